	.target	sm_90a

	.elftype	@"ET_EXEC"


//--------------------- .note.nv.tkinfo           --------------------------
	.section	.note.nv.tkinfo,"",@"SHT_NOTE"
	.sectionflags	@"SHF_NOTE_NV_TKINFO"
	.tkinfo
        /*0018*/ 	.word	0x00000002
        /*0030*/ 	.string	""
        /*0030*/ 	.string	"ptxas"
        /*0030*/ 	.string	"Cuda compilation tools, release 13.0, V13.0.88"
        /*0030*/ 	.string	"Build cuda_13.0.r13.0/compiler.36424714_0"
        /*0030*/ 	.string	"-arch sm_90a -m 64 "



//--------------------- .note.nv.cuinfo           --------------------------
	.section	.note.nv.cuinfo,"",@"SHT_NOTE"
	.sectionflags	@"SHF_NOTE_NV_CUINFO"
        /*0018*/ 	.short	0x0002
        /*001a*/ 	.short	0x005a
        /*001c*/ 	.short	0x0082
	.zero		2


//--------------------- .nv.info                  --------------------------
	.section	.nv.info,"",@"SHT_CUDA_INFO"
	.align	4


	//----- nvinfo : EIATTR_REGCOUNT
	.align		4
        /*0000*/ 	.byte	0x04, 0x2f
        /*0002*/ 	.short	(.L_26 - .L_25)
	.align		4
.L_25:
        /*0004*/ 	.word	index@(_ZN7cutlass13device_kernelIN5flash11enable_sm90INS1_16FlashAttnFwdSm90INS1_25CollectiveMainloopFwdSm90ILi2EN4cute5tupleIJNS5_1CILi1EEES8_S8_EEENS6_IJNS7_ILi128EEESA_NS7_ILi256EEEEEELi256ENS_12float_e4m3_tEfNS_4arch4Sm90ELb1ELb0ELb1ELb1ELb0ELb1ELb0ELb1ELb1ELb1ELb1ELb0EEENS1_21CollectiveEpilogueFwdINS6_IJSA_SB_SA_EEES9_NS_10bfloat16_tESF_Li256ELb1ELb1ELb1ELb1EEENS1_36VarlenDynamicPersistentTileSchedulerILi128ELi128ELi256ELi128ELb1ELb1ELb1ELb1ELb1ELb1EEEEEEEEEvNT_6ParamsE)
        /*0008*/ 	.word	0x000000a8


	//----- nvinfo : EIATTR_FRAME_SIZE
	.align		4
.L_26:
        /*000c*/ 	.byte	0x04, 0x11
        /*000e*/ 	.short	(.L_28 - .L_27)
	.align		4
.L_27:
        /*0010*/ 	.word	index@(_ZN7cutlass13device_kernelIN5flash11enable_sm90INS1_16FlashAttnFwdSm90INS1_25CollectiveMainloopFwdSm90ILi2EN4cute5tupleIJNS5_1CILi1EEES8_S8_EEENS6_IJNS7_ILi128EEESA_NS7_ILi256EEEEEELi256ENS_12float_e4m3_tEfNS_4arch4Sm90ELb1ELb0ELb1ELb1ELb0ELb1ELb0ELb1ELb1ELb1ELb1ELb0EEENS1_21CollectiveEpilogueFwdINS6_IJSA_SB_SA_EEES9_NS_10bfloat16_tESF_Li256ELb1ELb1ELb1ELb1EEENS1_36VarlenDynamicPersistentTileSchedulerILi128ELi128ELi256ELi128ELb1ELb1ELb1ELb1ELb1ELb1EEEEEEEEEvNT_6ParamsE)
        /*0014*/ 	.word	0x000001d0


	//----- nvinfo : EIATTR_REGCOUNT
	.align		4
.L_28:
        /*0018*/ 	.byte	0x04, 0x2f
        /*001a*/ 	.short	(.L_30 - .L_29)
	.align		4
.L_29:
        /*001c*/ 	.word	index@(_ZN7cutlass13device_kernelIN5flash11enable_sm90INS1_16FlashAttnFwdSm90INS1_25CollectiveMainloopFwdSm90ILi2EN4cute5tupleIJNS5_1CILi1EEES8_S8_EEENS6_IJNS7_ILi128EEESA_NS7_ILi256EEEEEELi256ENS_12float_e4m3_tEfNS_4arch4Sm90ELb1ELb0ELb1ELb1ELb0ELb0ELb0ELb1ELb1ELb1ELb1ELb0EEENS1_21CollectiveEpilogueFwdINS6_IJSA_SB_SA_EEES9_NS_10bfloat16_tESF_Li256ELb1ELb1ELb1ELb1EEENS1_36VarlenDynamicPersistentTileSchedulerILi128ELi128ELi256ELi128ELb1ELb1ELb1ELb1ELb1ELb1EEEEEEEEEvNT_6ParamsE)
        /*0020*/ 	.word	0x000000a8


	//----- nvinfo : EIATTR_FRAME_SIZE
	.align		4
.L_30:
        /*0024*/ 	.byte	0x04, 0x11
        /*0026*/ 	.short	(.L_32 - .L_31)
	.align		4
.L_31:
        /*0028*/ 	.word	index@(_ZN7cutlass13device_kernelIN5flash11enable_sm90INS1_16FlashAttnFwdSm90INS1_25CollectiveMainloopFwdSm90ILi2EN4cute5tupleIJNS5_1CILi1EEES8_S8_EEENS6_IJNS7_ILi128EEESA_NS7_ILi256EEEEEELi256ENS_12float_e4m3_tEfNS_4arch4Sm90ELb1ELb0ELb1ELb1ELb0ELb0ELb0ELb1ELb1ELb1ELb1ELb0EEENS1_21CollectiveEpilogueFwdINS6_IJSA_SB_SA_EEES9_NS_10bfloat16_tESF_Li256ELb1ELb1ELb1ELb1EEENS1_36VarlenDynamicPersistentTileSchedulerILi128ELi128ELi256ELi128ELb1ELb1ELb1ELb1ELb1ELb1EEEEEEEEEvNT_6ParamsE)
        /*002c*/ 	.word	0x00000048


	//----- nvinfo : EIATTR_REGCOUNT
	.align		4
.L_32:
        /*0030*/ 	.byte	0x04, 0x2f
        /*0032*/ 	.short	(.L_34 - .L_33)
	.align		4
.L_33:
        /*0034*/ 	.word	index@(_ZN7cutlass13device_kernelIN5flash11enable_sm90INS1_16FlashAttnFwdSm90INS1_25CollectiveMainloopFwdSm90ILi2EN4cute5tupleIJNS5_1CILi1EEES8_S8_EEENS6_IJNS7_ILi128EEESA_NS7_ILi256EEEEEELi256ENS_12float_e4m3_tEfNS_4arch4Sm90ELb1ELb0ELb1ELb0ELb0ELb0ELb0ELb1ELb1ELb1ELb1ELb0EEENS1_21CollectiveEpilogueFwdINS6_IJSA_SB_SA_EEES9_NS_10bfloat16_tESF_Li256ELb0ELb1ELb1ELb1EEENS1_19SingleTileSchedulerILb0ELb1ELb1ELi128EEEEEEEEEvNT_6ParamsE)
        /*0038*/ 	.word	0x000000a8


	//----- nvinfo : EIATTR_FRAME_SIZE
	.align		4
.L_34:
        /*003c*/ 	.byte	0x04, 0x11
        /*003e*/ 	.short	(.L_36 - .L_35)
	.align		4
.L_35:
        /*0040*/ 	.word	index@(_ZN7cutlass13device_kernelIN5flash11enable_sm90INS1_16FlashAttnFwdSm90INS1_25CollectiveMainloopFwdSm90ILi2EN4cute5tupleIJNS5_1CILi1EEES8_S8_EEENS6_IJNS7_ILi128EEESA_NS7_ILi256EEEEEELi256ENS_12float_e4m3_tEfNS_4arch4Sm90ELb1ELb0ELb1ELb0ELb0ELb0ELb0ELb1ELb1ELb1ELb1ELb0EEENS1_21CollectiveEpilogueFwdINS6_IJSA_SB_SA_EEES9_NS_10bfloat16_tESF_Li256ELb0ELb1ELb1ELb1EEENS1_19SingleTileSchedulerILb0ELb1ELb1ELi128EEEEEEEEEvNT_6ParamsE)
        /*0044*/ 	.word	0x00000030


	//----- nvinfo : EIATTR_REGCOUNT
	.align		4
.L_36:
        /*0048*/ 	.byte	0x04, 0x2f
        /*004a*/ 	.short	(.L_38 - .L_37)
	.align		4
.L_37:
        /*004c*/ 	.word	index@(_ZN7cutlass13device_kernelIN5flash11enable_sm90INS1_16FlashAttnFwdSm90INS1_25CollectiveMainloopFwdSm90ILi2EN4cute5tupleIJNS5_1CILi1EEES8_S8_EEENS6_IJNS7_ILi128EEENS7_ILi64EEENS7_ILi256EEEEEELi256ENS_12float_e4m3_tEfNS_4arch4Sm90ELb0ELb1ELb1ELb1ELb0ELb1ELb0ELb1ELb1ELb1ELb1ELb0EEENS1_21CollectiveEpilogueFwdINS6_IJSA_SC_SB_EEES9_NS_10bfloat16_tESG_Li256ELb1ELb1ELb1ELb1EEENS1_36VarlenDynamicPersistentTileSchedulerILi128ELi64ELi256ELi128ELb1ELb1ELb1ELb1ELb0ELb1EEEEEEEEEvNT_6ParamsE)
        /*0050*/ 	.word	0x000000a8


	//----- nvinfo : EIATTR_FRAME_SIZE
	.align		4
.L_38:
        /*0054*/ 	.byte	0x04, 0x11
        /*0056*/ 	.short	(.L_40 - .L_39)
	.align		4
.L_39:
        /*0058*/ 	.word	index@(_ZN7cutlass13device_kernelIN5flash11enable_sm90INS1_16FlashAttnFwdSm90INS1_25CollectiveMainloopFwdSm90ILi2EN4cute5tupleIJNS5_1CILi1EEES8_S8_EEENS6_IJNS7_ILi128EEENS7_ILi64EEENS7_ILi256EEEEEELi256ENS_12float_e4m3_tEfNS_4arch4Sm90ELb0ELb1ELb1ELb1ELb0ELb1ELb0ELb1ELb1ELb1ELb1ELb0EEENS1_21CollectiveEpilogueFwdINS6_IJSA_SC_SB_EEES9_NS_10bfloat16_tESG_Li256ELb1ELb1ELb1ELb1EEENS1_36VarlenDynamicPersistentTileSchedulerILi128ELi64ELi256ELi128ELb1ELb1ELb1ELb1ELb0ELb1EEEEEEEEEvNT_6ParamsE)
        /*005c*/ 	.word	0x000000b0


	//----- nvinfo : EIATTR_REGCOUNT
	.align		4
.L_40:
        /*0060*/ 	.byte	0x04, 0x2f
        /*0062*/ 	.short	(.L_42 - .L_41)
	.align		4
.L_41:
        /*0064*/ 	.word	index@(_ZN7cutlass13device_kernelIN5flash11enable_sm90INS1_16FlashAttnFwdSm90INS1_25CollectiveMainloopFwdSm90ILi2EN4cute5tupleIJNS5_1CILi1EEES8_S8_EEENS6_IJNS7_ILi128EEENS7_ILi64EEENS7_ILi256EEEEEELi256ENS_12float_e4m3_tEfNS_4arch4Sm90ELb0ELb1ELb1ELb1ELb0ELb0ELb0ELb1ELb1ELb1ELb1ELb0EEENS1_21CollectiveEpilogueFwdINS6_IJSA_SC_SB_EEES9_NS_10bfloat16_tESG_Li256ELb1ELb1ELb1ELb1EEENS1_36VarlenDynamicPersistentTileSchedulerILi128ELi64ELi256ELi128ELb1ELb1ELb1ELb1ELb0ELb1EEEEEEEEEvNT_6ParamsE)
        /*0068*/ 	.word	0x000000a8


	//----- nvinfo : EIATTR_FRAME_SIZE
	.align		4
.L_42:
        /*006c*/ 	.byte	0x04, 0x11
        /*006e*/ 	.short	(.L_44 - .L_43)
	.align		4
.L_43:
        /*0070*/ 	.word	index@(_ZN7cutlass13device_kernelIN5flash11enable_sm90INS1_16FlashAttnFwdSm90INS1_25CollectiveMainloopFwdSm90ILi2EN4cute5tupleIJNS5_1CILi1EEES8_S8_EEENS6_IJNS7_ILi128EEENS7_ILi64EEENS7_ILi256EEEEEELi256ENS_12float_e4m3_tEfNS_4arch4Sm90ELb0ELb1ELb1ELb1ELb0ELb0ELb0ELb1ELb1ELb1ELb1ELb0EEENS1_21CollectiveEpilogueFwdINS6_IJSA_SC_SB_EEES9_NS_10bfloat16_tESG_Li256ELb1ELb1ELb1ELb1EEENS1_36VarlenDynamicPersistentTileSchedulerILi128ELi64ELi256ELi128ELb1ELb1ELb1ELb1ELb0ELb1EEEEEEEEEvNT_6ParamsE)
        /*0074*/ 	.word	0x00000040


	//----- nvinfo : EIATTR_REGCOUNT
	.align		4
.L_44:
        /*0078*/ 	.byte	0x04, 0x2f
        /*007a*/ 	.short	(.L_46 - .L_45)
	.align		4
.L_45:
        /*007c*/ 	.word	index@(_ZN7cutlass13device_kernelIN5flash11enable_sm90INS1_16FlashAttnFwdSm90INS1_25CollectiveMainloopFwdSm90ILi2EN4cute5tupleIJNS5_1CILi1EEES8_S8_EEENS6_IJNS7_ILi128EEENS7_ILi64EEENS7_ILi256EEEEEELi256ENS_12float_e4m3_tEfNS_4arch4Sm90ELb0ELb1ELb1ELb0ELb0ELb0ELb0ELb1ELb1ELb1ELb1ELb0EEENS1_21CollectiveEpilogueFwdINS6_IJSA_SC_SB_EEES9_NS_10bfloat16_tESG_Li256ELb0ELb1ELb1ELb1EEENS1_19SingleTileSchedulerILb0ELb1ELb1ELi128EEEEEEEEEvNT_6ParamsE)
        /*0080*/ 	.word	0x000000a8


	//----- nvinfo : EIATTR_FRAME_SIZE
	.align		4
.L_46:
        /*0084*/ 	.byte	0x04, 0x11
        /*0086*/ 	.short	(.L_48 - .L_47)
	.align		4
.L_47:
        /*0088*/ 	.word	index@(_ZN7cutlass13device_kernelIN5flash11enable_sm90INS1_16FlashAttnFwdSm90INS1_25CollectiveMainloopFwdSm90ILi2EN4cute5tupleIJNS5_1CILi1EEES8_S8_EEENS6_IJNS7_ILi128EEENS7_ILi64EEENS7_ILi256EEEEEELi256ENS_12float_e4m3_tEfNS_4arch4Sm90ELb0ELb1ELb1ELb0ELb0ELb0ELb0ELb1ELb1ELb1ELb1ELb0EEENS1_21CollectiveEpilogueFwdINS6_IJSA_SC_SB_EEES9_NS_10bfloat16_tESG_Li256ELb0ELb1ELb1ELb1EEENS1_19SingleTileSchedulerILb0ELb1ELb1ELi128EEEEEEEEEvNT_6ParamsE)
        /*008c*/ 	.word	0x00000018


	//----- nvinfo : EIATTR_REGCOUNT
	.align		4
.L_48:
        /*0090*/ 	.byte	0x04, 0x2f
        /*0092*/ 	.short	(.L_50 - .L_49)
	.align		4
.L_49:
        /*0094*/ 	.word	index@(_ZN7cutlass13device_kernelIN5flash11enable_sm90INS1_16FlashAttnFwdSm90INS1_25CollectiveMainloopFwdSm90ILi2EN4cute5tupleIJNS5_1CILi1EEES8_S8_EEENS6_IJNS7_ILi128EEESA_NS7_ILi256EEEEEELi256ENS_12float_e4m3_tEfNS_4arch4Sm90ELb0ELb0ELb1ELb1ELb0ELb1ELb0ELb1ELb1ELb1ELb1ELb0EEENS1_21CollectiveEpilogueFwdINS6_IJSA_SB_SA_EEES9_NS_10bfloat16_tESF_Li256ELb1ELb1ELb1ELb1EEENS1_36VarlenDynamicPersistentTileSchedulerILi128ELi128ELi256ELi128ELb1ELb1ELb1ELb0ELb1ELb1EEEEEEEEEvNT_6ParamsE)
        /*0098*/ 	.word	0x000000a8


	//----- nvinfo : EIATTR_FRAME_SIZE
	.align		4
.L_50:
        /*009c*/ 	.byte	0x04, 0x11
        /*009e*/ 	.short	(.L_52 - .L_51)
	.align		4
.L_51:
        /*00a0*/ 	.word	index@(_ZN7cutlass13device_kernelIN5flash11enable_sm90INS1_16FlashAttnFwdSm90INS1_25CollectiveMainloopFwdSm90ILi2EN4cute5tupleIJNS5_1CILi1EEES8_S8_EEENS6_IJNS7_ILi128EEESA_NS7_ILi256EEEEEELi256ENS_12float_e4m3_tEfNS_4arch4Sm90ELb0ELb0ELb1ELb1ELb0ELb1ELb0ELb1ELb1ELb1ELb1ELb0EEENS1_21CollectiveEpilogueFwdINS6_IJSA_SB_SA_EEES9_NS_10bfloat16_tESF_Li256ELb1ELb1ELb1ELb1EEENS1_36VarlenDynamicPersistentTileSchedulerILi128ELi128ELi256ELi128ELb1ELb1ELb1ELb0ELb1ELb1EEEEEEEEEvNT_6ParamsE)
        /*00a4*/ 	.word	0x000001c8


	//----- nvinfo : EIATTR_REGCOUNT
	.align		4
.L_52:
        /*00a8*/ 	.byte	0x04, 0x2f
        /*00aa*/ 	.short	(.L_54 - .L_53)
	.align		4
.L_53:
        /*00ac*/ 	.word	index@(_ZN7cutlass13device_kernelIN5flash11enable_sm90INS1_16FlashAttnFwdSm90INS1_25CollectiveMainloopFwdSm90ILi2EN4cute5tupleIJNS5_1CILi1EEES8_S8_EEENS6_IJNS7_ILi128EEESA_NS7_ILi256EEEEEELi256ENS_12float_e4m3_tEfNS_4arch4Sm90ELb0ELb0ELb1ELb1ELb0ELb0ELb0ELb1ELb1ELb1ELb1ELb0EEENS1_21CollectiveEpilogueFwdINS6_IJSA_SB_SA_EEES9_NS_10bfloat16_tESF_Li256ELb1ELb1ELb1ELb1EEENS1_36VarlenDynamicPersistentTileSchedulerILi128ELi128ELi256ELi128ELb1ELb1ELb1ELb0ELb1ELb1EEEEEEEEEvNT_6ParamsE)
        /*00b0*/ 	.word	0x000000a8


	//----- nvinfo : EIATTR_FRAME_SIZE
	.align		4
.L_54:
        /*00b4*/ 	.byte	0x04, 0x11
        /*00b6*/ 	.short	(.L_56 - .L_55)
	.align		4
.L_55:
        /*00b8*/ 	.word	index@(_ZN7cutlass13device_kernelIN5flash11enable_sm90INS1_16FlashAttnFwdSm90INS1_25CollectiveMainloopFwdSm90ILi2EN4cute5tupleIJNS5_1CILi1EEES8_S8_EEENS6_IJNS7_ILi128EEESA_NS7_ILi256EEEEEELi256ENS_12float_e4m3_tEfNS_4arch4Sm90ELb0ELb0ELb1ELb1ELb0ELb0ELb0ELb1ELb1ELb1ELb1ELb0EEENS1_21CollectiveEpilogueFwdINS6_IJSA_SB_SA_EEES9_NS_10bfloat16_tESF_Li256ELb1ELb1ELb1ELb1EEENS1_36VarlenDynamicPersistentTileSchedulerILi128ELi128ELi256ELi128ELb1ELb1ELb1ELb0ELb1ELb1EEEEEEEEEvNT_6ParamsE)
        /*00bc*/ 	.word	0x00000048


	//----- nvinfo : EIATTR_REGCOUNT
	.align		4
.L_56:
        /*00c0*/ 	.byte	0x04, 0x2f
        /*00c2*/ 	.short	(.L_58 - .L_57)
	.align		4
.L_57:
        /*00c4*/ 	.word	index@(_ZN7cutlass13device_kernelIN5flash11enable_sm90INS1_16FlashAttnFwdSm90INS1_25CollectiveMainloopFwdSm90ILi2EN4cute5tupleIJNS5_1CILi1EEES8_S8_EEENS6_IJNS7_ILi128EEESA_NS7_ILi256EEEEEELi256ENS_12float_e4m3_tEfNS_4arch4Sm90ELb0ELb0ELb1ELb0ELb0ELb0ELb0ELb1ELb1ELb1ELb1ELb0EEENS1_21CollectiveEpilogueFwdINS6_IJSA_SB_SA_EEES9_NS_10bfloat16_tESF_Li256ELb0ELb1ELb1ELb1EEENS1_19SingleTileSchedulerILb0ELb1ELb1ELi128EEEEEEEEEvNT_6ParamsE)
        /*00c8*/ 	.word	0x000000a8


	//----- nvinfo : EIATTR_FRAME_SIZE
	.align		4
.L_58:
        /*00cc*/ 	.byte	0x04, 0x11
        /*00ce*/ 	.short	(.L_60 - .L_59)
	.align		4
.L_59:
        /*00d0*/ 	.word	index@(_ZN7cutlass13device_kernelIN5flash11enable_sm90INS1_16FlashAttnFwdSm90INS1_25CollectiveMainloopFwdSm90ILi2EN4cute5tupleIJNS5_1CILi1EEES8_S8_EEENS6_IJNS7_ILi128EEESA_NS7_ILi256EEEEEELi256ENS_12float_e4m3_tEfNS_4arch4Sm90ELb0ELb0ELb1ELb0ELb0ELb0ELb0ELb1ELb1ELb1ELb1ELb0EEENS1_21CollectiveEpilogueFwdINS6_IJSA_SB_SA_EEES9_NS_10bfloat16_tESF_Li256ELb0ELb1ELb1ELb1EEENS1_19SingleTileSchedulerILb0ELb1ELb1ELi128EEEEEEEEEvNT_6ParamsE)
        /*00d4*/ 	.word	0x00000030


	//----- nvinfo : EIATTR_MIN_STACK_SIZE
	.align		4
.L_60:
        /*00d8*/ 	.byte	0x04, 0x12
        /*00da*/ 	.short	(.L_62 - .L_61)
	.align		4
.L_61:
        /*00dc*/ 	.word	index@(_ZN7cutlass13device_kernelIN5flash11enable_sm90INS1_16FlashAttnFwdSm90INS1_25CollectiveMainloopFwdSm90ILi2EN4cute5tupleIJNS5_1CILi1EEES8_S8_EEENS6_IJNS7_ILi128EEESA_NS7_ILi256EEEEEELi256ENS_12float_e4m3_tEfNS_4arch4Sm90ELb0ELb0ELb1ELb0ELb0ELb0ELb0ELb1ELb1ELb1ELb1ELb0EEENS1_21CollectiveEpilogueFwdINS6_IJSA_SB_SA_EEES9_NS_10bfloat16_tESF_Li256ELb0ELb1ELb1ELb1EEENS1_19SingleTileSchedulerILb0ELb1ELb1ELi128EEEEEEEEEvNT_6ParamsE)
        /*00e0*/ 	.word	0x00000030


	//----- nvinfo : EIATTR_MIN_STACK_SIZE
	.align		4
.L_62:
        /*00e4*/ 	.byte	0x04, 0x12
        /*00e6*/ 	.short	(.L_64 - .L_63)
	.align		4
.L_63:
        /*00e8*/ 	.word	index@(_ZN7cutlass13device_kernelIN5flash11enable_sm90INS1_16FlashAttnFwdSm90INS1_25CollectiveMainloopFwdSm90ILi2EN4cute5tupleIJNS5_1CILi1EEES8_S8_EEENS6_IJNS7_ILi128EEESA_NS7_ILi256EEEEEELi256ENS_12float_e4m3_tEfNS_4arch4Sm90ELb0ELb0ELb1ELb1ELb0ELb0ELb0ELb1ELb1ELb1ELb1ELb0EEENS1_21CollectiveEpilogueFwdINS6_IJSA_SB_SA_EEES9_NS_10bfloat16_tESF_Li256ELb1ELb1ELb1ELb1EEENS1_36VarlenDynamicPersistentTileSchedulerILi128ELi128ELi256ELi128ELb1ELb1ELb1ELb0ELb1ELb1EEEEEEEEEvNT_6ParamsE)
        /*00ec*/ 	.word	0x00000048


	//----- nvinfo : EIATTR_MIN_STACK_SIZE
	.align		4
.L_64:
        /*00f0*/ 	.byte	0x04, 0x12
        /*00f2*/ 	.short	(.L_66 - .L_65)
	.align		4
.L_65:
        /*00f4*/ 	.word	index@(_ZN7cutlass13device_kernelIN5flash11enable_sm90INS1_16FlashAttnFwdSm90INS1_25CollectiveMainloopFwdSm90ILi2EN4cute5tupleIJNS5_1CILi1EEES8_S8_EEENS6_IJNS7_ILi128EEESA_NS7_ILi256EEEEEELi256ENS_12float_e4m3_tEfNS_4arch4Sm90ELb0ELb0ELb1ELb1ELb0ELb1ELb0ELb1ELb1ELb1ELb1ELb0EEENS1_21CollectiveEpilogueFwdINS6_IJSA_SB_SA_EEES9_NS_10bfloat16_tESF_Li256ELb1ELb1ELb1ELb1EEENS1_36VarlenDynamicPersistentTileSchedulerILi128ELi128ELi256ELi128ELb1ELb1ELb1ELb0ELb1ELb1EEEEEEEEEvNT_6ParamsE)
        /*00f8*/ 	.word	0x000001c8


	//----- nvinfo : EIATTR_MIN_STACK_SIZE
	.align		4
.L_66:
        /*00fc*/ 	.byte	0x04, 0x12
        /*00fe*/ 	.short	(.L_68 - .L_67)
	.align		4
.L_67:
        /*0100*/ 	.word	index@(_ZN7cutlass13device_kernelIN5flash11enable_sm90INS1_16FlashAttnFwdSm90INS1_25CollectiveMainloopFwdSm90ILi2EN4cute5tupleIJNS5_1CILi1EEES8_S8_EEENS6_IJNS7_ILi128EEENS7_ILi64EEENS7_ILi256EEEEEELi256ENS_12float_e4m3_tEfNS_4arch4Sm90ELb0ELb1ELb1ELb0ELb0ELb0ELb0ELb1ELb1ELb1ELb1ELb0EEENS1_21CollectiveEpilogueFwdINS6_IJSA_SC_SB_EEES9_NS_10bfloat16_tESG_Li256ELb0ELb1ELb1ELb1EEENS1_19SingleTileSchedulerILb0ELb1ELb1ELi128EEEEEEEEEvNT_6ParamsE)
        /*0104*/ 	.word	0x00000018


	//----- nvinfo : EIATTR_MIN_STACK_SIZE
	.align		4
.L_68:
        /*0108*/ 	.byte	0x04, 0x12
        /*010a*/ 	.short	(.L_70 - .L_69)
	.align		4
.L_69:
        /*010c*/ 	.word	index@(_ZN7cutlass13device_kernelIN5flash11enable_sm90INS1_16FlashAttnFwdSm90INS1_25CollectiveMainloopFwdSm90ILi2EN4cute5tupleIJNS5_1CILi1EEES8_S8_EEENS6_IJNS7_ILi128EEENS7_ILi64EEENS7_ILi256EEEEEELi256ENS_12float_e4m3_tEfNS_4arch4Sm90ELb0ELb1ELb1ELb1ELb0ELb0ELb0ELb1ELb1ELb1ELb1ELb0EEENS1_21CollectiveEpilogueFwdINS6_IJSA_SC_SB_EEES9_NS_10bfloat16_tESG_Li256ELb1ELb1ELb1ELb1EEENS1_36VarlenDynamicPersistentTileSchedulerILi128ELi64ELi256ELi128ELb1ELb1ELb1ELb1ELb0ELb1EEEEEEEEEvNT_6ParamsE)
        /*0110*/ 	.word	0x00000040


	//----- nvinfo : EIATTR_MIN_STACK_SIZE
	.align		4
.L_70:
        /*0114*/ 	.byte	0x04, 0x12
        /*0116*/ 	.short	(.L_72 - .L_71)
	.align		4
.L_71:
        /*0118*/ 	.word	index@(_ZN7cutlass13device_kernelIN5flash11enable_sm90INS1_16FlashAttnFwdSm90INS1_25CollectiveMainloopFwdSm90ILi2EN4cute5tupleIJNS5_1CILi1EEES8_S8_EEENS6_IJNS7_ILi128EEENS7_ILi64EEENS7_ILi256EEEEEELi256ENS_12float_e4m3_tEfNS_4arch4Sm90ELb0ELb1ELb1ELb1ELb0ELb1ELb0ELb1ELb1ELb1ELb1ELb0EEENS1_21CollectiveEpilogueFwdINS6_IJSA_SC_SB_EEES9_NS_10bfloat16_tESG_Li256ELb1ELb1ELb1ELb1EEENS1_36VarlenDynamicPersistentTileSchedulerILi128ELi64ELi256ELi128ELb1ELb1ELb1ELb1ELb0ELb1EEEEEEEEEvNT_6ParamsE)
        /*011c*/ 	.word	0x000000b0


	//----- nvinfo : EIATTR_MIN_STACK_SIZE
	.align		4
.L_72:
        /*0120*/ 	.byte	0x04, 0x12
        /*0122*/ 	.short	(.L_74 - .L_73)
	.align		4
.L_73:
        /*0124*/ 	.word	index@(_ZN7cutlass13device_kernelIN5flash11enable_sm90INS1_16FlashAttnFwdSm90INS1_25CollectiveMainloopFwdSm90ILi2EN4cute5tupleIJNS5_1CILi1EEES8_S8_EEENS6_IJNS7_ILi128EEESA_NS7_ILi256EEEEEELi256ENS_12float_e4m3_tEfNS_4arch4Sm90ELb1ELb0ELb1ELb0ELb0ELb0ELb0ELb1ELb1ELb1ELb1ELb0EEENS1_21CollectiveEpilogueFwdINS6_IJSA_SB_SA_EEES9_NS_10bfloat16_tESF_Li256ELb0ELb1ELb1ELb1EEENS1_19SingleTileSchedulerILb0ELb1ELb1ELi128EEEEEEEEEvNT_6ParamsE)
        /*0128*/ 	.word	0x00000030


	//----- nvinfo : EIATTR_MIN_STACK_SIZE
	.align		4
.L_74:
        /*012c*/ 	.byte	0x04, 0x12
        /*012e*/ 	.short	(.L_76 - .L_75)
	.align		4
.L_75:
        /*0130*/ 	.word	index@(_ZN7cutlass13device_kernelIN5flash11enable_sm90INS1_16FlashAttnFwdSm90INS1_25CollectiveMainloopFwdSm90ILi2EN4cute5tupleIJNS5_1CILi1EEES8_S8_EEENS6_IJNS7_ILi128EEESA_NS7_ILi256EEEEEELi256ENS_12float_e4m3_tEfNS_4arch4Sm90ELb1ELb0ELb1ELb1ELb0ELb0ELb0ELb1ELb1ELb1ELb1ELb0EEENS1_21CollectiveEpilogueFwdINS6_IJSA_SB_SA_EEES9_NS_10bfloat16_tESF_Li256ELb1ELb1ELb1ELb1EEENS1_36VarlenDynamicPersistentTileSchedulerILi128ELi128ELi256ELi128ELb1ELb1ELb1ELb1ELb1ELb1EEEEEEEEEvNT_6ParamsE)
        /*0134*/ 	.word	0x00000048


	//----- nvinfo : EIATTR_MIN_STACK_SIZE
	.align		4
.L_76:
        /*0138*/ 	.byte	0x04, 0x12
        /*013a*/ 	.short	(.L_78 - .L_77)
	.align		4
.L_77:
        /*013c*/ 	.word	index@(_ZN7cutlass13device_kernelIN5flash11enable_sm90INS1_16FlashAttnFwdSm90INS1_25CollectiveMainloopFwdSm90ILi2EN4cute5tupleIJNS5_1CILi1EEES8_S8_EEENS6_IJNS7_ILi128EEESA_NS7_ILi256EEEEEELi256ENS_12float_e4m3_tEfNS_4arch4Sm90ELb1ELb0ELb1ELb1ELb0ELb1ELb0ELb1ELb1ELb1ELb1ELb0EEENS1_21CollectiveEpilogueFwdINS6_IJSA_SB_SA_EEES9_NS_10bfloat16_tESF_Li256ELb1ELb1ELb1ELb1EEENS1_36VarlenDynamicPersistentTileSchedulerILi128ELi128ELi256ELi128ELb1ELb1ELb1ELb1ELb1ELb1EEEEEEEEEvNT_6ParamsE)
        /*0140*/ 	.word	0x000001d0
.L_78:


//--------------------- .nv.compat                --------------------------
	.section	.nv.compat,"",@"SHT_CUDA_COMPAT_INFO"
	.align	4
        /*0000*/ 	.byte	0x02, 0x09, 0x01, 0x00, 0x02, 0x02, 0x04, 0x00, 0x02, 0x05, 0x05, 0x00, 0x03, 0x07, 0x01, 0x01
        /*0010*/ 	.byte	0x02, 0x03, 0x01, 0x00, 0x02, 0x06, 0x01, 0x00, 0x04, 0x0b, 0x08, 0x00, 0x00, 0x00, 0x00, 0x00
        /*0020*/ 	.byte	0x00, 0x00, 0x00, 0x00


//--------------------- .nv.info._ZN7cutlass13device_kernelIN5flash11enable_sm90INS1_16FlashAttnFwdSm90INS1_25CollectiveMainloopFwdSm90ILi2EN4cute5tupleIJNS5_1CILi1EEES8_S8_EEENS6_IJNS7_ILi128EEESA_NS7_ILi256EEEEEELi256ENS_12float_e4m3_tEfNS_4arch4Sm90ELb0ELb0ELb1ELb0ELb0ELb0ELb0ELb1ELb1ELb1ELb1ELb0EEENS1_21CollectiveEpilogueFwdINS6_IJSA_SB_SA_EEES9_NS_10bfloat16_tESF_Li256ELb0ELb1ELb1ELb1EEENS1_19SingleTileSchedulerILb0ELb1ELb1ELi128EEEEEEEEEvNT_6ParamsE --------------------------
	.section	.nv.info._ZN7cutlass13device_kernelIN5flash11enable_sm90INS1_16FlashAttnFwdSm90INS1_25CollectiveMainloopFwdSm90ILi2EN4cute5tupleIJNS5_1CILi1EEES8_S8_EEENS6_IJNS7_ILi128EEESA_NS7_ILi256EEEEEELi256ENS_12float_e4m3_tEfNS_4arch4Sm90ELb0ELb0ELb1ELb0ELb0ELb0ELb0ELb1ELb1ELb1ELb1ELb0EEENS1_21CollectiveEpilogueFwdINS6_IJSA_SB_SA_EEES9_NS_10bfloat16_tESF_Li256ELb0ELb1ELb1ELb1EEENS1_19SingleTileSchedulerILb0ELb1ELb1ELi128EEEEEEEEEvNT_6ParamsE,"",@"SHT_CUDA_INFO"
	.sectionflags	@""
	.align	4


	//----- nvinfo : EIATTR_CUDA_API_VERSION
	.align		4
        /*0000*/ 	.byte	0x04, 0x37
        /*0002*/ 	.short	(.L_80 - .L_79)
.L_79:
        /*0004*/ 	.word	0x00000082


	//----- nvinfo : EIATTR_KPARAM_INFO
	.align		4
.L_80:
        /*0008*/ 	.byte	0x04, 0x17
        /*000a*/ 	.short	(.L_82 - .L_81)
.L_81:
        /*000c*/ 	.word	0x00000000
        /*0010*/ 	.short	0x0000
        /*0012*/ 	.short	0x0070
        /*0014*/ 	.byte	0x00, 0xf0, 0x01, 0x28


	//----- nvinfo : EIATTR_SPARSE_MMA_MASK
	.align		4
.L_82:
        /*0018*/ 	.byte	0x03, 0x50
        /*001a*/ 	.short	0x0000


	//----- nvinfo : EIATTR_MAXREG_COUNT
	.align		4
        /*001c*/ 	.byte	0x03, 0x1b
        /*001e*/ 	.short	0x00a8


	//----- nvinfo : EIATTR_NUM_BARRIERS
	.align		4
        /*0020*/ 	.byte	0x02, 0x4c
        /*0022*/ 	.byte	0x10
	.zero		1


	//----- nvinfo : EIATTR_EXTERNS
	.align		4
        /*0024*/ 	.byte	0x04, 0x0f
        /*0026*/ 	.short	(.L_84 - .L_83)


	//   ....[0]....
	.align		4
.L_83:
        /*0028*/ 	.word	index@(__assertfail)


	//----- nvinfo : EIATTR_ANNOTATIONS
	.align		4
.L_84:
        /*002c*/ 	.byte	0x04, 0x55
        /*002e*/ 	.short	(.L_86 - .L_85)


	//   ....[0]....
.L_85:
        /*0030*/ 	.word	0x00000001
        /*0034*/ 	.byte	0x40, 0x09, 0x00, 0x00, 0x01, 0x00, 0x00, 0x00, 0xd0, 0x14, 0x00, 0x00, 0x01, 0x00, 0x00, 0x00
        /* <DEDUP_REMOVED lines=18> */
        /*0164*/ 	.byte	0x10, 0x10, 0x01, 0x00


	//----- nvinfo : EIATTR_MERCURY_ISA_VERSION
	.align		4
.L_86:
        /*0168*/ 	.byte	0x03, 0x5f
        /*016a*/ 	.short	0x0101


	//----- nvinfo : EIATTR_INT_WARP_WIDE_INSTR_OFFSETS
	.align		4
        /*016c*/ 	.byte	0x04, 0x31
        /*016e*/ 	.short	(.L_88 - .L_87)


	//   ....[0]....
.L_87:
        /*0170*/ 	.word	0x00000120


	//   ....[1]....
        /*0174*/ 	.word	0x000001c0


	//   ....[2]....
        /*0178*/ 	.word	0x00000230


	//----- nvinfo : EIATTR_COOP_GROUP_MASK_REGIDS
	.align		4
.L_88:
        /*017c*/ 	.byte	0x04, 0x29
        /*017e*/ 	.short	(.L_90 - .L_89)


	//   ....[0]....
.L_89:
        /*0180*/ 	.word	0xffffffff


	//   ....[1]....
        /*0184*/ 	.word	0xffffffff


	//   ....[2]....
        /*0188*/ 	.word	0xffffffff


	//   ....[3]....
        /*018c*/ 	.word	0xffffffff


	//   ....[4]....
        /*0190*/ 	.word	0xffffffff


	//   ....[5]....
        /*0194*/ 	.word	0xffffffff


	//   ....[6]....
        /*0198*/ 	.word	0xffffffff


	//   ....[7]....
        /*019c*/ 	.word	0xffffffff


	//   ....[8]....
        /*01a0*/ 	.word	0xffffffff


	//   ....[9]....
        /*01a4*/ 	.word	0xffffffff


	//   ....[10]....
        /*01a8*/ 	.word	0xffffffff


	//   ....[11]....
        /*01ac*/ 	.word	0xffffffff


	//   ....[12]....
        /*01b0*/ 	.word	0xffffffff


	//   ....[13]....
        /*01b4*/ 	.word	0xffffffff


	//   ....[14]....
        /*01b8*/ 	.word	0xffffffff


	//   ....[15]....
        /*01bc*/ 	.word	0xffffffff


	//   ....[16]....
        /*01c0*/ 	.word	0xffffffff


	//   ....[17]....
        /*01c4*/ 	.word	0xffffffff


	//   ....[18]....
        /*01c8*/ 	.word	0xffffffff


	//   ....[19]....
        /*01cc*/ 	.word	0xffffffff


	//   ....[20]....
        /*01d0*/ 	.word	0xffffffff


	//   ....[21]....
        /*01d4*/ 	.word	0xffffffff


	//   ....[22]....
        /*01d8*/ 	.word	0xffffffff


	//   ....[23]....
        /*01dc*/ 	.word	0xffffffff


	//   ....[24]....
        /*01e0*/ 	.word	0xffffffff


	//   ....[25]....
        /*01e4*/ 	.word	0xffffffff


	//   ....[26]....
        /*01e8*/ 	.word	0xffffffff


	//   ....[27]....
        /*01ec*/ 	.word	0xffffffff


	//   ....[28]....
        /*01f0*/ 	.word	0xffffffff


	//   ....[29]....
        /*01f4*/ 	.word	0xffffffff


	//   ....[30]....
        /*01f8*/ 	.word	0xffffffff


	//   ....[31]....
        /*01fc*/ 	.word	0xffffffff


	//   ....[32]....
        /*0200*/ 	.word	0xffffffff


	//   ....[33]....
        /*0204*/ 	.word	0xffffffff


	//   ....[34]....
        /*0208*/ 	.word	0xffffffff


	//   ....[35]....
        /*020c*/ 	.word	0xffffffff


	//   ....[36]....
        /*0210*/ 	.word	0xffffffff


	//   ....[37]....
        /*0214*/ 	.word	0xffffffff


	//   ....[38]....
        /*0218*/ 	.word	0xffffffff


	//   ....[39]....
        /*021c*/ 	.word	0xffffffff


	//   ....[40]....
        /*0220*/ 	.word	0xffffffff


	//   ....[41]....
        /*0224*/ 	.word	0xffffffff


	//   ....[42]....
        /*0228*/ 	.word	0xffffffff


	//   ....[43]....
        /*022c*/ 	.word	0xffffffff


	//   ....[44]....
        /*0230*/ 	.word	0xffffffff


	//   ....[45]....
        /*0234*/ 	.word	0xffffffff


	//   ....[46]....
        /*0238*/ 	.word	0xffffffff


	//   ....[47]....
        /*023c*/ 	.word	0xffffffff


	//   ....[48]....
        /*0240*/ 	.word	0xffffffff


	//   ....[49]....
        /*0244*/ 	.word	0xffffffff


	//   ....[50]....
        /*0248*/ 	.word	0xffffffff


	//   ....[51]....
        /*024c*/ 	.word	0xffffffff


	//   ....[52]....
        /*0250*/ 	.word	0xffffffff


	//   ....[53]....
        /*0254*/ 	.word	0xffffffff


	//   ....[54]....
        /*0258*/ 	.word	0xffffffff


	//   ....[55]....
        /*025c*/ 	.word	0xffffffff


	//   ....[56]....
        /*0260*/ 	.word	0xffffffff


	//   ....[57]....
        /*0264*/ 	.word	0xffffffff


	//   ....[58]....
        /*0268*/ 	.word	0xffffffff


	//   ....[59]....
        /*026c*/ 	.word	0xffffffff


	//   ....[60]....
        /*0270*/ 	.word	0xffffffff


	//   ....[61]....
        /*0274*/ 	.word	0xffffffff


	//   ....[62]....
        /*0278*/ 	.word	0xffffffff


	//   ....[63]....
        /*027c*/ 	.word	0xffffffff


	//   ....[64]....
        /*0280*/ 	.word	0xffffffff


	//   ....[65]....
        /*0284*/ 	.word	0xffffffff


	//   ....[66]....
        /*0288*/ 	.word	0xffffffff


	//   ....[67]....
        /*028c*/ 	.word	0xffffffff


	//   ....[68]....
        /*0290*/ 	.word	0xffffffff


	//   ....[69]....
        /*0294*/ 	.word	0xffffffff


	//   ....[70]....
        /*0298*/ 	.word	0xffffffff


	//   ....[71]....
        /*029c*/ 	.word	0xffffffff


	//   ....[72]....
        /*02a0*/ 	.word	0xffffffff


	//   ....[73]....
        /*02a4*/ 	.word	0xffffffff


	//   ....[74]....
        /*02a8*/ 	.word	0xffffffff


	//   ....[75]....
        /*02ac*/ 	.word	0xffffffff


	//   ....[76]....
        /*02b0*/ 	.word	0xffffffff


	//   ....[77]....
        /*02b4*/ 	.word	0xffffffff


	//   ....[78]....
        /*02b8*/ 	.word	0xffffffff


	//   ....[79]....
        /*02bc*/ 	.word	0xffffffff


	//   ....[80]....
        /*02c0*/ 	.word	0xffffffff


	//   ....[81]....
        /*02c4*/ 	.word	0xffffffff


	//   ....[82]....
        /*02c8*/ 	.word	0xffffffff


	//   ....[83]....
        /*02cc*/ 	.word	0xffffffff


	//   ....[84]....
        /*02d0*/ 	.word	0xffffffff


	//   ....[85]....
        /*02d4*/ 	.word	0xffffffff


	//   ....[86]....
        /*02d8*/ 	.word	0xffffffff


	//   ....[87]....
        /*02dc*/ 	.word	0xffffffff


	//   ....[88]....
        /*02e0*/ 	.word	0xffffffff


	//   ....[89]....
        /*02e4*/ 	.word	0xffffffff


	//   ....[90]....
        /*02e8*/ 	.word	0xffffffff


	//   ....[91]....
        /*02ec*/ 	.word	0xffffffff


	//   ....[92]....
        /*02f0*/ 	.word	0xffffffff


	//   ....[93]....
        /*02f4*/ 	.word	0xffffffff


	//   ....[94]....
        /*02f8*/ 	.word	0xffffffff


	//   ....[95]....
        /*02fc*/ 	.word	0xffffffff


	//   ....[96]....
        /*0300*/ 	.word	0xffffffff


	//   ....[97]....
        /*0304*/ 	.word	0xffffffff


	//   ....[98]....
        /*0308*/ 	.word	0xffffffff


	//   ....[99]....
        /*030c*/ 	.word	0xffffffff


	//   ....[100]....
        /*0310*/ 	.word	0xffffffff


	//   ....[101]....
        /*0314*/ 	.word	0xffffffff


	//   ....[102]....
        /*0318*/ 	.word	0xffffffff


	//   ....[103]....
        /*031c*/ 	.word	0xffffffff


	//   ....[104]....
        /*0320*/ 	.word	0xffffffff


	//   ....[105]....
        /*0324*/ 	.word	0xffffffff


	//   ....[106]....
        /*0328*/ 	.word	0xffffffff


	//   ....[107]....
        /*032c*/ 	.word	0xffffffff


	//   ....[108]....
        /*0330*/ 	.word	0xffffffff


	//   ....[109]....
        /*0334*/ 	.word	0xffffffff


	//   ....[110]....
        /*0338*/ 	.word	0xffffffff


	//   ....[111]....
        /*033c*/ 	.word	0xffffffff


	//   ....[112]....
        /*0340*/ 	.word	0xffffffff


	//   ....[113]....
        /*0344*/ 	.word	0xffffffff


	//   ....[114]....
        /*0348*/ 	.word	0xffffffff


	//   ....[115]....
        /*034c*/ 	.word	0xffffffff


	//   ....[116]....
        /*0350*/ 	.word	0xffffffff


	//   ....[117]....
        /*0354*/ 	.word	0xffffffff


	//   ....[118]....
        /*0358*/ 	.word	0xffffffff


	//   ....[119]....
        /*035c*/ 	.word	0xffffffff


	//   ....[120]....
        /*0360*/ 	.word	0xffffffff


	//   ....[121]....
        /*0364*/ 	.word	0xffffffff


	//   ....[122]....
        /*0368*/ 	.word	0xffffffff


	//   ....[123]....
        /*036c*/ 	.word	0xffffffff


	//   ....[124]....
        /*0370*/ 	.word	0xffffffff


	//   ....[125]....
        /*0374*/ 	.word	0xffffffff


	//   ....[126]....
        /*0378*/ 	.word	0xffffffff


	//   ....[127]....
        /*037c*/ 	.word	0xffffffff


	//   ....[128]....
        /*0380*/ 	.word	0xffffffff


	//   ....[129]....
        /*0384*/ 	.word	0xffffffff


	//   ....[130]....
        /*0388*/ 	.word	0xffffffff


	//   ....[131]....
        /*038c*/ 	.word	0xffffffff


	//   ....[132]....
        /*0390*/ 	.word	0xffffffff


	//   ....[133]....
        /*0394*/ 	.word	0xffffffff


	//   ....[134]....
        /*0398*/ 	.word	0xffffffff


	//   ....[135]....
        /*039c*/ 	.word	0xffffffff


	//   ....[136]....
        /*03a0*/ 	.word	0xffffffff


	//   ....[137]....
        /*03a4*/ 	.word	0xffffffff


	//   ....[138]....
        /*03a8*/ 	.word	0xffffffff


	//   ....[139]....
        /*03ac*/ 	.word	0xffffffff


	//   ....[140]....
        /*03b0*/ 	.word	0xffffffff


	//   ....[141]....
        /*03b4*/ 	.word	0xffffffff


	//   ....[142]....
        /*03b8*/ 	.word	0xffffffff


	//   ....[143]....
        /*03bc*/ 	.word	0xffffffff


	//   ....[144]....
        /*03c0*/ 	.word	0xffffffff


	//   ....[145]....
        /*03c4*/ 	.word	0xffffffff


	//   ....[146]....
        /*03c8*/ 	.word	0xffffffff


	//   ....[147]....
        /*03cc*/ 	.word	0xffffffff


	//   ....[148]....
        /*03d0*/ 	.word	0xffffffff


	//   ....[149]....
        /*03d4*/ 	.word	0xffffffff


	//   ....[150]....
        /*03d8*/ 	.word	0xffffffff


	//   ....[151]....
        /*03dc*/ 	.word	0xffffffff


	//   ....[152]....
        /*03e0*/ 	.word	0xffffffff


	//   ....[153]....
        /*03e4*/ 	.word	0xffffffff


	//   ....[154]....
        /*03e8*/ 	.word	0xffffffff


	//   ....[155]....
        /*03ec*/ 	.word	0xffffffff


	//   ....[156]....
        /*03f0*/ 	.word	0xffffffff


	//   ....[157]....
        /*03f4*/ 	.word	0xffffffff


	//   ....[158]....
        /*03f8*/ 	.word	0xffffffff


	//   ....[159]....
        /*03fc*/ 	.word	0xffffffff


	//   ....[160]....
        /*0400*/ 	.word	0xffffffff


	//   ....[161]....
        /*0404*/ 	.word	0xffffffff


	//   ....[162]....
        /*0408*/ 	.word	0xffffffff


	//   ....[163]....
        /*040c*/ 	.word	0xffffffff


	//   ....[164]....
        /*0410*/ 	.word	0xffffffff


	//   ....[165]....
        /*0414*/ 	.word	0xffffffff


	//   ....[166]....
        /*0418*/ 	.word	0xffffffff


	//   ....[167]....
        /*041c*/ 	.word	0xffffffff


	//   ....[168]....
        /*0420*/ 	.word	0xffffffff


	//   ....[169]....
        /*0424*/ 	.word	0xffffffff


	//   ....[170]....
        /*0428*/ 	.word	0xffffffff


	//   ....[171]....
        /*042c*/ 	.word	0xffffffff


	//   ....[172]....
        /*0430*/ 	.word	0xffffffff


	//   ....[173]....
        /*0434*/ 	.word	0xffffffff


	//   ....[174]....
        /*0438*/ 	.word	0xffffffff


	//   ....[175]....
        /*043c*/ 	.word	0x0500000f


	//   ....[176]....
        /*0440*/ 	.word	0x0500000f


	//   ....[177]....
        /*0444*/ 	.word	0x0500000f


	//   ....[178]....
        /*0448*/ 	.word	0x0500000f


	//   ....[179]....
        /*044c*/ 	.word	0x0500000f


	//   ....[180]....
        /*0450*/ 	.word	0x0500000f


	//   ....[181]....
        /*0454*/ 	.word	0x0500000f


	//   ....[182]....
        /*0458*/ 	.word	0x0500000f


	//   ....[183]....
        /*045c*/ 	.word	0x0500000f


	//   ....[184]....
        /*0460*/ 	.word	0x0500000f


	//   ....[185]....
        /*0464*/ 	.word	0x0500000f


	//   ....[186]....
        /*0468*/ 	.word	0x0500000f


	//   ....[187]....
        /*046c*/ 	.word	0x0500000f


	//   ....[188]....
        /*0470*/ 	.word	0x0500000f


	//   ....[189]....
        /*0474*/ 	.word	0x0500000f


	//   ....[190]....
        /*0478*/ 	.word	0x0500000f


	//   ....[191]....
        /*047c*/ 	.word	0x0500000f


	//----- nvinfo : EIATTR_COOP_GROUP_INSTR_OFFSETS
	.align		4
.L_90:
        /*0480*/ 	.byte	0x04, 0x28
        /*0482*/ 	.short	(.L_92 - .L_91)


	//   ....[0]....
.L_91:
        /*0484*/ 	.word	0x00000060


	//   ....[1]....
        /*0488*/ 	.word	0x00000130


	//   ....[2]....
        /*048c*/ 	.word	0x000001e0


	//   ....[3]....
        /*0490*/ 	.word	0x000003a0


	//   ....[4]....
        /*0494*/ 	.word	0x00000500


	//   ....[5]....
        /*0498*/ 	.word	0x00000620


	//   ....[6]....
        /*049c*/ 	.word	0x00000780


	//   ....[7]....
        /*04a0*/ 	.word	0x000012f0


	//   ....[8]....
        /*04a4*/ 	.word	0x00002fa0


	//   ....[9]....
        /*04a8*/ 	.word	0x00003020


	//   ....[10]....
        /*04ac*/ 	.word	0x00003600


	//   ....[11]....
        /*04b0*/ 	.word	0x00003680


	//   ....[12]....
        /*04b4*/ 	.word	0x00005c70


	//   ....[13]....
        /*04b8*/ 	.word	0x00005d00


	//   ....[14]....
        /*04bc*/ 	.word	0x00005d20


	//   ....[15]....
        /*04c0*/ 	.word	0x00005d30


	//   ....[16]....
        /*04c4*/ 	.word	0x00007870


	//   ....[17]....
        /*04c8*/ 	.word	0x00007880


	//   ....[18]....
        /*04cc*/ 	.word	0x00007910


	//   ....[19]....
        /*04d0*/ 	.word	0x00007920


	//   ....[20]....
        /*04d4*/ 	.word	0x00008ed0


	//   ....[21]....
        /*04d8*/ 	.word	0x00008f00


	//   ....[22]....
        /*04dc*/ 	.word	0x00008f20


	//   ....[23]....
        /*04e0*/ 	.word	0x00008f40


	//   ....[24]....
        /*04e4*/ 	.word	0x00008f50


	//   ....[25]....
        /*04e8*/ 	.word	0x00008f60


	//   ....[26]....
        /*04ec*/ 	.word	0x00008f70


	//   ....[27]....
        /*04f0*/ 	.word	0x00008f80


	//   ....[28]....
        /*04f4*/ 	.word	0x00008f90


	//   ....[29]....
        /*04f8*/ 	.word	0x00008fa0


	//   ....[30]....
        /*04fc*/ 	.word	0x00008fb0


	//   ....[31]....
        /*0500*/ 	.word	0x00008fc0


	//   ....[32]....
        /*0504*/ 	.word	0x00008fd0


	//   ....[33]....
        /*0508*/ 	.word	0x00008fe0


	//   ....[34]....
        /*050c*/ 	.word	0x00009000


	//   ....[35]....
        /*0510*/ 	.word	0x00009010


	//   ....[36]....
        /*0514*/ 	.word	0x00009030


	//   ....[37]....
        /*0518*/ 	.word	0x00009040


	//   ....[38]....
        /*051c*/ 	.word	0x00009050


	//   ....[39]....
        /*0520*/ 	.word	0x00009080


	//   ....[40]....
        /*0524*/ 	.word	0x00009090


	//   ....[41]....
        /*0528*/ 	.word	0x000090a0


	//   ....[42]....
        /*052c*/ 	.word	0x000090b0


	//   ....[43]....
        /*0530*/ 	.word	0x000090c0


	//   ....[44]....
        /*0534*/ 	.word	0x000090d0


	//   ....[45]....
        /*0538*/ 	.word	0x000090f0


	//   ....[46]....
        /*053c*/ 	.word	0x00009110


	//   ....[47]....
        /*0540*/ 	.word	0x00009120


	//   ....[48]....
        /*0544*/ 	.word	0x00009130


	//   ....[49]....
        /*0548*/ 	.word	0x00009140


	//   ....[50]....
        /*054c*/ 	.word	0x00009160


	//   ....[51]....
        /*0550*/ 	.word	0x00009180


	//   ....[52]....
        /*0554*/ 	.word	0x000091a0


	//   ....[53]....
        /*0558*/ 	.word	0x000091b0


	//   ....[54]....
        /*055c*/ 	.word	0x000091c0


	//   ....[55]....
        /*0560*/ 	.word	0x000091d0


	//   ....[56]....
        /*0564*/ 	.word	0x000091e0


	//   ....[57]....
        /*0568*/ 	.word	0x000091f0


	//   ....[58]....
        /*056c*/ 	.word	0x00009220


	//   ....[59]....
        /*0570*/ 	.word	0x00009240


	//   ....[60]....
        /*0574*/ 	.word	0x00009250


	//   ....[61]....
        /*0578*/ 	.word	0x00009270


	//   ....[62]....
        /*057c*/ 	.word	0x00009290


	//   ....[63]....
        /*0580*/ 	.word	0x000092a0


	//   ....[64]....
        /*0584*/ 	.word	0x000092c0


	//   ....[65]....
        /*0588*/ 	.word	0x000092f0


	//   ....[66]....
        /*058c*/ 	.word	0x00009300


	//   ....[67]....
        /*0590*/ 	.word	0x00009320


	//   ....[68]....
        /*0594*/ 	.word	0x00009330


	//   ....[69]....
        /*0598*/ 	.word	0x00009360


	//   ....[70]....
        /*059c*/ 	.word	0x00009390


	//   ....[71]....
        /*05a0*/ 	.word	0x000093b0


	//   ....[72]....
        /*05a4*/ 	.word	0x000093c0


	//   ....[73]....
        /*05a8*/ 	.word	0x000093d0


	//   ....[74]....
        /*05ac*/ 	.word	0x000093e0


	//   ....[75]....
        /*05b0*/ 	.word	0x00009410


	//   ....[76]....
        /*05b4*/ 	.word	0x00009420


	//   ....[77]....
        /*05b8*/ 	.word	0x00009440


	//   ....[78]....
        /*05bc*/ 	.word	0x00009450


	//   ....[79]....
        /*05c0*/ 	.word	0x00009470


	//   ....[80]....
        /*05c4*/ 	.word	0x00009490


	//   ....[81]....
        /*05c8*/ 	.word	0x000094a0


	//   ....[82]....
        /*05cc*/ 	.word	0x000094b0


	//   ....[83]....
        /*05d0*/ 	.word	0x000094c0


	//   ....[84]....
        /*05d4*/ 	.word	0x000094e0


	//   ....[85]....
        /*05d8*/ 	.word	0x00009500


	//   ....[86]....
        /*05dc*/ 	.word	0x00009520


	//   ....[87]....
        /*05e0*/ 	.word	0x00009550


	//   ....[88]....
        /*05e4*/ 	.word	0x00009580


	//   ....[89]....
        /*05e8*/ 	.word	0x000095b0


	//   ....[90]....
        /*05ec*/ 	.word	0x000095e0


	//   ....[91]....
        /*05f0*/ 	.word	0x00009610


	//   ....[92]....
        /*05f4*/ 	.word	0x00009640


	//   ....[93]....
        /*05f8*/ 	.word	0x00009670


	//   ....[94]....
        /*05fc*/ 	.word	0x000096a0


	//   ....[95]....
        /*0600*/ 	.word	0x000096d0


	//   ....[96]....
        /*0604*/ 	.word	0x000096e0


	//   ....[97]....
        /*0608*/ 	.word	0x000096f0


	//   ....[98]....
        /*060c*/ 	.word	0x00009730


	//   ....[99]....
        /*0610*/ 	.word	0x00009760


	//   ....[100]....
        /*0614*/ 	.word	0x00009790


	//   ....[101]....
        /*0618*/ 	.word	0x000097b0


	//   ....[102]....
        /*061c*/ 	.word	0x000097d0


	//   ....[103]....
        /*0620*/ 	.word	0x00009800


	//   ....[104]....
        /*0624*/ 	.word	0x00009830


	//   ....[105]....
        /*0628*/ 	.word	0x000098c0


	//   ....[106]....
        /*062c*/ 	.word	0x00009930


	//   ....[107]....
        /*0630*/ 	.word	0x00009980


	//   ....[108]....
        /*0634*/ 	.word	0x000099c0


	//   ....[109]....
        /*0638*/ 	.word	0x000099f0


	//   ....[110]....
        /*063c*/ 	.word	0x00009ab0


	//   ....[111]....
        /*0640*/ 	.word	0x00009af0


	//   ....[112]....
        /*0644*/ 	.word	0x00009bf0


	//   ....[113]....
        /*0648*/ 	.word	0x00009c40


	//   ....[114]....
        /*064c*/ 	.word	0x00009c70


	//   ....[115]....
        /*0650*/ 	.word	0x00009cd0


	//   ....[116]....
        /*0654*/ 	.word	0x00009d10


	//   ....[117]....
        /*0658*/ 	.word	0x00009d50


	//   ....[118]....
        /*065c*/ 	.word	0x00009d90


	//   ....[119]....
        /*0660*/ 	.word	0x00009dc0


	//   ....[120]....
        /*0664*/ 	.word	0x00009df0


	//   ....[121]....
        /*0668*/ 	.word	0x00009e20


	//   ....[122]....
        /*066c*/ 	.word	0x00009e50


	//   ....[123]....
        /*0670*/ 	.word	0x00009e80


	//   ....[124]....
        /*0674*/ 	.word	0x00009eb0


	//   ....[125]....
        /*0678*/ 	.word	0x00009ed0


	//   ....[126]....
        /*067c*/ 	.word	0x00009ee0


	//   ....[127]....
        /*0680*/ 	.word	0x00009ef0


	//   ....[128]....
        /*0684*/ 	.word	0x00009f00


	//   ....[129]....
        /*0688*/ 	.word	0x00009f10


	//   ....[130]....
        /*068c*/ 	.word	0x00009f20


	//   ....[131]....
        /*0690*/ 	.word	0x00009f50


	//   ....[132]....
        /*0694*/ 	.word	0x00009f80


	//   ....[133]....
        /*0698*/ 	.word	0x00009fb0


	//   ....[134]....
        /*069c*/ 	.word	0x00009fe0


	//   ....[135]....
        /*06a0*/ 	.word	0x0000a010


	//   ....[136]....
        /*06a4*/ 	.word	0x0000a040


	//   ....[137]....
        /*06a8*/ 	.word	0x0000a070


	//   ....[138]....
        /*06ac*/ 	.word	0x0000a100


	//   ....[139]....
        /*06b0*/ 	.word	0x0000a130


	//   ....[140]....
        /*06b4*/ 	.word	0x0000a160


	//   ....[141]....
        /*06b8*/ 	.word	0x0000a1a0


	//   ....[142]....
        /*06bc*/ 	.word	0x0000a1d0


	//   ....[143]....
        /*06c0*/ 	.word	0x0000a200


	//   ....[144]....
        /*06c4*/ 	.word	0x0000a210


	//   ....[145]....
        /*06c8*/ 	.word	0x0000a220


	//   ....[146]....
        /*06cc*/ 	.word	0x0000a230


	//   ....[147]....
        /*06d0*/ 	.word	0x0000a240


	//   ....[148]....
        /*06d4*/ 	.word	0x0000a260


	//   ....[149]....
        /*06d8*/ 	.word	0x0000a290


	//   ....[150]....
        /*06dc*/ 	.word	0x0000a2c0


	//   ....[151]....
        /*06e0*/ 	.word	0x0000a2e0


	//   ....[152]....
        /*06e4*/ 	.word	0x0000a2f0


	//   ....[153]....
        /*06e8*/ 	.word	0x0000a300


	//   ....[154]....
        /*06ec*/ 	.word	0x0000af20


	//   ....[155]....
        /*06f0*/ 	.word	0x0000af50


	//   ....[156]....
        /*06f4*/ 	.word	0x0000c070


	//   ....[157]....
        /*06f8*/ 	.word	0x0000cd60


	//   ....[158]....
        /*06fc*/ 	.word	0x0000d800


	//   ....[159]....
        /*0700*/ 	.word	0x0000d830


	//   ....[160]....
        /*0704*/ 	.word	0x0000d860


	//   ....[161]....
        /*0708*/ 	.word	0x0000d920


	//   ....[162]....
        /*070c*/ 	.word	0x0000d940


	//   ....[163]....
        /*0710*/ 	.word	0x0000d9e0


	//   ....[164]....
        /*0714*/ 	.word	0x0000da00


	//   ....[165]....
        /*0718*/ 	.word	0x0000daa0


	//   ....[166]....
        /*071c*/ 	.word	0x0000dac0


	//   ....[167]....
        /*0720*/ 	.word	0x0000db60


	//   ....[168]....
        /*0724*/ 	.word	0x0000db80


	//   ....[169]....
        /*0728*/ 	.word	0x0000dc20


	//   ....[170]....
        /*072c*/ 	.word	0x0000dc40


	//   ....[171]....
        /*0730*/ 	.word	0x0000dcd0


	//   ....[172]....
        /*0734*/ 	.word	0x0000dcf0


	//   ....[173]....
        /*0738*/ 	.word	0x0000dd00


	//   ....[174]....
        /*073c*/ 	.word	0x0000fc40


	//   ....[175]....
        /*0740*/ 	.word	0x00010130


	//   ....[176]....
        /*0744*/ 	.word	0x00010300


	//   ....[177]....
        /*0748*/ 	.word	0x00010360


	//   ....[178]....
        /*074c*/ 	.word	0x00010400


	//   ....[179]....
        /*0750*/ 	.word	0x00010510


	//   ....[180]....
        /*0754*/ 	.word	0x00010580


	//   ....[181]....
        /*0758*/ 	.word	0x00010690


	//   ....[182]....
        /*075c*/ 	.word	0x00010700


	//   ....[183]....
        /*0760*/ 	.word	0x00010810


	//   ....[184]....
        /*0764*/ 	.word	0x00010880


	//   ....[185]....
        /*0768*/ 	.word	0x00010990


	//   ....[186]....
        /*076c*/ 	.word	0x00010a00


	//   ....[187]....
        /*0770*/ 	.word	0x00010b10


	//   ....[188]....
        /*0774*/ 	.word	0x00010b80


	//   ....[189]....
        /*0778*/ 	.word	0x00010c80


	//   ....[190]....
        /*077c*/ 	.word	0x00010cf0


	//   ....[191]....
        /*0780*/ 	.word	0x00010de0


	//----- nvinfo : EIATTR_REG_RECONFIG
	.align		4
.L_92:
        /*0784*/ 	.byte	0x01, 0x54
	.zero		2


	//----- nvinfo : EIATTR_SYSCALL_OFFSETS
	.align		4
        /*0788*/ 	.byte	0x04, 0x46
        /*078a*/ 	.short	(.L_94 - .L_93)


	//   ....[0]....
.L_93:
        /*078c*/ 	.word	0x000014b0


	//   ....[1]....
        /*0790*/ 	.word	0x0000c6e0


	//   ....[2]....
        /*0794*/ 	.word	0x0000c820


	//   ....[3]....
        /*0798*/ 	.word	0x0000c960


	//   ....[4]....
        /*079c*/ 	.word	0x0000ca80


	//   ....[5]....
        /*07a0*/ 	.word	0x0000d490


	//----- nvinfo : EIATTR_MBARRIER_INSTR_OFFSETS
	.align		4
.L_94:
        /*07a4*/ 	.byte	0x04, 0x39
        /*07a6*/ 	.short	(.L_96 - .L_95)


	//   ....[0]....
.L_95:
        /*07a8*/ 	.word	0x00000250
        /*07ac*/ 	.word	0x000000ff
        /*07b0*/ 	.word	0x00038800
        /*07b4*/ 	.short	0x0100
        /*07b6*/ 	.byte	0x08
	.zero		1


	//   ....[1]....
        /*07b8*/ 	.word	0x00000260
        /*07bc*/ 	.word	0x000000ff
        /*07c0*/ 	.word	0x00038820
        /*07c4*/ 	.short	0x0100
        /*07c6*/ 	.byte	0x08
	.zero		1


	//   ....[2]....
        /*07c8*/ 	.word	0x00000350
        /*07cc*/ 	.word	0x000000ff
        /*07d0*/ 	.word	0x00038830
        /*07d4*/ 	.short	0x0100
        /*07d6*/ 	.byte	0x08
	.zero		1


	//   ....[3]....
        /*07d8*/ 	.word	0x00000360
        /*07dc*/ 	.word	0x000000ff
        /*07e0*/ 	.word	0x00038840
        /*07e4*/ 	.short	0x0100
        /*07e6*/ 	.byte	0x08
	.zero		1


	//   ....[4]....
        /*07e8*/ 	.word	0x00000370
        /*07ec*/ 	.word	0x000000ff
        /*07f0*/ 	.word	0x00038838
        /*07f4*/ 	.short	0x0100
        /*07f6*/ 	.byte	0x08
	.zero		1


	//   ....[5]....
        /*07f8*/ 	.word	0x00000380
        /*07fc*/ 	.word	0x000000ff
        /*0800*/ 	.word	0x00038848
        /*0804*/ 	.short	0x0100
        /*0806*/ 	.byte	0x08
	.zero		1


	//   ....[6]....
        /*0808*/ 	.word	0x000004b0
        /*080c*/ 	.word	0x000000ff
        /*0810*/ 	.word	0x00038850
        /*0814*/ 	.short	0x0100
        /*0816*/ 	.byte	0x08
	.zero		1


	//   ....[7]....
        /*0818*/ 	.word	0x000004c0
        /*081c*/ 	.word	0x000000ff
        /*0820*/ 	.word	0x00038860
        /*0824*/ 	.short	0x0100
        /*0826*/ 	.byte	0x08
	.zero		1


	//   ....[8]....
        /*0828*/ 	.word	0x000004d0
        /*082c*/ 	.word	0x000000ff
        /*0830*/ 	.word	0x00038858
        /*0834*/ 	.short	0x0100
        /*0836*/ 	.byte	0x08
	.zero		1


	//   ....[9]....
        /*0838*/ 	.word	0x000004e0
        /*083c*/ 	.word	0x000000ff
        /*0840*/ 	.word	0x00038868
        /*0844*/ 	.short	0x0100
        /*0846*/ 	.byte	0x08
	.zero		1


	//   ....[10]....
        /*0848*/ 	.word	0x000005d0
        /*084c*/ 	.word	0x000000ff
        /*0850*/ 	.word	0x00038870
        /*0854*/ 	.short	0x0100
        /*0856*/ 	.byte	0x06
	.zero		1


	//   ....[11]....
        /*0858*/ 	.word	0x000005e0
        /*085c*/ 	.word	0x000000ff
        /*0860*/ 	.word	0x00038880
        /*0864*/ 	.short	0x0100
        /*0866*/ 	.byte	0x06
	.zero		1


	//   ....[12]....
        /*0868*/ 	.word	0x000005f0
        /*086c*/ 	.word	0x000000ff
        /*0870*/ 	.word	0x00038878
        /*0874*/ 	.short	0x0100
        /*0876*/ 	.byte	0x06
	.zero		1


	//   ....[13]....
        /*0878*/ 	.word	0x00000600
        /*087c*/ 	.word	0x000000ff
        /*0880*/ 	.word	0x00038888
        /*0884*/ 	.short	0x0100
        /*0886*/ 	.byte	0x06
	.zero		1


	//   ....[14]....
        /*0888*/ 	.word	0x00000730
        /*088c*/ 	.word	0x000000ff
        /*0890*/ 	.word	0x00038890
        /*0894*/ 	.short	0x0100
        /*0896*/ 	.byte	0x08
	.zero		1


	//   ....[15]....
        /*0898*/ 	.word	0x00000740
        /*089c*/ 	.word	0x000000ff
        /*08a0*/ 	.word	0x000388a0
        /*08a4*/ 	.short	0x0100
        /*08a6*/ 	.byte	0x08
	.zero		1


	//   ....[16]....
        /*08a8*/ 	.word	0x00000750
        /*08ac*/ 	.word	0x000000ff
        /*08b0*/ 	.word	0x00038898
        /*08b4*/ 	.short	0x0100
        /*08b6*/ 	.byte	0x08
	.zero		1


	//   ....[17]....
        /*08b8*/ 	.word	0x00000760
        /*08bc*/ 	.word	0x000000ff
        /*08c0*/ 	.word	0x000388a8
        /*08c4*/ 	.short	0x0100
        /*08c6*/ 	.byte	0x08
	.zero		1


	//   ....[18]....
        /*08c8*/ 	.word	0x00000890
        /*08cc*/ 	.word	0x000000ff
        /*08d0*/ 	.word	0x000388b0
        /*08d4*/ 	.short	0x0100
        /*08d6*/ 	.byte	0x08
	.zero		1


	//   ....[19]....
        /*08d8*/ 	.word	0x000008a0
        /*08dc*/ 	.word	0x000000ff
        /*08e0*/ 	.word	0x000388c0
        /*08e4*/ 	.short	0x0100
        /*08e6*/ 	.byte	0x08
	.zero		1


	//   ....[20]....
        /*08e8*/ 	.word	0x000008b0
        /*08ec*/ 	.word	0x000000ff
        /*08f0*/ 	.word	0x000388b8
        /*08f4*/ 	.short	0x0100
        /*08f6*/ 	.byte	0x08
	.zero		1


	//   ....[21]....
        /*08f8*/ 	.word	0x000008c0
        /*08fc*/ 	.word	0x000000ff
        /*0900*/ 	.word	0x000388c8
        /*0904*/ 	.short	0x0100
        /*0906*/ 	.byte	0x08
	.zero		1


	//   ....[22]....
        /*0908*/ 	.word	0x00001730
        /*090c*/ 	.word	0x000000ff
        /*0910*/ 	.word	0x00038800
        /*0914*/ 	.short	0x010a
        /*0916*/ 	.byte	0x24
	.zero		1


	//   ....[23]....
        /*0918*/ 	.word	0x000017b0
        /*091c*/ 	.word	0x000000ff
        /*0920*/ 	.word	0x00038830
        /*0924*/ 	.short	0x010a
        /*0926*/ 	.byte	0x24
	.zero		1


	//   ....[24]....
        /*0928*/ 	.word	0x00001830
        /*092c*/ 	.word	0x000000ff
        /*0930*/ 	.word	0x00038830
        /*0934*/ 	.short	0x010a
        /*0936*/ 	.byte	0x24
	.zero		1


	//   ....[25]....
        /*0938*/ 	.word	0x00003970
        /*093c*/ 	.word	0x00000004
        /*0940*/ 	.word	0x00000000
        /*0944*/ 	.short	0x0101
        /*0946*/ 	.byte	0x3f
	.zero		1


	//   ....[26]....
        /*0948*/ 	.word	0x00004b70
        /*094c*/ 	.word	0x000000ff
        /*0950*/ 	.word	0x00038830
        /*0954*/ 	.short	0x010a
        /*0956*/ 	.byte	0x07
	.zero		1


	//   ....[27]....
        /*0958*/ 	.word	0x00004bb0
        /*095c*/ 	.word	0x000000ff
        /*0960*/ 	.word	0x00038830
        /*0964*/ 	.short	0x010a
        /*0966*/ 	.byte	0x07
	.zero		1


	//   ....[28]....
        /*0968*/ 	.word	0x00004f10
        /*096c*/ 	.word	0x000000ff
        /*0970*/ 	.word	0x00038850
        /*0974*/ 	.short	0x010a
        /*0976*/ 	.byte	0x0a
	.zero		1


	//   ....[29]....
        /*0978*/ 	.word	0x00004f50
        /*097c*/ 	.word	0x000000ff
        /*0980*/ 	.word	0x00038850
        /*0984*/ 	.short	0x010a
        /*0986*/ 	.byte	0x0a
	.zero		1


	//   ....[30]....
        /*0988*/ 	.word	0x00006920
        /*098c*/ 	.word	0x00000006
        /*0990*/ 	.word	0x00000000
        /*0994*/ 	.short	0x0101
        /*0996*/ 	.byte	0x3f
	.zero		1


	//   ....[31]....
        /*0998*/ 	.word	0x00006bb0
        /*099c*/ 	.word	0x000000ff
        /*09a0*/ 	.word	0x00000000
        /*09a4*/ 	.short	0x0101
        /*09a6*/ 	.byte	0x04
	.zero		1


	//   ....[32]....
        /*09a8*/ 	.word	0x000075b0
        /*09ac*/ 	.word	0x000000ff
        /*09b0*/ 	.word	0x00038850
        /*09b4*/ 	.short	0x010a
        /*09b6*/ 	.byte	0x07
	.zero		1


	//   ....[33]....
        /*09b8*/ 	.word	0x000075f0
        /*09bc*/ 	.word	0x000000ff
        /*09c0*/ 	.word	0x00038850
        /*09c4*/ 	.short	0x010a
        /*09c6*/ 	.byte	0x07
	.zero		1


	//   ....[34]....
        /*09c8*/ 	.word	0x00007be0
        /*09cc*/ 	.word	0x000000ff
        /*09d0*/ 	.word	0x00000000
        /*09d4*/ 	.short	0x0101
        /*09d6*/ 	.byte	0x04
	.zero		1


	//   ....[35]....
        /*09d8*/ 	.word	0x00009e00
        /*09dc*/ 	.word	0x000000ff
        /*09e0*/ 	.word	0x00000000
        /*09e4*/ 	.short	0x0101
        /*09e6*/ 	.byte	0x04
	.zero		1


	//   ....[36]....
        /*09e8*/ 	.word	0x0000cf90
        /*09ec*/ 	.word	0x000000ff
        /*09f0*/ 	.word	0x00038880
        /*09f4*/ 	.short	0x010a
        /*09f6*/ 	.byte	0x26
	.zero		1


	//   ....[37]....
        /*09f8*/ 	.word	0x0000d140
        /*09fc*/ 	.word	0x000000ff
        /*0a00*/ 	.word	0x00038840
        /*0a04*/ 	.short	0x010a
        /*0a06*/ 	.byte	0x26
	.zero		1


	//   ....[38]....
        /*0a08*/ 	.word	0x0000de50
        /*0a0c*/ 	.word	0x000000ff
        /*0a10*/ 	.word	0x00038800
        /*0a14*/ 	.short	0x0107
        /*0a16*/ 	.byte	0x26
	.zero		1


	//   ....[39]....
        /*0a18*/ 	.word	0x0000dec0
        /*0a1c*/ 	.word	0x000000ff
        /*0a20*/ 	.word	0x00038800
        /*0a24*/ 	.short	0x0101
        /*0a26*/ 	.byte	0x26
	.zero		1


	//   ....[40]....
        /*0a28*/ 	.word	0x0000dee0
        /*0a2c*/ 	.word	0x000000ff
        /*0a30*/ 	.word	0x00038820
        /*0a34*/ 	.short	0x010a
        /*0a36*/ 	.byte	0x26
	.zero		1


	//   ....[41]....
        /*0a38*/ 	.word	0x0000e1d0
        /*0a3c*/ 	.word	0x00000004
        /*0a40*/ 	.word	0x00038880
        /*0a44*/ 	.short	0x010a
        /*0a46*/ 	.byte	0x3f
	.zero		1


	//   ....[42]....
        /*0a48*/ 	.word	0x0000e4f0
        /*0a4c*/ 	.word	0x00000004
        /*0a50*/ 	.word	0x00038840
        /*0a54*/ 	.short	0x010a
        /*0a56*/ 	.byte	0x3f
	.zero		1


	//   ....[43]....
        /*0a58*/ 	.word	0x0000e860
        /*0a5c*/ 	.word	0x00000013
        /*0a60*/ 	.word	0x00038870
        /*0a64*/ 	.short	0x010a
        /*0a66*/ 	.byte	0x3f
	.zero		1


	//   ....[44]....
        /*0a68*/ 	.word	0x0000e8d0
        /*0a6c*/ 	.word	0x00000013
        /*0a70*/ 	.word	0x00038860
        /*0a74*/ 	.short	0x010a
        /*0a76*/ 	.byte	0x3f
	.zero		1


	//   ....[45]....
        /*0a78*/ 	.word	0x0000f0d0
        /*0a7c*/ 	.word	0x00000013
        /*0a80*/ 	.word	0x00038850
        /*0a84*/ 	.short	0x0101
        /*0a86*/ 	.byte	0x3f
	.zero		1


	//   ....[46]....
        /*0a88*/ 	.word	0x0000f140
        /*0a8c*/ 	.word	0x00000013
        /*0a90*/ 	.word	0x00000000
        /*0a94*/ 	.short	0x0101
        /*0a96*/ 	.byte	0x3f
	.zero		1


	//   ....[47]....
        /*0a98*/ 	.word	0x0000f270
        /*0a9c*/ 	.word	0x00000003
        /*0aa0*/ 	.word	0x00038870
        /*0aa4*/ 	.short	0x010a
        /*0aa6*/ 	.byte	0x3f
	.zero		1


	//   ....[48]....
        /*0aa8*/ 	.word	0x0000f2f0
        /*0aac*/ 	.word	0x00000002
        /*0ab0*/ 	.word	0x00038860
        /*0ab4*/ 	.short	0x010a
        /*0ab6*/ 	.byte	0x3f
	.zero		1


	//   ....[49]....
        /*0ab8*/ 	.word	0x0000fb00
        /*0abc*/ 	.word	0x00000002
        /*0ac0*/ 	.word	0x00038850
        /*0ac4*/ 	.short	0x0101
        /*0ac6*/ 	.byte	0x3f
	.zero		1


	//   ....[50]....
        /*0ac8*/ 	.word	0x0000fb40
        /*0acc*/ 	.word	0x00000000
        /*0ad0*/ 	.word	0x00000000
        /*0ad4*/ 	.short	0x0101
        /*0ad6*/ 	.byte	0x3f
	.zero		1


	//   ....[51]....
        /*0ad8*/ 	.word	0x0000fbf0
        /*0adc*/ 	.word	0x00000007
        /*0ae0*/ 	.word	0x00038820
        /*0ae4*/ 	.short	0x010a
        /*0ae6*/ 	.byte	0x3f
	.zero		1


	//   ....[52]....
        /*0ae8*/ 	.word	0x0000fd30
        /*0aec*/ 	.word	0x00000006
        /*0af0*/ 	.word	0x00000000
        /*0af4*/ 	.short	0x010a
        /*0af6*/ 	.byte	0x3f
	.zero		1


	//   ....[53]....
        /*0af8*/ 	.word	0x0000fda0
        /*0afc*/ 	.word	0x00000005
        /*0b00*/ 	.word	0x00000000
        /*0b04*/ 	.short	0x010a
        /*0b06*/ 	.byte	0x3f
	.zero		1


	//   ....[54]....
        /*0b08*/ 	.word	0x0000fdf0
        /*0b0c*/ 	.word	0x00000000
        /*0b10*/ 	.word	0x00038860
        /*0b14*/ 	.short	0x010a
        /*0b16*/ 	.byte	0x3f
	.zero		1


	//   ....[55]....
        /*0b18*/ 	.word	0x0000fe40
        /*0b1c*/ 	.word	0x00000005
        /*0b20*/ 	.word	0x00038860
        /*0b24*/ 	.short	0x010a
        /*0b26*/ 	.byte	0x3f
	.zero		1


	//   ....[56]....
        /*0b28*/ 	.word	0x0000fe80
        /*0b2c*/ 	.word	0x00000000
        /*0b30*/ 	.word	0x00038880
        /*0b34*/ 	.short	0x010a
        /*0b36*/ 	.byte	0x3f
	.zero		1


	//   ....[57]....
        /*0b38*/ 	.word	0x0000fea0
        /*0b3c*/ 	.word	0x00000005
        /*0b40*/ 	.word	0x00038880
        /*0b44*/ 	.short	0x010a
        /*0b46*/ 	.byte	0x3f
	.zero		1


	//   ....[58]....
        /*0b48*/ 	.word	0x0000ff10
        /*0b4c*/ 	.word	0x00000003
        /*0b50*/ 	.word	0x00038800
        /*0b54*/ 	.short	0x010a
        /*0b56*/ 	.byte	0x3f
	.zero		1


	//   ....[59]....
        /*0b58*/ 	.word	0x0000ff70
        /*0b5c*/ 	.word	0x00000003
        /*0b60*/ 	.word	0x00038830
        /*0b64*/ 	.short	0x010a
        /*0b66*/ 	.byte	0x3f
	.zero		1


	//   ....[60]....
        /*0b68*/ 	.word	0x0000ffd0
        /*0b6c*/ 	.word	0x0000000c
        /*0b70*/ 	.word	0x00038830
        /*0b74*/ 	.short	0x010a
        /*0b76*/ 	.byte	0x3f
	.zero		1


	//   ....[61]....
        /*0b78*/ 	.word	0x00010030
        /*0b7c*/ 	.word	0x0000000b
        /*0b80*/ 	.word	0x00038850
        /*0b84*/ 	.short	0x010a
        /*0b86*/ 	.byte	0x3f
	.zero		1


	//   ....[62]....
        /*0b88*/ 	.word	0x00010090
        /*0b8c*/ 	.word	0x00000000
        /*0b90*/ 	.word	0x00038850
        /*0b94*/ 	.short	0x010a
        /*0b96*/ 	.byte	0x3f
	.zero		1


	//   ....[63]....
        /*0b98*/ 	.word	0x000101f0
        /*0b9c*/ 	.word	0x00000003
        /*0ba0*/ 	.word	0x00038880
        /*0ba4*/ 	.short	0x010a
        /*0ba6*/ 	.byte	0x3f
	.zero		1


	//   ....[64]....
        /*0ba8*/ 	.word	0x00010250
        /*0bac*/ 	.word	0x00000003
        /*0bb0*/ 	.word	0x00038840
        /*0bb4*/ 	.short	0x010a
        /*0bb6*/ 	.byte	0x3f
	.zero		1


	//   ....[65]....
        /*0bb8*/ 	.word	0x00010e20
        /*0bbc*/ 	.word	0x00000003
        /*0bc0*/ 	.word	0x00038820
        /*0bc4*/ 	.short	0x010a
        /*0bc6*/ 	.byte	0x3f
	.zero		1


	//   ....[66]....
        /*0bc8*/ 	.word	0x00010e70
        /*0bcc*/ 	.word	0x00000004
        /*0bd0*/ 	.word	0x00038880
        /*0bd4*/ 	.short	0x010a
        /*0bd6*/ 	.byte	0x3f
	.zero		1


	//   ....[67]....
        /*0bd8*/ 	.word	0x00010ec0
        /*0bdc*/ 	.word	0x00000004
        /*0be0*/ 	.word	0x00038840
        /*0be4*/ 	.short	0x010a
        /*0be6*/ 	.byte	0x3f
	.zero		1


	//   ....[68]....
        /*0be8*/ 	.word	0x00010f10
        /*0bec*/ 	.word	0x00000013
        /*0bf0*/ 	.word	0x00038870
        /*0bf4*/ 	.short	0x010a
        /*0bf6*/ 	.byte	0x3f
	.zero		1


	//   ....[69]....
        /*0bf8*/ 	.word	0x00010f60
        /*0bfc*/ 	.word	0x00000013
        /*0c00*/ 	.word	0x00038860
        /*0c04*/ 	.short	0x010a
        /*0c06*/ 	.byte	0x3f
	.zero		1


	//   ....[70]....
        /*0c08*/ 	.word	0x00010fc0
        /*0c0c*/ 	.word	0x00000002
        /*0c10*/ 	.word	0x00038870
        /*0c14*/ 	.short	0x010a
        /*0c16*/ 	.byte	0x3f
	.zero		1


	//   ....[71]....
        /*0c18*/ 	.word	0x00011020
        /*0c1c*/ 	.word	0x00000002
        /*0c20*/ 	.word	0x00038860
        /*0c24*/ 	.short	0x010a
        /*0c26*/ 	.byte	0x3f
	.zero		1


	//   ....[72]....
        /*0c28*/ 	.word	0x00011070
        /*0c2c*/ 	.word	0x00000007
        /*0c30*/ 	.word	0x00038820
        /*0c34*/ 	.short	0x010a
        /*0c36*/ 	.byte	0x3f
	.zero		1


	//   ....[73]....
        /*0c38*/ 	.word	0x000110c0
        /*0c3c*/ 	.word	0x00000006
        /*0c40*/ 	.word	0x00000000
        /*0c44*/ 	.short	0x010a
        /*0c46*/ 	.byte	0x3f
	.zero		1


	//   ....[74]....
        /*0c48*/ 	.word	0x00011110
        /*0c4c*/ 	.word	0x00000005
        /*0c50*/ 	.word	0x00000000
        /*0c54*/ 	.short	0x010a
        /*0c56*/ 	.byte	0x3f
	.zero		1


	//   ....[75]....
        /*0c58*/ 	.word	0x00011160
        /*0c5c*/ 	.word	0x00000000
        /*0c60*/ 	.word	0x00038860
        /*0c64*/ 	.short	0x010a
        /*0c66*/ 	.byte	0x3f
	.zero		1


	//   ....[76]....
        /*0c68*/ 	.word	0x000111b0
        /*0c6c*/ 	.word	0x00000005
        /*0c70*/ 	.word	0x00038860
        /*0c74*/ 	.short	0x010a
        /*0c76*/ 	.byte	0x3f
	.zero		1


	//   ....[77]....
        /*0c78*/ 	.word	0x00011200
        /*0c7c*/ 	.word	0x00000000
        /*0c80*/ 	.word	0x00038880
        /*0c84*/ 	.short	0x010a
        /*0c86*/ 	.byte	0x3f
	.zero		1


	//----- nvinfo : EIATTR_NUM_MBARRIERS
	.align		4
.L_96:
        /*0c88*/ 	.byte	0x03, 0x38
        /*0c8a*/ 	.short	0x0016


	//----- nvinfo : EIATTR_EXIT_INSTR_OFFSETS
	.align		4
        /*0c8c*/ 	.byte	0x04, 0x1c
        /*0c8e*/ 	.short	(.L_98 - .L_97)


	//   ....[0]....
.L_97:
        /*0c90*/ 	.word	0x0000fef0


	//----- nvinfo : EIATTR_MAX_THREADS
	.align		4
.L_98:
        /*0c94*/ 	.byte	0x04, 0x05
        /*0c96*/ 	.short	(.L_100 - .L_99)
.L_99:
        /*0c98*/ 	.word	0x00000180
        /*0c9c*/ 	.word	0x00000001
        /*0ca0*/ 	.word	0x00000001


	//----- nvinfo : EIATTR_CRS_STACK_SIZE
	.align		4
.L_100:
        /*0ca4*/ 	.byte	0x04, 0x1e
        /*0ca6*/ 	.short	(.L_102 - .L_101)
.L_101:
        /*0ca8*/ 	.word	0x00000000


	//----- nvinfo : EIATTR_CBANK_PARAM_SIZE
	.align		4
.L_102:
        /*0cac*/ 	.byte	0x03, 0x19
        /*0cae*/ 	.short	0x0a70


	//----- nvinfo : EIATTR_PARAM_CBANK
	.align		4
        /*0cb0*/ 	.byte	0x04, 0x0a
        /*0cb2*/ 	.short	(.L_104 - .L_103)
	.align		4
.L_103:
        /*0cb4*/ 	.word	index@(.nv.constant0._ZN7cutlass13device_kernelIN5flash11enable_sm90INS1_16FlashAttnFwdSm90INS1_25CollectiveMainloopFwdSm90ILi2EN4cute5tupleIJNS5_1CILi1EEES8_S8_EEENS6_IJNS7_ILi128EEESA_NS7_ILi256EEEEEELi256ENS_12float_e4m3_tEfNS_4arch4Sm90ELb0ELb0ELb1ELb0ELb0ELb0ELb0ELb1ELb1ELb1ELb1ELb0EEENS1_21CollectiveEpilogueFwdINS6_IJSA_SB_SA_EEES9_NS_10bfloat16_tESF_Li256ELb0ELb1ELb1ELb1EEENS1_19SingleTileSchedulerILb0ELb1ELb1ELi128EEEEEEEEEvNT_6ParamsE)
        /*0cb8*/ 	.short	0x0210
        /*0cba*/ 	.short	0x0a70


	//----- nvinfo : EIATTR_SW_WAR
	.align		4
.L_104:
        /*0cbc*/ 	.byte	0x04, 0x36
        /*0cbe*/ 	.short	(.L_106 - .L_105)
.L_105:
        /*0cc0*/ 	.word	0x00000008
.L_106:


//--------------------- .nv.info._ZN7cutlass13device_kernelIN5flash11enable_sm90INS1_16FlashAttnFwdSm90INS1_25CollectiveMainloopFwdSm90ILi2EN4cute5tupleIJNS5_1CILi1EEES8_S8_EEENS6_IJNS7_ILi128EEESA_NS7_ILi256EEEEEELi256ENS_12float_e4m3_tEfNS_4arch4Sm90ELb0ELb0ELb1ELb1ELb0ELb0ELb0ELb1ELb1ELb1ELb1ELb0EEENS1_21CollectiveEpilogueFwdINS6_IJSA_SB_SA_EEES9_NS_10bfloat16_tESF_Li256ELb1ELb1ELb1ELb1EEENS1_36VarlenDynamicPersistentTileSchedulerILi128ELi128ELi256ELi128ELb1ELb1ELb1ELb0ELb1ELb1EEEEEEEEEvNT_6ParamsE --------------------------
	.section	.nv.info._ZN7cutlass13device_kernelIN5flash11enable_sm90INS1_16FlashAttnFwdSm90INS1_25CollectiveMainloopFwdSm90ILi2EN4cute5tupleIJNS5_1CILi1EEES8_S8_EEENS6_IJNS7_ILi128EEESA_NS7_ILi256EEEEEELi256ENS_12float_e4m3_tEfNS_4arch4Sm90ELb0ELb0ELb1ELb1ELb0ELb0ELb0ELb1ELb1ELb1ELb1ELb0EEENS1_21CollectiveEpilogueFwdINS6_IJSA_SB_SA_EEES9_NS_10bfloat16_tESF_Li256ELb1ELb1ELb1ELb1EEENS1_36VarlenDynamicPersistentTileSchedulerILi128ELi128ELi256ELi128ELb1ELb1ELb1ELb0ELb1ELb1EEEEEEEEEvNT_6ParamsE,"",@"SHT_CUDA_INFO"
	.sectionflags	@""
	.align	4


	//----- nvinfo : EIATTR_CUDA_API_VERSION
	.align		4
        /*0000*/ 	.byte	0x04, 0x37
        /*0002*/ 	.short	(.L_108 - .L_107)
.L_107:
        /*0004*/ 	.word	0x00000082


	//----- nvinfo : EIATTR_KPARAM_INFO
	.align		4
.L_108:
        /*0008*/ 	.byte	0x04, 0x17
        /*000a*/ 	.short	(.L_110 - .L_109)
.L_109:
        /*000c*/ 	.word	0x00000000
        /*0010*/ 	.short	0x0000
        /*0012*/ 	.short	0x0070
        /*0014*/ 	.byte	0x00, 0xf0, 0x01, 0x2a


	//----- nvinfo : EIATTR_SPARSE_MMA_MASK
	.align		4
.L_110:
        /*0018*/ 	.byte	0x03, 0x50
        /*001a*/ 	.short	0x0000


	//----- nvinfo : EIATTR_MAXREG_COUNT
	.align		4
        /*001c*/ 	.byte	0x03, 0x1b
        /*001e*/ 	.short	0x00a8


	//----- nvinfo : EIATTR_NUM_BARRIERS
	.align		4
        /*0020*/ 	.byte	0x02, 0x4c
        /*0022*/ 	.byte	0x10
	.zero		1


	//----- nvinfo : EIATTR_EXTERNS
	.align		4
        /*0024*/ 	.byte	0x04, 0x0f
        /*0026*/ 	.short	(.L_112 - .L_111)


	//   ....[0]....
	.align		4
.L_111:
        /*0028*/ 	.word	index@(__assertfail)


	//----- nvinfo : EIATTR_ANNOTATIONS
	.align		4
.L_112:
        /*002c*/ 	.byte	0x04, 0x55
        /*002e*/ 	.short	(.L_114 - .L_113)


	//   ....[0]....
.L_113:
        /* <DEDUP_REMOVED lines=50> */


	//----- nvinfo : EIATTR_MERCURY_ISA_VERSION
	.align		4
.L_114:
        /*0338*/ 	.byte	0x03, 0x5f
        /*033a*/ 	.short	0x0101


	//----- nvinfo : EIATTR_UNUSED_LOAD_BYTE_OFFSET
	.align		4
        /*033c*/ 	.byte	0x04, 0x44
        /*033e*/ 	.short	(.L_116 - .L_115)


	//   ....[0]....
.L_115:
        /*0340*/ 	.word	0x00000a40
        /*0344*/ 	.word	0x0000fff0


	//   ....[1]....
        /*0348*/ 	.word	0x00009060
        /*034c*/ 	.word	0x0000fff0


	//----- nvinfo : EIATTR_INT_WARP_WIDE_INSTR_OFFSETS
	.align		4
.L_116:
        /*0350*/ 	.byte	0x04, 0x31
        /*0352*/ 	.short	(.L_118 - .L_117)


	//   ....[0]....
.L_117:
        /*0354*/ 	.word	0x00000130


	//   ....[1]....
        /*0358*/ 	.word	0x00000170


	//   ....[2]....
        /*035c*/ 	.word	0x000001e0


	//   ....[3]....
        /*0360*/ 	.word	0x00010b20


	//   ....[4]....
        /*0364*/ 	.word	0x00010bb0


	//   ....[5]....
        /*0368*/ 	.word	0x00013940


	//   ....[6]....
        /*036c*/ 	.word	0x000139d0


	//----- nvinfo : EIATTR_COOP_GROUP_MASK_REGIDS
	.align		4
.L_118:
        /*0370*/ 	.byte	0x04, 0x29
        /*0372*/ 	.short	(.L_120 - .L_119)


	//   ....[0]....
.L_119:
        /*0374*/ 	.word	0xffffffff


	//   ....[1]....
        /*0378*/ 	.word	0xffffffff


	//   ....[2]....
        /*037c*/ 	.word	0xffffffff


	//   ....[3]....
        /*0380*/ 	.word	0xffffffff


	//   ....[4]....
        /*0384*/ 	.word	0xffffffff


	//   ....[5]....
        /*0388*/ 	.word	0xffffffff


	//   ....[6]....
        /*038c*/ 	.word	0xffffffff


	//   ....[7]....
        /*0390*/ 	.word	0xffffffff


	//   ....[8]....
        /*0394*/ 	.word	0xffffffff


	//   ....[9]....
        /*0398*/ 	.word	0xffffffff


	//   ....[10]....
        /*039c*/ 	.word	0xffffffff


	//   ....[11]....
        /*03a0*/ 	.word	0xffffffff


	//   ....[12]....
        /*03a4*/ 	.word	0xffffffff


	//   ....[13]....
        /*03a8*/ 	.word	0xffffffff


	//   ....[14]....
        /*03ac*/ 	.word	0xffffffff


	//   ....[15]....
        /*03b0*/ 	.word	0xffffffff


	//   ....[16]....
        /*03b4*/ 	.word	0xffffffff


	//   ....[17]....
        /*03b8*/ 	.word	0xffffffff


	//   ....[18]....
        /*03bc*/ 	.word	0xffffffff


	//   ....[19]....
        /*03c0*/ 	.word	0xffffffff


	//   ....[20]....
        /*03c4*/ 	.word	0xffffffff


	//   ....[21]....
        /*03c8*/ 	.word	0xffffffff


	//   ....[22]....
        /*03cc*/ 	.word	0xffffffff


	//   ....[23]....
        /*03d0*/ 	.word	0xffffffff


	//   ....[24]....
        /*03d4*/ 	.word	0xffffffff


	//   ....[25]....
        /*03d8*/ 	.word	0xffffffff


	//   ....[26]....
        /*03dc*/ 	.word	0xffffffff


	//   ....[27]....
        /*03e0*/ 	.word	0xffffffff


	//   ....[28]....
        /*03e4*/ 	.word	0xffffffff


	//   ....[29]....
        /*03e8*/ 	.word	0xffffffff


	//   ....[30]....
        /*03ec*/ 	.word	0xffffffff


	//   ....[31]....
        /*03f0*/ 	.word	0xffffffff


	//   ....[32]....
        /*03f4*/ 	.word	0xffffffff


	//   ....[33]....
        /*03f8*/ 	.word	0xffffffff


	//   ....[34]....
        /*03fc*/ 	.word	0xffffffff


	//   ....[35]....
        /*0400*/ 	.word	0xffffffff


	//   ....[36]....
        /*0404*/ 	.word	0xffffffff


	//   ....[37]....
        /*0408*/ 	.word	0xffffffff


	//   ....[38]....
        /*040c*/ 	.word	0xffffffff


	//   ....[39]....
        /*0410*/ 	.word	0xffffffff


	//   ....[40]....
        /*0414*/ 	.word	0xffffffff


	//   ....[41]....
        /*0418*/ 	.word	0xffffffff


	//   ....[42]....
        /*041c*/ 	.word	0xffffffff


	//   ....[43]....
        /*0420*/ 	.word	0xffffffff


	//   ....[44]....
        /*0424*/ 	.word	0xffffffff


	//   ....[45]....
        /*0428*/ 	.word	0xffffffff


	//   ....[46]....
        /*042c*/ 	.word	0xffffffff


	//   ....[47]....
        /*0430*/ 	.word	0xffffffff


	//   ....[48]....
        /*0434*/ 	.word	0xffffffff


	//   ....[49]....
        /*0438*/ 	.word	0xffffffff


	//   ....[50]....
        /*043c*/ 	.word	0xffffffff


	//   ....[51]....
        /*0440*/ 	.word	0xffffffff


	//   ....[52]....
        /*0444*/ 	.word	0xffffffff


	//   ....[53]....
        /*0448*/ 	.word	0xffffffff


	//   ....[54]....
        /*044c*/ 	.word	0xffffffff


	//   ....[55]....
        /*0450*/ 	.word	0xffffffff


	//   ....[56]....
        /*0454*/ 	.word	0xffffffff


	//   ....[57]....
        /*0458*/ 	.word	0xffffffff


	//   ....[58]....
        /*045c*/ 	.word	0xffffffff


	//   ....[59]....
        /*0460*/ 	.word	0xffffffff


	//   ....[60]....
        /*0464*/ 	.word	0xffffffff


	//   ....[61]....
        /*0468*/ 	.word	0xffffffff


	//   ....[62]....
        /*046c*/ 	.word	0xffffffff


	//   ....[63]....
        /*0470*/ 	.word	0xffffffff


	//   ....[64]....
        /*0474*/ 	.word	0xffffffff


	//   ....[65]....
        /*0478*/ 	.word	0xffffffff


	//   ....[66]....
        /*047c*/ 	.word	0xffffffff


	//   ....[67]....
        /*0480*/ 	.word	0xffffffff


	//   ....[68]....
        /*0484*/ 	.word	0xffffffff


	//   ....[69]....
        /*0488*/ 	.word	0xffffffff


	//   ....[70]....
        /*048c*/ 	.word	0xffffffff


	//   ....[71]....
        /*0490*/ 	.word	0xffffffff


	//   ....[72]....
        /*0494*/ 	.word	0xffffffff


	//   ....[73]....
        /*0498*/ 	.word	0xffffffff


	//   ....[74]....
        /*049c*/ 	.word	0xffffffff


	//   ....[75]....
        /*04a0*/ 	.word	0xffffffff


	//   ....[76]....
        /*04a4*/ 	.word	0xffffffff


	//   ....[77]....
        /*04a8*/ 	.word	0xffffffff


	//   ....[78]....
        /*04ac*/ 	.word	0xffffffff


	//   ....[79]....
        /*04b0*/ 	.word	0xffffffff


	//   ....[80]....
        /*04b4*/ 	.word	0xffffffff


	//   ....[81]....
        /*04b8*/ 	.word	0xffffffff


	//   ....[82]....
        /*04bc*/ 	.word	0xffffffff


	//   ....[83]....
        /*04c0*/ 	.word	0xffffffff


	//   ....[84]....
        /*04c4*/ 	.word	0xffffffff


	//   ....[85]....
        /*04c8*/ 	.word	0xffffffff


	//   ....[86]....
        /*04cc*/ 	.word	0xffffffff


	//   ....[87]....
        /*04d0*/ 	.word	0xffffffff


	//   ....[88]....
        /*04d4*/ 	.word	0xffffffff


	//   ....[89]....
        /*04d8*/ 	.word	0xffffffff


	//   ....[90]....
        /*04dc*/ 	.word	0xffffffff


	//   ....[91]....
        /*04e0*/ 	.word	0xffffffff


	//   ....[92]....
        /*04e4*/ 	.word	0xffffffff


	//   ....[93]....
        /*04e8*/ 	.word	0xffffffff


	//   ....[94]....
        /*04ec*/ 	.word	0xffffffff


	//   ....[95]....
        /*04f0*/ 	.word	0xffffffff


	//   ....[96]....
        /*04f4*/ 	.word	0xffffffff


	//   ....[97]....
        /*04f8*/ 	.word	0xffffffff


	//   ....[98]....
        /*04fc*/ 	.word	0xffffffff


	//   ....[99]....
        /*0500*/ 	.word	0xffffffff


	//   ....[100]....
        /*0504*/ 	.word	0xffffffff


	//   ....[101]....
        /*0508*/ 	.word	0xffffffff


	//   ....[102]....
        /*050c*/ 	.word	0xffffffff


	//   ....[103]....
        /*0510*/ 	.word	0xffffffff


	//   ....[104]....
        /*0514*/ 	.word	0xffffffff


	//   ....[105]....
        /*0518*/ 	.word	0xffffffff


	//   ....[106]....
        /*051c*/ 	.word	0xffffffff


	//   ....[107]....
        /*0520*/ 	.word	0xffffffff


	//   ....[108]....
        /*0524*/ 	.word	0xffffffff


	//   ....[109]....
        /*0528*/ 	.word	0xffffffff


	//   ....[110]....
        /*052c*/ 	.word	0xffffffff


	//   ....[111]....
        /*0530*/ 	.word	0xffffffff


	//   ....[112]....
        /*0534*/ 	.word	0xffffffff


	//   ....[113]....
        /*0538*/ 	.word	0xffffffff


	//   ....[114]....
        /*053c*/ 	.word	0xffffffff


	//   ....[115]....
        /*0540*/ 	.word	0xffffffff


	//   ....[116]....
        /*0544*/ 	.word	0xffffffff


	//   ....[117]....
        /*0548*/ 	.word	0xffffffff


	//   ....[118]....
        /*054c*/ 	.word	0xffffffff


	//   ....[119]....
        /*0550*/ 	.word	0xffffffff


	//   ....[120]....
        /*0554*/ 	.word	0xffffffff


	//   ....[121]....
        /*0558*/ 	.word	0xffffffff


	//   ....[122]....
        /*055c*/ 	.word	0xffffffff


	//   ....[123]....
        /*0560*/ 	.word	0xffffffff


	//   ....[124]....
        /*0564*/ 	.word	0xffffffff


	//   ....[125]....
        /*0568*/ 	.word	0xffffffff


	//   ....[126]....
        /*056c*/ 	.word	0xffffffff


	//   ....[127]....
        /*0570*/ 	.word	0xffffffff


	//   ....[128]....
        /*0574*/ 	.word	0xffffffff


	//   ....[129]....
        /*0578*/ 	.word	0xffffffff


	//   ....[130]....
        /*057c*/ 	.word	0xffffffff


	//   ....[131]....
        /*0580*/ 	.word	0xffffffff


	//   ....[132]....
        /*0584*/ 	.word	0xffffffff


	//   ....[133]....
        /*0588*/ 	.word	0xffffffff


	//   ....[134]....
        /*058c*/ 	.word	0xffffffff


	//   ....[135]....
        /*0590*/ 	.word	0xffffffff


	//   ....[136]....
        /*0594*/ 	.word	0xffffffff


	//   ....[137]....
        /*0598*/ 	.word	0xffffffff


	//   ....[138]....
        /*059c*/ 	.word	0xffffffff


	//   ....[139]....
        /*05a0*/ 	.word	0xffffffff


	//   ....[140]....
        /*05a4*/ 	.word	0xffffffff


	//   ....[141]....
        /*05a8*/ 	.word	0xffffffff


	//   ....[142]....
        /*05ac*/ 	.word	0xffffffff


	//   ....[143]....
        /*05b0*/ 	.word	0xffffffff


	//   ....[144]....
        /*05b4*/ 	.word	0xffffffff


	//   ....[145]....
        /*05b8*/ 	.word	0xffffffff


	//   ....[146]....
        /*05bc*/ 	.word	0xffffffff


	//   ....[147]....
        /*05c0*/ 	.word	0xffffffff


	//   ....[148]....
        /*05c4*/ 	.word	0xffffffff


	//   ....[149]....
        /*05c8*/ 	.word	0xffffffff


	//   ....[150]....
        /*05cc*/ 	.word	0xffffffff


	//   ....[151]....
        /*05d0*/ 	.word	0xffffffff


	//   ....[152]....
        /*05d4*/ 	.word	0xffffffff


	//   ....[153]....
        /*05d8*/ 	.word	0xffffffff


	//   ....[154]....
        /*05dc*/ 	.word	0xffffffff


	//   ....[155]....
        /*05e0*/ 	.word	0xffffffff


	//   ....[156]....
        /*05e4*/ 	.word	0xffffffff


	//   ....[157]....
        /*05e8*/ 	.word	0xffffffff


	//   ....[158]....
        /*05ec*/ 	.word	0xffffffff


	//   ....[159]....
        /*05f0*/ 	.word	0xffffffff


	//   ....[160]....
        /*05f4*/ 	.word	0xffffffff


	//   ....[161]....
        /*05f8*/ 	.word	0xffffffff


	//   ....[162]....
        /*05fc*/ 	.word	0xffffffff


	//   ....[163]....
        /*0600*/ 	.word	0xffffffff


	//   ....[164]....
        /*0604*/ 	.word	0xffffffff


	//   ....[165]....
        /*0608*/ 	.word	0xffffffff


	//   ....[166]....
        /*060c*/ 	.word	0xffffffff


	//   ....[167]....
        /*0610*/ 	.word	0xffffffff


	//   ....[168]....
        /*0614*/ 	.word	0xffffffff


	//   ....[169]....
        /*0618*/ 	.word	0xffffffff


	//   ....[170]....
        /*061c*/ 	.word	0xffffffff


	//   ....[171]....
        /*0620*/ 	.word	0xffffffff


	//   ....[172]....
        /*0624*/ 	.word	0xffffffff


	//   ....[173]....
        /*0628*/ 	.word	0xffffffff


	//   ....[174]....
        /*062c*/ 	.word	0xffffffff


	//   ....[175]....
        /*0630*/ 	.word	0xffffffff


	//   ....[176]....
        /*0634*/ 	.word	0xffffffff


	//   ....[177]....
        /*0638*/ 	.word	0xffffffff


	//   ....[178]....
        /*063c*/ 	.word	0xffffffff


	//   ....[179]....
        /*0640*/ 	.word	0xffffffff


	//   ....[180]....
        /*0644*/ 	.word	0xffffffff


	//   ....[181]....
        /*0648*/ 	.word	0xffffffff


	//   ....[182]....
        /*064c*/ 	.word	0xffffffff


	//   ....[183]....
        /*0650*/ 	.word	0xffffffff


	//   ....[184]....
        /*0654*/ 	.word	0xffffffff


	//   ....[185]....
        /*0658*/ 	.word	0xffffffff


	//   ....[186]....
        /*065c*/ 	.word	0xffffffff


	//   ....[187]....
        /*0660*/ 	.word	0xffffffff


	//   ....[188]....
        /*0664*/ 	.word	0xffffffff


	//   ....[189]....
        /*0668*/ 	.word	0xffffffff


	//   ....[190]....
        /*066c*/ 	.word	0xffffffff


	//   ....[191]....
        /*0670*/ 	.word	0xffffffff


	//   ....[192]....
        /*0674*/ 	.word	0xffffffff


	//   ....[193]....
        /*0678*/ 	.word	0xffffffff


	//   ....[194]....
        /*067c*/ 	.word	0xffffffff


	//   ....[195]....
        /*0680*/ 	.word	0xffffffff


	//   ....[196]....
        /*0684*/ 	.word	0xffffffff


	//   ....[197]....
        /*0688*/ 	.word	0xffffffff


	//   ....[198]....
        /*068c*/ 	.word	0xffffffff


	//   ....[199]....
        /*0690*/ 	.word	0xffffffff


	//   ....[200]....
        /*0694*/ 	.word	0xffffffff


	//   ....[201]....
        /*0698*/ 	.word	0xffffffff


	//   ....[202]....
        /*069c*/ 	.word	0xffffffff


	//   ....[203]....
        /*06a0*/ 	.word	0xffffffff


	//   ....[204]....
        /*06a4*/ 	.word	0xffffffff


	//   ....[205]....
        /*06a8*/ 	.word	0xffffffff


	//   ....[206]....
        /*06ac*/ 	.word	0xffffffff


	//   ....[207]....
        /*06b0*/ 	.word	0xffffffff


	//   ....[208]....
        /*06b4*/ 	.word	0xffffffff


	//   ....[209]....
        /*06b8*/ 	.word	0xffffffff


	//   ....[210]....
        /*06bc*/ 	.word	0xffffffff


	//   ....[211]....
        /*06c0*/ 	.word	0xffffffff


	//   ....[212]....
        /*06c4*/ 	.word	0xffffffff


	//   ....[213]....
        /*06c8*/ 	.word	0xffffffff


	//   ....[214]....
        /*06cc*/ 	.word	0xffffffff


	//   ....[215]....
        /*06d0*/ 	.word	0xffffffff


	//   ....[216]....
        /*06d4*/ 	.word	0xffffffff


	//   ....[217]....
        /*06d8*/ 	.word	0xffffffff


	//   ....[218]....
        /*06dc*/ 	.word	0xffffffff


	//   ....[219]....
        /*06e0*/ 	.word	0xffffffff


	//   ....[220]....
        /*06e4*/ 	.word	0xffffffff


	//   ....[221]....
        /*06e8*/ 	.word	0xffffffff


	//   ....[222]....
        /*06ec*/ 	.word	0xffffffff


	//   ....[223]....
        /*06f0*/ 	.word	0xffffffff


	//   ....[224]....
        /*06f4*/ 	.word	0xffffffff


	//   ....[225]....
        /*06f8*/ 	.word	0x0500000f


	//   ....[226]....
        /*06fc*/ 	.word	0x0500000f


	//   ....[227]....
        /*0700*/ 	.word	0x0500000f


	//   ....[228]....
        /*0704*/ 	.word	0x0500000f


	//   ....[229]....
        /*0708*/ 	.word	0x0500000f


	//   ....[230]....
        /*070c*/ 	.word	0x0500000f


	//   ....[231]....
        /*0710*/ 	.word	0x0500000f


	//   ....[232]....
        /*0714*/ 	.word	0x0500000f


	//   ....[233]....
        /*0718*/ 	.word	0x0500000f


	//   ....[234]....
        /*071c*/ 	.word	0x0500000f


	//   ....[235]....
        /*0720*/ 	.word	0x0500000f


	//   ....[236]....
        /*0724*/ 	.word	0x0500000f


	//   ....[237]....
        /*0728*/ 	.word	0x0500000f


	//   ....[238]....
        /*072c*/ 	.word	0x0500000f


	//   ....[239]....
        /*0730*/ 	.word	0x0500000f


	//   ....[240]....
        /*0734*/ 	.word	0x0500000f


	//   ....[241]....
        /*0738*/ 	.word	0x0500000f


	//   ....[242]....
        /*073c*/ 	.word	0x0500000f


	//----- nvinfo : EIATTR_COOP_GROUP_INSTR_OFFSETS
	.align		4
.L_120:
        /*0740*/ 	.byte	0x04, 0x28
        /*0742*/ 	.short	(.L_122 - .L_121)


	//   ....[0]....
.L_121:
        /*0744*/ 	.word	0x00000070


	//   ....[1]....
        /*0748*/ 	.word	0x00000140


	//   ....[2]....
        /*074c*/ 	.word	0x00000190


	//   ....[3]....
        /*0750*/ 	.word	0x000003c0


	//   ....[4]....
        /*0754*/ 	.word	0x00000520


	//   ....[5]....
        /*0758*/ 	.word	0x00000640


	//   ....[6]....
        /*075c*/ 	.word	0x000007a0


	//   ....[7]....
        /*0760*/ 	.word	0x00001d90


	//   ....[8]....
        /*0764*/ 	.word	0x00003b30


	//   ....[9]....
        /*0768*/ 	.word	0x00003b80


	//   ....[10]....
        /*076c*/ 	.word	0x00004160


	//   ....[11]....
        /*0770*/ 	.word	0x000041e0


	//   ....[12]....
        /*0774*/ 	.word	0x00006770


	//   ....[13]....
        /*0778*/ 	.word	0x00006790


	//   ....[14]....
        /*077c*/ 	.word	0x000067b0


	//   ....[15]....
        /*0780*/ 	.word	0x000067d0


	//   ....[16]....
        /*0784*/ 	.word	0x000084f0


	//   ....[17]....
        /*0788*/ 	.word	0x00008500


	//   ....[18]....
        /*078c*/ 	.word	0x00008530


	//   ....[19]....
        /*0790*/ 	.word	0x00008540


	//   ....[20]....
        /*0794*/ 	.word	0x00009cb0


	//   ....[21]....
        /*0798*/ 	.word	0x00009ce0


	//   ....[22]....
        /*079c*/ 	.word	0x00009d10


	//   ....[23]....
        /*07a0*/ 	.word	0x00009d40


	//   ....[24]....
        /*07a4*/ 	.word	0x00009d70


	//   ....[25]....
        /*07a8*/ 	.word	0x00009da0


	//   ....[26]....
        /*07ac*/ 	.word	0x00009dd0


	//   ....[27]....
        /*07b0*/ 	.word	0x00009e00


	//   ....[28]....
        /*07b4*/ 	.word	0x00009e30


	//   ....[29]....
        /*07b8*/ 	.word	0x00009e60


	//   ....[30]....
        /*07bc*/ 	.word	0x00009e90


	//   ....[31]....
        /*07c0*/ 	.word	0x00009ed0


	//   ....[32]....
        /*07c4*/ 	.word	0x00009f00


	//   ....[33]....
        /*07c8*/ 	.word	0x00009f30


	//   ....[34]....
        /*07cc*/ 	.word	0x00009f70


	//   ....[35]....
        /*07d0*/ 	.word	0x00009f90


	//   ....[36]....
        /*07d4*/ 	.word	0x00009fb0


	//   ....[37]....
        /*07d8*/ 	.word	0x00009fd0


	//   ....[38]....
        /*07dc*/ 	.word	0x00009ff0


	//   ....[39]....
        /*07e0*/ 	.word	0x0000a010


	//   ....[40]....
        /*07e4*/ 	.word	0x0000a030


	//   ....[41]....
        /*07e8*/ 	.word	0x0000a050


	//   ....[42]....
        /*07ec*/ 	.word	0x0000a070


	//   ....[43]....
        /*07f0*/ 	.word	0x0000a0a0


	//   ....[44]....
        /*07f4*/ 	.word	0x0000a0d0


	//   ....[45]....
        /*07f8*/ 	.word	0x0000a110


	//   ....[46]....
        /*07fc*/ 	.word	0x0000a130


	//   ....[47]....
        /*0800*/ 	.word	0x0000a150


	//   ....[48]....
        /*0804*/ 	.word	0x0000a170


	//   ....[49]....
        /*0808*/ 	.word	0x0000a180


	//   ....[50]....
        /*080c*/ 	.word	0x0000a190


	//   ....[51]....
        /*0810*/ 	.word	0x0000a1a0


	//   ....[52]....
        /*0814*/ 	.word	0x0000a1b0


	//   ....[53]....
        /*0818*/ 	.word	0x0000a1c0


	//   ....[54]....
        /*081c*/ 	.word	0x0000a1e0


	//   ....[55]....
        /*0820*/ 	.word	0x0000a200


	//   ....[56]....
        /*0824*/ 	.word	0x0000a210


	//   ....[57]....
        /*0828*/ 	.word	0x0000a220


	//   ....[58]....
        /*082c*/ 	.word	0x0000a240


	//   ....[59]....
        /*0830*/ 	.word	0x0000a250


	//   ....[60]....
        /*0834*/ 	.word	0x0000a260


	//   ....[61]....
        /*0838*/ 	.word	0x0000a270


	//   ....[62]....
        /*083c*/ 	.word	0x0000a280


	//   ....[63]....
        /*0840*/ 	.word	0x0000a290


	//   ....[64]....
        /*0844*/ 	.word	0x0000a2a0


	//   ....[65]....
        /*0848*/ 	.word	0x0000a2b0


	//   ....[66]....
        /*084c*/ 	.word	0x0000a2c0


	//   ....[67]....
        /*0850*/ 	.word	0x0000a2d0


	//   ....[68]....
        /*0854*/ 	.word	0x0000a2e0


	//   ....[69]....
        /*0858*/ 	.word	0x0000a2f0


	//   ....[70]....
        /*085c*/ 	.word	0x0000a300


	//   ....[71]....
        /*0860*/ 	.word	0x0000a310


	//   ....[72]....
        /*0864*/ 	.word	0x0000a330


	//   ....[73]....
        /*0868*/ 	.word	0x0000a340


	//   ....[74]....
        /*086c*/ 	.word	0x0000a350


	//   ....[75]....
        /*0870*/ 	.word	0x0000a360


	//   ....[76]....
        /*0874*/ 	.word	0x0000a370


	//   ....[77]....
        /*0878*/ 	.word	0x0000a380


	//   ....[78]....
        /*087c*/ 	.word	0x0000a390


	//   ....[79]....
        /*0880*/ 	.word	0x0000a3a0


	//   ....[80]....
        /*0884*/ 	.word	0x0000a3b0


	//   ....[81]....
        /*0888*/ 	.word	0x0000a3c0


	//   ....[82]....
        /*088c*/ 	.word	0x0000a3d0


	//   ....[83]....
        /*0890*/ 	.word	0x0000a3e0


	//   ....[84]....
        /*0894*/ 	.word	0x0000a3f0


	//   ....[85]....
        /*0898*/ 	.word	0x0000a400


	//   ....[86]....
        /*089c*/ 	.word	0x0000a410


	//   ....[87]....
        /*08a0*/ 	.word	0x0000a420


	//   ....[88]....
        /*08a4*/ 	.word	0x0000a430


	//   ....[89]....
        /*08a8*/ 	.word	0x0000a440


	//   ....[90]....
        /*08ac*/ 	.word	0x0000a450


	//   ....[91]....
        /*08b0*/ 	.word	0x0000a460


	//   ....[92]....
        /*08b4*/ 	.word	0x0000a470


	//   ....[93]....
        /*08b8*/ 	.word	0x0000a480


	//   ....[94]....
        /*08bc*/ 	.word	0x0000a490


	//   ....[95]....
        /*08c0*/ 	.word	0x0000a4a0


	//   ....[96]....
        /*08c4*/ 	.word	0x0000a4b0


	//   ....[97]....
        /*08c8*/ 	.word	0x0000a4c0


	//   ....[98]....
        /*08cc*/ 	.word	0x0000a4d0


	//   ....[99]....
        /*08d0*/ 	.word	0x0000a4e0


	//   ....[100]....
        /*08d4*/ 	.word	0x0000a4f0


	//   ....[101]....
        /*08d8*/ 	.word	0x0000a500


	//   ....[102]....
        /*08dc*/ 	.word	0x0000a510


	//   ....[103]....
        /*08e0*/ 	.word	0x0000a520


	//   ....[104]....
        /*08e4*/ 	.word	0x0000a530


	//   ....[105]....
        /*08e8*/ 	.word	0x0000a540


	//   ....[106]....
        /*08ec*/ 	.word	0x0000a550


	//   ....[107]....
        /*08f0*/ 	.word	0x0000a560


	//   ....[108]....
        /*08f4*/ 	.word	0x0000a570


	//   ....[109]....
        /*08f8*/ 	.word	0x0000a580


	//   ....[110]....
        /*08fc*/ 	.word	0x0000a590


	//   ....[111]....
        /*0900*/ 	.word	0x0000a5a0


	//   ....[112]....
        /*0904*/ 	.word	0x0000a5b0


	//   ....[113]....
        /*0908*/ 	.word	0x0000a5c0


	//   ....[114]....
        /*090c*/ 	.word	0x0000a5d0


	//   ....[115]....
        /*0910*/ 	.word	0x0000a5e0


	//   ....[116]....
        /*0914*/ 	.word	0x0000a5f0


	//   ....[117]....
        /*0918*/ 	.word	0x0000a600


	//   ....[118]....
        /*091c*/ 	.word	0x0000a610


	//   ....[119]....
        /*0920*/ 	.word	0x0000a620


	//   ....[120]....
        /*0924*/ 	.word	0x0000a630


	//   ....[121]....
        /*0928*/ 	.word	0x0000a640


	//   ....[122]....
        /*092c*/ 	.word	0x0000a650


	//   ....[123]....
        /*0930*/ 	.word	0x0000a660


	//   ....[124]....
        /*0934*/ 	.word	0x0000a670


	//   ....[125]....
        /*0938*/ 	.word	0x0000a680


	//   ....[126]....
        /*093c*/ 	.word	0x0000a690


	//   ....[127]....
        /*0940*/ 	.word	0x0000a6a0


	//   ....[128]....
        /*0944*/ 	.word	0x0000a6b0


	//   ....[129]....
        /*0948*/ 	.word	0x0000a6d0


	//   ....[130]....
        /*094c*/ 	.word	0x0000a6f0


	//   ....[131]....
        /*0950*/ 	.word	0x0000a710


	//   ....[132]....
        /*0954*/ 	.word	0x0000a720


	//   ....[133]....
        /*0958*/ 	.word	0x0000a730


	//   ....[134]....
        /*095c*/ 	.word	0x0000a740


	//   ....[135]....
        /*0960*/ 	.word	0x0000a750


	//   ....[136]....
        /*0964*/ 	.word	0x0000a760


	//   ....[137]....
        /*0968*/ 	.word	0x0000a770


	//   ....[138]....
        /*096c*/ 	.word	0x0000a790


	//   ....[139]....
        /*0970*/ 	.word	0x0000a7b0


	//   ....[140]....
        /*0974*/ 	.word	0x0000a7d0


	//   ....[141]....
        /*0978*/ 	.word	0x0000a7f0


	//   ....[142]....
        /*097c*/ 	.word	0x0000a810


	//   ....[143]....
        /*0980*/ 	.word	0x0000a830


	//   ....[144]....
        /*0984*/ 	.word	0x0000a860


	//   ....[145]....
        /*0988*/ 	.word	0x0000a890


	//   ....[146]....
        /*098c*/ 	.word	0x0000a8b0


	//   ....[147]....
        /*0990*/ 	.word	0x0000a980


	//   ....[148]....
        /*0994*/ 	.word	0x0000ba40


	//   ....[149]....
        /*0998*/ 	.word	0x0000ba50


	//   ....[150]....
        /*099c*/ 	.word	0x0000ba60


	//   ....[151]....
        /*09a0*/ 	.word	0x0000ba70


	//   ....[152]....
        /*09a4*/ 	.word	0x0000c540


	//   ....[153]....
        /*09a8*/ 	.word	0x0000c560


	//   ....[154]....
        /*09ac*/ 	.word	0x0000c700


	//   ....[155]....
        /*09b0*/ 	.word	0x0000c720


	//   ....[156]....
        /*09b4*/ 	.word	0x0000c860


	//   ....[157]....
        /*09b8*/ 	.word	0x0000c880


	//   ....[158]....
        /*09bc*/ 	.word	0x0000c9d0


	//   ....[159]....
        /*09c0*/ 	.word	0x0000c9f0


	//   ....[160]....
        /*09c4*/ 	.word	0x0000cfe0


	//   ....[161]....
        /*09c8*/ 	.word	0x0000d020


	//   ....[162]....
        /*09cc*/ 	.word	0x0000dae0


	//   ....[163]....
        /*09d0*/ 	.word	0x0000daf0


	//   ....[164]....
        /*09d4*/ 	.word	0x0000ed00


	//   ....[165]....
        /*09d8*/ 	.word	0x0000ed30


	//   ....[166]....
        /*09dc*/ 	.word	0x0000eea0


	//   ....[167]....
        /*09e0*/ 	.word	0x0000eec0


	//   ....[168]....
        /*09e4*/ 	.word	0x0000f000


	//   ....[169]....
        /*09e8*/ 	.word	0x0000f020


	//   ....[170]....
        /*09ec*/ 	.word	0x0000f170


	//   ....[171]....
        /*09f0*/ 	.word	0x0000f190


	//   ....[172]....
        /*09f4*/ 	.word	0x0000f370


	//   ....[173]....
        /*09f8*/ 	.word	0x0000f5b0


	//   ....[174]....
        /*09fc*/ 	.word	0x0000f5e0


	//   ....[175]....
        /*0a00*/ 	.word	0x0000f620


	//   ....[176]....
        /*0a04*/ 	.word	0x0000f650


	//   ....[177]....
        /*0a08*/ 	.word	0x0000f680


	//   ....[178]....
        /*0a0c*/ 	.word	0x0000f6c0


	//   ....[179]....
        /*0a10*/ 	.word	0x0000f850


	//   ....[180]....
        /*0a14*/ 	.word	0x0000f880


	//   ....[181]....
        /*0a18*/ 	.word	0x0000f8b0


	//   ....[182]....
        /*0a1c*/ 	.word	0x0000f8e0


	//   ....[183]....
        /*0a20*/ 	.word	0x0000f910


	//   ....[184]....
        /*0a24*/ 	.word	0x0000f950


	//   ....[185]....
        /*0a28*/ 	.word	0x0000f9e0


	//   ....[186]....
        /*0a2c*/ 	.word	0x0000fa30


	//   ....[187]....
        /*0a30*/ 	.word	0x0000fa40


	//   ....[188]....
        /*0a34*/ 	.word	0x0000fad0


	//   ....[189]....
        /*0a38*/ 	.word	0x000112d0


	//   ....[190]....
        /*0a3c*/ 	.word	0x00011f40


	//   ....[191]....
        /*0a40*/ 	.word	0x00011f50


	//   ....[192]....
        /*0a44*/ 	.word	0x00011f90


	//   ....[193]....
        /*0a48*/ 	.word	0x00011fd0


	//   ....[194]....
        /*0a4c*/ 	.word	0x000120d0


	//   ....[195]....
        /*0a50*/ 	.word	0x000120e0


	//   ....[196]....
        /*0a54*/ 	.word	0x00012160


	//   ....[197]....
        /*0a58*/ 	.word	0x00012170


	//   ....[198]....
        /*0a5c*/ 	.word	0x000121f0


	//   ....[199]....
        /*0a60*/ 	.word	0x00012200


	//   ....[200]....
        /*0a64*/ 	.word	0x00012280


	//   ....[201]....
        /*0a68*/ 	.word	0x00012290


	//   ....[202]....
        /*0a6c*/ 	.word	0x00012310


	//   ....[203]....
        /*0a70*/ 	.word	0x00012320


	//   ....[204]....
        /*0a74*/ 	.word	0x00012330


	//   ....[205]....
        /*0a78*/ 	.word	0x00012370


	//   ....[206]....
        /*0a7c*/ 	.word	0x00014690


	//   ....[207]....
        /*0a80*/ 	.word	0x000146b0


	//   ....[208]....
        /*0a84*/ 	.word	0x000146e0


	//   ....[209]....
        /*0a88*/ 	.word	0x00014710


	//   ....[210]....
        /*0a8c*/ 	.word	0x00014740


	//   ....[211]....
        /*0a90*/ 	.word	0x00014770


	//   ....[212]....
        /*0a94*/ 	.word	0x000147a0


	//   ....[213]....
        /*0a98*/ 	.word	0x000147b0


	//   ....[214]....
        /*0a9c*/ 	.word	0x00014910


	//   ....[215]....
        /*0aa0*/ 	.word	0x00014940


	//   ....[216]....
        /*0aa4*/ 	.word	0x00014970


	//   ....[217]....
        /*0aa8*/ 	.word	0x000149a0


	//   ....[218]....
        /*0aac*/ 	.word	0x000149d0


	//   ....[219]....
        /*0ab0*/ 	.word	0x00014a10


	//   ....[220]....
        /*0ab4*/ 	.word	0x00014a90


	//   ....[221]....
        /*0ab8*/ 	.word	0x00014ad0


	//   ....[222]....
        /*0abc*/ 	.word	0x00014ae0


	//   ....[223]....
        /*0ac0*/ 	.word	0x00014b20


	//   ....[224]....
        /*0ac4*/ 	.word	0x000151a0


	//   ....[225]....
        /*0ac8*/ 	.word	0x000156c0


	//   ....[226]....
        /*0acc*/ 	.word	0x000158a0


	//   ....[227]....
        /*0ad0*/ 	.word	0x00015910


	//   ....[228]....
        /*0ad4*/ 	.word	0x00015970


	//   ....[229]....
        /*0ad8*/ 	.word	0x00015a10


	//   ....[230]....
        /*0adc*/ 	.word	0x00015ad0


	//   ....[231]....
        /*0ae0*/ 	.word	0x00015bd0


	//   ....[232]....
        /*0ae4*/ 	.word	0x00015c30


	//   ....[233]....
        /*0ae8*/ 	.word	0x00015d20


	//   ....[234]....
        /*0aec*/ 	.word	0x00015d80


	//   ....[235]....
        /*0af0*/ 	.word	0x00015e70


	//   ....[236]....
        /*0af4*/ 	.word	0x00015ed0


	//   ....[237]....
        /*0af8*/ 	.word	0x00015fc0


	//   ....[238]....
        /*0afc*/ 	.word	0x00016020


	//   ....[239]....
        /*0b00*/ 	.word	0x000160f0


	//   ....[240]....
        /*0b04*/ 	.word	0x00016170


	//   ....[241]....
        /*0b08*/ 	.word	0x00016240


	//   ....[242]....
        /*0b0c*/ 	.word	0x00016590


	//----- nvinfo : EIATTR_REG_RECONFIG
	.align		4
.L_122:
        /*0b10*/ 	.byte	0x01, 0x54
	.zero		2


	//----- nvinfo : EIATTR_SYSCALL_OFFSETS
	.align		4
        /*0b14*/ 	.byte	0x04, 0x46
        /*0b16*/ 	.short	(.L_124 - .L_123)


	//   ....[0]....
.L_123:
        /*0b18*/ 	.word	0x00001f10


	//   ....[1]....
        /*0b1c*/ 	.word	0x00010d20


	//   ....[2]....
        /*0b20*/ 	.word	0x00010eb0


	//   ....[3]....
        /*0b24*/ 	.word	0x00011000


	//   ....[4]....
        /*0b28*/ 	.word	0x00011140


	//   ....[5]....
        /*0b2c*/ 	.word	0x00011b90


	//----- nvinfo : EIATTR_MBARRIER_INSTR_OFFSETS
	.align		4
.L_124:
        /*0b30*/ 	.byte	0x04, 0x39
        /*0b32*/ 	.short	(.L_126 - .L_125)


	//   ....[0]....
.L_125:
        /*0b34*/ 	.word	0x00000270
        /*0b38*/ 	.word	0x000000ff
        /*0b3c*/ 	.word	0x00038800
        /*0b40*/ 	.short	0x0100
        /*0b42*/ 	.byte	0x08
	.zero		1


	//   ....[1]....
        /*0b44*/ 	.word	0x00000280
        /*0b48*/ 	.word	0x000000ff
        /*0b4c*/ 	.word	0x00038820
        /*0b50*/ 	.short	0x0100
        /*0b52*/ 	.byte	0x08
	.zero		1


	//   ....[2]....
        /*0b54*/ 	.word	0x00000370
        /*0b58*/ 	.word	0x000000ff
        /*0b5c*/ 	.word	0x00038830
        /*0b60*/ 	.short	0x0100
        /*0b62*/ 	.byte	0x08
	.zero		1


	//   ....[3]....
        /*0b64*/ 	.word	0x00000380
        /*0b68*/ 	.word	0x000000ff
        /*0b6c*/ 	.word	0x00038840
        /*0b70*/ 	.short	0x0100
        /*0b72*/ 	.byte	0x08
	.zero		1


	//   ....[4]....
        /*0b74*/ 	.word	0x00000390
        /*0b78*/ 	.word	0x000000ff
        /*0b7c*/ 	.word	0x00038838
        /*0b80*/ 	.short	0x0100
        /*0b82*/ 	.byte	0x08
	.zero		1


	//   ....[5]....
        /*0b84*/ 	.word	0x000003a0
        /*0b88*/ 	.word	0x000000ff
        /*0b8c*/ 	.word	0x00038848
        /*0b90*/ 	.short	0x0100
        /*0b92*/ 	.byte	0x08
	.zero		1


	//   ....[6]....
        /*0b94*/ 	.word	0x000004d0
        /*0b98*/ 	.word	0x000000ff
        /*0b9c*/ 	.word	0x00038850
        /*0ba0*/ 	.short	0x0100
        /*0ba2*/ 	.byte	0x08
	.zero		1


	//   ....[7]....
        /*0ba4*/ 	.word	0x000004e0
        /*0ba8*/ 	.word	0x000000ff
        /*0bac*/ 	.word	0x00038860
        /*0bb0*/ 	.short	0x0100
        /*0bb2*/ 	.byte	0x08
	.zero		1


	//   ....[8]....
        /*0bb4*/ 	.word	0x000004f0
        /*0bb8*/ 	.word	0x000000ff
        /*0bbc*/ 	.word	0x00038858
        /*0bc0*/ 	.short	0x0100
        /*0bc2*/ 	.byte	0x08
	.zero		1


	//   ....[9]....
        /*0bc4*/ 	.word	0x00000500
        /*0bc8*/ 	.word	0x000000ff
        /*0bcc*/ 	.word	0x00038868
        /*0bd0*/ 	.short	0x0100
        /*0bd2*/ 	.byte	0x08
	.zero		1


	//   ....[10]....
        /*0bd4*/ 	.word	0x000005f0
        /*0bd8*/ 	.word	0x000000ff
        /*0bdc*/ 	.word	0x00038870
        /*0be0*/ 	.short	0x0100
        /*0be2*/ 	.byte	0x06
	.zero		1


	//   ....[11]....
        /*0be4*/ 	.word	0x00000600
        /*0be8*/ 	.word	0x000000ff
        /*0bec*/ 	.word	0x00038880
        /*0bf0*/ 	.short	0x0100
        /*0bf2*/ 	.byte	0x06
	.zero		1


	//   ....[12]....
        /*0bf4*/ 	.word	0x00000610
        /*0bf8*/ 	.word	0x000000ff
        /*0bfc*/ 	.word	0x00038878
        /*0c00*/ 	.short	0x0100
        /*0c02*/ 	.byte	0x06
	.zero		1


	//   ....[13]....
        /*0c04*/ 	.word	0x00000620
        /*0c08*/ 	.word	0x000000ff
        /*0c0c*/ 	.word	0x00038888
        /*0c10*/ 	.short	0x0100
        /*0c12*/ 	.byte	0x06
	.zero		1


	//   ....[14]....
        /*0c14*/ 	.word	0x00000750
        /*0c18*/ 	.word	0x000000ff
        /*0c1c*/ 	.word	0x00038890
        /*0c20*/ 	.short	0x0100
        /*0c22*/ 	.byte	0x08
	.zero		1


	//   ....[15]....
        /*0c24*/ 	.word	0x00000760
        /*0c28*/ 	.word	0x000000ff
        /*0c2c*/ 	.word	0x000388a0
        /*0c30*/ 	.short	0x0100
        /*0c32*/ 	.byte	0x08
	.zero		1


	//   ....[16]....
        /*0c34*/ 	.word	0x00000770
        /*0c38*/ 	.word	0x000000ff
        /*0c3c*/ 	.word	0x00038898
        /*0c40*/ 	.short	0x0100
        /*0c42*/ 	.byte	0x08
	.zero		1


	//   ....[17]....
        /*0c44*/ 	.word	0x00000780
        /*0c48*/ 	.word	0x000000ff
        /*0c4c*/ 	.word	0x000388a8
        /*0c50*/ 	.short	0x0100
        /*0c52*/ 	.byte	0x08
	.zero		1


	//   ....[18]....
        /*0c54*/ 	.word	0x000008b0
        /*0c58*/ 	.word	0x000000ff
        /*0c5c*/ 	.word	0x000388b0
        /*0c60*/ 	.short	0x0100
        /*0c62*/ 	.byte	0x08
	.zero		1


	//   ....[19]....
        /*0c64*/ 	.word	0x000008c0
        /*0c68*/ 	.word	0x000000ff
        /*0c6c*/ 	.word	0x000388c0
        /*0c70*/ 	.short	0x0100
        /*0c72*/ 	.byte	0x08
	.zero		1


	//   ....[20]....
        /*0c74*/ 	.word	0x000008d0
        /*0c78*/ 	.word	0x000000ff
        /*0c7c*/ 	.word	0x000388b8
        /*0c80*/ 	.short	0x0100
        /*0c82*/ 	.byte	0x08
	.zero		1


	//   ....[21]....
        /*0c84*/ 	.word	0x000008e0
        /*0c88*/ 	.word	0x000000ff
        /*0c8c*/ 	.word	0x000388c8
        /*0c90*/ 	.short	0x0100
        /*0c92*/ 	.byte	0x08
	.zero		1


	//   ....[22]....
        /*0c94*/ 	.word	0x000021c0
        /*0c98*/ 	.word	0x00000002
        /*0c9c*/ 	.word	0x00038800
        /*0ca0*/ 	.short	0x010a
        /*0ca2*/ 	.byte	0x3f
	.zero		1


	//   ....[23]....
        /*0ca4*/ 	.word	0x00002260
        /*0ca8*/ 	.word	0x00000004
        /*0cac*/ 	.word	0x00038830
        /*0cb0*/ 	.short	0x010a
        /*0cb2*/ 	.byte	0x3f
	.zero		1


	//   ....[24]....
        /*0cb4*/ 	.word	0x000022d0
        /*0cb8*/ 	.word	0x00000004
        /*0cbc*/ 	.word	0x00038830
        /*0cc0*/ 	.short	0x010a
        /*0cc2*/ 	.byte	0x3f
	.zero		1


	//   ....[25]....
        /*0cc4*/ 	.word	0x00003e70
        /*0cc8*/ 	.word	0x00000004
        /*0ccc*/ 	.word	0x00000000
        /*0cd0*/ 	.short	0x0101
        /*0cd2*/ 	.byte	0x3f
	.zero		1


	//   ....[26]....
        /*0cd4*/ 	.word	0x000055b0
        /*0cd8*/ 	.word	0x000000ff
        /*0cdc*/ 	.word	0x00038830
        /*0ce0*/ 	.short	0x010a
        /*0ce2*/ 	.byte	0x06
	.zero		1


	//   ....[27]....
        /*0ce4*/ 	.word	0x000055f0
        /*0ce8*/ 	.word	0x000000ff
        /*0cec*/ 	.word	0x00038830
        /*0cf0*/ 	.short	0x010a
        /*0cf2*/ 	.byte	0x06
	.zero		1


	//   ....[28]....
        /*0cf4*/ 	.word	0x00005990
        /*0cf8*/ 	.word	0x000000ff
        /*0cfc*/ 	.word	0x00038850
        /*0d00*/ 	.short	0x010a
        /*0d02*/ 	.byte	0x06
	.zero		1


	//   ....[29]....
        /*0d04*/ 	.word	0x000059d0
        /*0d08*/ 	.word	0x000000ff
        /*0d0c*/ 	.word	0x00038850
        /*0d10*/ 	.short	0x010a
        /*0d12*/ 	.byte	0x06
	.zero		1


	//   ....[30]....
        /*0d14*/ 	.word	0x00007580
        /*0d18*/ 	.word	0x000000d1
        /*0d1c*/ 	.word	0x00000000
        /*0d20*/ 	.short	0x0101
        /*0d22*/ 	.byte	0x3f
	.zero		1


	//   ....[31]....
        /*0d24*/ 	.word	0x000077c0
        /*0d28*/ 	.word	0x00000008
        /*0d2c*/ 	.word	0x00000000
        /*0d30*/ 	.short	0x0101
        /*0d32*/ 	.byte	0x3f
	.zero		1


	//   ....[32]....
        /*0d34*/ 	.word	0x000081b0
        /*0d38*/ 	.word	0x0000000e
        /*0d3c*/ 	.word	0x00038850
        /*0d40*/ 	.short	0x010a
        /*0d42*/ 	.byte	0x3f
	.zero		1


	//   ....[33]....
        /*0d44*/ 	.word	0x00008240
        /*0d48*/ 	.word	0x0000000e
        /*0d4c*/ 	.word	0x00038850
        /*0d50*/ 	.short	0x010a
        /*0d52*/ 	.byte	0x3f
	.zero		1


	//   ....[34]....
        /*0d54*/ 	.word	0x000087e0
        /*0d58*/ 	.word	0x00000099
        /*0d5c*/ 	.word	0x00000000
        /*0d60*/ 	.short	0x0101
        /*0d62*/ 	.byte	0x3f
	.zero		1


	//   ....[35]....
        /*0d64*/ 	.word	0x0000c530
        /*0d68*/ 	.word	0x000000ff
        /*0d6c*/ 	.word	0x00000000
        /*0d70*/ 	.short	0x0101
        /*0d72*/ 	.byte	0x08
	.zero		1


	//   ....[36]....
        /*0d74*/ 	.word	0x0000cdf0
        /*0d78*/ 	.word	0x000000ff
        /*0d7c*/ 	.word	0x00000000
        /*0d80*/ 	.short	0x0101
        /*0d82*/ 	.byte	0x08
	.zero		1


	//   ....[37]....
        /*0d84*/ 	.word	0x00011550
        /*0d88*/ 	.word	0x00000004
        /*0d8c*/ 	.word	0x00038880
        /*0d90*/ 	.short	0x010a
        /*0d92*/ 	.byte	0x3f
	.zero		1


	//   ....[38]....
        /*0d94*/ 	.word	0x00011750
        /*0d98*/ 	.word	0x00000004
        /*0d9c*/ 	.word	0x00038840
        /*0da0*/ 	.short	0x010a
        /*0da2*/ 	.byte	0x3f
	.zero		1


	//   ....[39]....
        /*0da4*/ 	.word	0x00012460
        /*0da8*/ 	.word	0x00000013
        /*0dac*/ 	.word	0x00038800
        /*0db0*/ 	.short	0x0107
        /*0db2*/ 	.byte	0x3f
	.zero		1


	//   ....[40]....
        /*0db4*/ 	.word	0x00012560
        /*0db8*/ 	.word	0x00000013
        /*0dbc*/ 	.word	0x00038800
        /*0dc0*/ 	.short	0x0101
        /*0dc2*/ 	.byte	0x3f
	.zero		1


	//   ....[41]....
        /*0dc4*/ 	.word	0x00012580
        /*0dc8*/ 	.word	0x00000013
        /*0dcc*/ 	.word	0x00038820
        /*0dd0*/ 	.short	0x010a
        /*0dd2*/ 	.byte	0x3f
	.zero		1


	//   ....[42]....
        /*0dd4*/ 	.word	0x00012890
        /*0dd8*/ 	.word	0x00000004
        /*0ddc*/ 	.word	0x00038880
        /*0de0*/ 	.short	0x010a
        /*0de2*/ 	.byte	0x3f
	.zero		1


	//   ....[43]....
        /*0de4*/ 	.word	0x00012be0
        /*0de8*/ 	.word	0x00000004
        /*0dec*/ 	.word	0x00038840
        /*0df0*/ 	.short	0x010a
        /*0df2*/ 	.byte	0x3f
	.zero		1


	//   ....[44]....
        /*0df4*/ 	.word	0x00012fa0
        /*0df8*/ 	.word	0x00000014
        /*0dfc*/ 	.word	0x00038870
        /*0e00*/ 	.short	0x010a
        /*0e02*/ 	.byte	0x3f
	.zero		1


	//   ....[45]....
        /*0e04*/ 	.word	0x00013010
        /*0e08*/ 	.word	0x00000014
        /*0e0c*/ 	.word	0x00038860
        /*0e10*/ 	.short	0x010a
        /*0e12*/ 	.byte	0x3f
	.zero		1


	//   ....[46]....
        /*0e14*/ 	.word	0x00013810
        /*0e18*/ 	.word	0x00000014
        /*0e1c*/ 	.word	0x00038850
        /*0e20*/ 	.short	0x0101
        /*0e22*/ 	.byte	0x3f
	.zero		1


	//   ....[47]....
        /*0e24*/ 	.word	0x00013890
        /*0e28*/ 	.word	0x00000014
        /*0e2c*/ 	.word	0x00000000
        /*0e30*/ 	.short	0x0101
        /*0e32*/ 	.byte	0x3f
	.zero		1


	//   ....[48]....
        /*0e34*/ 	.word	0x00013ad0
        /*0e38*/ 	.word	0x00000011
        /*0e3c*/ 	.word	0x00038870
        /*0e40*/ 	.short	0x010a
        /*0e42*/ 	.byte	0x3f
	.zero		1


	//   ....[49]....
        /*0e44*/ 	.word	0x00013b40
        /*0e48*/ 	.word	0x00000011
        /*0e4c*/ 	.word	0x00038860
        /*0e50*/ 	.short	0x010a
        /*0e52*/ 	.byte	0x3f
	.zero		1


	//   ....[50]....
        /*0e54*/ 	.word	0x00014360
        /*0e58*/ 	.word	0x00000011
        /*0e5c*/ 	.word	0x00038850
        /*0e60*/ 	.short	0x0101
        /*0e62*/ 	.byte	0x3f
	.zero		1


	//   ....[51]....
        /*0e64*/ 	.word	0x000143b0
        /*0e68*/ 	.word	0x00000011
        /*0e6c*/ 	.word	0x00000000
        /*0e70*/ 	.short	0x0101
        /*0e72*/ 	.byte	0x3f
	.zero		1


	//   ....[52]....
        /*0e74*/ 	.word	0x00015120
        /*0e78*/ 	.word	0x00000000
        /*0e7c*/ 	.word	0x00038820
        /*0e80*/ 	.short	0x010a
        /*0e82*/ 	.byte	0x3f
	.zero		1


	//   ....[53]....
        /*0e84*/ 	.word	0x000152e0
        /*0e88*/ 	.word	0x00000006
        /*0e8c*/ 	.word	0x00000000
        /*0e90*/ 	.short	0x010a
        /*0e92*/ 	.byte	0x3f
	.zero		1


	//   ....[54]....
        /*0e94*/ 	.word	0x00015350
        /*0e98*/ 	.word	0x00000007
        /*0e9c*/ 	.word	0x00000000
        /*0ea0*/ 	.short	0x010a
        /*0ea2*/ 	.byte	0x3f
	.zero		1


	//   ....[55]....
        /*0ea4*/ 	.word	0x000153b0
        /*0ea8*/ 	.word	0x00000004
        /*0eac*/ 	.word	0x00038860
        /*0eb0*/ 	.short	0x010a
        /*0eb2*/ 	.byte	0x3f
	.zero		1


	//   ....[56]....
        /*0eb4*/ 	.word	0x00015400
        /*0eb8*/ 	.word	0x00000003
        /*0ebc*/ 	.word	0x00038860
        /*0ec0*/ 	.short	0x010a
        /*0ec2*/ 	.byte	0x3f
	.zero		1


	//   ....[57]....
        /*0ec4*/ 	.word	0x00015440
        /*0ec8*/ 	.word	0x00000004
        /*0ecc*/ 	.word	0x00038880
        /*0ed0*/ 	.short	0x010a
        /*0ed2*/ 	.byte	0x3f
	.zero		1


	//   ....[58]....
        /*0ed4*/ 	.word	0x00015460
        /*0ed8*/ 	.word	0x00000003
        /*0edc*/ 	.word	0x00038880
        /*0ee0*/ 	.short	0x010a
        /*0ee2*/ 	.byte	0x3f
	.zero		1


	//   ....[59]....
        /*0ee4*/ 	.word	0x000154c0
        /*0ee8*/ 	.word	0x00000002
        /*0eec*/ 	.word	0x00038800
        /*0ef0*/ 	.short	0x010a
        /*0ef2*/ 	.byte	0x3f
	.zero		1


	//   ....[60]....
        /*0ef4*/ 	.word	0x00015510
        /*0ef8*/ 	.word	0x00000004
        /*0efc*/ 	.word	0x00038830
        /*0f00*/ 	.short	0x010a
        /*0f02*/ 	.byte	0x3f
	.zero		1


	//   ....[61]....
        /*0f04*/ 	.word	0x00015570
        /*0f08*/ 	.word	0x00000003
        /*0f0c*/ 	.word	0x00038830
        /*0f10*/ 	.short	0x010a
        /*0f12*/ 	.byte	0x3f
	.zero		1


	//   ....[62]....
        /*0f14*/ 	.word	0x000155d0
        /*0f18*/ 	.word	0x00000003
        /*0f1c*/ 	.word	0x00038850
        /*0f20*/ 	.short	0x010a
        /*0f22*/ 	.byte	0x3f
	.zero		1


	//   ....[63]....
        /*0f24*/ 	.word	0x00015620
        /*0f28*/ 	.word	0x0000000e
        /*0f2c*/ 	.word	0x00038850
        /*0f30*/ 	.short	0x010a
        /*0f32*/ 	.byte	0x3f
	.zero		1


	//   ....[64]....
        /*0f34*/ 	.word	0x00015770
        /*0f38*/ 	.word	0x00000004
        /*0f3c*/ 	.word	0x00038880
        /*0f40*/ 	.short	0x010a
        /*0f42*/ 	.byte	0x3f
	.zero		1


	//   ....[65]....
        /*0f44*/ 	.word	0x000157c0
        /*0f48*/ 	.word	0x00000004
        /*0f4c*/ 	.word	0x00038840
        /*0f50*/ 	.short	0x010a
        /*0f52*/ 	.byte	0x3f
	.zero		1


	//   ....[66]....
        /*0f54*/ 	.word	0x00016280
        /*0f58*/ 	.word	0x00000013
        /*0f5c*/ 	.word	0x00038820
        /*0f60*/ 	.short	0x010a
        /*0f62*/ 	.byte	0x3f
	.zero		1


	//   ....[67]....
        /*0f64*/ 	.word	0x000162d0
        /*0f68*/ 	.word	0x00000004
        /*0f6c*/ 	.word	0x00038880
        /*0f70*/ 	.short	0x010a
        /*0f72*/ 	.byte	0x3f
	.zero		1


	//   ....[68]....
        /*0f74*/ 	.word	0x00016320
        /*0f78*/ 	.word	0x00000004
        /*0f7c*/ 	.word	0x00038840
        /*0f80*/ 	.short	0x010a
        /*0f82*/ 	.byte	0x3f
	.zero		1


	//   ....[69]....
        /*0f84*/ 	.word	0x00016370
        /*0f88*/ 	.word	0x00000014
        /*0f8c*/ 	.word	0x00038870
        /*0f90*/ 	.short	0x010a
        /*0f92*/ 	.byte	0x3f
	.zero		1


	//   ....[70]....
        /*0f94*/ 	.word	0x000163c0
        /*0f98*/ 	.word	0x00000014
        /*0f9c*/ 	.word	0x00038860
        /*0fa0*/ 	.short	0x010a
        /*0fa2*/ 	.byte	0x3f
	.zero		1


	//   ....[71]....
        /*0fa4*/ 	.word	0x00016410
        /*0fa8*/ 	.word	0x00000011
        /*0fac*/ 	.word	0x00038870
        /*0fb0*/ 	.short	0x010a
        /*0fb2*/ 	.byte	0x3f
	.zero		1


	//   ....[72]....
        /*0fb4*/ 	.word	0x00016460
        /*0fb8*/ 	.word	0x00000011
        /*0fbc*/ 	.word	0x00038860
        /*0fc0*/ 	.short	0x010a
        /*0fc2*/ 	.byte	0x3f
	.zero		1


	//   ....[73]....
        /*0fc4*/ 	.word	0x000164b0
        /*0fc8*/ 	.word	0x00000000
        /*0fcc*/ 	.word	0x00038820
        /*0fd0*/ 	.short	0x010a
        /*0fd2*/ 	.byte	0x3f
	.zero		1


	//   ....[74]....
        /*0fd4*/ 	.word	0x00016650
        /*0fd8*/ 	.word	0x00000006
        /*0fdc*/ 	.word	0x00000000
        /*0fe0*/ 	.short	0x010a
        /*0fe2*/ 	.byte	0x3f
	.zero		1


	//   ....[75]....
        /*0fe4*/ 	.word	0x000166a0
        /*0fe8*/ 	.word	0x00000007
        /*0fec*/ 	.word	0x00000000
        /*0ff0*/ 	.short	0x010a
        /*0ff2*/ 	.byte	0x3f
	.zero		1


	//   ....[76]....
        /*0ff4*/ 	.word	0x000166f0
        /*0ff8*/ 	.word	0x00000004
        /*0ffc*/ 	.word	0x00038860
        /*1000*/ 	.short	0x010a
        /*1002*/ 	.byte	0x3f
	.zero		1


	//   ....[77]....
        /*1004*/ 	.word	0x00016740
        /*1008*/ 	.word	0x00000003
        /*100c*/ 	.word	0x00038860
        /*1010*/ 	.short	0x010a
        /*1012*/ 	.byte	0x3f
	.zero		1


	//   ....[78]....
        /*1014*/ 	.word	0x00016790
        /*1018*/ 	.word	0x00000004
        /*101c*/ 	.word	0x00038880
        /*1020*/ 	.short	0x010a
        /*1022*/ 	.byte	0x3f
	.zero		1


	//----- nvinfo : EIATTR_NUM_MBARRIERS
	.align		4
.L_126:
        /*1024*/ 	.byte	0x03, 0x38
        /*1026*/ 	.short	0x0016


	//----- nvinfo : EIATTR_EXIT_INSTR_OFFSETS
	.align		4
        /*1028*/ 	.byte	0x04, 0x1c
        /*102a*/ 	.short	(.L_128 - .L_127)


	//   ....[0]....
.L_127:
        /*102c*/ 	.word	0x00000a80


	//   ....[1]....
        /*1030*/ 	.word	0x0000f310


	//   ....[2]....
        /*1034*/ 	.word	0x000154b0


	//----- nvinfo : EIATTR_MAX_THREADS
	.align		4
.L_128:
        /*1038*/ 	.byte	0x04, 0x05
        /*103a*/ 	.short	(.L_130 - .L_129)
.L_129:
        /*103c*/ 	.word	0x00000180
        /*1040*/ 	.word	0x00000001
        /*1044*/ 	.word	0x00000001


	//----- nvinfo : EIATTR_CRS_STACK_SIZE
	.align		4
.L_130:
        /*1048*/ 	.byte	0x04, 0x1e
        /*104a*/ 	.short	(.L_132 - .L_131)
.L_131:
        /*104c*/ 	.word	0x00000000


	//----- nvinfo : EIATTR_CBANK_PARAM_SIZE
	.align		4
.L_132:
        /*1050*/ 	.byte	0x03, 0x19
        /*1052*/ 	.short	0x0af0


	//----- nvinfo : EIATTR_PARAM_CBANK
	.align		4
        /*1054*/ 	.byte	0x04, 0x0a
        /*1056*/ 	.short	(.L_134 - .L_133)
	.align		4
.L_133:
        /*1058*/ 	.word	index@(.nv.constant0._ZN7cutlass13device_kernelIN5flash11enable_sm90INS1_16FlashAttnFwdSm90INS1_25CollectiveMainloopFwdSm90ILi2EN4cute5tupleIJNS5_1CILi1EEES8_S8_EEENS6_IJNS7_ILi128EEESA_NS7_ILi256EEEEEELi256ENS_12float_e4m3_tEfNS_4arch4Sm90ELb0ELb0ELb1ELb1ELb0ELb0ELb0ELb1ELb1ELb1ELb1ELb0EEENS1_21CollectiveEpilogueFwdINS6_IJSA_SB_SA_EEES9_NS_10bfloat16_tESF_Li256ELb1ELb1ELb1ELb1EEENS1_36VarlenDynamicPersistentTileSchedulerILi128ELi128ELi256ELi128ELb1ELb1ELb1ELb0ELb1ELb1EEEEEEEEEvNT_6ParamsE)
        /*105c*/ 	.short	0x0210
        /*105e*/ 	.short	0x0af0


	//----- nvinfo : EIATTR_SW_WAR
	.align		4
.L_134:
        /*1060*/ 	.byte	0x04, 0x36
        /*1062*/ 	.short	(.L_136 - .L_135)
.L_135:
        /*1064*/ 	.word	0x00000008
.L_136:


//--------------------- .nv.info._ZN7cutlass13device_kernelIN5flash11enable_sm90INS1_16FlashAttnFwdSm90INS1_25CollectiveMainloopFwdSm90ILi2EN4cute5tupleIJNS5_1CILi1EEES8_S8_EEENS6_IJNS7_ILi128EEESA_NS7_ILi256EEEEEELi256ENS_12float_e4m3_tEfNS_4arch4Sm90ELb0ELb0ELb1ELb1ELb0ELb1ELb0ELb1ELb1ELb1ELb1ELb0EEENS1_21CollectiveEpilogueFwdINS6_IJSA_SB_SA_EEES9_NS_10bfloat16_tESF_Li256ELb1ELb1ELb1ELb1EEENS1_36VarlenDynamicPersistentTileSchedulerILi128ELi128ELi256ELi128ELb1ELb1ELb1ELb0ELb1ELb1EEEEEEEEEvNT_6ParamsE --------------------------
	.section	.nv.info._ZN7cutlass13device_kernelIN5flash11enable_sm90INS1_16FlashAttnFwdSm90INS1_25CollectiveMainloopFwdSm90ILi2EN4cute5tupleIJNS5_1CILi1EEES8_S8_EEENS6_IJNS7_ILi128EEESA_NS7_ILi256EEEEEELi256ENS_12float_e4m3_tEfNS_4arch4Sm90ELb0ELb0ELb1ELb1ELb0ELb1ELb0ELb1ELb1ELb1ELb1ELb0EEENS1_21CollectiveEpilogueFwdINS6_IJSA_SB_SA_EEES9_NS_10bfloat16_tESF_Li256ELb1ELb1ELb1ELb1EEENS1_36VarlenDynamicPersistentTileSchedulerILi128ELi128ELi256ELi128ELb1ELb1ELb1ELb0ELb1ELb1EEEEEEEEEvNT_6ParamsE,"",@"SHT_CUDA_INFO"
	.sectionflags	@""
	.align	4


	//----- nvinfo : EIATTR_CUDA_API_VERSION
	.align		4
        /*0000*/ 	.byte	0x04, 0x37
        /*0002*/ 	.short	(.L_138 - .L_137)
.L_137:
        /*0004*/ 	.word	0x00000082


	//----- nvinfo : EIATTR_KPARAM_INFO
	.align		4
.L_138:
        /*0008*/ 	.byte	0x04, 0x17
        /*000a*/ 	.short	(.L_140 - .L_139)
.L_139:
        /*000c*/ 	.word	0x00000000
        /*0010*/ 	.short	0x0000
        /*0012*/ 	.short	0x0070
        /*0014*/ 	.byte	0x00, 0xf0, 0x01, 0x2a


	//----- nvinfo : EIATTR_SPARSE_MMA_MASK
	.align		4
.L_140:
        /*0018*/ 	.byte	0x03, 0x50
        /*001a*/ 	.short	0x0000


	//----- nvinfo : EIATTR_MAXREG_COUNT
	.align		4
        /*001c*/ 	.byte	0x03, 0x1b
        /*001e*/ 	.short	0x00a8


	//----- nvinfo : EIATTR_NUM_BARRIERS
	.align		4
        /*0020*/ 	.byte	0x02, 0x4c
        /*0022*/ 	.byte	0x10
	.zero		1


	//----- nvinfo : EIATTR_EXTERNS
	.align		4
        /*0024*/ 	.byte	0x04, 0x0f
        /*0026*/ 	.short	(.L_142 - .L_141)


	//   ....[0]....
	.align		4
.L_141:
        /*0028*/ 	.word	index@(__assertfail)


	//----- nvinfo : EIATTR_ANNOTATIONS
	.align		4
.L_142:
        /*002c*/ 	.byte	0x04, 0x55
        /*002e*/ 	.short	(.L_144 - .L_143)


	//   ....[0]....
.L_143:
        /* <DEDUP_REMOVED lines=244> */


	//----- nvinfo : EIATTR_MERCURY_ISA_VERSION
	.align		4
.L_144:
        /*0f58*/ 	.byte	0x03, 0x5f
        /*0f5a*/ 	.short	0x0101


	//----- nvinfo : EIATTR_UNUSED_LOAD_BYTE_OFFSET
	.align		4
        /*0f5c*/ 	.byte	0x04, 0x44
        /*0f5e*/ 	.short	(.L_146 - .L_145)


	//   ....[0]....
.L_145:
        /*0f60*/ 	.word	0x00000ae0
        /*0f64*/ 	.word	0x0000fff0


	//   ....[1]....
        /*0f68*/ 	.word	0x0001c200
        /*0f6c*/ 	.word	0x0000fff0


	//----- nvinfo : EIATTR_INT_WARP_WIDE_INSTR_OFFSETS
	.align		4
.L_146:
        /*0f70*/ 	.byte	0x04, 0x31
        /*0f72*/ 	.short	(.L_148 - .L_147)


	//   ....[0]....
.L_147:
        /*0f74*/ 	.word	0x00000190


	//   ....[1]....
        /*0f78*/ 	.word	0x000001d0


	//   ....[2]....
        /*0f7c*/ 	.word	0x00000240


	//   ....[3]....
        /*0f80*/ 	.word	0x00026650


	//   ....[4]....
        /*0f84*/ 	.word	0x000266b0


	//   ....[5]....
        /*0f88*/ 	.word	0x000295a0


	//   ....[6]....
        /*0f8c*/ 	.word	0x00029600


	//----- nvinfo : EIATTR_COOP_GROUP_MASK_REGIDS
	.align		4
.L_148:
        /*0f90*/ 	.byte	0x04, 0x29
        /*0f92*/ 	.short	(.L_150 - .L_149)


	//   ....[0]....
.L_149:
        /*0f94*/ 	.word	0xffffffff


	//   ....[1]....
        /*0f98*/ 	.word	0xffffffff


	//   ....[2]....
        /*0f9c*/ 	.word	0xffffffff


	//   ....[3]....
        /*0fa0*/ 	.word	0xffffffff


	//   ....[4]....
        /*0fa4*/ 	.word	0xffffffff


	//   ....[5]....
        /*0fa8*/ 	.word	0xffffffff


	//   ....[6]....
        /*0fac*/ 	.word	0xffffffff


	//   ....[7]....
        /*0fb0*/ 	.word	0xffffffff


	//   ....[8]....
        /*0fb4*/ 	.word	0xffffffff


	//   ....[9]....
        /*0fb8*/ 	.word	0xffffffff


	//   ....[10]....
        /*0fbc*/ 	.word	0xffffffff


	//   ....[11]....
        /*0fc0*/ 	.word	0xffffffff


	//   ....[12]....
        /*0fc4*/ 	.word	0xffffffff


	//   ....[13]....
        /*0fc8*/ 	.word	0xffffffff


	//   ....[14]....
        /*0fcc*/ 	.word	0xffffffff


	//   ....[15]....
        /*0fd0*/ 	.word	0xffffffff


	//   ....[16]....
        /*0fd4*/ 	.word	0xffffffff


	//   ....[17]....
        /*0fd8*/ 	.word	0xffffffff


	//   ....[18]....
        /*0fdc*/ 	.word	0xffffffff


	//   ....[19]....
        /*0fe0*/ 	.word	0xffffffff


	//   ....[20]....
        /*0fe4*/ 	.word	0xffffffff


	//   ....[21]....
        /*0fe8*/ 	.word	0xffffffff


	//   ....[22]....
        /*0fec*/ 	.word	0xffffffff


	//   ....[23]....
        /*0ff0*/ 	.word	0xffffffff


	//   ....[24]....
        /*0ff4*/ 	.word	0xffffffff


	//   ....[25]....
        /*0ff8*/ 	.word	0xffffffff


	//   ....[26]....
        /*0ffc*/ 	.word	0xffffffff


	//   ....[27]....
        /*1000*/ 	.word	0xffffffff


	//   ....[28]....
        /*1004*/ 	.word	0xffffffff


	//   ....[29]....
        /*1008*/ 	.word	0xffffffff


	//   ....[30]....
        /*100c*/ 	.word	0xffffffff


	//   ....[31]....
        /*1010*/ 	.word	0xffffffff


	//   ....[32]....
        /*1014*/ 	.word	0xffffffff


	//   ....[33]....
        /*1018*/ 	.word	0xffffffff


	//   ....[34]....
        /*101c*/ 	.word	0xffffffff


	//   ....[35]....
        /*1020*/ 	.word	0xffffffff


	//   ....[36]....
        /*1024*/ 	.word	0xffffffff


	//   ....[37]....
        /*1028*/ 	.word	0xffffffff


	//   ....[38]....
        /*102c*/ 	.word	0xffffffff


	//   ....[39]....
        /*1030*/ 	.word	0xffffffff


	//   ....[40]....
        /*1034*/ 	.word	0xffffffff


	//   ....[41]....
        /*1038*/ 	.word	0xffffffff


	//   ....[42]....
        /*103c*/ 	.word	0xffffffff


	//   ....[43]....
        /*1040*/ 	.word	0xffffffff


	//   ....[44]....
        /*1044*/ 	.word	0xffffffff


	//   ....[45]....
        /*1048*/ 	.word	0xffffffff


	//   ....[46]....
        /*104c*/ 	.word	0xffffffff


	//   ....[47]....
        /*1050*/ 	.word	0xffffffff


	//   ....[48]....
        /*1054*/ 	.word	0xffffffff


	//   ....[49]....
        /*1058*/ 	.word	0xffffffff


	//   ....[50]....
        /*105c*/ 	.word	0xffffffff


	//   ....[51]....
        /*1060*/ 	.word	0xffffffff


	//   ....[52]....
        /*1064*/ 	.word	0xffffffff


	//   ....[53]....
        /*1068*/ 	.word	0xffffffff


	//   ....[54]....
        /*106c*/ 	.word	0xffffffff


	//   ....[55]....
        /*1070*/ 	.word	0xffffffff


	//   ....[56]....
        /*1074*/ 	.word	0xffffffff


	//   ....[57]....
        /*1078*/ 	.word	0xffffffff


	//   ....[58]....
        /*107c*/ 	.word	0xffffffff


	//   ....[59]....
        /*1080*/ 	.word	0xffffffff


	//   ....[60]....
        /*1084*/ 	.word	0xffffffff


	//   ....[61]....
        /*1088*/ 	.word	0xffffffff


	//   ....[62]....
        /*108c*/ 	.word	0xffffffff


	//   ....[63]....
        /*1090*/ 	.word	0xffffffff


	//   ....[64]....
        /*1094*/ 	.word	0xffffffff


	//   ....[65]....
        /*1098*/ 	.word	0xffffffff


	//   ....[66]....
        /*109c*/ 	.word	0xffffffff


	//   ....[67]....
        /*10a0*/ 	.word	0xffffffff


	//   ....[68]....
        /*10a4*/ 	.word	0xffffffff


	//   ....[69]....
        /*10a8*/ 	.word	0xffffffff


	//   ....[70]....
        /*10ac*/ 	.word	0xffffffff


	//   ....[71]....
        /*10b0*/ 	.word	0xffffffff


	//   ....[72]....
        /*10b4*/ 	.word	0xffffffff


	//   ....[73]....
        /*10b8*/ 	.word	0xffffffff


	//   ....[74]....
        /*10bc*/ 	.word	0xffffffff


	//   ....[75]....
        /*10c0*/ 	.word	0xffffffff


	//   ....[76]....
        /*10c4*/ 	.word	0xffffffff


	//   ....[77]....
        /*10c8*/ 	.word	0xffffffff


	//   ....[78]....
        /*10cc*/ 	.word	0xffffffff


	//   ....[79]....
        /*10d0*/ 	.word	0xffffffff


	//   ....[80]....
        /*10d4*/ 	.word	0xffffffff


	//   ....[81]....
        /*10d8*/ 	.word	0xffffffff


	//   ....[82]....
        /*10dc*/ 	.word	0xffffffff


	//   ....[83]....
        /*10e0*/ 	.word	0xffffffff


	//   ....[84]....
        /*10e4*/ 	.word	0xffffffff


	//   ....[85]....
        /*10e8*/ 	.word	0xffffffff


	//   ....[86]....
        /*10ec*/ 	.word	0xffffffff


	//   ....[87]....
        /*10f0*/ 	.word	0xffffffff


	//   ....[88]....
        /*10f4*/ 	.word	0xffffffff


	//   ....[89]....
        /*10f8*/ 	.word	0xffffffff


	//   ....[90]....
        /*10fc*/ 	.word	0xffffffff


	//   ....[91]....
        /*1100*/ 	.word	0xffffffff


	//   ....[92]....
        /*1104*/ 	.word	0xffffffff


	//   ....[93]....
        /*1108*/ 	.word	0xffffffff


	//   ....[94]....
        /*110c*/ 	.word	0xffffffff


	//   ....[95]....
        /*1110*/ 	.word	0xffffffff


	//   ....[96]....
        /*1114*/ 	.word	0xffffffff


	//   ....[97]....
        /*1118*/ 	.word	0xffffffff


	//   ....[98]....
        /*111c*/ 	.word	0xffffffff


	//   ....[99]....
        /*1120*/ 	.word	0xffffffff


	//   ....[100]....
        /*1124*/ 	.word	0xffffffff


	//   ....[101]....
        /*1128*/ 	.word	0xffffffff


	//   ....[102]....
        /*112c*/ 	.word	0xffffffff


	//   ....[103]....
        /*1130*/ 	.word	0xffffffff


	//   ....[104]....
        /*1134*/ 	.word	0xffffffff


	//   ....[105]....
        /*1138*/ 	.word	0xffffffff


	//   ....[106]....
        /*113c*/ 	.word	0xffffffff


	//   ....[107]....
        /*1140*/ 	.word	0xffffffff


	//   ....[108]....
        /*1144*/ 	.word	0xffffffff


	//   ....[109]....
        /*1148*/ 	.word	0xffffffff


	//   ....[110]....
        /*114c*/ 	.word	0xffffffff


	//   ....[111]....
        /*1150*/ 	.word	0xffffffff


	//   ....[112]....
        /*1154*/ 	.word	0xffffffff


	//   ....[113]....
        /*1158*/ 	.word	0xffffffff


	//   ....[114]....
        /*115c*/ 	.word	0xffffffff


	//   ....[115]....
        /*1160*/ 	.word	0xffffffff


	//   ....[116]....
        /*1164*/ 	.word	0xffffffff


	//   ....[117]....
        /*1168*/ 	.word	0xffffffff


	//   ....[118]....
        /*116c*/ 	.word	0xffffffff


	//   ....[119]....
        /*1170*/ 	.word	0xffffffff


	//   ....[120]....
        /*1174*/ 	.word	0xffffffff


	//   ....[121]....
        /*1178*/ 	.word	0xffffffff


	//   ....[122]....
        /*117c*/ 	.word	0xffffffff


	//   ....[123]....
        /*1180*/ 	.word	0xffffffff


	//   ....[124]....
        /*1184*/ 	.word	0xffffffff


	//   ....[125]....
        /*1188*/ 	.word	0xffffffff


	//   ....[126]....
        /*118c*/ 	.word	0xffffffff


	//   ....[127]....
        /*1190*/ 	.word	0xffffffff


	//   ....[128]....
        /*1194*/ 	.word	0xffffffff


	//   ....[129]....
        /*1198*/ 	.word	0xffffffff


	//   ....[130]....
        /*119c*/ 	.word	0xffffffff


	//   ....[131]....
        /*11a0*/ 	.word	0xffffffff


	//   ....[132]....
        /*11a4*/ 	.word	0xffffffff


	//   ....[133]....
        /*11a8*/ 	.word	0xffffffff


	//   ....[134]....
        /*11ac*/ 	.word	0xffffffff


	//   ....[135]....
        /*11b0*/ 	.word	0xffffffff


	//   ....[136]....
        /*11b4*/ 	.word	0xffffffff


	//   ....[137]....
        /*11b8*/ 	.word	0xffffffff


	//   ....[138]....
        /*11bc*/ 	.word	0xffffffff


	//   ....[139]....
        /*11c0*/ 	.word	0xffffffff


	//   ....[140]....
        /*11c4*/ 	.word	0xffffffff


	//   ....[141]....
        /*11c8*/ 	.word	0xffffffff


	//   ....[142]....
        /*11cc*/ 	.word	0xffffffff


	//   ....[143]....
        /*11d0*/ 	.word	0xffffffff


	//   ....[144]....
        /*11d4*/ 	.word	0xffffffff


	//   ....[145]....
        /*11d8*/ 	.word	0xffffffff


	//   ....[146]....
        /*11dc*/ 	.word	0xffffffff


	//   ....[147]....
        /*11e0*/ 	.word	0xffffffff


	//   ....[148]....
        /*11e4*/ 	.word	0xffffffff


	//   ....[149]....
        /*11e8*/ 	.word	0xffffffff


	//   ....[150]....
        /*11ec*/ 	.word	0xffffffff


	//   ....[151]....
        /*11f0*/ 	.word	0xffffffff


	//   ....[152]....
        /*11f4*/ 	.word	0xffffffff


	//   ....[153]....
        /*11f8*/ 	.word	0xffffffff


	//   ....[154]....
        /*11fc*/ 	.word	0xffffffff


	//   ....[155]....
        /*1200*/ 	.word	0xffffffff


	//   ....[156]....
        /*1204*/ 	.word	0xffffffff


	//   ....[157]....
        /*1208*/ 	.word	0xffffffff


	//   ....[158]....
        /*120c*/ 	.word	0xffffffff


	//   ....[159]....
        /*1210*/ 	.word	0xffffffff


	//   ....[160]....
        /*1214*/ 	.word	0xffffffff


	//   ....[161]....
        /*1218*/ 	.word	0xffffffff


	//   ....[162]....
        /*121c*/ 	.word	0xffffffff


	//   ....[163]....
        /*1220*/ 	.word	0xffffffff


	//   ....[164]....
        /*1224*/ 	.word	0xffffffff


	//   ....[165]....
        /*1228*/ 	.word	0xffffffff


	//   ....[166]....
        /*122c*/ 	.word	0xffffffff


	//   ....[167]....
        /*1230*/ 	.word	0xffffffff


	//   ....[168]....
        /*1234*/ 	.word	0xffffffff


	//   ....[169]....
        /*1238*/ 	.word	0xffffffff


	//   ....[170]....
        /*123c*/ 	.word	0xffffffff


	//   ....[171]....
        /*1240*/ 	.word	0xffffffff


	//   ....[172]....
        /*1244*/ 	.word	0xffffffff


	//   ....[173]....
        /*1248*/ 	.word	0xffffffff


	//   ....[174]....
        /*124c*/ 	.word	0xffffffff


	//   ....[175]....
        /*1250*/ 	.word	0xffffffff


	//   ....[176]....
        /*1254*/ 	.word	0xffffffff


	//   ....[177]....
        /*1258*/ 	.word	0xffffffff


	//   ....[178]....
        /*125c*/ 	.word	0xffffffff


	//   ....[179]....
        /*1260*/ 	.word	0xffffffff


	//   ....[180]....
        /*1264*/ 	.word	0xffffffff


	//   ....[181]....
        /*1268*/ 	.word	0xffffffff


	//   ....[182]....
        /*126c*/ 	.word	0xffffffff


	//   ....[183]....
        /*1270*/ 	.word	0xffffffff


	//   ....[184]....
        /*1274*/ 	.word	0xffffffff


	//   ....[185]....
        /*1278*/ 	.word	0xffffffff


	//   ....[186]....
        /*127c*/ 	.word	0xffffffff


	//   ....[187]....
        /*1280*/ 	.word	0xffffffff


	//   ....[188]....
        /*1284*/ 	.word	0xffffffff


	//   ....[189]....
        /*1288*/ 	.word	0xffffffff


	//   ....[190]....
        /*128c*/ 	.word	0xffffffff


	//   ....[191]....
        /*1290*/ 	.word	0xffffffff


	//   ....[192]....
        /*1294*/ 	.word	0xffffffff


	//   ....[193]....
        /*1298*/ 	.word	0xffffffff


	//   ....[194]....
        /*129c*/ 	.word	0xffffffff


	//   ....[195]....
        /*12a0*/ 	.word	0xffffffff


	//   ....[196]....
        /*12a4*/ 	.word	0xffffffff


	//   ....[197]....
        /*12a8*/ 	.word	0xffffffff


	//   ....[198]....
        /*12ac*/ 	.word	0xffffffff


	//   ....[199]....
        /*12b0*/ 	.word	0xffffffff


	//   ....[200]....
        /*12b4*/ 	.word	0xffffffff


	//   ....[201]....
        /*12b8*/ 	.word	0xffffffff


	//   ....[202]....
        /*12bc*/ 	.word	0xffffffff


	//   ....[203]....
        /*12c0*/ 	.word	0xffffffff


	//   ....[204]....
        /*12c4*/ 	.word	0xffffffff


	//   ....[205]....
        /*12c8*/ 	.word	0xffffffff


	//   ....[206]....
        /*12cc*/ 	.word	0xffffffff


	//   ....[207]....
        /*12d0*/ 	.word	0xffffffff


	//   ....[208]....
        /*12d4*/ 	.word	0xffffffff


	//   ....[209]....
        /*12d8*/ 	.word	0xffffffff


	//   ....[210]....
        /*12dc*/ 	.word	0xffffffff


	//   ....[211]....
        /*12e0*/ 	.word	0xffffffff


	//   ....[212]....
        /*12e4*/ 	.word	0xffffffff


	//   ....[213]....
        /*12e8*/ 	.word	0xffffffff


	//   ....[214]....
        /*12ec*/ 	.word	0xffffffff


	//   ....[215]....
        /*12f0*/ 	.word	0xffffffff


	//   ....[216]....
        /*12f4*/ 	.word	0xffffffff


	//   ....[217]....
        /*12f8*/ 	.word	0xffffffff


	//   ....[218]....
        /*12fc*/ 	.word	0xffffffff


	//   ....[219]....
        /*1300*/ 	.word	0xffffffff


	//   ....[220]....
        /*1304*/ 	.word	0xffffffff


	//   ....[221]....
        /*1308*/ 	.word	0xffffffff


	//   ....[222]....
        /*130c*/ 	.word	0xffffffff


	//   ....[223]....
        /*1310*/ 	.word	0xffffffff


	//   ....[224]....
        /*1314*/ 	.word	0xffffffff


	//   ....[225]....
        /*1318*/ 	.word	0xffffffff


	//   ....[226]....
        /*131c*/ 	.word	0xffffffff


	//   ....[227]....
        /*1320*/ 	.word	0xffffffff


	//   ....[228]....
        /*1324*/ 	.word	0xffffffff


	//   ....[229]....
        /*1328*/ 	.word	0xffffffff


	//   ....[230]....
        /*132c*/ 	.word	0xffffffff


	//   ....[231]....
        /*1330*/ 	.word	0xffffffff


	//   ....[232]....
        /*1334*/ 	.word	0xffffffff


	//   ....[233]....
        /*1338*/ 	.word	0xffffffff


	//   ....[234]....
        /*133c*/ 	.word	0x0500000f


	//   ....[235]....
        /*1340*/ 	.word	0x0500000f


	//   ....[236]....
        /*1344*/ 	.word	0x0500000f


	//   ....[237]....
        /*1348*/ 	.word	0x0500000f


	//   ....[238]....
        /*134c*/ 	.word	0x0500000f


	//   ....[239]....
        /*1350*/ 	.word	0x0500000f


	//   ....[240]....
        /*1354*/ 	.word	0x0500000f


	//   ....[241]....
        /*1358*/ 	.word	0x0500000f


	//   ....[242]....
        /*135c*/ 	.word	0x0500000f


	//   ....[243]....
        /*1360*/ 	.word	0x0500000f


	//   ....[244]....
        /*1364*/ 	.word	0x0500000f


	//   ....[245]....
        /*1368*/ 	.word	0x0500000f


	//   ....[246]....
        /*136c*/ 	.word	0x0500000f


	//   ....[247]....
        /*1370*/ 	.word	0x0500000f


	//   ....[248]....
        /*1374*/ 	.word	0x0500000f


	//   ....[249]....
        /*1378*/ 	.word	0x0500000f


	//   ....[250]....
        /*137c*/ 	.word	0x0500000f


	//   ....[251]....
        /*1380*/ 	.word	0x0500000f


	//   ....[252]....
        /*1384*/ 	.word	0x0500000f


	//   ....[253]....
        /*1388*/ 	.word	0x0500000f


	//   ....[254]....
        /*138c*/ 	.word	0x0500000f


	//   ....[255]....
        /*1390*/ 	.word	0x0500000f


	//   ....[0]....
        /*1394*/ 	.word	0x0500000f


	//   ....[1]....
        /*1398*/ 	.word	0x0500000f


	//   ....[2]....
        /*139c*/ 	.word	0x0500000f


	//   ....[3]....
        /*13a0*/ 	.word	0x0500000f


	//   ....[4]....
        /*13a4*/ 	.word	0x0500000f


	//   ....[5]....
        /*13a8*/ 	.word	0x0500000f


	//   ....[6]....
        /*13ac*/ 	.word	0x0500000f


	//   ....[7]....
        /*13b0*/ 	.word	0x0500000f


	//   ....[8]....
        /*13b4*/ 	.word	0x0500000f


	//   ....[9]....
        /*13b8*/ 	.word	0x0500000f


	//   ....[10]....
        /*13bc*/ 	.word	0x0500000f


	//   ....[11]....
        /*13c0*/ 	.word	0x0500000f


	//   ....[12]....
        /*13c4*/ 	.word	0x0500000f


	//   ....[13]....
        /*13c8*/ 	.word	0x0500000f


	//   ....[14]....
        /*13cc*/ 	.word	0x0500000f


	//   ....[15]....
        /*13d0*/ 	.word	0x0500000f


	//   ....[16]....
        /*13d4*/ 	.word	0x0500000f


	//   ....[17]....
        /*13d8*/ 	.word	0x0500000f


	//   ....[18]....
        /*13dc*/ 	.word	0x0500000f


	//   ....[19]....
        /*13e0*/ 	.word	0x0500000f


	//   ....[20]....
        /*13e4*/ 	.word	0x0500000f


	//   ....[21]....
        /*13e8*/ 	.word	0x0500000f


	//   ....[22]....
        /*13ec*/ 	.word	0x0500000f


	//   ....[23]....
        /*13f0*/ 	.word	0x0500000f


	//   ....[24]....
        /*13f4*/ 	.word	0x0500000f


	//   ....[25]....
        /*13f8*/ 	.word	0x0500000f


	//   ....[26]....
        /*13fc*/ 	.word	0x0500000f


	//   ....[27]....
        /*1400*/ 	.word	0x0500000f


	//   ....[28]....
        /*1404*/ 	.word	0x0500000f


	//   ....[29]....
        /*1408*/ 	.word	0x0500000f


	//   ....[30]....
        /*140c*/ 	.word	0x0500000f


	//   ....[31]....
        /*1410*/ 	.word	0x0500000f


	//   ....[32]....
        /*1414*/ 	.word	0x0500000f


	//   ....[33]....
        /*1418*/ 	.word	0x0500000f


	//   ....[34]....
        /*141c*/ 	.word	0x0500000f


	//   ....[35]....
        /*1420*/ 	.word	0x0500000f


	//   ....[36]....
        /*1424*/ 	.word	0x0500000f


	//   ....[37]....
        /*1428*/ 	.word	0x0500000f


	//   ....[38]....
        /*142c*/ 	.word	0x0500000f


	//   ....[39]....
        /*1430*/ 	.word	0x0500000f


	//   ....[40]....
        /*1434*/ 	.word	0x0500000f


	//   ....[41]....
        /*1438*/ 	.word	0x0500000f


	//   ....[42]....
        /*143c*/ 	.word	0x0500000f


	//   ....[43]....
        /*1440*/ 	.word	0x0500000f


	//   ....[44]....
        /*1444*/ 	.word	0x0500000f


	//   ....[45]....
        /*1448*/ 	.word	0x0500000f


	//   ....[46]....
        /*144c*/ 	.word	0x0500000f


	//   ....[47]....
        /*1450*/ 	.word	0x0500000f


	//   ....[48]....
        /*1454*/ 	.word	0x0500000f


	//   ....[49]....
        /*1458*/ 	.word	0x0500000f


	//   ....[50]....
        /*145c*/ 	.word	0x0500000f


	//   ....[51]....
        /*1460*/ 	.word	0x0500000f


	//   ....[52]....
        /*1464*/ 	.word	0x0500000f


	//   ....[53]....
        /*1468*/ 	.word	0x0500000f


	//   ....[54]....
        /*146c*/ 	.word	0x0500000f


	//   ....[55]....
        /*1470*/ 	.word	0x0500000f


	//   ....[56]....
        /*1474*/ 	.word	0x0500000f


	//   ....[57]....
        /*1478*/ 	.word	0x0500000f


	//   ....[58]....
        /*147c*/ 	.word	0x0500000f


	//   ....[59]....
        /*1480*/ 	.word	0x0500000f


	//   ....[60]....
        /*1484*/ 	.word	0x0500000f


	//   ....[61]....
        /*1488*/ 	.word	0x0500000f


	//   ....[62]....
        /*148c*/ 	.word	0x0500000f


	//   ....[63]....
        /*1490*/ 	.word	0x0500000f


	//   ....[64]....
        /*1494*/ 	.word	0x0500000f


	//   ....[65]....
        /*1498*/ 	.word	0x0500000f


	//   ....[66]....
        /*149c*/ 	.word	0x0500000f


	//   ....[67]....
        /*14a0*/ 	.word	0x0500000f


	//   ....[68]....
        /*14a4*/ 	.word	0x0500000f


	//   ....[69]....
        /*14a8*/ 	.word	0x0500000f


	//   ....[70]....
        /*14ac*/ 	.word	0x0500000f


	//   ....[71]....
        /*14b0*/ 	.word	0x0500000f


	//   ....[72]....
        /*14b4*/ 	.word	0x0500000f


	//   ....[73]....
        /*14b8*/ 	.word	0x0500000f


	//   ....[74]....
        /*14bc*/ 	.word	0x0500000f


	//   ....[75]....
        /*14c0*/ 	.word	0x0500000f


	//   ....[76]....
        /*14c4*/ 	.word	0x0500000f


	//   ....[77]....
        /*14c8*/ 	.word	0x0500000f


	//   ....[78]....
        /*14cc*/ 	.word	0x0500000f


	//   ....[79]....
        /*14d0*/ 	.word	0x0500000f


	//   ....[80]....
        /*14d4*/ 	.word	0x0500000f


	//   ....[81]....
        /*14d8*/ 	.word	0x0500000f


	//   ....[82]....
        /*14dc*/ 	.word	0x0500000f


	//   ....[83]....
        /*14e0*/ 	.word	0x0500000f


	//   ....[84]....
        /*14e4*/ 	.word	0x0500000f


	//   ....[85]....
        /*14e8*/ 	.word	0x0500000f


	//   ....[86]....
        /*14ec*/ 	.word	0x0500000f


	//   ....[87]....
        /*14f0*/ 	.word	0x0500000f


	//   ....[88]....
        /*14f4*/ 	.word	0x0500000f


	//   ....[89]....
        /*14f8*/ 	.word	0x0500000f


	//   ....[90]....
        /*14fc*/ 	.word	0x0500000f


	//   ....[91]....
        /*1500*/ 	.word	0x0500000f


	//   ....[92]....
        /*1504*/ 	.word	0x0500000f


	//   ....[93]....
        /*1508*/ 	.word	0x0500000f


	//   ....[94]....
        /*150c*/ 	.word	0x0500000f


	//   ....[95]....
        /*1510*/ 	.word	0x0500000f


	//   ....[96]....
        /*1514*/ 	.word	0x0500000f


	//   ....[97]....
        /*1518*/ 	.word	0x0500000f


	//   ....[98]....
        /*151c*/ 	.word	0x0500000f


	//   ....[99]....
        /*1520*/ 	.word	0x0500000f


	//   ....[100]....
        /*1524*/ 	.word	0x0500000f


	//   ....[101]....
        /*1528*/ 	.word	0x0500000f


	//   ....[102]....
        /*152c*/ 	.word	0x0500000f


	//   ....[103]....
        /*1530*/ 	.word	0x0500000f


	//   ....[104]....
        /*1534*/ 	.word	0x0500000f


	//   ....[105]....
        /*1538*/ 	.word	0x0500000f


	//   ....[106]....
        /*153c*/ 	.word	0x0500000f


	//   ....[107]....
        /*1540*/ 	.word	0x0500000f


	//   ....[108]....
        /*1544*/ 	.word	0x0500000f


	//   ....[109]....
        /*1548*/ 	.word	0x0500000f


	//   ....[110]....
        /*154c*/ 	.word	0x0500000f


	//   ....[111]....
        /*1550*/ 	.word	0x0500000f


	//   ....[112]....
        /*1554*/ 	.word	0x0500000f


	//   ....[113]....
        /*1558*/ 	.word	0x0500000f


	//   ....[114]....
        /*155c*/ 	.word	0x0500000f


	//   ....[115]....
        /*1560*/ 	.word	0x0500000f


	//   ....[116]....
        /*1564*/ 	.word	0x0500000f


	//   ....[117]....
        /*1568*/ 	.word	0x0500000f


	//   ....[118]....
        /*156c*/ 	.word	0x0500000f


	//   ....[119]....
        /*1570*/ 	.word	0x0500000f


	//   ....[120]....
        /*1574*/ 	.word	0x0500000f


	//   ....[121]....
        /*1578*/ 	.word	0x0500000f


	//   ....[122]....
        /*157c*/ 	.word	0x0500000f


	//   ....[123]....
        /*1580*/ 	.word	0x0500000f


	//   ....[124]....
        /*1584*/ 	.word	0x0500000f


	//   ....[125]....
        /*1588*/ 	.word	0x0500000f


	//   ....[126]....
        /*158c*/ 	.word	0x0500000f


	//   ....[127]....
        /*1590*/ 	.word	0x0500000f


	//   ....[128]....
        /*1594*/ 	.word	0x0500000f


	//   ....[129]....
        /*1598*/ 	.word	0x0500000f


	//   ....[130]....
        /*159c*/ 	.word	0x0500000f


	//   ....[131]....
        /*15a0*/ 	.word	0x0500000f


	//   ....[132]....
        /*15a4*/ 	.word	0x0500000f


	//   ....[133]....
        /*15a8*/ 	.word	0x0500000f


	//   ....[134]....
        /*15ac*/ 	.word	0x0500000f


	//   ....[135]....
        /*15b0*/ 	.word	0x0500000f


	//   ....[136]....
        /*15b4*/ 	.word	0x0500000f


	//   ....[137]....
        /*15b8*/ 	.word	0x0500000f


	//   ....[138]....
        /*15bc*/ 	.word	0x0500000f


	//   ....[139]....
        /*15c0*/ 	.word	0x0500000f


	//   ....[140]....
        /*15c4*/ 	.word	0x0500000f


	//   ....[141]....
        /*15c8*/ 	.word	0x0500000f


	//   ....[142]....
        /*15cc*/ 	.word	0x0500000f


	//   ....[143]....
        /*15d0*/ 	.word	0x0500000f


	//   ....[144]....
        /*15d4*/ 	.word	0x0500000f


	//   ....[145]....
        /*15d8*/ 	.word	0x0500000f


	//   ....[146]....
        /*15dc*/ 	.word	0x0500000f


	//   ....[147]....
        /*15e0*/ 	.word	0x0500000f


	//   ....[148]....
        /*15e4*/ 	.word	0x0500000f


	//   ....[149]....
        /*15e8*/ 	.word	0x0500000f


	//   ....[150]....
        /*15ec*/ 	.word	0x0500000f


	//   ....[151]....
        /*15f0*/ 	.word	0x0500000f


	//   ....[152]....
        /*15f4*/ 	.word	0x0500000f


	//   ....[153]....
        /*15f8*/ 	.word	0x0500000f


	//   ....[154]....
        /*15fc*/ 	.word	0x0500000f


	//   ....[155]....
        /*1600*/ 	.word	0x0500000f


	//   ....[156]....
        /*1604*/ 	.word	0x0500000f


	//   ....[157]....
        /*1608*/ 	.word	0x0500000f


	//   ....[158]....
        /*160c*/ 	.word	0x0500000f


	//   ....[159]....
        /*1610*/ 	.word	0x0500000f


	//   ....[160]....
        /*1614*/ 	.word	0x0500000f


	//   ....[161]....
        /*1618*/ 	.word	0x0500000f


	//   ....[162]....
        /*161c*/ 	.word	0x0500000f


	//   ....[163]....
        /*1620*/ 	.word	0x0500000f


	//   ....[164]....
        /*1624*/ 	.word	0x0500000f


	//   ....[165]....
        /*1628*/ 	.word	0x0500000f


	//   ....[166]....
        /*162c*/ 	.word	0x0500000f


	//   ....[167]....
        /*1630*/ 	.word	0x0500000f


	//   ....[168]....
        /*1634*/ 	.word	0x0500000f


	//   ....[169]....
        /*1638*/ 	.word	0x0500000f


	//   ....[170]....
        /*163c*/ 	.word	0x0500000f


	//   ....[171]....
        /*1640*/ 	.word	0x0500000f


	//----- nvinfo : EIATTR_COOP_GROUP_INSTR_OFFSETS
	.align		4
.L_150:
        /*1644*/ 	.byte	0x04, 0x28
        /*1646*/ 	.short	(.L_152 - .L_151)


	//   ....[0]....
.L_151:
        /*1648*/ 	.word	0x00000070


	//   ....[1]....
        /*164c*/ 	.word	0x000001a0


	//   ....[2]....
        /*1650*/ 	.word	0x000001f0


	//   ....[3]....
        /*1654*/ 	.word	0x00000420


	//   ....[4]....
        /*1658*/ 	.word	0x00000580


	//   ....[5]....
        /*165c*/ 	.word	0x000006a0


	//   ....[6]....
        /*1660*/ 	.word	0x00000800


	//   ....[7]....
        /*1664*/ 	.word	0x0000d660


	//   ....[8]....
        /*1668*/ 	.word	0x0000de30


	//   ....[9]....
        /*166c*/ 	.word	0x0000de40


	//   ....[10]....
        /*1670*/ 	.word	0x0000de50


	//   ....[11]....
        /*1674*/ 	.word	0x0000de60


	//   ....[12]....
        /*1678*/ 	.word	0x000114a0


	//   ....[13]....
        /*167c*/ 	.word	0x000114b0


	//   ....[14]....
        /*1680*/ 	.word	0x000114c0


	//   ....[15]....
        /*1684*/ 	.word	0x000114d0


	//   ....[16]....
        /*1688*/ 	.word	0x00016520


	//   ....[17]....
        /*168c*/ 	.word	0x000165b0


	//   ....[18]....
        /*1690*/ 	.word	0x000168f0


	//   ....[19]....
        /*1694*/ 	.word	0x00016910


	//   ....[20]....
        /*1698*/ 	.word	0x000198f0


	//   ....[21]....
        /*169c*/ 	.word	0x00019910


	//   ....[22]....
        /*16a0*/ 	.word	0x00019940


	//   ....[23]....
        /*16a4*/ 	.word	0x00019980


	//   ....[24]....
        /*16a8*/ 	.word	0x0001b690


	//   ....[25]....
        /*16ac*/ 	.word	0x0001b6a0


	//   ....[26]....
        /*16b0*/ 	.word	0x0001b6c0


	//   ....[27]....
        /*16b4*/ 	.word	0x0001b6e0


	//   ....[28]....
        /*16b8*/ 	.word	0x0001c990


	//   ....[29]....
        /*16bc*/ 	.word	0x0001c9c0


	//   ....[30]....
        /*16c0*/ 	.word	0x0001c9f0


	//   ....[31]....
        /*16c4*/ 	.word	0x0001ca20


	//   ....[32]....
        /*16c8*/ 	.word	0x0001ca50


	//   ....[33]....
        /*16cc*/ 	.word	0x0001ca80


	//   ....[34]....
        /*16d0*/ 	.word	0x0001cab0


	//   ....[35]....
        /*16d4*/ 	.word	0x0001cae0


	//   ....[36]....
        /*16d8*/ 	.word	0x0001cb10


	//   ....[37]....
        /*16dc*/ 	.word	0x0001cb40


	//   ....[38]....
        /*16e0*/ 	.word	0x0001cb70


	//   ....[39]....
        /*16e4*/ 	.word	0x0001cba0


	//   ....[40]....
        /*16e8*/ 	.word	0x0001cbd0


	//   ....[41]....
        /*16ec*/ 	.word	0x0001cc00


	//   ....[42]....
        /*16f0*/ 	.word	0x0001cc30


	//   ....[43]....
        /*16f4*/ 	.word	0x0001cc60


	//   ....[44]....
        /*16f8*/ 	.word	0x0001cc90


	//   ....[45]....
        /*16fc*/ 	.word	0x0001ccc0


	//   ....[46]....
        /*1700*/ 	.word	0x0001ccf0


	//   ....[47]....
        /*1704*/ 	.word	0x0001cd20


	//   ....[48]....
        /*1708*/ 	.word	0x0001cd50


	//   ....[49]....
        /*170c*/ 	.word	0x0001cd80


	//   ....[50]....
        /*1710*/ 	.word	0x0001cdb0


	//   ....[51]....
        /*1714*/ 	.word	0x0001cde0


	//   ....[52]....
        /*1718*/ 	.word	0x0001ce10


	//   ....[53]....
        /*171c*/ 	.word	0x0001ce40


	//   ....[54]....
        /*1720*/ 	.word	0x0001ce70


	//   ....[55]....
        /*1724*/ 	.word	0x0001cea0


	//   ....[56]....
        /*1728*/ 	.word	0x0001ced0


	//   ....[57]....
        /*172c*/ 	.word	0x0001cf00


	//   ....[58]....
        /*1730*/ 	.word	0x0001cf30


	//   ....[59]....
        /*1734*/ 	.word	0x0001cf60


	//   ....[60]....
        /*1738*/ 	.word	0x0001cf90


	//   ....[61]....
        /*173c*/ 	.word	0x0001cfc0


	//   ....[62]....
        /*1740*/ 	.word	0x0001cff0


	//   ....[63]....
        /*1744*/ 	.word	0x0001d020


	//   ....[64]....
        /*1748*/ 	.word	0x0001d050


	//   ....[65]....
        /*174c*/ 	.word	0x0001d080


	//   ....[66]....
        /*1750*/ 	.word	0x0001d0b0


	//   ....[67]....
        /*1754*/ 	.word	0x0001d0e0


	//   ....[68]....
        /*1758*/ 	.word	0x0001d110


	//   ....[69]....
        /*175c*/ 	.word	0x0001d140


	//   ....[70]....
        /*1760*/ 	.word	0x0001d170


	//   ....[71]....
        /*1764*/ 	.word	0x0001d1a0


	//   ....[72]....
        /*1768*/ 	.word	0x0001d1d0


	//   ....[73]....
        /*176c*/ 	.word	0x0001d200


	//   ....[74]....
        /*1770*/ 	.word	0x0001d230


	//   ....[75]....
        /*1774*/ 	.word	0x0001d260


	//   ....[76]....
        /*1778*/ 	.word	0x0001d290


	//   ....[77]....
        /*177c*/ 	.word	0x0001d2c0


	//   ....[78]....
        /*1780*/ 	.word	0x0001d2f0


	//   ....[79]....
        /*1784*/ 	.word	0x0001d320


	//   ....[80]....
        /*1788*/ 	.word	0x0001d350


	//   ....[81]....
        /*178c*/ 	.word	0x0001d380


	//   ....[82]....
        /*1790*/ 	.word	0x0001d3b0


	//   ....[83]....
        /*1794*/ 	.word	0x0001d3e0


	//   ....[84]....
        /*1798*/ 	.word	0x0001d410


	//   ....[85]....
        /*179c*/ 	.word	0x0001d440


	//   ....[86]....
        /*17a0*/ 	.word	0x0001d470


	//   ....[87]....
        /*17a4*/ 	.word	0x0001d4a0


	//   ....[88]....
        /*17a8*/ 	.word	0x0001d4d0


	//   ....[89]....
        /*17ac*/ 	.word	0x0001d500


	//   ....[90]....
        /*17b0*/ 	.word	0x0001d530


	//   ....[91]....
        /*17b4*/ 	.word	0x0001d560


	//   ....[92]....
        /*17b8*/ 	.word	0x0001d590


	//   ....[93]....
        /*17bc*/ 	.word	0x0001d5c0


	//   ....[94]....
        /*17c0*/ 	.word	0x0001d5f0


	//   ....[95]....
        /*17c4*/ 	.word	0x0001d620


	//   ....[96]....
        /*17c8*/ 	.word	0x0001d650


	//   ....[97]....
        /*17cc*/ 	.word	0x0001d680


	//   ....[98]....
        /*17d0*/ 	.word	0x0001d6b0


	//   ....[99]....
        /*17d4*/ 	.word	0x0001d6e0


	//   ....[100]....
        /*17d8*/ 	.word	0x0001d710


	//   ....[101]....
        /*17dc*/ 	.word	0x0001d740


	//   ....[102]....
        /*17e0*/ 	.word	0x0001d770


	//   ....[103]....
        /*17e4*/ 	.word	0x0001d7a0


	//   ....[104]....
        /*17e8*/ 	.word	0x0001d7d0


	//   ....[105]....
        /*17ec*/ 	.word	0x0001d800


	//   ....[106]....
        /*17f0*/ 	.word	0x0001d830


	//   ....[107]....
        /*17f4*/ 	.word	0x0001d860


	//   ....[108]....
        /*17f8*/ 	.word	0x0001d890


	//   ....[109]....
        /*17fc*/ 	.word	0x0001d8c0


	//   ....[110]....
        /*1800*/ 	.word	0x0001d8f0


	//   ....[111]....
        /*1804*/ 	.word	0x0001d920


	//   ....[112]....
        /*1808*/ 	.word	0x0001d950


	//   ....[113]....
        /*180c*/ 	.word	0x0001d980


	//   ....[114]....
        /*1810*/ 	.word	0x0001d9b0


	//   ....[115]....
        /*1814*/ 	.word	0x0001d9e0


	//   ....[116]....
        /*1818*/ 	.word	0x0001da10


	//   ....[117]....
        /*181c*/ 	.word	0x0001da40


	//   ....[118]....
        /*1820*/ 	.word	0x0001da70


	//   ....[119]....
        /*1824*/ 	.word	0x0001daa0


	//   ....[120]....
        /*1828*/ 	.word	0x0001dad0


	//   ....[121]....
        /*182c*/ 	.word	0x0001db00


	//   ....[122]....
        /*1830*/ 	.word	0x0001db30


	//   ....[123]....
        /*1834*/ 	.word	0x0001db60


	//   ....[124]....
        /*1838*/ 	.word	0x0001db90


	//   ....[125]....
        /*183c*/ 	.word	0x0001dbc0


	//   ....[126]....
        /*1840*/ 	.word	0x0001dbf0


	//   ....[127]....
        /*1844*/ 	.word	0x0001dc20


	//   ....[128]....
        /*1848*/ 	.word	0x0001dc50


	//   ....[129]....
        /*184c*/ 	.word	0x0001dc80


	//   ....[130]....
        /*1850*/ 	.word	0x0001dcb0


	//   ....[131]....
        /*1854*/ 	.word	0x0001dce0


	//   ....[132]....
        /*1858*/ 	.word	0x0001dd10


	//   ....[133]....
        /*185c*/ 	.word	0x0001dd40


	//   ....[134]....
        /*1860*/ 	.word	0x0001dd70


	//   ....[135]....
        /*1864*/ 	.word	0x0001dda0


	//   ....[136]....
        /*1868*/ 	.word	0x0001ddd0


	//   ....[137]....
        /*186c*/ 	.word	0x0001de00


	//   ....[138]....
        /*1870*/ 	.word	0x0001de30


	//   ....[139]....
        /*1874*/ 	.word	0x0001de60


	//   ....[140]....
        /*1878*/ 	.word	0x0001de90


	//   ....[141]....
        /*187c*/ 	.word	0x0001dec0


	//   ....[142]....
        /*1880*/ 	.word	0x0001def0


	//   ....[143]....
        /*1884*/ 	.word	0x0001df20


	//   ....[144]....
        /*1888*/ 	.word	0x0001df30


	//   ....[145]....
        /*188c*/ 	.word	0x0001df60


	//   ....[146]....
        /*1890*/ 	.word	0x0001df70


	//   ....[147]....
        /*1894*/ 	.word	0x0001dfa0


	//   ....[148]....
        /*1898*/ 	.word	0x0001dfd0


	//   ....[149]....
        /*189c*/ 	.word	0x0001dfe0


	//   ....[150]....
        /*18a0*/ 	.word	0x0001e010


	//   ....[151]....
        /*18a4*/ 	.word	0x0001e040


	//   ....[152]....
        /*18a8*/ 	.word	0x0001e050


	//   ....[153]....
        /*18ac*/ 	.word	0x0001e080


	//   ....[154]....
        /*18b0*/ 	.word	0x0001e0b0


	//   ....[155]....
        /*18b4*/ 	.word	0x0001e0c0


	//   ....[156]....
        /*18b8*/ 	.word	0x0001eb70


	//   ....[157]....
        /*18bc*/ 	.word	0x0001eb90


	//   ....[158]....
        /*18c0*/ 	.word	0x0001eba0


	//   ....[159]....
        /*18c4*/ 	.word	0x0001ebb0


	//   ....[160]....
        /*18c8*/ 	.word	0x0001f5b0


	//   ....[161]....
        /*18cc*/ 	.word	0x0001f5c0


	//   ....[162]....
        /*18d0*/ 	.word	0x0001f790


	//   ....[163]....
        /*18d4*/ 	.word	0x0001f7a0


	//   ....[164]....
        /*18d8*/ 	.word	0x0001f990


	//   ....[165]....
        /*18dc*/ 	.word	0x0001f9a0


	//   ....[166]....
        /*18e0*/ 	.word	0x0001fb70


	//   ....[167]....
        /*18e4*/ 	.word	0x0001fb80


	//   ....[168]....
        /*18e8*/ 	.word	0x0001fff0


	//   ....[169]....
        /*18ec*/ 	.word	0x00020000


	//   ....[170]....
        /*18f0*/ 	.word	0x00020fa0


	//   ....[171]....
        /*18f4*/ 	.word	0x00020fb0


	//   ....[172]....
        /*18f8*/ 	.word	0x00023210


	//   ....[173]....
        /*18fc*/ 	.word	0x00023220


	//   ....[174]....
        /*1900*/ 	.word	0x000233f0


	//   ....[175]....
        /*1904*/ 	.word	0x00023400


	//   ....[176]....
        /*1908*/ 	.word	0x000235d0


	//   ....[177]....
        /*190c*/ 	.word	0x000235e0


	//   ....[178]....
        /*1910*/ 	.word	0x000237b0


	//   ....[179]....
        /*1914*/ 	.word	0x000237c0


	//   ....[180]....
        /*1918*/ 	.word	0x000239f0


	//   ....[181]....
        /*191c*/ 	.word	0x00023c30


	//   ....[182]....
        /*1920*/ 	.word	0x00023c60


	//   ....[183]....
        /*1924*/ 	.word	0x00023c90


	//   ....[184]....
        /*1928*/ 	.word	0x00023cc0


	//   ....[185]....
        /*192c*/ 	.word	0x00023cf0


	//   ....[186]....
        /*1930*/ 	.word	0x00023d20


	//   ....[187]....
        /*1934*/ 	.word	0x00023ec0


	//   ....[188]....
        /*1938*/ 	.word	0x00023ef0


	//   ....[189]....
        /*193c*/ 	.word	0x00023f20


	//   ....[190]....
        /*1940*/ 	.word	0x00023f50


	//   ....[191]....
        /*1944*/ 	.word	0x00023f80


	//   ....[192]....
        /*1948*/ 	.word	0x00023fb0


	//   ....[193]....
        /*194c*/ 	.word	0x00024030


	//   ....[194]....
        /*1950*/ 	.word	0x00024070


	//   ....[195]....
        /*1954*/ 	.word	0x00024080


	//   ....[196]....
        /*1958*/ 	.word	0x00024130


	//   ....[197]....
        /*195c*/ 	.word	0x000252d0


	//   ....[198]....
        /*1960*/ 	.word	0x00026df0


	//   ....[199]....
        /*1964*/ 	.word	0x00027ad0


	//   ....[200]....
        /*1968*/ 	.word	0x00027ae0


	//   ....[201]....
        /*196c*/ 	.word	0x00027b20


	//   ....[202]....
        /*1970*/ 	.word	0x00027b60


	//   ....[203]....
        /*1974*/ 	.word	0x00027c70


	//   ....[204]....
        /*1978*/ 	.word	0x00027c80


	//   ....[205]....
        /*197c*/ 	.word	0x00027d10


	//   ....[206]....
        /*1980*/ 	.word	0x00027d20


	//   ....[207]....
        /*1984*/ 	.word	0x00027db0


	//   ....[208]....
        /*1988*/ 	.word	0x00027dc0


	//   ....[209]....
        /*198c*/ 	.word	0x00027e50


	//   ....[210]....
        /*1990*/ 	.word	0x00027e60


	//   ....[211]....
        /*1994*/ 	.word	0x00027ef0


	//   ....[212]....
        /*1998*/ 	.word	0x00027f00


	//   ....[213]....
        /*199c*/ 	.word	0x00027f50


	//   ....[214]....
        /*19a0*/ 	.word	0x00027f80


	//   ....[215]....
        /*19a4*/ 	.word	0x0002a2c0


	//   ....[216]....
        /*19a8*/ 	.word	0x0002a300


	//   ....[217]....
        /*19ac*/ 	.word	0x0002a350


	//   ....[218]....
        /*19b0*/ 	.word	0x0002a380


	//   ....[219]....
        /*19b4*/ 	.word	0x0002a3b0


	//   ....[220]....
        /*19b8*/ 	.word	0x0002a3e0


	//   ....[221]....
        /*19bc*/ 	.word	0x0002a410


	//   ....[222]....
        /*19c0*/ 	.word	0x0002a440


	//   ....[223]....
        /*19c4*/ 	.word	0x0002a610


	//   ....[224]....
        /*19c8*/ 	.word	0x0002a640


	//   ....[225]....
        /*19cc*/ 	.word	0x0002a670


	//   ....[226]....
        /*19d0*/ 	.word	0x0002a6a0


	//   ....[227]....
        /*19d4*/ 	.word	0x0002a6d0


	//   ....[228]....
        /*19d8*/ 	.word	0x0002a700


	//   ....[229]....
        /*19dc*/ 	.word	0x0002a7d0


	//   ....[230]....
        /*19e0*/ 	.word	0x0002a7f0


	//   ....[231]....
        /*19e4*/ 	.word	0x0002a800


	//   ....[232]....
        /*19e8*/ 	.word	0x0002a860


	//   ....[233]....
        /*19ec*/ 	.word	0x0002af80


	//   ....[234]....
        /*19f0*/ 	.word	0x0002b420


	//   ....[235]....
        /*19f4*/ 	.word	0x0002b4d0


	//   ....[236]....
        /*19f8*/ 	.word	0x0002b560


	//   ....[237]....
        /*19fc*/ 	.word	0x0002b5b0


	//   ....[238]....
        /*1a00*/ 	.word	0x0002b600


	//   ....[239]....
        /*1a04*/ 	.word	0x0002b6f0


	//   ....[240]....
        /*1a08*/ 	.word	0x0002b780


	//   ....[241]....
        /*1a0c*/ 	.word	0x0002b7d0


	//   ....[242]....
        /*1a10*/ 	.word	0x0002b820


	//   ....[243]....
        /*1a14*/ 	.word	0x0002bb30


	//   ....[244]....
        /*1a18*/ 	.word	0x0002bc40


	//   ....[245]....
        /*1a1c*/ 	.word	0x0002bd70


	//   ....[246]....
        /*1a20*/ 	.word	0x0002be80


	//   ....[247]....
        /*1a24*/ 	.word	0x0002bfa0


	//   ....[248]....
        /*1a28*/ 	.word	0x0002c0c0


	//   ....[249]....
        /*1a2c*/ 	.word	0x0002c1e0


	//   ....[250]....
        /*1a30*/ 	.word	0x0002c300


	//   ....[251]....
        /*1a34*/ 	.word	0x0002c420


	//   ....[252]....
        /*1a38*/ 	.word	0x0002c530


	//   ....[253]....
        /*1a3c*/ 	.word	0x0002c5f0


	//   ....[254]....
        /*1a40*/ 	.word	0x0002c640


	//   ....[255]....
        /*1a44*/ 	.word	0x0002c6c0


	//   ....[0]....
        /*1a48*/ 	.word	0x0002c730


	//   ....[1]....
        /*1a4c*/ 	.word	0x0002c790


	//   ....[2]....
        /*1a50*/ 	.word	0x0002c7e0


	//   ....[3]....
        /*1a54*/ 	.word	0x0002c860


	//   ....[4]....
        /*1a58*/ 	.word	0x0002c8d0


	//   ....[5]....
        /*1a5c*/ 	.word	0x0002c930


	//   ....[6]....
        /*1a60*/ 	.word	0x0002c980


	//   ....[7]....
        /*1a64*/ 	.word	0x0002ca00


	//   ....[8]....
        /*1a68*/ 	.word	0x0002ca70


	//   ....[9]....
        /*1a6c*/ 	.word	0x0002cad0


	//   ....[10]....
        /*1a70*/ 	.word	0x0002cb20


	//   ....[11]....
        /*1a74*/ 	.word	0x0002cba0


	//   ....[12]....
        /*1a78*/ 	.word	0x0002cc10


	//   ....[13]....
        /*1a7c*/ 	.word	0x0002cc70


	//   ....[14]....
        /*1a80*/ 	.word	0x0002ccc0


	//   ....[15]....
        /*1a84*/ 	.word	0x0002cd40


	//   ....[16]....
        /*1a88*/ 	.word	0x0002cdb0


	//   ....[17]....
        /*1a8c*/ 	.word	0x0002ce10


	//   ....[18]....
        /*1a90*/ 	.word	0x0002ce60


	//   ....[19]....
        /*1a94*/ 	.word	0x0002cee0


	//   ....[20]....
        /*1a98*/ 	.word	0x0002cf50


	//   ....[21]....
        /*1a9c*/ 	.word	0x0002cfb0


	//   ....[22]....
        /*1aa0*/ 	.word	0x0002d000


	//   ....[23]....
        /*1aa4*/ 	.word	0x0002d080


	//   ....[24]....
        /*1aa8*/ 	.word	0x0002d0f0


	//   ....[25]....
        /*1aac*/ 	.word	0x0002d150


	//   ....[26]....
        /*1ab0*/ 	.word	0x0002d1a0


	//   ....[27]....
        /*1ab4*/ 	.word	0x0002d220


	//   ....[28]....
        /*1ab8*/ 	.word	0x0002d290


	//   ....[29]....
        /*1abc*/ 	.word	0x0002d2f0


	//   ....[30]....
        /*1ac0*/ 	.word	0x0002d340


	//   ....[31]....
        /*1ac4*/ 	.word	0x0002d3c0


	//   ....[32]....
        /*1ac8*/ 	.word	0x0002d430


	//   ....[33]....
        /*1acc*/ 	.word	0x0002d490


	//   ....[34]....
        /*1ad0*/ 	.word	0x0002d4e0


	//   ....[35]....
        /*1ad4*/ 	.word	0x0002d560


	//   ....[36]....
        /*1ad8*/ 	.word	0x0002d5d0


	//   ....[37]....
        /*1adc*/ 	.word	0x0002d630


	//   ....[38]....
        /*1ae0*/ 	.word	0x0002d680


	//   ....[39]....
        /*1ae4*/ 	.word	0x0002d700


	//   ....[40]....
        /*1ae8*/ 	.word	0x0002d770


	//   ....[41]....
        /*1aec*/ 	.word	0x0002d7d0


	//   ....[42]....
        /*1af0*/ 	.word	0x0002d820


	//   ....[43]....
        /*1af4*/ 	.word	0x0002d8a0


	//   ....[44]....
        /*1af8*/ 	.word	0x0002d910


	//   ....[45]....
        /*1afc*/ 	.word	0x0002d970


	//   ....[46]....
        /*1b00*/ 	.word	0x0002d9c0


	//   ....[47]....
        /*1b04*/ 	.word	0x0002da40


	//   ....[48]....
        /*1b08*/ 	.word	0x0002dab0


	//   ....[49]....
        /*1b0c*/ 	.word	0x0002db10


	//   ....[50]....
        /*1b10*/ 	.word	0x0002db60


	//   ....[51]....
        /*1b14*/ 	.word	0x0002dbe0


	//   ....[52]....
        /*1b18*/ 	.word	0x0002dc50


	//   ....[53]....
        /*1b1c*/ 	.word	0x0002dcb0


	//   ....[54]....
        /*1b20*/ 	.word	0x0002dd00


	//   ....[55]....
        /*1b24*/ 	.word	0x0002dd80


	//   ....[56]....
        /*1b28*/ 	.word	0x0002ddf0


	//   ....[57]....
        /*1b2c*/ 	.word	0x0002de50


	//   ....[58]....
        /*1b30*/ 	.word	0x0002dea0


	//   ....[59]....
        /*1b34*/ 	.word	0x0002df20


	//   ....[60]....
        /*1b38*/ 	.word	0x0002df90


	//   ....[61]....
        /*1b3c*/ 	.word	0x0002dff0


	//   ....[62]....
        /*1b40*/ 	.word	0x0002e040


	//   ....[63]....
        /*1b44*/ 	.word	0x0002e0c0


	//   ....[64]....
        /*1b48*/ 	.word	0x0002e130


	//   ....[65]....
        /*1b4c*/ 	.word	0x0002e190


	//   ....[66]....
        /*1b50*/ 	.word	0x0002e1e0


	//   ....[67]....
        /*1b54*/ 	.word	0x0002e260


	//   ....[68]....
        /*1b58*/ 	.word	0x0002e2d0


	//   ....[69]....
        /*1b5c*/ 	.word	0x0002e330


	//   ....[70]....
        /*1b60*/ 	.word	0x0002e380


	//   ....[71]....
        /*1b64*/ 	.word	0x0002e400


	//   ....[72]....
        /*1b68*/ 	.word	0x0002e470


	//   ....[73]....
        /*1b6c*/ 	.word	0x0002e4d0


	//   ....[74]....
        /*1b70*/ 	.word	0x0002e520


	//   ....[75]....
        /*1b74*/ 	.word	0x0002e5a0


	//   ....[76]....
        /*1b78*/ 	.word	0x0002e610


	//   ....[77]....
        /*1b7c*/ 	.word	0x0002e670


	//   ....[78]....
        /*1b80*/ 	.word	0x0002e6c0


	//   ....[79]....
        /*1b84*/ 	.word	0x0002e740


	//   ....[80]....
        /*1b88*/ 	.word	0x0002e7b0


	//   ....[81]....
        /*1b8c*/ 	.word	0x0002e810


	//   ....[82]....
        /*1b90*/ 	.word	0x0002e860


	//   ....[83]....
        /*1b94*/ 	.word	0x0002e8e0


	//   ....[84]....
        /*1b98*/ 	.word	0x0002e950


	//   ....[85]....
        /*1b9c*/ 	.word	0x0002e9b0


	//   ....[86]....
        /*1ba0*/ 	.word	0x0002ea00


	//   ....[87]....
        /*1ba4*/ 	.word	0x0002ea80


	//   ....[88]....
        /*1ba8*/ 	.word	0x0002eaf0


	//   ....[89]....
        /*1bac*/ 	.word	0x0002eb50


	//   ....[90]....
        /*1bb0*/ 	.word	0x0002eba0


	//   ....[91]....
        /*1bb4*/ 	.word	0x0002ec20


	//   ....[92]....
        /*1bb8*/ 	.word	0x0002ec90


	//   ....[93]....
        /*1bbc*/ 	.word	0x0002ecf0


	//   ....[94]....
        /*1bc0*/ 	.word	0x0002ed40


	//   ....[95]....
        /*1bc4*/ 	.word	0x0002edc0


	//   ....[96]....
        /*1bc8*/ 	.word	0x0002ee30


	//   ....[97]....
        /*1bcc*/ 	.word	0x0002ee90


	//   ....[98]....
        /*1bd0*/ 	.word	0x0002eee0


	//   ....[99]....
        /*1bd4*/ 	.word	0x0002ef60


	//   ....[100]....
        /*1bd8*/ 	.word	0x0002efd0


	//   ....[101]....
        /*1bdc*/ 	.word	0x0002f030


	//   ....[102]....
        /*1be0*/ 	.word	0x0002f080


	//   ....[103]....
        /*1be4*/ 	.word	0x0002f100


	//   ....[104]....
        /*1be8*/ 	.word	0x0002f170


	//   ....[105]....
        /*1bec*/ 	.word	0x0002f1d0


	//   ....[106]....
        /*1bf0*/ 	.word	0x0002f220


	//   ....[107]....
        /*1bf4*/ 	.word	0x0002f2a0


	//   ....[108]....
        /*1bf8*/ 	.word	0x0002f310


	//   ....[109]....
        /*1bfc*/ 	.word	0x0002f370


	//   ....[110]....
        /*1c00*/ 	.word	0x0002f3c0


	//   ....[111]....
        /*1c04*/ 	.word	0x0002f440


	//   ....[112]....
        /*1c08*/ 	.word	0x0002f4b0


	//   ....[113]....
        /*1c0c*/ 	.word	0x0002f520


	//   ....[114]....
        /*1c10*/ 	.word	0x0002f570


	//   ....[115]....
        /*1c14*/ 	.word	0x0002f600


	//   ....[116]....
        /*1c18*/ 	.word	0x0002f650


	//   ....[117]....
        /*1c1c*/ 	.word	0x0002f6e0


	//   ....[118]....
        /*1c20*/ 	.word	0x0002f770


	//   ....[119]....
        /*1c24*/ 	.word	0x0002f800


	//   ....[120]....
        /*1c28*/ 	.word	0x0002f890


	//   ....[121]....
        /*1c2c*/ 	.word	0x0002f920


	//   ....[122]....
        /*1c30*/ 	.word	0x0002f9b0


	//   ....[123]....
        /*1c34*/ 	.word	0x0002fa30


	//   ....[124]....
        /*1c38*/ 	.word	0x0002fa80


	//   ....[125]....
        /*1c3c*/ 	.word	0x0002fb20


	//   ....[126]....
        /*1c40*/ 	.word	0x0002fbb0


	//   ....[127]....
        /*1c44*/ 	.word	0x0002fc40


	//   ....[128]....
        /*1c48*/ 	.word	0x0002fc90


	//   ....[129]....
        /*1c4c*/ 	.word	0x0002fd20


	//   ....[130]....
        /*1c50*/ 	.word	0x0002fdb0


	//   ....[131]....
        /*1c54*/ 	.word	0x0002fe40


	//   ....[132]....
        /*1c58*/ 	.word	0x0002fed0


	//   ....[133]....
        /*1c5c*/ 	.word	0x0002ff60


	//   ....[134]....
        /*1c60*/ 	.word	0x0002fff0


	//   ....[135]....
        /*1c64*/ 	.word	0x000300b0


	//   ....[136]....
        /*1c68*/ 	.word	0x00030390


	//   ....[137]....
        /*1c6c*/ 	.word	0x00030570


	//   ....[138]....
        /*1c70*/ 	.word	0x000305f0


	//   ....[139]....
        /*1c74*/ 	.word	0x00030650


	//   ....[140]....
        /*1c78*/ 	.word	0x000306f0


	//   ....[141]....
        /*1c7c*/ 	.word	0x000307b0


	//   ....[142]....
        /*1c80*/ 	.word	0x000308c0


	//   ....[143]....
        /*1c84*/ 	.word	0x00030920


	//   ....[144]....
        /*1c88*/ 	.word	0x00030a20


	//   ....[145]....
        /*1c8c*/ 	.word	0x00030a80


	//   ....[146]....
        /*1c90*/ 	.word	0x00030b80


	//   ....[147]....
        /*1c94*/ 	.word	0x00030be0


	//   ....[148]....
        /*1c98*/ 	.word	0x00030ce0


	//   ....[149]....
        /*1c9c*/ 	.word	0x00030d40


	//   ....[150]....
        /*1ca0*/ 	.word	0x00030e30


	//   ....[151]....
        /*1ca4*/ 	.word	0x00030ea0


	//   ....[152]....
        /*1ca8*/ 	.word	0x00030f80


	//   ....[153]....
        /*1cac*/ 	.word	0x00031260


	//   ....[154]....
        /*1cb0*/ 	.word	0x00031300


	//   ....[155]....
        /*1cb4*/ 	.word	0x000314a0


	//   ....[156]....
        /*1cb8*/ 	.word	0x00031520


	//   ....[157]....
        /*1cbc*/ 	.word	0x000315a0


	//   ....[158]....
        /*1cc0*/ 	.word	0x00031620


	//   ....[159]....
        /*1cc4*/ 	.word	0x000316a0


	//   ....[160]....
        /*1cc8*/ 	.word	0x00031730


	//   ....[161]....
        /*1ccc*/ 	.word	0x000317d0


	//   ....[162]....
        /*1cd0*/ 	.word	0x00031880


	//   ....[163]....
        /*1cd4*/ 	.word	0x00031900


	//   ....[164]....
        /*1cd8*/ 	.word	0x00031980


	//   ....[165]....
        /*1cdc*/ 	.word	0x00031a00


	//   ....[166]....
        /*1ce0*/ 	.word	0x00031a90


	//   ....[167]....
        /*1ce4*/ 	.word	0x00031b10


	//   ....[168]....
        /*1ce8*/ 	.word	0x00031bb0


	//   ....[169]....
        /*1cec*/ 	.word	0x00031c00


	//   ....[170]....
        /*1cf0*/ 	.word	0x00031c90


	//   ....[171]....
        /*1cf4*/ 	.word	0x00031dc0


	//----- nvinfo : EIATTR_REG_RECONFIG
	.align		4
.L_152:
        /*1cf8*/ 	.byte	0x01, 0x54
	.zero		2


	//----- nvinfo : EIATTR_SYSCALL_OFFSETS
	.align		4
        /*1cfc*/ 	.byte	0x04, 0x46
        /*1cfe*/ 	.short	(.L_154 - .L_153)


	//   ....[0]....
.L_153:
        /*1d00*/ 	.word	0x00002550


	//   ....[1]....
        /*1d04*/ 	.word	0x000026a0


	//   ....[2]....
        /*1d08*/ 	.word	0x0000d820


	//   ....[3]....
        /*1d0c*/ 	.word	0x0000dda0


	//   ....[4]....
        /*1d10*/ 	.word	0x00026850


	//   ....[5]....
        /*1d14*/ 	.word	0x000269e0


	//   ....[6]....
        /*1d18*/ 	.word	0x00026b30


	//   ....[7]....
        /*1d1c*/ 	.word	0x00026c70


	//   ....[8]....
        /*1d20*/ 	.word	0x00027700


	//----- nvinfo : EIATTR_MBARRIER_INSTR_OFFSETS
	.align		4
.L_154:
        /*1d24*/ 	.byte	0x04, 0x39
        /*1d26*/ 	.short	(.L_156 - .L_155)


	//   ....[0]....
.L_155:
        /*1d28*/ 	.word	0x000002d0
        /*1d2c*/ 	.word	0x000000ff
        /*1d30*/ 	.word	0x00038800
        /*1d34*/ 	.short	0x0100
        /*1d36*/ 	.byte	0x08
	.zero		1


	//   ....[1]....
        /*1d38*/ 	.word	0x000002e0
        /*1d3c*/ 	.word	0x000000ff
        /*1d40*/ 	.word	0x00038820
        /*1d44*/ 	.short	0x0100
        /*1d46*/ 	.byte	0x08
	.zero		1


	//   ....[2]....
        /*1d48*/ 	.word	0x000003d0
        /*1d4c*/ 	.word	0x000000ff
        /*1d50*/ 	.word	0x00038830
        /*1d54*/ 	.short	0x0100
        /*1d56*/ 	.byte	0x08
	.zero		1


	//   ....[3]....
        /*1d58*/ 	.word	0x000003e0
        /*1d5c*/ 	.word	0x000000ff
        /*1d60*/ 	.word	0x00038840
        /*1d64*/ 	.short	0x0100
        /*1d66*/ 	.byte	0x08
	.zero		1


	//   ....[4]....
        /*1d68*/ 	.word	0x000003f0
        /*1d6c*/ 	.word	0x000000ff
        /*1d70*/ 	.word	0x00038838
        /*1d74*/ 	.short	0x0100
        /*1d76*/ 	.byte	0x08
	.zero		1


	//   ....[5]....
        /*1d78*/ 	.word	0x00000400
        /*1d7c*/ 	.word	0x000000ff
        /*1d80*/ 	.word	0x00038848
        /*1d84*/ 	.short	0x0100
        /*1d86*/ 	.byte	0x08
	.zero		1


	//   ....[6]....
        /*1d88*/ 	.word	0x00000530
        /*1d8c*/ 	.word	0x000000ff
        /*1d90*/ 	.word	0x00038850
        /*1d94*/ 	.short	0x0100
        /*1d96*/ 	.byte	0x08
	.zero		1


	//   ....[7]....
        /*1d98*/ 	.word	0x00000540
        /*1d9c*/ 	.word	0x000000ff
        /*1da0*/ 	.word	0x00038860
        /*1da4*/ 	.short	0x0100
        /*1da6*/ 	.byte	0x08
	.zero		1


	//   ....[8]....
        /*1da8*/ 	.word	0x00000550
        /*1dac*/ 	.word	0x000000ff
        /*1db0*/ 	.word	0x00038858
        /*1db4*/ 	.short	0x0100
        /*1db6*/ 	.byte	0x08
	.zero		1


	//   ....[9]....
        /*1db8*/ 	.word	0x00000560
        /*1dbc*/ 	.word	0x000000ff
        /*1dc0*/ 	.word	0x00038868
        /*1dc4*/ 	.short	0x0100
        /*1dc6*/ 	.byte	0x08
	.zero		1


	//   ....[10]....
        /*1dc8*/ 	.word	0x00000650
        /*1dcc*/ 	.word	0x000000ff
        /*1dd0*/ 	.word	0x00038870
        /*1dd4*/ 	.short	0x0100
        /*1dd6*/ 	.byte	0x06
	.zero		1


	//   ....[11]....
        /*1dd8*/ 	.word	0x00000660
        /*1ddc*/ 	.word	0x000000ff
        /*1de0*/ 	.word	0x00038880
        /*1de4*/ 	.short	0x0100
        /*1de6*/ 	.byte	0x06
	.zero		1


	//   ....[12]....
        /*1de8*/ 	.word	0x00000670
        /*1dec*/ 	.word	0x000000ff
        /*1df0*/ 	.word	0x00038878
        /*1df4*/ 	.short	0x0100
        /*1df6*/ 	.byte	0x06
	.zero		1


	//   ....[13]....
        /*1df8*/ 	.word	0x00000680
        /*1dfc*/ 	.word	0x000000ff
        /*1e00*/ 	.word	0x00038888
        /*1e04*/ 	.short	0x0100
        /*1e06*/ 	.byte	0x06
	.zero		1


	//   ....[14]....
        /*1e08*/ 	.word	0x000007b0
        /*1e0c*/ 	.word	0x000000ff
        /*1e10*/ 	.word	0x00038890
        /*1e14*/ 	.short	0x0100
        /*1e16*/ 	.byte	0x08
	.zero		1


	//   ....[15]....
        /*1e18*/ 	.word	0x000007c0
        /*1e1c*/ 	.word	0x000000ff
        /*1e20*/ 	.word	0x000388a0
        /*1e24*/ 	.short	0x0100
        /*1e26*/ 	.byte	0x08
	.zero		1


	//   ....[16]....
        /*1e28*/ 	.word	0x000007d0
        /*1e2c*/ 	.word	0x000000ff
        /*1e30*/ 	.word	0x00038898
        /*1e34*/ 	.short	0x0100
        /*1e36*/ 	.byte	0x08
	.zero		1


	//   ....[17]....
        /*1e38*/ 	.word	0x000007e0
        /*1e3c*/ 	.word	0x000000ff
        /*1e40*/ 	.word	0x000388a8
        /*1e44*/ 	.short	0x0100
        /*1e46*/ 	.byte	0x08
	.zero		1


	//   ....[18]....
        /*1e48*/ 	.word	0x00000910
        /*1e4c*/ 	.word	0x000000ff
        /*1e50*/ 	.word	0x000388b0
        /*1e54*/ 	.short	0x0100
        /*1e56*/ 	.byte	0x08
	.zero		1


	//   ....[19]....
        /*1e58*/ 	.word	0x00000920
        /*1e5c*/ 	.word	0x000000ff
        /*1e60*/ 	.word	0x000388c0
        /*1e64*/ 	.short	0x0100
        /*1e66*/ 	.byte	0x08
	.zero		1


	//   ....[20]....
        /*1e68*/ 	.word	0x00000930
        /*1e6c*/ 	.word	0x000000ff
        /*1e70*/ 	.word	0x000388b8
        /*1e74*/ 	.short	0x0100
        /*1e76*/ 	.byte	0x08
	.zero		1


	//   ....[21]....
        /*1e78*/ 	.word	0x00000940
        /*1e7c*/ 	.word	0x000000ff
        /*1e80*/ 	.word	0x000388c8
        /*1e84*/ 	.short	0x0100
        /*1e86*/ 	.byte	0x08
	.zero		1


	//   ....[22]....
        /*1e88*/ 	.word	0x00003cb0
        /*1e8c*/ 	.word	0x00000070
        /*1e90*/ 	.word	0x00038890
        /*1e94*/ 	.short	0x010a
        /*1e96*/ 	.byte	0x3f
	.zero		1


	//   ....[23]....
        /*1e98*/ 	.word	0x00007f30
        /*1e9c*/ 	.word	0x00000070
        /*1ea0*/ 	.word	0x00038890
        /*1ea4*/ 	.short	0x010a
        /*1ea6*/ 	.byte	0x3f
	.zero		1


	//   ....[24]....
        /*1ea8*/ 	.word	0x0000c200
        /*1eac*/ 	.word	0x00000070
        /*1eb0*/ 	.word	0x00038890
        /*1eb4*/ 	.short	0x010a
        /*1eb6*/ 	.byte	0x3f
	.zero		1


	//   ....[25]....
        /*1eb8*/ 	.word	0x0000c7a0
        /*1ebc*/ 	.word	0x00000030
        /*1ec0*/ 	.word	0x00000000
        /*1ec4*/ 	.short	0x0101
        /*1ec6*/ 	.byte	0x3f
	.zero		1


	//   ....[26]....
        /*1ec8*/ 	.word	0x0000c7e0
        /*1ecc*/ 	.word	0x00000070
        /*1ed0*/ 	.word	0x000388b0
        /*1ed4*/ 	.short	0x010a
        /*1ed6*/ 	.byte	0x3f
	.zero		1


	//   ....[27]....
        /*1ed8*/ 	.word	0x0000cde0
        /*1edc*/ 	.word	0x00000070
        /*1ee0*/ 	.word	0x00000000
        /*1ee4*/ 	.short	0x0101
        /*1ee6*/ 	.byte	0x3f
	.zero		1


	//   ....[28]....
        /*1ee8*/ 	.word	0x0000db00
        /*1eec*/ 	.word	0x00000016
        /*1ef0*/ 	.word	0x00038800
        /*1ef4*/ 	.short	0x010a
        /*1ef6*/ 	.byte	0x3f
	.zero		1


	//   ....[29]....
        /*1ef8*/ 	.word	0x0000db50
        /*1efc*/ 	.word	0x00000016
        /*1f00*/ 	.word	0x00038800
        /*1f04*/ 	.short	0x010a
        /*1f06*/ 	.byte	0x3f
	.zero		1


	//   ....[30]....
        /*1f08*/ 	.word	0x0000e130
        /*1f0c*/ 	.word	0x00000016
        /*1f10*/ 	.word	0x00038800
        /*1f14*/ 	.short	0x010a
        /*1f16*/ 	.byte	0x3f
	.zero		1


	//   ....[31]....
        /*1f18*/ 	.word	0x00011750
        /*1f1c*/ 	.word	0x00000016
        /*1f20*/ 	.word	0x00038800
        /*1f24*/ 	.short	0x010a
        /*1f26*/ 	.byte	0x3f
	.zero		1


	//   ....[32]....
        /*1f28*/ 	.word	0x00014ed0
        /*1f2c*/ 	.word	0x00000000
        /*1f30*/ 	.word	0x00038830
        /*1f34*/ 	.short	0x010a
        /*1f36*/ 	.byte	0x3f
	.zero		1


	//   ....[33]....
        /*1f38*/ 	.word	0x00014f80
        /*1f3c*/ 	.word	0x00000000
        /*1f40*/ 	.word	0x00038830
        /*1f44*/ 	.short	0x010a
        /*1f46*/ 	.byte	0x3f
	.zero		1


	//   ....[34]....
        /*1f48*/ 	.word	0x00016dd0
        /*1f4c*/ 	.word	0x00000025
        /*1f50*/ 	.word	0x00000000
        /*1f54*/ 	.short	0x0101
        /*1f56*/ 	.byte	0x3f
	.zero		1


	//   ....[35]....
        /*1f58*/ 	.word	0x00018420
        /*1f5c*/ 	.word	0x00000009
        /*1f60*/ 	.word	0x00038830
        /*1f64*/ 	.short	0x010a
        /*1f66*/ 	.byte	0x3f
	.zero		1


	//   ....[36]....
        /*1f68*/ 	.word	0x00018470
        /*1f6c*/ 	.word	0x00000009
        /*1f70*/ 	.word	0x00038830
        /*1f74*/ 	.short	0x010a
        /*1f76*/ 	.byte	0x3f
	.zero		1


	//   ....[37]....
        /*1f78*/ 	.word	0x00018a90
        /*1f7c*/ 	.word	0x00000009
        /*1f80*/ 	.word	0x00038850
        /*1f84*/ 	.short	0x010a
        /*1f86*/ 	.byte	0x3f
	.zero		1


	//   ....[38]....
        /*1f88*/ 	.word	0x00018ad0
        /*1f8c*/ 	.word	0x00000009
        /*1f90*/ 	.word	0x00038850
        /*1f94*/ 	.short	0x010a
        /*1f96*/ 	.byte	0x3f
	.zero		1


	//   ....[39]....
        /*1f98*/ 	.word	0x0001a220
        /*1f9c*/ 	.word	0x000000d6
        /*1fa0*/ 	.word	0x00000000
        /*1fa4*/ 	.short	0x0101
        /*1fa6*/ 	.byte	0x3f
	.zero		1


	//   ....[40]....
        /*1fa8*/ 	.word	0x0001a980
        /*1fac*/ 	.word	0x0000000f
        /*1fb0*/ 	.word	0x00000000
        /*1fb4*/ 	.short	0x0101
        /*1fb6*/ 	.byte	0x3f
	.zero		1


	//   ....[41]....
        /*1fb8*/ 	.word	0x0001b330
        /*1fbc*/ 	.word	0x00000002
        /*1fc0*/ 	.word	0x00038850
        /*1fc4*/ 	.short	0x010a
        /*1fc6*/ 	.byte	0x3f
	.zero		1


	//   ....[42]....
        /*1fc8*/ 	.word	0x0001b370
        /*1fcc*/ 	.word	0x00000002
        /*1fd0*/ 	.word	0x00038850
        /*1fd4*/ 	.short	0x010a
        /*1fd6*/ 	.byte	0x3f
	.zero		1


	//   ....[43]....
        /*1fd8*/ 	.word	0x0001bf20
        /*1fdc*/ 	.word	0x00000000
        /*1fe0*/ 	.word	0x00000000
        /*1fe4*/ 	.short	0x0101
        /*1fe6*/ 	.byte	0x3f
	.zero		1


	//   ....[44]....
        /*1fe8*/ 	.word	0x0001f4f0
        /*1fec*/ 	.word	0x00000008
        /*1ff0*/ 	.word	0x00000000
        /*1ff4*/ 	.short	0x0101
        /*1ff6*/ 	.byte	0x3f
	.zero		1


	//   ....[45]....
        /*1ff8*/ 	.word	0x0001ff60
        /*1ffc*/ 	.word	0x0000000e
        /*2000*/ 	.word	0x00000000
        /*2004*/ 	.short	0x0101
        /*2006*/ 	.byte	0x3f
	.zero		1


	//   ....[46]....
        /*2008*/ 	.word	0x000253b0
        /*200c*/ 	.word	0x00000012
        /*2010*/ 	.word	0x00038820
        /*2014*/ 	.short	0x010a
        /*2016*/ 	.byte	0x3f
	.zero		1


	//   ....[47]....
        /*2018*/ 	.word	0x00025480
        /*201c*/ 	.word	0x00000007
        /*2020*/ 	.word	0x000388a0
        /*2024*/ 	.short	0x010a
        /*2026*/ 	.byte	0x3f
	.zero		1


	//   ....[48]....
        /*2028*/ 	.word	0x000257c0
        /*202c*/ 	.word	0x00000007
        /*2030*/ 	.word	0x000388c0
        /*2034*/ 	.short	0x010a
        /*2036*/ 	.byte	0x3f
	.zero		1


	//   ....[49]....
        /*2038*/ 	.word	0x00025c60
        /*203c*/ 	.word	0x00000008
        /*2040*/ 	.word	0x000388a0
        /*2044*/ 	.short	0x010a
        /*2046*/ 	.byte	0x3f
	.zero		1


	//   ....[50]....
        /*2048*/ 	.word	0x00025f90
        /*204c*/ 	.word	0x00000008
        /*2050*/ 	.word	0x000388c0
        /*2054*/ 	.short	0x010a
        /*2056*/ 	.byte	0x3f
	.zero		1


	//   ....[51]....
        /*2058*/ 	.word	0x00027090
        /*205c*/ 	.word	0x00000000
        /*2060*/ 	.word	0x00038880
        /*2064*/ 	.short	0x010a
        /*2066*/ 	.byte	0x3f
	.zero		1


	//   ....[52]....
        /*2068*/ 	.word	0x00027290
        /*206c*/ 	.word	0x00000000
        /*2070*/ 	.word	0x00038840
        /*2074*/ 	.short	0x010a
        /*2076*/ 	.byte	0x3f
	.zero		1


	//   ....[53]....
        /*2078*/ 	.word	0x00028050
        /*207c*/ 	.word	0x00000012
        /*2080*/ 	.word	0x00038800
        /*2084*/ 	.short	0x0107
        /*2086*/ 	.byte	0x3f
	.zero		1


	//   ....[54]....
        /*2088*/ 	.word	0x00028150
        /*208c*/ 	.word	0x00000012
        /*2090*/ 	.word	0x00038800
        /*2094*/ 	.short	0x0101
        /*2096*/ 	.byte	0x3f
	.zero		1


	//   ....[55]....
        /*2098*/ 	.word	0x00028170
        /*209c*/ 	.word	0x00000012
        /*20a0*/ 	.word	0x00038820
        /*20a4*/ 	.short	0x010a
        /*20a6*/ 	.byte	0x3f
	.zero		1


	//   ....[56]....
        /*20a8*/ 	.word	0x00028490
        /*20ac*/ 	.word	0x00000006
        /*20b0*/ 	.word	0x00038880
        /*20b4*/ 	.short	0x010a
        /*20b6*/ 	.byte	0x3f
	.zero		1


	//   ....[57]....
        /*20b8*/ 	.word	0x000287f0
        /*20bc*/ 	.word	0x00000006
        /*20c0*/ 	.word	0x00038840
        /*20c4*/ 	.short	0x010a
        /*20c6*/ 	.byte	0x3f
	.zero		1


	//   ....[58]....
        /*20c8*/ 	.word	0x00028bb0
        /*20cc*/ 	.word	0x00000014
        /*20d0*/ 	.word	0x00038870
        /*20d4*/ 	.short	0x010a
        /*20d6*/ 	.byte	0x3f
	.zero		1


	//   ....[59]....
        /*20d8*/ 	.word	0x00028c20
        /*20dc*/ 	.word	0x00000014
        /*20e0*/ 	.word	0x00038860
        /*20e4*/ 	.short	0x010a
        /*20e6*/ 	.byte	0x3f
	.zero		1


	//   ....[60]....
        /*20e8*/ 	.word	0x00029470
        /*20ec*/ 	.word	0x00000014
        /*20f0*/ 	.word	0x00038850
        /*20f4*/ 	.short	0x0101
        /*20f6*/ 	.byte	0x3f
	.zero		1


	//   ....[61]....
        /*20f8*/ 	.word	0x000294f0
        /*20fc*/ 	.word	0x00000014
        /*2100*/ 	.word	0x00000000
        /*2104*/ 	.short	0x0101
        /*2106*/ 	.byte	0x3f
	.zero		1


	//   ....[62]....
        /*2108*/ 	.word	0x00029730
        /*210c*/ 	.word	0x00000011
        /*2110*/ 	.word	0x00038870
        /*2114*/ 	.short	0x010a
        /*2116*/ 	.byte	0x3f
	.zero		1


	//   ....[63]....
        /*2118*/ 	.word	0x000297a0
        /*211c*/ 	.word	0x00000011
        /*2120*/ 	.word	0x00038860
        /*2124*/ 	.short	0x010a
        /*2126*/ 	.byte	0x3f
	.zero		1


	//   ....[64]....
        /*2128*/ 	.word	0x00029fd0
        /*212c*/ 	.word	0x00000011
        /*2130*/ 	.word	0x00038850
        /*2134*/ 	.short	0x0101
        /*2136*/ 	.byte	0x3f
	.zero		1


	//   ....[65]....
        /*2138*/ 	.word	0x0002a020
        /*213c*/ 	.word	0x00000011
        /*2140*/ 	.word	0x00000000
        /*2144*/ 	.short	0x0101
        /*2146*/ 	.byte	0x3f
	.zero		1


	//   ....[66]....
        /*2148*/ 	.word	0x0002af00
        /*214c*/ 	.word	0x00000000
        /*2150*/ 	.word	0x00038820
        /*2154*/ 	.short	0x010a
        /*2156*/ 	.byte	0x3f
	.zero		1


	//   ....[67]....
        /*2158*/ 	.word	0x0002b0b0
        /*215c*/ 	.word	0x00000006
        /*2160*/ 	.word	0x00000000
        /*2164*/ 	.short	0x010a
        /*2166*/ 	.byte	0x3f
	.zero		1


	//   ....[68]....
        /*2168*/ 	.word	0x0002b120
        /*216c*/ 	.word	0x00000007
        /*2170*/ 	.word	0x00000000
        /*2174*/ 	.short	0x010a
        /*2176*/ 	.byte	0x3f
	.zero		1


	//   ....[69]....
        /*2178*/ 	.word	0x0002b180
        /*217c*/ 	.word	0x00000004
        /*2180*/ 	.word	0x00038860
        /*2184*/ 	.short	0x010a
        /*2186*/ 	.byte	0x3f
	.zero		1


	//   ....[70]....
        /*2188*/ 	.word	0x0002b1d0
        /*218c*/ 	.word	0x00000003
        /*2190*/ 	.word	0x00038860
        /*2194*/ 	.short	0x010a
        /*2196*/ 	.byte	0x3f
	.zero		1


	//   ....[71]....
        /*2198*/ 	.word	0x0002b210
        /*219c*/ 	.word	0x00000004
        /*21a0*/ 	.word	0x00038880
        /*21a4*/ 	.short	0x010a
        /*21a6*/ 	.byte	0x3f
	.zero		1


	//   ....[72]....
        /*21a8*/ 	.word	0x0002b230
        /*21ac*/ 	.word	0x00000003
        /*21b0*/ 	.word	0x00038880
        /*21b4*/ 	.short	0x010a
        /*21b6*/ 	.byte	0x3f
	.zero		1


	//   ....[73]....
        /*21b8*/ 	.word	0x0002b290
        /*21bc*/ 	.word	0x00000070
        /*21c0*/ 	.word	0x00038890
        /*21c4*/ 	.short	0x010a
        /*21c6*/ 	.byte	0x3f
	.zero		1


	//   ....[74]....
        /*21c8*/ 	.word	0x0002b2e0
        /*21cc*/ 	.word	0x00000070
        /*21d0*/ 	.word	0x00038890
        /*21d4*/ 	.short	0x010a
        /*21d6*/ 	.byte	0x3f
	.zero		1


	//   ....[75]....
        /*21d8*/ 	.word	0x0002b330
        /*21dc*/ 	.word	0x00000070
        /*21e0*/ 	.word	0x00038890
        /*21e4*/ 	.short	0x010a
        /*21e6*/ 	.byte	0x3f
	.zero		1


	//   ....[76]....
        /*21e8*/ 	.word	0x0002b380
        /*21ec*/ 	.word	0x00000070
        /*21f0*/ 	.word	0x000388b0
        /*21f4*/ 	.short	0x010a
        /*21f6*/ 	.byte	0x3f
	.zero		1


	//   ....[77]....
        /*21f8*/ 	.word	0x0002b640
        /*21fc*/ 	.word	0x00000016
        /*2200*/ 	.word	0x00038800
        /*2204*/ 	.short	0x010a
        /*2206*/ 	.byte	0x3f
	.zero		1


	//   ....[78]....
        /*2208*/ 	.word	0x0002b850
        /*220c*/ 	.word	0x00000016
        /*2210*/ 	.word	0x00038800
        /*2214*/ 	.short	0x010a
        /*2216*/ 	.byte	0x3f
	.zero		1


	//   ....[79]....
        /*2218*/ 	.word	0x0002b8a0
        /*221c*/ 	.word	0x00000000
        /*2220*/ 	.word	0x00038830
        /*2224*/ 	.short	0x010a
        /*2226*/ 	.byte	0x3f
	.zero		1


	//   ....[80]....
        /*2228*/ 	.word	0x0002b8f0
        /*222c*/ 	.word	0x00000009
        /*2230*/ 	.word	0x00038830
        /*2234*/ 	.short	0x010a
        /*2236*/ 	.byte	0x3f
	.zero		1


	//   ....[81]....
        /*2238*/ 	.word	0x0002b940
        /*223c*/ 	.word	0x00000009
        /*2240*/ 	.word	0x00038850
        /*2244*/ 	.short	0x010a
        /*2246*/ 	.byte	0x3f
	.zero		1


	//   ....[82]....
        /*2248*/ 	.word	0x0002b990
        /*224c*/ 	.word	0x00000002
        /*2250*/ 	.word	0x00038850
        /*2254*/ 	.short	0x010a
        /*2256*/ 	.byte	0x3f
	.zero		1


	//   ....[83]....
        /*2258*/ 	.word	0x00030170
        /*225c*/ 	.word	0x00000012
        /*2260*/ 	.word	0x00038820
        /*2264*/ 	.short	0x010a
        /*2266*/ 	.byte	0x3f
	.zero		1


	//   ....[84]....
        /*2268*/ 	.word	0x000301c0
        /*226c*/ 	.word	0x00000007
        /*2270*/ 	.word	0x000388a0
        /*2274*/ 	.short	0x010a
        /*2276*/ 	.byte	0x3f
	.zero		1


	//   ....[85]....
        /*2278*/ 	.word	0x00030210
        /*227c*/ 	.word	0x00000007
        /*2280*/ 	.word	0x000388c0
        /*2284*/ 	.short	0x010a
        /*2286*/ 	.byte	0x3f
	.zero		1


	//   ....[86]....
        /*2288*/ 	.word	0x00030260
        /*228c*/ 	.word	0x00000008
        /*2290*/ 	.word	0x000388a0
        /*2294*/ 	.short	0x010a
        /*2296*/ 	.byte	0x3f
	.zero		1


	//   ....[87]....
        /*2298*/ 	.word	0x000302b0
        /*229c*/ 	.word	0x00000008
        /*22a0*/ 	.word	0x000388c0
        /*22a4*/ 	.short	0x010a
        /*22a6*/ 	.byte	0x3f
	.zero		1


	//   ....[88]....
        /*22a8*/ 	.word	0x00030450
        /*22ac*/ 	.word	0x00000000
        /*22b0*/ 	.word	0x00038880
        /*22b4*/ 	.short	0x010a
        /*22b6*/ 	.byte	0x3f
	.zero		1


	//   ....[89]....
        /*22b8*/ 	.word	0x000304a0
        /*22bc*/ 	.word	0x00000000
        /*22c0*/ 	.word	0x00038840
        /*22c4*/ 	.short	0x010a
        /*22c6*/ 	.byte	0x3f
	.zero		1


	//   ....[90]....
        /*22c8*/ 	.word	0x00030fc0
        /*22cc*/ 	.word	0x00000012
        /*22d0*/ 	.word	0x00038820
        /*22d4*/ 	.short	0x010a
        /*22d6*/ 	.byte	0x3f
	.zero		1


	//   ....[91]....
        /*22d8*/ 	.word	0x00031010
        /*22dc*/ 	.word	0x00000006
        /*22e0*/ 	.word	0x00038880
        /*22e4*/ 	.short	0x010a
        /*22e6*/ 	.byte	0x3f
	.zero		1


	//   ....[92]....
        /*22e8*/ 	.word	0x00031060
        /*22ec*/ 	.word	0x00000006
        /*22f0*/ 	.word	0x00038840
        /*22f4*/ 	.short	0x010a
        /*22f6*/ 	.byte	0x3f
	.zero		1


	//   ....[93]....
        /*22f8*/ 	.word	0x000310b0
        /*22fc*/ 	.word	0x00000014
        /*2300*/ 	.word	0x00038870
        /*2304*/ 	.short	0x010a
        /*2306*/ 	.byte	0x3f
	.zero		1


	//   ....[94]....
        /*2308*/ 	.word	0x00031100
        /*230c*/ 	.word	0x00000014
        /*2310*/ 	.word	0x00038860
        /*2314*/ 	.short	0x010a
        /*2316*/ 	.byte	0x3f
	.zero		1


	//   ....[95]....
        /*2318*/ 	.word	0x00031150
        /*231c*/ 	.word	0x00000011
        /*2320*/ 	.word	0x00038870
        /*2324*/ 	.short	0x010a
        /*2326*/ 	.byte	0x3f
	.zero		1


	//   ....[96]....
        /*2328*/ 	.word	0x000311a0
        /*232c*/ 	.word	0x00000011
        /*2330*/ 	.word	0x00038860
        /*2334*/ 	.short	0x010a
        /*2336*/ 	.byte	0x3f
	.zero		1


	//   ....[97]....
        /*2338*/ 	.word	0x00031ce0
        /*233c*/ 	.word	0x00000000
        /*2340*/ 	.word	0x00038820
        /*2344*/ 	.short	0x010a
        /*2346*/ 	.byte	0x3f
	.zero		1


	//   ....[98]....
        /*2348*/ 	.word	0x00031e80
        /*234c*/ 	.word	0x00000006
        /*2350*/ 	.word	0x00000000
        /*2354*/ 	.short	0x010a
        /*2356*/ 	.byte	0x3f
	.zero		1


	//   ....[99]....
        /*2358*/ 	.word	0x00031ed0
        /*235c*/ 	.word	0x00000007
        /*2360*/ 	.word	0x00000000
        /*2364*/ 	.short	0x010a
        /*2366*/ 	.byte	0x3f
	.zero		1


	//   ....[100]....
        /*2368*/ 	.word	0x00031f20
        /*236c*/ 	.word	0x00000004
        /*2370*/ 	.word	0x00038860
        /*2374*/ 	.short	0x010a
        /*2376*/ 	.byte	0x3f
	.zero		1


	//   ....[101]....
        /*2378*/ 	.word	0x00031f70
        /*237c*/ 	.word	0x00000003
        /*2380*/ 	.word	0x00038860
        /*2384*/ 	.short	0x010a
        /*2386*/ 	.byte	0x3f
	.zero		1


	//   ....[102]....
        /*2388*/ 	.word	0x00031fc0
        /*238c*/ 	.word	0x00000004
        /*2390*/ 	.word	0x00038880
        /*2394*/ 	.short	0x010a
        /*2396*/ 	.byte	0x3f
	.zero		1


	//----- nvinfo : EIATTR_NUM_MBARRIERS
	.align		4
.L_156:
        /*2398*/ 	.byte	0x03, 0x38
        /*239a*/ 	.short	0x0016


	//----- nvinfo : EIATTR_EXIT_INSTR_OFFSETS
	.align		4
        /*239c*/ 	.byte	0x04, 0x1c
        /*239e*/ 	.short	(.L_158 - .L_157)


	//   ....[0]....
.L_157:
        /*23a0*/ 	.word	0x0002b280


	//----- nvinfo : EIATTR_MAX_THREADS
	.align		4
.L_158:
        /*23a4*/ 	.byte	0x04, 0x05
        /*23a6*/ 	.short	(.L_160 - .L_159)
.L_159:
        /*23a8*/ 	.word	0x00000180
        /*23ac*/ 	.word	0x00000001
        /*23b0*/ 	.word	0x00000001


	//----- nvinfo : EIATTR_CRS_STACK_SIZE
	.align		4
.L_160:
        /*23b4*/ 	.byte	0x04, 0x1e
        /*23b6*/ 	.short	(.L_162 - .L_161)
.L_161:
        /*23b8*/ 	.word	0x00000000


	//----- nvinfo : EIATTR_CBANK_PARAM_SIZE
	.align		4
.L_162:
        /*23bc*/ 	.byte	0x03, 0x19
        /*23be*/ 	.short	0x0af0


	//----- nvinfo : EIATTR_PARAM_CBANK
	.align		4
        /*23c0*/ 	.byte	0x04, 0x0a
        /*23c2*/ 	.short	(.L_164 - .L_163)
	.align		4
.L_163:
        /*23c4*/ 	.word	index@(.nv.constant0._ZN7cutlass13device_kernelIN5flash11enable_sm90INS1_16FlashAttnFwdSm90INS1_25CollectiveMainloopFwdSm90ILi2EN4cute5tupleIJNS5_1CILi1EEES8_S8_EEENS6_IJNS7_ILi128EEESA_NS7_ILi256EEEEEELi256ENS_12float_e4m3_tEfNS_4arch4Sm90ELb0ELb0ELb1ELb1ELb0ELb1ELb0ELb1ELb1ELb1ELb1ELb0EEENS1_21CollectiveEpilogueFwdINS6_IJSA_SB_SA_EEES9_NS_10bfloat16_tESF_Li256ELb1ELb1ELb1ELb1EEENS1_36VarlenDynamicPersistentTileSchedulerILi128ELi128ELi256ELi128ELb1ELb1ELb1ELb0ELb1ELb1EEEEEEEEEvNT_6ParamsE)
        /*23c8*/ 	.short	0x0210
        /*23ca*/ 	.short	0x0af0


	//----- nvinfo : EIATTR_SW_WAR
	.align		4
.L_164:
        /*23cc*/ 	.byte	0x04, 0x36
        /*23ce*/ 	.short	(.L_166 - .L_165)
.L_165:
        /*23d0*/ 	.word	0x00000008
.L_166:


//--------------------- .nv.info._ZN7cutlass13device_kernelIN5flash11enable_sm90INS1_16FlashAttnFwdSm90INS1_25CollectiveMainloopFwdSm90ILi2EN4cute5tupleIJNS5_1CILi1EEES8_S8_EEENS6_IJNS7_ILi128EEENS7_ILi64EEENS7_ILi256EEEEEELi256ENS_12float_e4m3_tEfNS_4arch4Sm90ELb0ELb1ELb1ELb0ELb0ELb0ELb0ELb1ELb1ELb1ELb1ELb0EEENS1_21CollectiveEpilogueFwdINS6_IJSA_SC_SB_EEES9_NS_10bfloat16_tESG_Li256ELb0ELb1ELb1ELb1EEENS1_19SingleTileSchedulerILb0ELb1ELb1ELi128EEEEEEEEEvNT_6ParamsE --------------------------
	.section	.nv.info._ZN7cutlass13device_kernelIN5flash11enable_sm90INS1_16FlashAttnFwdSm90INS1_25CollectiveMainloopFwdSm90ILi2EN4cute5tupleIJNS5_1CILi1EEES8_S8_EEENS6_IJNS7_ILi128EEENS7_ILi64EEENS7_ILi256EEEEEELi256ENS_12float_e4m3_tEfNS_4arch4Sm90ELb0ELb1ELb1ELb0ELb0ELb0ELb0ELb1ELb1ELb1ELb1ELb0EEENS1_21CollectiveEpilogueFwdINS6_IJSA_SC_SB_EEES9_NS_10bfloat16_tESG_Li256ELb0ELb1ELb1ELb1EEENS1_19SingleTileSchedulerILb0ELb1ELb1ELi128EEEEEEEEEvNT_6ParamsE,"",@"SHT_CUDA_INFO"
	.sectionflags	@""
	.align	4


	//----- nvinfo : EIATTR_CUDA_API_VERSION
	.align		4
        /*0000*/ 	.byte	0x04, 0x37
        /*0002*/ 	.short	(.L_168 - .L_167)
.L_167:
        /*0004*/ 	.word	0x00000082


	//----- nvinfo : EIATTR_KPARAM_INFO
	.align		4
.L_168:
        /*0008*/ 	.byte	0x04, 0x17
        /*000a*/ 	.short	(.L_170 - .L_169)
.L_169:
        /*000c*/ 	.word	0x00000000
        /*0010*/ 	.short	0x0000
        /*0012*/ 	.short	0x0070
        /*0014*/ 	.byte	0x00, 0xf0, 0x01, 0x28


	//----- nvinfo : EIATTR_SPARSE_MMA_MASK
	.align		4
.L_170:
        /*0018*/ 	.byte	0x03, 0x50
        /*001a*/ 	.short	0x0000


	//----- nvinfo : EIATTR_MAXREG_COUNT
	.align		4
        /*001c*/ 	.byte	0x03, 0x1b
        /*001e*/ 	.short	0x00a8


	//----- nvinfo : EIATTR_NUM_BARRIERS
	.align		4
        /*0020*/ 	.byte	0x02, 0x4c
        /*0022*/ 	.byte	0x10
	.zero		1


	//----- nvinfo : EIATTR_EXTERNS
	.align		4
        /*0024*/ 	.byte	0x04, 0x0f
        /*0026*/ 	.short	(.L_172 - .L_171)


	//   ....[0]....
	.align		4
.L_171:
        /*0028*/ 	.word	index@(__assertfail)


	//----- nvinfo : EIATTR_ANNOTATIONS
	.align		4
.L_172:
        /*002c*/ 	.byte	0x04, 0x55
        /*002e*/ 	.short	(.L_174 - .L_173)


	//   ....[0]....
.L_173:
        /* <DEDUP_REMOVED lines=9> */


	//----- nvinfo : EIATTR_MERCURY_ISA_VERSION
	.align		4
.L_174:
        /*00a8*/ 	.byte	0x03, 0x5f
        /*00aa*/ 	.short	0x0101


	//----- nvinfo : EIATTR_INT_WARP_WIDE_INSTR_OFFSETS
	.align		4
        /*00ac*/ 	.byte	0x04, 0x31
        /*00ae*/ 	.short	(.L_176 - .L_175)


	//   ....[0]....
.L_175:
        /*00b0*/ 	.word	0x00000130


	//   ....[1]....
        /*00b4*/ 	.word	0x00000170


	//   ....[2]....
        /*00b8*/ 	.word	0x000001e0


	//----- nvinfo : EIATTR_COOP_GROUP_MASK_REGIDS
	.align		4
.L_176:
        /*00bc*/ 	.byte	0x04, 0x29
        /*00be*/ 	.short	(.L_178 - .L_177)


	//   ....[0]....
.L_177:
        /*00c0*/ 	.word	0xffffffff


	//   ....[1]....
        /*00c4*/ 	.word	0xffffffff


	//   ....[2]....
        /*00c8*/ 	.word	0xffffffff


	//   ....[3]....
        /*00cc*/ 	.word	0xffffffff


	//   ....[4]....
        /*00d0*/ 	.word	0xffffffff


	//   ....[5]....
        /*00d4*/ 	.word	0xffffffff


	//   ....[6]....
        /*00d8*/ 	.word	0xffffffff


	//   ....[7]....
        /*00dc*/ 	.word	0xffffffff


	//   ....[8]....
        /*00e0*/ 	.word	0xffffffff


	//   ....[9]....
        /*00e4*/ 	.word	0xffffffff


	//   ....[10]....
        /*00e8*/ 	.word	0xffffffff


	//   ....[11]....
        /*00ec*/ 	.word	0xffffffff


	//   ....[12]....
        /*00f0*/ 	.word	0xffffffff


	//   ....[13]....
        /*00f4*/ 	.word	0xffffffff


	//   ....[14]....
        /*00f8*/ 	.word	0xffffffff


	//   ....[15]....
        /*00fc*/ 	.word	0xffffffff


	//   ....[16]....
        /*0100*/ 	.word	0xffffffff


	//   ....[17]....
        /*0104*/ 	.word	0xffffffff


	//   ....[18]....
        /*0108*/ 	.word	0xffffffff


	//   ....[19]....
        /*010c*/ 	.word	0xffffffff


	//   ....[20]....
        /*0110*/ 	.word	0xffffffff


	//   ....[21]....
        /*0114*/ 	.word	0xffffffff


	//   ....[22]....
        /*0118*/ 	.word	0xffffffff


	//   ....[23]....
        /*011c*/ 	.word	0xffffffff


	//   ....[24]....
        /*0120*/ 	.word	0xffffffff


	//   ....[25]....
        /*0124*/ 	.word	0xffffffff


	//   ....[26]....
        /*0128*/ 	.word	0xffffffff


	//   ....[27]....
        /*012c*/ 	.word	0xffffffff


	//   ....[28]....
        /*0130*/ 	.word	0xffffffff


	//   ....[29]....
        /*0134*/ 	.word	0xffffffff


	//   ....[30]....
        /*0138*/ 	.word	0xffffffff


	//   ....[31]....
        /*013c*/ 	.word	0xffffffff


	//   ....[32]....
        /*0140*/ 	.word	0xffffffff


	//   ....[33]....
        /*0144*/ 	.word	0xffffffff


	//   ....[34]....
        /*0148*/ 	.word	0xffffffff


	//   ....[35]....
        /*014c*/ 	.word	0xffffffff


	//   ....[36]....
        /*0150*/ 	.word	0xffffffff


	//   ....[37]....
        /*0154*/ 	.word	0xffffffff


	//   ....[38]....
        /*0158*/ 	.word	0xffffffff


	//   ....[39]....
        /*015c*/ 	.word	0xffffffff


	//   ....[40]....
        /*0160*/ 	.word	0xffffffff


	//   ....[41]....
        /*0164*/ 	.word	0xffffffff


	//   ....[42]....
        /*0168*/ 	.word	0xffffffff


	//   ....[43]....
        /*016c*/ 	.word	0xffffffff


	//   ....[44]....
        /*0170*/ 	.word	0xffffffff


	//   ....[45]....
        /*0174*/ 	.word	0xffffffff


	//   ....[46]....
        /*0178*/ 	.word	0xffffffff


	//   ....[47]....
        /*017c*/ 	.word	0xffffffff


	//   ....[48]....
        /*0180*/ 	.word	0xffffffff


	//   ....[49]....
        /*0184*/ 	.word	0xffffffff


	//   ....[50]....
        /*0188*/ 	.word	0xffffffff


	//   ....[51]....
        /*018c*/ 	.word	0xffffffff


	//   ....[52]....
        /*0190*/ 	.word	0xffffffff


	//   ....[53]....
        /*0194*/ 	.word	0xffffffff


	//   ....[54]....
        /*0198*/ 	.word	0xffffffff


	//   ....[55]....
        /*019c*/ 	.word	0xffffffff


	//   ....[56]....
        /*01a0*/ 	.word	0xffffffff


	//   ....[57]....
        /*01a4*/ 	.word	0xffffffff


	//   ....[58]....
        /*01a8*/ 	.word	0xffffffff


	//   ....[59]....
        /*01ac*/ 	.word	0xffffffff


	//   ....[60]....
        /*01b0*/ 	.word	0xffffffff


	//   ....[61]....
        /*01b4*/ 	.word	0xffffffff


	//   ....[62]....
        /*01b8*/ 	.word	0xffffffff


	//   ....[63]....
        /*01bc*/ 	.word	0xffffffff


	//   ....[64]....
        /*01c0*/ 	.word	0xffffffff


	//   ....[65]....
        /*01c4*/ 	.word	0xffffffff


	//   ....[66]....
        /*01c8*/ 	.word	0xffffffff


	//   ....[67]....
        /*01cc*/ 	.word	0xffffffff


	//   ....[68]....
        /*01d0*/ 	.word	0xffffffff


	//   ....[69]....
        /*01d4*/ 	.word	0xffffffff


	//   ....[70]....
        /*01d8*/ 	.word	0xffffffff


	//   ....[71]....
        /*01dc*/ 	.word	0xffffffff


	//   ....[72]....
        /*01e0*/ 	.word	0xffffffff


	//   ....[73]....
        /*01e4*/ 	.word	0xffffffff


	//   ....[74]....
        /*01e8*/ 	.word	0xffffffff


	//   ....[75]....
        /*01ec*/ 	.word	0xffffffff


	//   ....[76]....
        /*01f0*/ 	.word	0xffffffff


	//   ....[77]....
        /*01f4*/ 	.word	0xffffffff


	//   ....[78]....
        /*01f8*/ 	.word	0xffffffff


	//   ....[79]....
        /*01fc*/ 	.word	0xffffffff


	//   ....[80]....
        /*0200*/ 	.word	0xffffffff


	//   ....[81]....
        /*0204*/ 	.word	0xffffffff


	//   ....[82]....
        /*0208*/ 	.word	0xffffffff


	//   ....[83]....
        /*020c*/ 	.word	0xffffffff


	//   ....[84]....
        /*0210*/ 	.word	0xffffffff


	//   ....[85]....
        /*0214*/ 	.word	0xffffffff


	//   ....[86]....
        /*0218*/ 	.word	0xffffffff


	//   ....[87]....
        /*021c*/ 	.word	0xffffffff


	//   ....[88]....
        /*0220*/ 	.word	0xffffffff


	//   ....[89]....
        /*0224*/ 	.word	0xffffffff


	//   ....[90]....
        /*0228*/ 	.word	0xffffffff


	//   ....[91]....
        /*022c*/ 	.word	0xffffffff


	//   ....[92]....
        /*0230*/ 	.word	0xffffffff


	//   ....[93]....
        /*0234*/ 	.word	0xffffffff


	//   ....[94]....
        /*0238*/ 	.word	0xffffffff


	//   ....[95]....
        /*023c*/ 	.word	0xffffffff


	//   ....[96]....
        /*0240*/ 	.word	0xffffffff


	//   ....[97]....
        /*0244*/ 	.word	0xffffffff


	//   ....[98]....
        /*0248*/ 	.word	0xffffffff


	//   ....[99]....
        /*024c*/ 	.word	0xffffffff


	//   ....[100]....
        /*0250*/ 	.word	0xffffffff


	//   ....[101]....
        /*0254*/ 	.word	0xffffffff


	//   ....[102]....
        /*0258*/ 	.word	0xffffffff


	//   ....[103]....
        /*025c*/ 	.word	0xffffffff


	//   ....[104]....
        /*0260*/ 	.word	0xffffffff


	//   ....[105]....
        /*0264*/ 	.word	0xffffffff


	//   ....[106]....
        /*0268*/ 	.word	0xffffffff


	//   ....[107]....
        /*026c*/ 	.word	0xffffffff


	//   ....[108]....
        /*0270*/ 	.word	0xffffffff


	//   ....[109]....
        /*0274*/ 	.word	0xffffffff


	//   ....[110]....
        /*0278*/ 	.word	0xffffffff


	//   ....[111]....
        /*027c*/ 	.word	0xffffffff


	//   ....[112]....
        /*0280*/ 	.word	0xffffffff


	//   ....[113]....
        /*0284*/ 	.word	0xffffffff


	//   ....[114]....
        /*0288*/ 	.word	0xffffffff


	//   ....[115]....
        /*028c*/ 	.word	0xffffffff


	//   ....[116]....
        /*0290*/ 	.word	0xffffffff


	//   ....[117]....
        /*0294*/ 	.word	0xffffffff


	//   ....[118]....
        /*0298*/ 	.word	0xffffffff


	//   ....[119]....
        /*029c*/ 	.word	0xffffffff


	//   ....[120]....
        /*02a0*/ 	.word	0xffffffff


	//   ....[121]....
        /*02a4*/ 	.word	0xffffffff


	//   ....[122]....
        /*02a8*/ 	.word	0xffffffff


	//   ....[123]....
        /*02ac*/ 	.word	0xffffffff


	//   ....[124]....
        /*02b0*/ 	.word	0xffffffff


	//   ....[125]....
        /*02b4*/ 	.word	0xffffffff


	//   ....[126]....
        /*02b8*/ 	.word	0xffffffff


	//   ....[127]....
        /*02bc*/ 	.word	0xffffffff


	//   ....[128]....
        /*02c0*/ 	.word	0xffffffff


	//   ....[129]....
        /*02c4*/ 	.word	0xffffffff


	//   ....[130]....
        /*02c8*/ 	.word	0xffffffff


	//   ....[131]....
        /*02cc*/ 	.word	0xffffffff


	//   ....[132]....
        /*02d0*/ 	.word	0xffffffff


	//   ....[133]....
        /*02d4*/ 	.word	0xffffffff


	//   ....[134]....
        /*02d8*/ 	.word	0xffffffff


	//   ....[135]....
        /*02dc*/ 	.word	0xffffffff


	//   ....[136]....
        /*02e0*/ 	.word	0xffffffff


	//   ....[137]....
        /*02e4*/ 	.word	0xffffffff


	//   ....[138]....
        /*02e8*/ 	.word	0xffffffff


	//   ....[139]....
        /*02ec*/ 	.word	0xffffffff


	//   ....[140]....
        /*02f0*/ 	.word	0xffffffff


	//   ....[141]....
        /*02f4*/ 	.word	0xffffffff


	//   ....[142]....
        /*02f8*/ 	.word	0xffffffff


	//   ....[143]....
        /*02fc*/ 	.word	0xffffffff


	//   ....[144]....
        /*0300*/ 	.word	0xffffffff


	//   ....[145]....
        /*0304*/ 	.word	0xffffffff


	//   ....[146]....
        /*0308*/ 	.word	0xffffffff


	//   ....[147]....
        /*030c*/ 	.word	0xffffffff


	//   ....[148]....
        /*0310*/ 	.word	0xffffffff


	//   ....[149]....
        /*0314*/ 	.word	0xffffffff


	//   ....[150]....
        /*0318*/ 	.word	0xffffffff


	//   ....[151]....
        /*031c*/ 	.word	0xffffffff


	//   ....[152]....
        /*0320*/ 	.word	0xffffffff


	//   ....[153]....
        /*0324*/ 	.word	0xffffffff


	//   ....[154]....
        /*0328*/ 	.word	0xffffffff


	//   ....[155]....
        /*032c*/ 	.word	0xffffffff


	//   ....[156]....
        /*0330*/ 	.word	0xffffffff


	//   ....[157]....
        /*0334*/ 	.word	0xffffffff


	//   ....[158]....
        /*0338*/ 	.word	0xffffffff


	//   ....[159]....
        /*033c*/ 	.word	0xffffffff


	//   ....[160]....
        /*0340*/ 	.word	0xffffffff


	//   ....[161]....
        /*0344*/ 	.word	0xffffffff


	//   ....[162]....
        /*0348*/ 	.word	0xffffffff


	//   ....[163]....
        /*034c*/ 	.word	0xffffffff


	//   ....[164]....
        /*0350*/ 	.word	0xffffffff


	//   ....[165]....
        /*0354*/ 	.word	0xffffffff


	//   ....[166]....
        /*0358*/ 	.word	0xffffffff


	//   ....[167]....
        /*035c*/ 	.word	0xffffffff


	//   ....[168]....
        /*0360*/ 	.word	0xffffffff


	//   ....[169]....
        /*0364*/ 	.word	0xffffffff


	//   ....[170]....
        /*0368*/ 	.word	0xffffffff


	//   ....[171]....
        /*036c*/ 	.word	0xffffffff


	//   ....[172]....
        /*0370*/ 	.word	0xffffffff


	//   ....[173]....
        /*0374*/ 	.word	0xffffffff


	//   ....[174]....
        /*0378*/ 	.word	0xffffffff


	//   ....[175]....
        /*037c*/ 	.word	0xffffffff


	//   ....[176]....
        /*0380*/ 	.word	0xffffffff


	//   ....[177]....
        /*0384*/ 	.word	0xffffffff


	//   ....[178]....
        /*0388*/ 	.word	0xffffffff


	//   ....[179]....
        /*038c*/ 	.word	0xffffffff


	//   ....[180]....
        /*0390*/ 	.word	0xffffffff


	//   ....[181]....
        /*0394*/ 	.word	0xffffffff


	//   ....[182]....
        /*0398*/ 	.word	0xffffffff


	//   ....[183]....
        /*039c*/ 	.word	0xffffffff


	//   ....[184]....
        /*03a0*/ 	.word	0xffffffff


	//   ....[185]....
        /*03a4*/ 	.word	0xffffffff


	//   ....[186]....
        /*03a8*/ 	.word	0xffffffff


	//   ....[187]....
        /*03ac*/ 	.word	0xffffffff


	//   ....[188]....
        /*03b0*/ 	.word	0xffffffff


	//   ....[189]....
        /*03b4*/ 	.word	0x0500000f


	//   ....[190]....
        /*03b8*/ 	.word	0x0500000f


	//   ....[191]....
        /*03bc*/ 	.word	0x0500000f


	//   ....[192]....
        /*03c0*/ 	.word	0x0500000f


	//   ....[193]....
        /*03c4*/ 	.word	0x0500000f


	//   ....[194]....
        /*03c8*/ 	.word	0x0500000f


	//   ....[195]....
        /*03cc*/ 	.word	0x0500000f


	//   ....[196]....
        /*03d0*/ 	.word	0x0500000f


	//   ....[197]....
        /*03d4*/ 	.word	0x0500000f


	//   ....[198]....
        /*03d8*/ 	.word	0x0500000f


	//   ....[199]....
        /*03dc*/ 	.word	0x0500000f


	//   ....[200]....
        /*03e0*/ 	.word	0x0500000f


	//   ....[201]....
        /*03e4*/ 	.word	0x0500000f


	//   ....[202]....
        /*03e8*/ 	.word	0x0500000f


	//   ....[203]....
        /*03ec*/ 	.word	0x0500000f


	//   ....[204]....
        /*03f0*/ 	.word	0x0500000f


	//   ....[205]....
        /*03f4*/ 	.word	0x0500000f


	//----- nvinfo : EIATTR_COOP_GROUP_INSTR_OFFSETS
	.align		4
.L_178:
        /*03f8*/ 	.byte	0x04, 0x28
        /*03fa*/ 	.short	(.L_180 - .L_179)


	//   ....[0]....
.L_179:
        /*03fc*/ 	.word	0x00000070


	//   ....[1]....
        /*0400*/ 	.word	0x00000140


	//   ....[2]....
        /*0404*/ 	.word	0x00000190


	//   ....[3]....
        /*0408*/ 	.word	0x000003c0


	//   ....[4]....
        /*040c*/ 	.word	0x00000520


	//   ....[5]....
        /*0410*/ 	.word	0x00000640


	//   ....[6]....
        /*0414*/ 	.word	0x000007a0


	//   ....[7]....
        /*0418*/ 	.word	0x00001750


	//   ....[8]....
        /*041c*/ 	.word	0x000022d0


	//   ....[9]....
        /*0420*/ 	.word	0x00002a60


	//   ....[10]....
        /*0424*/ 	.word	0x00003450


	//   ....[11]....
        /*0428*/ 	.word	0x00003470


	//   ....[12]....
        /*042c*/ 	.word	0x00003b00


	//   ....[13]....
        /*0430*/ 	.word	0x00003b60


	//   ....[14]....
        /*0434*/ 	.word	0x000054c0


	//   ....[15]....
        /*0438*/ 	.word	0x000057d0


	//   ....[16]....
        /*043c*/ 	.word	0x00005eb0


	//   ....[17]....
        /*0440*/ 	.word	0x00005f10


	//   ....[18]....
        /*0444*/ 	.word	0x00006330


	//   ....[19]....
        /*0448*/ 	.word	0x000063d0


	//   ....[20]....
        /*044c*/ 	.word	0x00008160


	//   ....[21]....
        /*0450*/ 	.word	0x000081b0


	//   ....[22]....
        /*0454*/ 	.word	0x000081c0


	//   ....[23]....
        /*0458*/ 	.word	0x000081f0


	//   ....[24]....
        /*045c*/ 	.word	0x00009de0


	//   ....[25]....
        /*0460*/ 	.word	0x0000a1e0


	//   ....[26]....
        /*0464*/ 	.word	0x0000a720


	//   ....[27]....
        /*0468*/ 	.word	0x0000a820


	//   ....[28]....
        /*046c*/ 	.word	0x0000ab50


	//   ....[29]....
        /*0470*/ 	.word	0x0000ac00


	//   ....[30]....
        /*0474*/ 	.word	0x0000be20


	//   ....[31]....
        /*0478*/ 	.word	0x0000be30


	//   ....[32]....
        /*047c*/ 	.word	0x0000be60


	//   ....[33]....
        /*0480*/ 	.word	0x0000be70


	//   ....[34]....
        /*0484*/ 	.word	0x0000d4a0


	//   ....[35]....
        /*0488*/ 	.word	0x0000d4d0


	//   ....[36]....
        /*048c*/ 	.word	0x0000d4f0


	//   ....[37]....
        /*0490*/ 	.word	0x0000d500


	//   ....[38]....
        /*0494*/ 	.word	0x0000d510


	//   ....[39]....
        /*0498*/ 	.word	0x0000d520


	//   ....[40]....
        /*049c*/ 	.word	0x0000d530


	//   ....[41]....
        /*04a0*/ 	.word	0x0000d540


	//   ....[42]....
        /*04a4*/ 	.word	0x0000d560


	//   ....[43]....
        /*04a8*/ 	.word	0x0000d570


	//   ....[44]....
        /*04ac*/ 	.word	0x0000d580


	//   ....[45]....
        /*04b0*/ 	.word	0x0000d590


	//   ....[46]....
        /*04b4*/ 	.word	0x0000d5a0


	//   ....[47]....
        /*04b8*/ 	.word	0x0000d5b0


	//   ....[48]....
        /*04bc*/ 	.word	0x0000d5d0


	//   ....[49]....
        /*04c0*/ 	.word	0x0000d5e0


	//   ....[50]....
        /*04c4*/ 	.word	0x0000d5f0


	//   ....[51]....
        /*04c8*/ 	.word	0x0000d600


	//   ....[52]....
        /*04cc*/ 	.word	0x0000d610


	//   ....[53]....
        /*04d0*/ 	.word	0x0000d620


	//   ....[54]....
        /*04d4*/ 	.word	0x0000d630


	//   ....[55]....
        /*04d8*/ 	.word	0x0000d640


	//   ....[56]....
        /*04dc*/ 	.word	0x0000d650


	//   ....[57]....
        /*04e0*/ 	.word	0x0000d660


	//   ....[58]....
        /*04e4*/ 	.word	0x0000d670


	//   ....[59]....
        /*04e8*/ 	.word	0x0000d680


	//   ....[60]....
        /*04ec*/ 	.word	0x0000d690


	//   ....[61]....
        /*04f0*/ 	.word	0x0000d6a0


	//   ....[62]....
        /*04f4*/ 	.word	0x0000d6b0


	//   ....[63]....
        /*04f8*/ 	.word	0x0000d6c0


	//   ....[64]....
        /*04fc*/ 	.word	0x0000d6d0


	//   ....[65]....
        /*0500*/ 	.word	0x0000d6e0


	//   ....[66]....
        /*0504*/ 	.word	0x0000d6f0


	//   ....[67]....
        /*0508*/ 	.word	0x0000d700


	//   ....[68]....
        /*050c*/ 	.word	0x0000d710


	//   ....[69]....
        /*0510*/ 	.word	0x0000d730


	//   ....[70]....
        /*0514*/ 	.word	0x0000d740


	//   ....[71]....
        /*0518*/ 	.word	0x0000d750


	//   ....[72]....
        /*051c*/ 	.word	0x0000d760


	//   ....[73]....
        /*0520*/ 	.word	0x0000d770


	//   ....[74]....
        /*0524*/ 	.word	0x0000d780


	//   ....[75]....
        /*0528*/ 	.word	0x0000d790


	//   ....[76]....
        /*052c*/ 	.word	0x0000d7a0


	//   ....[77]....
        /*0530*/ 	.word	0x0000d7b0


	//   ....[78]....
        /*0534*/ 	.word	0x0000d7c0


	//   ....[79]....
        /*0538*/ 	.word	0x0000d7d0


	//   ....[80]....
        /*053c*/ 	.word	0x0000d7e0


	//   ....[81]....
        /*0540*/ 	.word	0x0000d7f0


	//   ....[82]....
        /*0544*/ 	.word	0x0000d800


	//   ....[83]....
        /*0548*/ 	.word	0x0000d810


	//   ....[84]....
        /*054c*/ 	.word	0x0000d820


	//   ....[85]....
        /*0550*/ 	.word	0x0000d830


	//   ....[86]....
        /*0554*/ 	.word	0x0000d840


	//   ....[87]....
        /*0558*/ 	.word	0x0000d850


	//   ....[88]....
        /*055c*/ 	.word	0x0000d860


	//   ....[89]....
        /*0560*/ 	.word	0x0000d870


	//   ....[90]....
        /*0564*/ 	.word	0x0000d880


	//   ....[91]....
        /*0568*/ 	.word	0x0000d890


	//   ....[92]....
        /*056c*/ 	.word	0x0000d8a0


	//   ....[93]....
        /*0570*/ 	.word	0x0000d8b0


	//   ....[94]....
        /*0574*/ 	.word	0x0000d8c0


	//   ....[95]....
        /*0578*/ 	.word	0x0000d8d0


	//   ....[96]....
        /*057c*/ 	.word	0x0000d8e0


	//   ....[97]....
        /*0580*/ 	.word	0x0000d8f0


	//   ....[98]....
        /*0584*/ 	.word	0x0000d900


	//   ....[99]....
        /*0588*/ 	.word	0x0000d910


	//   ....[100]....
        /*058c*/ 	.word	0x0000d920


	//   ....[101]....
        /*0590*/ 	.word	0x0000d930


	//   ....[102]....
        /*0594*/ 	.word	0x0000d940


	//   ....[103]....
        /*0598*/ 	.word	0x0000d950


	//   ....[104]....
        /*059c*/ 	.word	0x0000d960


	//   ....[105]....
        /*05a0*/ 	.word	0x0000d970


	//   ....[106]....
        /*05a4*/ 	.word	0x0000d980


	//   ....[107]....
        /*05a8*/ 	.word	0x0000d990


	//   ....[108]....
        /*05ac*/ 	.word	0x0000d9a0


	//   ....[109]....
        /*05b0*/ 	.word	0x0000d9b0


	//   ....[110]....
        /*05b4*/ 	.word	0x0000d9c0


	//   ....[111]....
        /*05b8*/ 	.word	0x0000d9d0


	//   ....[112]....
        /*05bc*/ 	.word	0x0000d9e0


	//   ....[113]....
        /*05c0*/ 	.word	0x0000d9f0


	//   ....[114]....
        /*05c4*/ 	.word	0x0000da00


	//   ....[115]....
        /*05c8*/ 	.word	0x0000da20


	//   ....[116]....
        /*05cc*/ 	.word	0x0000da60


	//   ....[117]....
        /*05d0*/ 	.word	0x0000da70


	//   ....[118]....
        /*05d4*/ 	.word	0x0000da80


	//   ....[119]....
        /*05d8*/ 	.word	0x0000da90


	//   ....[120]....
        /*05dc*/ 	.word	0x0000dab0


	//   ....[121]....
        /*05e0*/ 	.word	0x0000dad0


	//   ....[122]....
        /*05e4*/ 	.word	0x0000dae0


	//   ....[123]....
        /*05e8*/ 	.word	0x0000db00


	//   ....[124]....
        /*05ec*/ 	.word	0x0000db10


	//   ....[125]....
        /*05f0*/ 	.word	0x0000db20


	//   ....[126]....
        /*05f4*/ 	.word	0x0000db40


	//   ....[127]....
        /*05f8*/ 	.word	0x0000db50


	//   ....[128]....
        /*05fc*/ 	.word	0x0000db70


	//   ....[129]....
        /*0600*/ 	.word	0x0000db80


	//   ....[130]....
        /*0604*/ 	.word	0x0000db90


	//   ....[131]....
        /*0608*/ 	.word	0x0000dba0


	//   ....[132]....
        /*060c*/ 	.word	0x0000dbc0


	//   ....[133]....
        /*0610*/ 	.word	0x0000dbe0


	//   ....[134]....
        /*0614*/ 	.word	0x0000dc10


	//   ....[135]....
        /*0618*/ 	.word	0x0000dc40


	//   ....[136]....
        /*061c*/ 	.word	0x0000dc70


	//   ....[137]....
        /*0620*/ 	.word	0x0000dca0


	//   ....[138]....
        /*0624*/ 	.word	0x0000dcd0


	//   ....[139]....
        /*0628*/ 	.word	0x0000dd10


	//   ....[140]....
        /*062c*/ 	.word	0x0000dd40


	//   ....[141]....
        /*0630*/ 	.word	0x0000dd70


	//   ....[142]....
        /*0634*/ 	.word	0x0000dda0


	//   ....[143]....
        /*0638*/ 	.word	0x0000dde0


	//   ....[144]....
        /*063c*/ 	.word	0x0000de10


	//   ....[145]....
        /*0640*/ 	.word	0x0000de40


	//   ....[146]....
        /*0644*/ 	.word	0x0000de70


	//   ....[147]....
        /*0648*/ 	.word	0x0000de90


	//   ....[148]....
        /*064c*/ 	.word	0x0000dec0


	//   ....[149]....
        /*0650*/ 	.word	0x0000dee0


	//   ....[150]....
        /*0654*/ 	.word	0x0000df10


	//   ....[151]....
        /*0658*/ 	.word	0x0000df40


	//   ....[152]....
        /*065c*/ 	.word	0x0000df70


	//   ....[153]....
        /*0660*/ 	.word	0x0000dfa0


	//   ....[154]....
        /*0664*/ 	.word	0x0000dfd0


	//   ....[155]....
        /*0668*/ 	.word	0x0000e000


	//   ....[156]....
        /*066c*/ 	.word	0x0000e030


	//   ....[157]....
        /*0670*/ 	.word	0x0000e060


	//   ....[158]....
        /*0674*/ 	.word	0x0000e090


	//   ....[159]....
        /*0678*/ 	.word	0x0000e0c0


	//   ....[160]....
        /*067c*/ 	.word	0x0000e0f0


	//   ....[161]....
        /*0680*/ 	.word	0x0000e120


	//   ....[162]....
        /*0684*/ 	.word	0x0000e710


	//   ....[163]....
        /*0688*/ 	.word	0x0000e760


	//   ....[164]....
        /*068c*/ 	.word	0x0000e7a0


	//   ....[165]....
        /*0690*/ 	.word	0x0000e7d0


	//   ....[166]....
        /*0694*/ 	.word	0x0000e810


	//   ....[167]....
        /*0698*/ 	.word	0x0000e840


	//   ....[168]....
        /*069c*/ 	.word	0x0000f4d0


	//   ....[169]....
        /*06a0*/ 	.word	0x0000f500


	//   ....[170]....
        /*06a4*/ 	.word	0x00010650


	//   ....[171]....
        /*06a8*/ 	.word	0x00011820


	//   ....[172]....
        /*06ac*/ 	.word	0x00012260


	//   ....[173]....
        /*06b0*/ 	.word	0x000122a0


	//   ....[174]....
        /*06b4*/ 	.word	0x000122d0


	//   ....[175]....
        /*06b8*/ 	.word	0x00012380


	//   ....[176]....
        /*06bc*/ 	.word	0x000123b0


	//   ....[177]....
        /*06c0*/ 	.word	0x00012440


	//   ....[178]....
        /*06c4*/ 	.word	0x00012470


	//   ....[179]....
        /*06c8*/ 	.word	0x00012500


	//   ....[180]....
        /*06cc*/ 	.word	0x00012530


	//   ....[181]....
        /*06d0*/ 	.word	0x000125c0


	//   ....[182]....
        /*06d4*/ 	.word	0x000125f0


	//   ....[183]....
        /*06d8*/ 	.word	0x00012680


	//   ....[184]....
        /*06dc*/ 	.word	0x000126b0


	//   ....[185]....
        /*06e0*/ 	.word	0x00012730


	//   ....[186]....
        /*06e4*/ 	.word	0x00012750


	//   ....[187]....
        /*06e8*/ 	.word	0x00012760


	//   ....[188]....
        /*06ec*/ 	.word	0x00013fa0


	//   ....[189]....
        /*06f0*/ 	.word	0x00014610


	//   ....[190]....
        /*06f4*/ 	.word	0x000147f0


	//   ....[191]....
        /*06f8*/ 	.word	0x00014840


	//   ....[192]....
        /*06fc*/ 	.word	0x000148e0


	//   ....[193]....
        /*0700*/ 	.word	0x000149f0


	//   ....[194]....
        /*0704*/ 	.word	0x00014a60


	//   ....[195]....
        /*0708*/ 	.word	0x00014b60


	//   ....[196]....
        /*070c*/ 	.word	0x00014bd0


	//   ....[197]....
        /*0710*/ 	.word	0x00014cd0


	//   ....[198]....
        /*0714*/ 	.word	0x00014d40


	//   ....[199]....
        /*0718*/ 	.word	0x00014e40


	//   ....[200]....
        /*071c*/ 	.word	0x00014eb0


	//   ....[201]....
        /*0720*/ 	.word	0x00014fa0


	//   ....[202]....
        /*0724*/ 	.word	0x00015010


	//   ....[203]....
        /*0728*/ 	.word	0x000150f0


	//   ....[204]....
        /*072c*/ 	.word	0x00015180


	//   ....[205]....
        /*0730*/ 	.word	0x00015270


	//----- nvinfo : EIATTR_REG_RECONFIG
	.align		4
.L_180:
        /*0734*/ 	.byte	0x01, 0x54
	.zero		2


	//----- nvinfo : EIATTR_SYSCALL_OFFSETS
	.align		4
        /*0738*/ 	.byte	0x04, 0x46
        /*073a*/ 	.short	(.L_182 - .L_181)


	//   ....[0]....
.L_181:
        /*073c*/ 	.word	0x00001910


	//   ....[1]....
        /*0740*/ 	.word	0x000111a0


	//   ....[2]....
        /*0744*/ 	.word	0x000112e0


	//   ....[3]....
        /*0748*/ 	.word	0x00011420


	//   ....[4]....
        /*074c*/ 	.word	0x00011540


	//   ....[5]....
        /*0750*/ 	.word	0x00011f10


	//----- nvinfo : EIATTR_MBARRIER_INSTR_OFFSETS
	.align		4
.L_182:
        /*0754*/ 	.byte	0x04, 0x39
        /*0756*/ 	.short	(.L_184 - .L_183)


	//   ....[0]....
.L_183:
        /*0758*/ 	.word	0x00000270
        /*075c*/ 	.word	0x000000ff
        /*0760*/ 	.word	0x00020800
        /*0764*/ 	.short	0x0100
        /*0766*/ 	.byte	0x08
	.zero		1


	//   ....[1]....
        /*0768*/ 	.word	0x00000280
        /*076c*/ 	.word	0x000000ff
        /*0770*/ 	.word	0x00020820
        /*0774*/ 	.short	0x0100
        /*0776*/ 	.byte	0x08
	.zero		1


	//   ....[2]....
        /*0778*/ 	.word	0x00000370
        /*077c*/ 	.word	0x000000ff
        /*0780*/ 	.word	0x00020830
        /*0784*/ 	.short	0x0100
        /*0786*/ 	.byte	0x08
	.zero		1


	//   ....[3]....
        /*0788*/ 	.word	0x00000380
        /*078c*/ 	.word	0x000000ff
        /*0790*/ 	.word	0x00020840
        /*0794*/ 	.short	0x0100
        /*0796*/ 	.byte	0x08
	.zero		1


	//   ....[4]....
        /*0798*/ 	.word	0x00000390
        /*079c*/ 	.word	0x000000ff
        /*07a0*/ 	.word	0x00020838
        /*07a4*/ 	.short	0x0100
        /*07a6*/ 	.byte	0x08
	.zero		1


	//   ....[5]....
        /*07a8*/ 	.word	0x000003a0
        /*07ac*/ 	.word	0x000000ff
        /*07b0*/ 	.word	0x00020848
        /*07b4*/ 	.short	0x0100
        /*07b6*/ 	.byte	0x08
	.zero		1


	//   ....[6]....
        /*07b8*/ 	.word	0x000004d0
        /*07bc*/ 	.word	0x000000ff
        /*07c0*/ 	.word	0x00020850
        /*07c4*/ 	.short	0x0100
        /*07c6*/ 	.byte	0x08
	.zero		1


	//   ....[7]....
        /*07c8*/ 	.word	0x000004e0
        /*07cc*/ 	.word	0x000000ff
        /*07d0*/ 	.word	0x00020860
        /*07d4*/ 	.short	0x0100
        /*07d6*/ 	.byte	0x08
	.zero		1


	//   ....[8]....
        /*07d8*/ 	.word	0x000004f0
        /*07dc*/ 	.word	0x000000ff
        /*07e0*/ 	.word	0x00020858
        /*07e4*/ 	.short	0x0100
        /*07e6*/ 	.byte	0x08
	.zero		1


	//   ....[9]....
        /*07e8*/ 	.word	0x00000500
        /*07ec*/ 	.word	0x000000ff
        /*07f0*/ 	.word	0x00020868
        /*07f4*/ 	.short	0x0100
        /*07f6*/ 	.byte	0x08
	.zero		1


	//   ....[10]....
        /*07f8*/ 	.word	0x000005f0
        /*07fc*/ 	.word	0x000000ff
        /*0800*/ 	.word	0x00020870
        /*0804*/ 	.short	0x0100
        /*0806*/ 	.byte	0x06
	.zero		1


	//   ....[11]....
        /*0808*/ 	.word	0x00000600
        /*080c*/ 	.word	0x000000ff
        /*0810*/ 	.word	0x00020880
        /*0814*/ 	.short	0x0100
        /*0816*/ 	.byte	0x06
	.zero		1


	//   ....[12]....
        /*0818*/ 	.word	0x00000610
        /*081c*/ 	.word	0x000000ff
        /*0820*/ 	.word	0x00020878
        /*0824*/ 	.short	0x0100
        /*0826*/ 	.byte	0x06
	.zero		1


	//   ....[13]....
        /*0828*/ 	.word	0x00000620
        /*082c*/ 	.word	0x000000ff
        /*0830*/ 	.word	0x00020888
        /*0834*/ 	.short	0x0100
        /*0836*/ 	.byte	0x06
	.zero		1


	//   ....[14]....
        /*0838*/ 	.word	0x00000750
        /*083c*/ 	.word	0x000000ff
        /*0840*/ 	.word	0x00020890
        /*0844*/ 	.short	0x0100
        /*0846*/ 	.byte	0x08
	.zero		1


	//   ....[15]....
        /*0848*/ 	.word	0x00000760
        /*084c*/ 	.word	0x000000ff
        /*0850*/ 	.word	0x000208a0
        /*0854*/ 	.short	0x0100
        /*0856*/ 	.byte	0x08
	.zero		1


	//   ....[16]....
        /*0858*/ 	.word	0x00000770
        /*085c*/ 	.word	0x000000ff
        /*0860*/ 	.word	0x00020898
        /*0864*/ 	.short	0x0100
        /*0866*/ 	.byte	0x08
	.zero		1


	//   ....[17]....
        /*0868*/ 	.word	0x00000780
        /*086c*/ 	.word	0x000000ff
        /*0870*/ 	.word	0x000208a8
        /*0874*/ 	.short	0x0100
        /*0876*/ 	.byte	0x08
	.zero		1


	//   ....[18]....
        /*0878*/ 	.word	0x000008b0
        /*087c*/ 	.word	0x000000ff
        /*0880*/ 	.word	0x000208b0
        /*0884*/ 	.short	0x0100
        /*0886*/ 	.byte	0x08
	.zero		1


	//   ....[19]....
        /*0888*/ 	.word	0x000008c0
        /*088c*/ 	.word	0x000000ff
        /*0890*/ 	.word	0x000208c0
        /*0894*/ 	.short	0x0100
        /*0896*/ 	.byte	0x08
	.zero		1


	//   ....[20]....
        /*0898*/ 	.word	0x000008d0
        /*089c*/ 	.word	0x000000ff
        /*08a0*/ 	.word	0x000208b8
        /*08a4*/ 	.short	0x0100
        /*08a6*/ 	.byte	0x08
	.zero		1


	//   ....[21]....
        /*08a8*/ 	.word	0x000008e0
        /*08ac*/ 	.word	0x000000ff
        /*08b0*/ 	.word	0x000208c8
        /*08b4*/ 	.short	0x0100
        /*08b6*/ 	.byte	0x08
	.zero		1


	//   ....[22]....
        /*08b8*/ 	.word	0x00001be0
        /*08bc*/ 	.word	0x000000ff
        /*08c0*/ 	.word	0x00020800
        /*08c4*/ 	.short	0x010a
        /*08c6*/ 	.byte	0x29
	.zero		1


	//   ....[23]....
        /*08c8*/ 	.word	0x00001c70
        /*08cc*/ 	.word	0x000000ff
        /*08d0*/ 	.word	0x00020830
        /*08d4*/ 	.short	0x010a
        /*08d6*/ 	.byte	0x29
	.zero		1


	//   ....[24]....
        /*08d8*/ 	.word	0x00001d00
        /*08dc*/ 	.word	0x000000ff
        /*08e0*/ 	.word	0x00020830
        /*08e4*/ 	.short	0x010a
        /*08e6*/ 	.byte	0x29
	.zero		1


	//   ....[25]....
        /*08e8*/ 	.word	0x00002690
        /*08ec*/ 	.word	0x00000003
        /*08f0*/ 	.word	0x00000000
        /*08f4*/ 	.short	0x0101
        /*08f6*/ 	.byte	0x3f
	.zero		1


	//   ....[26]....
        /*08f8*/ 	.word	0x00004bd0
        /*08fc*/ 	.word	0x000000ff
        /*0900*/ 	.word	0x00020830
        /*0904*/ 	.short	0x010a
        /*0906*/ 	.byte	0x06
	.zero		1


	//   ....[27]....
        /*0908*/ 	.word	0x00004c10
        /*090c*/ 	.word	0x000000ff
        /*0910*/ 	.word	0x00020830
        /*0914*/ 	.short	0x010a
        /*0916*/ 	.byte	0x06
	.zero		1


	//   ....[28]....
        /*0918*/ 	.word	0x00004f50
        /*091c*/ 	.word	0x000000ff
        /*0920*/ 	.word	0x00020850
        /*0924*/ 	.short	0x010a
        /*0926*/ 	.byte	0x06
	.zero		1


	//   ....[29]....
        /*0928*/ 	.word	0x00004f90
        /*092c*/ 	.word	0x000000ff
        /*0930*/ 	.word	0x00020850
        /*0934*/ 	.short	0x010a
        /*0936*/ 	.byte	0x06
	.zero		1


	//   ....[30]....
        /*0938*/ 	.word	0x000055c0
        /*093c*/ 	.word	0x000000a5
        /*0940*/ 	.word	0x00000000
        /*0944*/ 	.short	0x0101
        /*0946*/ 	.byte	0x3f
	.zero		1


	//   ....[31]....
        /*0948*/ 	.word	0x00006a40
        /*094c*/ 	.word	0x000000ff
        /*0950*/ 	.word	0x00000000
        /*0954*/ 	.short	0x0101
        /*0956*/ 	.byte	0x06
	.zero		1


	//   ....[32]....
        /*0958*/ 	.word	0x000076a0
        /*095c*/ 	.word	0x000000ff
        /*0960*/ 	.word	0x00020830
        /*0964*/ 	.short	0x010a
        /*0966*/ 	.byte	0x06
	.zero		1


	//   ....[33]....
        /*0968*/ 	.word	0x000076e0
        /*096c*/ 	.word	0x000000ff
        /*0970*/ 	.word	0x00020830
        /*0974*/ 	.short	0x010a
        /*0976*/ 	.byte	0x06
	.zero		1


	//   ....[34]....
        /*0978*/ 	.word	0x00007a50
        /*097c*/ 	.word	0x000000ff
        /*0980*/ 	.word	0x00020850
        /*0984*/ 	.short	0x010a
        /*0986*/ 	.byte	0x06
	.zero		1


	//   ....[35]....
        /*0988*/ 	.word	0x00007a90
        /*098c*/ 	.word	0x000000ff
        /*0990*/ 	.word	0x00020850
        /*0994*/ 	.short	0x010a
        /*0996*/ 	.byte	0x06
	.zero		1


	//   ....[36]....
        /*0998*/ 	.word	0x00008860
        /*099c*/ 	.word	0x00000003
        /*09a0*/ 	.word	0x00000000
        /*09a4*/ 	.short	0x0101
        /*09a6*/ 	.byte	0x3f
	.zero		1


	//   ....[37]....
        /*09a8*/ 	.word	0x00008a40
        /*09ac*/ 	.word	0x000000ff
        /*09b0*/ 	.word	0x00000000
        /*09b4*/ 	.short	0x0101
        /*09b6*/ 	.byte	0x06
	.zero		1


	//   ....[38]....
        /*09b8*/ 	.word	0x00009490
        /*09bc*/ 	.word	0x000000ff
        /*09c0*/ 	.word	0x00020830
        /*09c4*/ 	.short	0x010a
        /*09c6*/ 	.byte	0x06
	.zero		1


	//   ....[39]....
        /*09c8*/ 	.word	0x000094d0
        /*09cc*/ 	.word	0x000000ff
        /*09d0*/ 	.word	0x00020830
        /*09d4*/ 	.short	0x010a
        /*09d6*/ 	.byte	0x06
	.zero		1


	//   ....[40]....
        /*09d8*/ 	.word	0x00009800
        /*09dc*/ 	.word	0x000000ff
        /*09e0*/ 	.word	0x00020850
        /*09e4*/ 	.short	0x010a
        /*09e6*/ 	.byte	0x06
	.zero		1


	//   ....[41]....
        /*09e8*/ 	.word	0x00009840
        /*09ec*/ 	.word	0x000000ff
        /*09f0*/ 	.word	0x00020850
        /*09f4*/ 	.short	0x010a
        /*09f6*/ 	.byte	0x06
	.zero		1


	//   ....[42]....
        /*09f8*/ 	.word	0x00009e30
        /*09fc*/ 	.word	0x000000a0
        /*0a00*/ 	.word	0x00000000
        /*0a04*/ 	.short	0x0101
        /*0a06*/ 	.byte	0x3f
	.zero		1


	//   ....[43]....
        /*0a08*/ 	.word	0x0000b2a0
        /*0a0c*/ 	.word	0x000000ff
        /*0a10*/ 	.word	0x00000000
        /*0a14*/ 	.short	0x0101
        /*0a16*/ 	.byte	0x06
	.zero		1


	//   ....[44]....
        /*0a18*/ 	.word	0x0000bbb0
        /*0a1c*/ 	.word	0x000000ff
        /*0a20*/ 	.word	0x00020850
        /*0a24*/ 	.short	0x010a
        /*0a26*/ 	.byte	0x0e
	.zero		1


	//   ....[45]....
        /*0a28*/ 	.word	0x0000bbf0
        /*0a2c*/ 	.word	0x000000ff
        /*0a30*/ 	.word	0x00020850
        /*0a34*/ 	.short	0x010a
        /*0a36*/ 	.byte	0x0e
	.zero		1


	//   ....[46]....
        /*0a38*/ 	.word	0x0000c130
        /*0a3c*/ 	.word	0x000000ff
        /*0a40*/ 	.word	0x00000000
        /*0a44*/ 	.short	0x0101
        /*0a46*/ 	.byte	0x04
	.zero		1


	//   ....[47]....
        /*0a48*/ 	.word	0x0000e860
        /*0a4c*/ 	.word	0x000000ff
        /*0a50*/ 	.word	0x00000000
        /*0a54*/ 	.short	0x0101
        /*0a56*/ 	.byte	0x04
	.zero		1


	//   ....[48]....
        /*0a58*/ 	.word	0x00011a30
        /*0a5c*/ 	.word	0x000000ff
        /*0a60*/ 	.word	0x00020880
        /*0a64*/ 	.short	0x010a
        /*0a66*/ 	.byte	0x27
	.zero		1


	//   ....[49]....
        /*0a68*/ 	.word	0x00011be0
        /*0a6c*/ 	.word	0x000000ff
        /*0a70*/ 	.word	0x00020840
        /*0a74*/ 	.short	0x010a
        /*0a76*/ 	.byte	0x27
	.zero		1


	//   ....[50]....
        /*0a78*/ 	.word	0x000128b0
        /*0a7c*/ 	.word	0x000000ff
        /*0a80*/ 	.word	0x00020800
        /*0a84*/ 	.short	0x0107
        /*0a86*/ 	.byte	0x27
	.zero		1


	//   ....[51]....
        /*0a88*/ 	.word	0x00012910
        /*0a8c*/ 	.word	0x000000ff
        /*0a90*/ 	.word	0x00020800
        /*0a94*/ 	.short	0x0101
        /*0a96*/ 	.byte	0x27
	.zero		1


	//   ....[52]....
        /*0a98*/ 	.word	0x00012940
        /*0a9c*/ 	.word	0x000000ff
        /*0aa0*/ 	.word	0x00020820
        /*0aa4*/ 	.short	0x010a
        /*0aa6*/ 	.byte	0x27
	.zero		1


	//   ....[53]....
        /*0aa8*/ 	.word	0x00012bf0
        /*0aac*/ 	.word	0x00000008
        /*0ab0*/ 	.word	0x00020880
        /*0ab4*/ 	.short	0x010a
        /*0ab6*/ 	.byte	0x3f
	.zero		1


	//   ....[54]....
        /*0ab8*/ 	.word	0x00012ef0
        /*0abc*/ 	.word	0x00000008
        /*0ac0*/ 	.word	0x00020840
        /*0ac4*/ 	.short	0x010a
        /*0ac6*/ 	.byte	0x3f
	.zero		1


	//   ....[55]....
        /*0ac8*/ 	.word	0x00013260
        /*0acc*/ 	.word	0x00000012
        /*0ad0*/ 	.word	0x00020870
        /*0ad4*/ 	.short	0x010a
        /*0ad6*/ 	.byte	0x3f
	.zero		1


	//   ....[56]....
        /*0ad8*/ 	.word	0x000132d0
        /*0adc*/ 	.word	0x00000012
        /*0ae0*/ 	.word	0x00020860
        /*0ae4*/ 	.short	0x010a
        /*0ae6*/ 	.byte	0x3f
	.zero		1


	//   ....[57]....
        /*0ae8*/ 	.word	0x00013780
        /*0aec*/ 	.word	0x00000012
        /*0af0*/ 	.word	0x00020850
        /*0af4*/ 	.short	0x0101
        /*0af6*/ 	.byte	0x3f
	.zero		1


	//   ....[58]....
        /*0af8*/ 	.word	0x00013800
        /*0afc*/ 	.word	0x00000002
        /*0b00*/ 	.word	0x00000000
        /*0b04*/ 	.short	0x0101
        /*0b06*/ 	.byte	0x3f
	.zero		1


	//   ....[59]....
        /*0b08*/ 	.word	0x000138f0
        /*0b0c*/ 	.word	0x00000010
        /*0b10*/ 	.word	0x00020870
        /*0b14*/ 	.short	0x010a
        /*0b16*/ 	.byte	0x3f
	.zero		1


	//   ....[60]....
        /*0b18*/ 	.word	0x000139a0
        /*0b1c*/ 	.word	0x00000010
        /*0b20*/ 	.word	0x00020860
        /*0b24*/ 	.short	0x010a
        /*0b26*/ 	.byte	0x3f
	.zero		1


	//   ....[61]....
        /*0b28*/ 	.word	0x00013e40
        /*0b2c*/ 	.word	0x00000010
        /*0b30*/ 	.word	0x00020850
        /*0b34*/ 	.short	0x0101
        /*0b36*/ 	.byte	0x3f
	.zero		1


	//   ....[62]....
        /*0b38*/ 	.word	0x00013eb0
        /*0b3c*/ 	.word	0x00000000
        /*0b40*/ 	.word	0x00000000
        /*0b44*/ 	.short	0x0101
        /*0b46*/ 	.byte	0x3f
	.zero		1


	//   ....[63]....
        /*0b48*/ 	.word	0x00013f50
        /*0b4c*/ 	.word	0x00000009
        /*0b50*/ 	.word	0x00020820
        /*0b54*/ 	.short	0x010a
        /*0b56*/ 	.byte	0x3f
	.zero		1


	//   ....[64]....
        /*0b58*/ 	.word	0x00014090
        /*0b5c*/ 	.word	0x00000005
        /*0b60*/ 	.word	0x00000000
        /*0b64*/ 	.short	0x010a
        /*0b66*/ 	.byte	0x3f
	.zero		1


	//   ....[65]....
        /*0b68*/ 	.word	0x00014100
        /*0b6c*/ 	.word	0x00000007
        /*0b70*/ 	.word	0x00000000
        /*0b74*/ 	.short	0x010a
        /*0b76*/ 	.byte	0x3f
	.zero		1


	//   ....[66]....
        /*0b78*/ 	.word	0x00014150
        /*0b7c*/ 	.word	0x00000005
        /*0b80*/ 	.word	0x00020860
        /*0b84*/ 	.short	0x010a
        /*0b86*/ 	.byte	0x3f
	.zero		1


	//   ....[67]....
        /*0b88*/ 	.word	0x000141a0
        /*0b8c*/ 	.word	0x00000003
        /*0b90*/ 	.word	0x00020860
        /*0b94*/ 	.short	0x010a
        /*0b96*/ 	.byte	0x3f
	.zero		1


	//   ....[68]....
        /*0b98*/ 	.word	0x000141e0
        /*0b9c*/ 	.word	0x00000005
        /*0ba0*/ 	.word	0x00020880
        /*0ba4*/ 	.short	0x010a
        /*0ba6*/ 	.byte	0x3f
	.zero		1


	//   ....[69]....
        /*0ba8*/ 	.word	0x00014200
        /*0bac*/ 	.word	0x00000003
        /*0bb0*/ 	.word	0x00020880
        /*0bb4*/ 	.short	0x010a
        /*0bb6*/ 	.byte	0x3f
	.zero		1


	//   ....[70]....
        /*0bb8*/ 	.word	0x00014270
        /*0bbc*/ 	.word	0x00000003
        /*0bc0*/ 	.word	0x00020800
        /*0bc4*/ 	.short	0x010a
        /*0bc6*/ 	.byte	0x3f
	.zero		1


	//   ....[71]....
        /*0bc8*/ 	.word	0x000142d0
        /*0bcc*/ 	.word	0x00000003
        /*0bd0*/ 	.word	0x00020830
        /*0bd4*/ 	.short	0x010a
        /*0bd6*/ 	.byte	0x3f
	.zero		1


	//   ....[72]....
        /*0bd8*/ 	.word	0x00014330
        /*0bdc*/ 	.word	0x0000000c
        /*0be0*/ 	.word	0x00020830
        /*0be4*/ 	.short	0x010a
        /*0be6*/ 	.byte	0x3f
	.zero		1


	//   ....[73]....
        /*0be8*/ 	.word	0x00014390
        /*0bec*/ 	.word	0x0000000c
        /*0bf0*/ 	.word	0x00020850
        /*0bf4*/ 	.short	0x010a
        /*0bf6*/ 	.byte	0x3f
	.zero		1


	//   ....[74]....
        /*0bf8*/ 	.word	0x000143f0
        /*0bfc*/ 	.word	0x00000009
        /*0c00*/ 	.word	0x00020830
        /*0c04*/ 	.short	0x010a
        /*0c06*/ 	.byte	0x3f
	.zero		1


	//   ....[75]....
        /*0c08*/ 	.word	0x00014450
        /*0c0c*/ 	.word	0x00000009
        /*0c10*/ 	.word	0x00020850
        /*0c14*/ 	.short	0x010a
        /*0c16*/ 	.byte	0x3f
	.zero		1


	//   ....[76]....
        /*0c18*/ 	.word	0x000144b0
        /*0c1c*/ 	.word	0x00000009
        /*0c20*/ 	.word	0x00020830
        /*0c24*/ 	.short	0x010a
        /*0c26*/ 	.byte	0x3f
	.zero		1


	//   ....[77]....
        /*0c28*/ 	.word	0x00014510
        /*0c2c*/ 	.word	0x00000009
        /*0c30*/ 	.word	0x00020850
        /*0c34*/ 	.short	0x010a
        /*0c36*/ 	.byte	0x3f
	.zero		1


	//   ....[78]....
        /*0c38*/ 	.word	0x00014570
        /*0c3c*/ 	.word	0x00000005
        /*0c40*/ 	.word	0x00020850
        /*0c44*/ 	.short	0x010a
        /*0c46*/ 	.byte	0x3f
	.zero		1


	//   ....[79]....
        /*0c48*/ 	.word	0x000146d0
        /*0c4c*/ 	.word	0x00000003
        /*0c50*/ 	.word	0x00020880
        /*0c54*/ 	.short	0x010a
        /*0c56*/ 	.byte	0x3f
	.zero		1


	//   ....[80]....
        /*0c58*/ 	.word	0x00014730
        /*0c5c*/ 	.word	0x00000003
        /*0c60*/ 	.word	0x00020840
        /*0c64*/ 	.short	0x010a
        /*0c66*/ 	.byte	0x3f
	.zero		1


	//   ....[81]....
        /*0c68*/ 	.word	0x000152b0
        /*0c6c*/ 	.word	0x00000003
        /*0c70*/ 	.word	0x00020820
        /*0c74*/ 	.short	0x010a
        /*0c76*/ 	.byte	0x3f
	.zero		1


	//   ....[82]....
        /*0c78*/ 	.word	0x00015300
        /*0c7c*/ 	.word	0x00000008
        /*0c80*/ 	.word	0x00020880
        /*0c84*/ 	.short	0x010a
        /*0c86*/ 	.byte	0x3f
	.zero		1


	//   ....[83]....
        /*0c88*/ 	.word	0x00015350
        /*0c8c*/ 	.word	0x00000008
        /*0c90*/ 	.word	0x00020840
        /*0c94*/ 	.short	0x010a
        /*0c96*/ 	.byte	0x3f
	.zero		1


	//   ....[84]....
        /*0c98*/ 	.word	0x000153a0
        /*0c9c*/ 	.word	0x00000012
        /*0ca0*/ 	.word	0x00020870
        /*0ca4*/ 	.short	0x010a
        /*0ca6*/ 	.byte	0x3f
	.zero		1


	//   ....[85]....
        /*0ca8*/ 	.word	0x000153f0
        /*0cac*/ 	.word	0x00000012
        /*0cb0*/ 	.word	0x00020860
        /*0cb4*/ 	.short	0x010a
        /*0cb6*/ 	.byte	0x3f
	.zero		1


	//   ....[86]....
        /*0cb8*/ 	.word	0x00015440
        /*0cbc*/ 	.word	0x00000010
        /*0cc0*/ 	.word	0x00020870
        /*0cc4*/ 	.short	0x010a
        /*0cc6*/ 	.byte	0x3f
	.zero		1


	//   ....[87]....
        /*0cc8*/ 	.word	0x00015490
        /*0ccc*/ 	.word	0x00000010
        /*0cd0*/ 	.word	0x00020860
        /*0cd4*/ 	.short	0x010a
        /*0cd6*/ 	.byte	0x3f
	.zero		1


	//   ....[88]....
        /*0cd8*/ 	.word	0x000154e0
        /*0cdc*/ 	.word	0x00000009
        /*0ce0*/ 	.word	0x00020820
        /*0ce4*/ 	.short	0x010a
        /*0ce6*/ 	.byte	0x3f
	.zero		1


	//   ....[89]....
        /*0ce8*/ 	.word	0x00015530
        /*0cec*/ 	.word	0x00000005
        /*0cf0*/ 	.word	0x00000000
        /*0cf4*/ 	.short	0x010a
        /*0cf6*/ 	.byte	0x3f
	.zero		1


	//   ....[90]....
        /*0cf8*/ 	.word	0x00015580
        /*0cfc*/ 	.word	0x00000007
        /*0d00*/ 	.word	0x00000000
        /*0d04*/ 	.short	0x010a
        /*0d06*/ 	.byte	0x3f
	.zero		1


	//   ....[91]....
        /*0d08*/ 	.word	0x000155d0
        /*0d0c*/ 	.word	0x00000005
        /*0d10*/ 	.word	0x00020860
        /*0d14*/ 	.short	0x010a
        /*0d16*/ 	.byte	0x3f
	.zero		1


	//   ....[92]....
        /*0d18*/ 	.word	0x00015620
        /*0d1c*/ 	.word	0x00000003
        /*0d20*/ 	.word	0x00020860
        /*0d24*/ 	.short	0x010a
        /*0d26*/ 	.byte	0x3f
	.zero		1


	//   ....[93]....
        /*0d28*/ 	.word	0x00015670
        /*0d2c*/ 	.word	0x00000005
        /*0d30*/ 	.word	0x00020880
        /*0d34*/ 	.short	0x010a
        /*0d36*/ 	.byte	0x3f
	.zero		1


	//----- nvinfo : EIATTR_NUM_MBARRIERS
	.align		4
.L_184:
        /*0d38*/ 	.byte	0x03, 0x38
        /*0d3a*/ 	.short	0x0016


	//----- nvinfo : EIATTR_EXIT_INSTR_OFFSETS
	.align		4
        /*0d3c*/ 	.byte	0x04, 0x1c
        /*0d3e*/ 	.short	(.L_186 - .L_185)


	//   ....[0]....
.L_185:
        /*0d40*/ 	.word	0x00014250


	//----- nvinfo : EIATTR_MAX_THREADS
	.align		4
.L_186:
        /*0d44*/ 	.byte	0x04, 0x05
        /*0d46*/ 	.short	(.L_188 - .L_187)
.L_187:
        /*0d48*/ 	.word	0x00000180
        /*0d4c*/ 	.word	0x00000001
        /*0d50*/ 	.word	0x00000001


	//----- nvinfo : EIATTR_CRS_STACK_SIZE
	.align		4
.L_188:
        /*0d54*/ 	.byte	0x04, 0x1e
        /*0d56*/ 	.short	(.L_190 - .L_189)
.L_189:
        /*0d58*/ 	.word	0x00000000


	//----- nvinfo : EIATTR_CBANK_PARAM_SIZE
	.align		4
.L_190:
        /*0d5c*/ 	.byte	0x03, 0x19
        /*0d5e*/ 	.short	0x0a70


	//----- nvinfo : EIATTR_PARAM_CBANK
	.align		4
        /*0d60*/ 	.byte	0x04, 0x0a
        /*0d62*/ 	.short	(.L_192 - .L_191)
	.align		4
.L_191:
        /*0d64*/ 	.word	index@(.nv.constant0._ZN7cutlass13device_kernelIN5flash11enable_sm90INS1_16FlashAttnFwdSm90INS1_25CollectiveMainloopFwdSm90ILi2EN4cute5tupleIJNS5_1CILi1EEES8_S8_EEENS6_IJNS7_ILi128EEENS7_ILi64EEENS7_ILi256EEEEEELi256ENS_12float_e4m3_tEfNS_4arch4Sm90ELb0ELb1ELb1ELb0ELb0ELb0ELb0ELb1ELb1ELb1ELb1ELb0EEENS1_21CollectiveEpilogueFwdINS6_IJSA_SC_SB_EEES9_NS_10bfloat16_tESG_Li256ELb0ELb1ELb1ELb1EEENS1_19SingleTileSchedulerILb0ELb1ELb1ELi128EEEEEEEEEvNT_6ParamsE)
        /*0d68*/ 	.short	0x0210
        /*0d6a*/ 	.short	0x0a70


	//----- nvinfo : EIATTR_SW_WAR
	.align		4
.L_192:
        /*0d6c*/ 	.byte	0x04, 0x36
        /*0d6e*/ 	.short	(.L_194 - .L_193)
.L_193:
        /*0d70*/ 	.word	0x00000008
.L_194:


//--------------------- .nv.info._ZN7cutlass13device_kernelIN5flash11enable_sm90INS1_16FlashAttnFwdSm90INS1_25CollectiveMainloopFwdSm90ILi2EN4cute5tupleIJNS5_1CILi1EEES8_S8_EEENS6_IJNS7_ILi128EEENS7_ILi64EEENS7_ILi256EEEEEELi256ENS_12float_e4m3_tEfNS_4arch4Sm90ELb0ELb1ELb1ELb1ELb0ELb0ELb0ELb1ELb1ELb1ELb1ELb0EEENS1_21CollectiveEpilogueFwdINS6_IJSA_SC_SB_EEES9_NS_10bfloat16_tESG_Li256ELb1ELb1ELb1ELb1EEENS1_36VarlenDynamicPersistentTileSchedulerILi128ELi64ELi256ELi128ELb1ELb1ELb1ELb1ELb0ELb1EEEEEEEEEvNT_6ParamsE --------------------------
	.section	.nv.info._ZN7cutlass13device_kernelIN5flash11enable_sm90INS1_16FlashAttnFwdSm90INS1_25CollectiveMainloopFwdSm90ILi2EN4cute5tupleIJNS5_1CILi1EEES8_S8_EEENS6_IJNS7_ILi128EEENS7_ILi64EEENS7_ILi256EEEEEELi256ENS_12float_e4m3_tEfNS_4arch4Sm90ELb0ELb1ELb1ELb1ELb0ELb0ELb0ELb1ELb1ELb1ELb1ELb0EEENS1_21CollectiveEpilogueFwdINS6_IJSA_SC_SB_EEES9_NS_10bfloat16_tESG_Li256ELb1ELb1ELb1ELb1EEENS1_36VarlenDynamicPersistentTileSchedulerILi128ELi64ELi256ELi128ELb1ELb1ELb1ELb1ELb0ELb1EEEEEEEEEvNT_6ParamsE,"",@"SHT_CUDA_INFO"
	.sectionflags	@""
	.align	4


	//----- nvinfo : EIATTR_CUDA_API_VERSION
	.align		4
        /*0000*/ 	.byte	0x04, 0x37
        /*0002*/ 	.short	(.L_196 - .L_195)
.L_195:
        /*0004*/ 	.word	0x00000082


	//----- nvinfo : EIATTR_KPARAM_INFO
	.align		4
.L_196:
        /*0008*/ 	.byte	0x04, 0x17
        /*000a*/ 	.short	(.L_198 - .L_197)
.L_197:
        /*000c*/ 	.word	0x00000000
        /*0010*/ 	.short	0x0000
        /*0012*/ 	.short	0x0070
        /*0014*/ 	.byte	0x00, 0xf0, 0x01, 0x2a


	//----- nvinfo : EIATTR_SPARSE_MMA_MASK
	.align		4
.L_198:
        /*0018*/ 	.byte	0x03, 0x50
        /*001a*/ 	.short	0x0000


	//----- nvinfo : EIATTR_MAXREG_COUNT
	.align		4
        /*001c*/ 	.byte	0x03, 0x1b
        /*001e*/ 	.short	0x00a8


	//----- nvinfo : EIATTR_NUM_BARRIERS
	.align		4
        /*0020*/ 	.byte	0x02, 0x4c
        /*0022*/ 	.byte	0x10
	.zero		1


	//----- nvinfo : EIATTR_EXTERNS
	.align		4
        /*0024*/ 	.byte	0x04, 0x0f
        /*0026*/ 	.short	(.L_200 - .L_199)


	//   ....[0]....
	.align		4
.L_199:
        /*0028*/ 	.word	index@(__assertfail)


	//----- nvinfo : EIATTR_ANNOTATIONS
	.align		4
.L_200:
        /*002c*/ 	.byte	0x04, 0x55
        /*002e*/ 	.short	(.L_202 - .L_201)


	//   ....[0]....
.L_201:
        /* <DEDUP_REMOVED lines=50> */


	//----- nvinfo : EIATTR_MERCURY_ISA_VERSION
	.align		4
.L_202:
        /*0338*/ 	.byte	0x03, 0x5f
        /*033a*/ 	.short	0x0101


	//----- nvinfo : EIATTR_UNUSED_LOAD_BYTE_OFFSET
	.align		4
        /*033c*/ 	.byte	0x04, 0x44
        /*033e*/ 	.short	(.L_204 - .L_203)


	//   ....[0]....
.L_203:
        /*0340*/ 	.word	0x00000a60
        /*0344*/ 	.word	0x0000fff0


	//   ....[1]....
        /*0348*/ 	.word	0x0000d130
        /*034c*/ 	.word	0x0000fff0


	//----- nvinfo : EIATTR_INT_WARP_WIDE_INSTR_OFFSETS
	.align		4
.L_204:
        /*0350*/ 	.byte	0x04, 0x31
        /*0352*/ 	.short	(.L_206 - .L_205)


	//   ....[0]....
.L_205:
        /*0354*/ 	.word	0x00000130


	//   ....[1]....
        /*0358*/ 	.word	0x00000170


	//   ....[2]....
        /*035c*/ 	.word	0x000001e0


	//   ....[3]....
        /*0360*/ 	.word	0x00015070


	//   ....[4]....
        /*0364*/ 	.word	0x00015100


	//   ....[5]....
        /*0368*/ 	.word	0x00017c60


	//   ....[6]....
        /*036c*/ 	.word	0x00017cf0


	//----- nvinfo : EIATTR_COOP_GROUP_MASK_REGIDS
	.align		4
.L_206:
        /*0370*/ 	.byte	0x04, 0x29
        /*0372*/ 	.short	(.L_208 - .L_207)


	//   ....[0]....
.L_207:
        /*0374*/ 	.word	0xffffffff


	//   ....[1]....
        /*0378*/ 	.word	0xffffffff


	//   ....[2]....
        /*037c*/ 	.word	0xffffffff


	//   ....[3]....
        /*0380*/ 	.word	0xffffffff


	//   ....[4]....
        /*0384*/ 	.word	0xffffffff


	//   ....[5]....
        /*0388*/ 	.word	0xffffffff


	//   ....[6]....
        /*038c*/ 	.word	0xffffffff


	//   ....[7]....
        /*0390*/ 	.word	0xffffffff


	//   ....[8]....
        /*0394*/ 	.word	0xffffffff


	//   ....[9]....
        /*0398*/ 	.word	0xffffffff


	//   ....[10]....
        /*039c*/ 	.word	0xffffffff


	//   ....[11]....
        /*03a0*/ 	.word	0xffffffff


	//   ....[12]....
        /*03a4*/ 	.word	0xffffffff


	//   ....[13]....
        /*03a8*/ 	.word	0xffffffff


	//   ....[14]....
        /*03ac*/ 	.word	0xffffffff


	//   ....[15]....
        /*03b0*/ 	.word	0xffffffff


	//   ....[16]....
        /*03b4*/ 	.word	0xffffffff


	//   ....[17]....
        /*03b8*/ 	.word	0xffffffff


	//   ....[18]....
        /*03bc*/ 	.word	0xffffffff


	//   ....[19]....
        /*03c0*/ 	.word	0xffffffff


	//   ....[20]....
        /*03c4*/ 	.word	0xffffffff


	//   ....[21]....
        /*03c8*/ 	.word	0xffffffff


	//   ....[22]....
        /*03cc*/ 	.word	0xffffffff


	//   ....[23]....
        /*03d0*/ 	.word	0xffffffff


	//   ....[24]....
        /*03d4*/ 	.word	0xffffffff


	//   ....[25]....
        /*03d8*/ 	.word	0xffffffff


	//   ....[26]....
        /*03dc*/ 	.word	0xffffffff


	//   ....[27]....
        /*03e0*/ 	.word	0xffffffff


	//   ....[28]....
        /*03e4*/ 	.word	0xffffffff


	//   ....[29]....
        /*03e8*/ 	.word	0xffffffff


	//   ....[30]....
        /*03ec*/ 	.word	0xffffffff


	//   ....[31]....
        /*03f0*/ 	.word	0xffffffff


	//   ....[32]....
        /*03f4*/ 	.word	0xffffffff


	//   ....[33]....
        /*03f8*/ 	.word	0xffffffff


	//   ....[34]....
        /*03fc*/ 	.word	0xffffffff


	//   ....[35]....
        /*0400*/ 	.word	0xffffffff


	//   ....[36]....
        /*0404*/ 	.word	0xffffffff


	//   ....[37]....
        /*0408*/ 	.word	0xffffffff


	//   ....[38]....
        /*040c*/ 	.word	0xffffffff


	//   ....[39]....
        /*0410*/ 	.word	0xffffffff


	//   ....[40]....
        /*0414*/ 	.word	0xffffffff


	//   ....[41]....
        /*0418*/ 	.word	0xffffffff


	//   ....[42]....
        /*041c*/ 	.word	0xffffffff


	//   ....[43]....
        /*0420*/ 	.word	0xffffffff


	//   ....[44]....
        /*0424*/ 	.word	0xffffffff


	//   ....[45]....
        /*0428*/ 	.word	0xffffffff


	//   ....[46]....
        /*042c*/ 	.word	0xffffffff


	//   ....[47]....
        /*0430*/ 	.word	0xffffffff


	//   ....[48]....
        /*0434*/ 	.word	0xffffffff


	//   ....[49]....
        /*0438*/ 	.word	0xffffffff


	//   ....[50]....
        /*043c*/ 	.word	0xffffffff


	//   ....[51]....
        /*0440*/ 	.word	0xffffffff


	//   ....[52]....
        /*0444*/ 	.word	0xffffffff


	//   ....[53]....
        /*0448*/ 	.word	0xffffffff


	//   ....[54]....
        /*044c*/ 	.word	0xffffffff


	//   ....[55]....
        /*0450*/ 	.word	0xffffffff


	//   ....[56]....
        /*0454*/ 	.word	0xffffffff


	//   ....[57]....
        /*0458*/ 	.word	0xffffffff


	//   ....[58]....
        /*045c*/ 	.word	0xffffffff


	//   ....[59]....
        /*0460*/ 	.word	0xffffffff


	//   ....[60]....
        /*0464*/ 	.word	0xffffffff


	//   ....[61]....
        /*0468*/ 	.word	0xffffffff


	//   ....[62]....
        /*046c*/ 	.word	0xffffffff


	//   ....[63]....
        /*0470*/ 	.word	0xffffffff


	//   ....[64]....
        /*0474*/ 	.word	0xffffffff


	//   ....[65]....
        /*0478*/ 	.word	0xffffffff


	//   ....[66]....
        /*047c*/ 	.word	0xffffffff


	//   ....[67]....
        /*0480*/ 	.word	0xffffffff


	//   ....[68]....
        /*0484*/ 	.word	0xffffffff


	//   ....[69]....
        /*0488*/ 	.word	0xffffffff


	//   ....[70]....
        /*048c*/ 	.word	0xffffffff


	//   ....[71]....
        /*0490*/ 	.word	0xffffffff


	//   ....[72]....
        /*0494*/ 	.word	0xffffffff


	//   ....[73]....
        /*0498*/ 	.word	0xffffffff


	//   ....[74]....
        /*049c*/ 	.word	0xffffffff


	//   ....[75]....
        /*04a0*/ 	.word	0xffffffff


	//   ....[76]....
        /*04a4*/ 	.word	0xffffffff


	//   ....[77]....
        /*04a8*/ 	.word	0xffffffff


	//   ....[78]....
        /*04ac*/ 	.word	0xffffffff


	//   ....[79]....
        /*04b0*/ 	.word	0xffffffff


	//   ....[80]....
        /*04b4*/ 	.word	0xffffffff


	//   ....[81]....
        /*04b8*/ 	.word	0xffffffff


	//   ....[82]....
        /*04bc*/ 	.word	0xffffffff


	//   ....[83]....
        /*04c0*/ 	.word	0xffffffff


	//   ....[84]....
        /*04c4*/ 	.word	0xffffffff


	//   ....[85]....
        /*04c8*/ 	.word	0xffffffff


	//   ....[86]....
        /*04cc*/ 	.word	0xffffffff


	//   ....[87]....
        /*04d0*/ 	.word	0xffffffff


	//   ....[88]....
        /*04d4*/ 	.word	0xffffffff


	//   ....[89]....
        /*04d8*/ 	.word	0xffffffff


	//   ....[90]....
        /*04dc*/ 	.word	0xffffffff


	//   ....[91]....
        /*04e0*/ 	.word	0xffffffff


	//   ....[92]....
        /*04e4*/ 	.word	0xffffffff


	//   ....[93]....
        /*04e8*/ 	.word	0xffffffff


	//   ....[94]....
        /*04ec*/ 	.word	0xffffffff


	//   ....[95]....
        /*04f0*/ 	.word	0xffffffff


	//   ....[96]....
        /*04f4*/ 	.word	0xffffffff


	//   ....[97]....
        /*04f8*/ 	.word	0xffffffff


	//   ....[98]....
        /*04fc*/ 	.word	0xffffffff


	//   ....[99]....
        /*0500*/ 	.word	0xffffffff


	//   ....[100]....
        /*0504*/ 	.word	0xffffffff


	//   ....[101]....
        /*0508*/ 	.word	0xffffffff


	//   ....[102]....
        /*050c*/ 	.word	0xffffffff


	//   ....[103]....
        /*0510*/ 	.word	0xffffffff


	//   ....[104]....
        /*0514*/ 	.word	0xffffffff


	//   ....[105]....
        /*0518*/ 	.word	0xffffffff


	//   ....[106]....
        /*051c*/ 	.word	0xffffffff


	//   ....[107]....
        /*0520*/ 	.word	0xffffffff


	//   ....[108]....
        /*0524*/ 	.word	0xffffffff


	//   ....[109]....
        /*0528*/ 	.word	0xffffffff


	//   ....[110]....
        /*052c*/ 	.word	0xffffffff


	//   ....[111]....
        /*0530*/ 	.word	0xffffffff


	//   ....[112]....
        /*0534*/ 	.word	0xffffffff


	//   ....[113]....
        /*0538*/ 	.word	0xffffffff


	//   ....[114]....
        /*053c*/ 	.word	0xffffffff


	//   ....[115]....
        /*0540*/ 	.word	0xffffffff


	//   ....[116]....
        /*0544*/ 	.word	0xffffffff


	//   ....[117]....
        /*0548*/ 	.word	0xffffffff


	//   ....[118]....
        /*054c*/ 	.word	0xffffffff


	//   ....[119]....
        /*0550*/ 	.word	0xffffffff


	//   ....[120]....
        /*0554*/ 	.word	0xffffffff


	//   ....[121]....
        /*0558*/ 	.word	0xffffffff


	//   ....[122]....
        /*055c*/ 	.word	0xffffffff


	//   ....[123]....
        /*0560*/ 	.word	0xffffffff


	//   ....[124]....
        /*0564*/ 	.word	0xffffffff


	//   ....[125]....
        /*0568*/ 	.word	0xffffffff


	//   ....[126]....
        /*056c*/ 	.word	0xffffffff


	//   ....[127]....
        /*0570*/ 	.word	0xffffffff


	//   ....[128]....
        /*0574*/ 	.word	0xffffffff


	//   ....[129]....
        /*0578*/ 	.word	0xffffffff


	//   ....[130]....
        /*057c*/ 	.word	0xffffffff


	//   ....[131]....
        /*0580*/ 	.word	0xffffffff


	//   ....[132]....
        /*0584*/ 	.word	0xffffffff


	//   ....[133]....
        /*0588*/ 	.word	0xffffffff


	//   ....[134]....
        /*058c*/ 	.word	0xffffffff


	//   ....[135]....
        /*0590*/ 	.word	0xffffffff


	//   ....[136]....
        /*0594*/ 	.word	0xffffffff


	//   ....[137]....
        /*0598*/ 	.word	0xffffffff


	//   ....[138]....
        /*059c*/ 	.word	0xffffffff


	//   ....[139]....
        /*05a0*/ 	.word	0xffffffff


	//   ....[140]....
        /*05a4*/ 	.word	0xffffffff


	//   ....[141]....
        /*05a8*/ 	.word	0xffffffff


	//   ....[142]....
        /*05ac*/ 	.word	0xffffffff


	//   ....[143]....
        /*05b0*/ 	.word	0xffffffff


	//   ....[144]....
        /*05b4*/ 	.word	0xffffffff


	//   ....[145]....
        /*05b8*/ 	.word	0xffffffff


	//   ....[146]....
        /*05bc*/ 	.word	0xffffffff


	//   ....[147]....
        /*05c0*/ 	.word	0xffffffff


	//   ....[148]....
        /*05c4*/ 	.word	0xffffffff


	//   ....[149]....
        /*05c8*/ 	.word	0xffffffff


	//   ....[150]....
        /*05cc*/ 	.word	0xffffffff


	//   ....[151]....
        /*05d0*/ 	.word	0xffffffff


	//   ....[152]....
        /*05d4*/ 	.word	0xffffffff


	//   ....[153]....
        /*05d8*/ 	.word	0xffffffff


	//   ....[154]....
        /*05dc*/ 	.word	0xffffffff


	//   ....[155]....
        /*05e0*/ 	.word	0xffffffff


	//   ....[156]....
        /*05e4*/ 	.word	0xffffffff


	//   ....[157]....
        /*05e8*/ 	.word	0xffffffff


	//   ....[158]....
        /*05ec*/ 	.word	0xffffffff


	//   ....[159]....
        /*05f0*/ 	.word	0xffffffff


	//   ....[160]....
        /*05f4*/ 	.word	0xffffffff


	//   ....[161]....
        /*05f8*/ 	.word	0xffffffff


	//   ....[162]....
        /*05fc*/ 	.word	0xffffffff


	//   ....[163]....
        /*0600*/ 	.word	0xffffffff


	//   ....[164]....
        /*0604*/ 	.word	0xffffffff


	//   ....[165]....
        /*0608*/ 	.word	0xffffffff


	//   ....[166]....
        /*060c*/ 	.word	0xffffffff


	//   ....[167]....
        /*0610*/ 	.word	0xffffffff


	//   ....[168]....
        /*0614*/ 	.word	0xffffffff


	//   ....[169]....
        /*0618*/ 	.word	0xffffffff


	//   ....[170]....
        /*061c*/ 	.word	0xffffffff


	//   ....[171]....
        /*0620*/ 	.word	0xffffffff


	//   ....[172]....
        /*0624*/ 	.word	0xffffffff


	//   ....[173]....
        /*0628*/ 	.word	0xffffffff


	//   ....[174]....
        /*062c*/ 	.word	0xffffffff


	//   ....[175]....
        /*0630*/ 	.word	0xffffffff


	//   ....[176]....
        /*0634*/ 	.word	0xffffffff


	//   ....[177]....
        /*0638*/ 	.word	0xffffffff


	//   ....[178]....
        /*063c*/ 	.word	0xffffffff


	//   ....[179]....
        /*0640*/ 	.word	0xffffffff


	//   ....[180]....
        /*0644*/ 	.word	0xffffffff


	//   ....[181]....
        /*0648*/ 	.word	0xffffffff


	//   ....[182]....
        /*064c*/ 	.word	0xffffffff


	//   ....[183]....
        /*0650*/ 	.word	0xffffffff


	//   ....[184]....
        /*0654*/ 	.word	0xffffffff


	//   ....[185]....
        /*0658*/ 	.word	0xffffffff


	//   ....[186]....
        /*065c*/ 	.word	0xffffffff


	//   ....[187]....
        /*0660*/ 	.word	0xffffffff


	//   ....[188]....
        /*0664*/ 	.word	0xffffffff


	//   ....[189]....
        /*0668*/ 	.word	0xffffffff


	//   ....[190]....
        /*066c*/ 	.word	0xffffffff


	//   ....[191]....
        /*0670*/ 	.word	0xffffffff


	//   ....[192]....
        /*0674*/ 	.word	0xffffffff


	//   ....[193]....
        /*0678*/ 	.word	0xffffffff


	//   ....[194]....
        /*067c*/ 	.word	0xffffffff


	//   ....[195]....
        /*0680*/ 	.word	0xffffffff


	//   ....[196]....
        /*0684*/ 	.word	0xffffffff


	//   ....[197]....
        /*0688*/ 	.word	0xffffffff


	//   ....[198]....
        /*068c*/ 	.word	0xffffffff


	//   ....[199]....
        /*0690*/ 	.word	0xffffffff


	//   ....[200]....
        /*0694*/ 	.word	0xffffffff


	//   ....[201]....
        /*0698*/ 	.word	0xffffffff


	//   ....[202]....
        /*069c*/ 	.word	0xffffffff


	//   ....[203]....
        /*06a0*/ 	.word	0xffffffff


	//   ....[204]....
        /*06a4*/ 	.word	0xffffffff


	//   ....[205]....
        /*06a8*/ 	.word	0xffffffff


	//   ....[206]....
        /*06ac*/ 	.word	0xffffffff


	//   ....[207]....
        /*06b0*/ 	.word	0xffffffff


	//   ....[208]....
        /*06b4*/ 	.word	0xffffffff


	//   ....[209]....
        /*06b8*/ 	.word	0xffffffff


	//   ....[210]....
        /*06bc*/ 	.word	0xffffffff


	//   ....[211]....
        /*06c0*/ 	.word	0xffffffff


	//   ....[212]....
        /*06c4*/ 	.word	0xffffffff


	//   ....[213]....
        /*06c8*/ 	.word	0xffffffff


	//   ....[214]....
        /*06cc*/ 	.word	0xffffffff


	//   ....[215]....
        /*06d0*/ 	.word	0xffffffff


	//   ....[216]....
        /*06d4*/ 	.word	0xffffffff


	//   ....[217]....
        /*06d8*/ 	.word	0xffffffff


	//   ....[218]....
        /*06dc*/ 	.word	0xffffffff


	//   ....[219]....
        /*06e0*/ 	.word	0xffffffff


	//   ....[220]....
        /*06e4*/ 	.word	0xffffffff


	//   ....[221]....
        /*06e8*/ 	.word	0xffffffff


	//   ....[222]....
        /*06ec*/ 	.word	0xffffffff


	//   ....[223]....
        /*06f0*/ 	.word	0xffffffff


	//   ....[224]....
        /*06f4*/ 	.word	0xffffffff


	//   ....[225]....
        /*06f8*/ 	.word	0xffffffff


	//   ....[226]....
        /*06fc*/ 	.word	0xffffffff


	//   ....[227]....
        /*0700*/ 	.word	0xffffffff


	//   ....[228]....
        /*0704*/ 	.word	0xffffffff


	//   ....[229]....
        /*0708*/ 	.word	0xffffffff


	//   ....[230]....
        /*070c*/ 	.word	0xffffffff


	//   ....[231]....
        /*0710*/ 	.word	0xffffffff


	//   ....[232]....
        /*0714*/ 	.word	0xffffffff


	//   ....[233]....
        /*0718*/ 	.word	0xffffffff


	//   ....[234]....
        /*071c*/ 	.word	0xffffffff


	//   ....[235]....
        /*0720*/ 	.word	0xffffffff


	//   ....[236]....
        /*0724*/ 	.word	0xffffffff


	//   ....[237]....
        /*0728*/ 	.word	0xffffffff


	//   ....[238]....
        /*072c*/ 	.word	0xffffffff


	//   ....[239]....
        /*0730*/ 	.word	0x0500000f


	//   ....[240]....
        /*0734*/ 	.word	0x0500000f


	//   ....[241]....
        /*0738*/ 	.word	0x0500000f


	//   ....[242]....
        /*073c*/ 	.word	0x0500000f


	//   ....[243]....
        /*0740*/ 	.word	0x0500000f


	//   ....[244]....
        /*0744*/ 	.word	0x0500000f


	//   ....[245]....
        /*0748*/ 	.word	0x0500000f


	//   ....[246]....
        /*074c*/ 	.word	0x0500000f


	//   ....[247]....
        /*0750*/ 	.word	0x0500000f


	//   ....[248]....
        /*0754*/ 	.word	0x0500000f


	//   ....[249]....
        /*0758*/ 	.word	0x0500000f


	//   ....[250]....
        /*075c*/ 	.word	0x0500000f


	//   ....[251]....
        /*0760*/ 	.word	0x0500000f


	//   ....[252]....
        /*0764*/ 	.word	0x0500000f


	//   ....[253]....
        /*0768*/ 	.word	0x0500000f


	//   ....[254]....
        /*076c*/ 	.word	0x0500000f


	//   ....[255]....
        /*0770*/ 	.word	0x0500000f


	//   ....[0]....
        /*0774*/ 	.word	0x0500000f


	//----- nvinfo : EIATTR_COOP_GROUP_INSTR_OFFSETS
	.align		4
.L_208:
        /*0778*/ 	.byte	0x04, 0x28
        /*077a*/ 	.short	(.L_210 - .L_209)


	//   ....[0]....
.L_209:
        /*077c*/ 	.word	0x00000070


	//   ....[1]....
        /*0780*/ 	.word	0x00000140


	//   ....[2]....
        /*0784*/ 	.word	0x00000190


	//   ....[3]....
        /*0788*/ 	.word	0x000003c0


	//   ....[4]....
        /*078c*/ 	.word	0x00000520


	//   ....[5]....
        /*0790*/ 	.word	0x00000640


	//   ....[6]....
        /*0794*/ 	.word	0x000007a0


	//   ....[7]....
        /*0798*/ 	.word	0x000022e0


	//   ....[8]....
        /*079c*/ 	.word	0x00002c20


	//   ....[9]....
        /*07a0*/ 	.word	0x000033b0


	//   ....[10]....
        /*07a4*/ 	.word	0x00003d30


	//   ....[11]....
        /*07a8*/ 	.word	0x00003f10


	//   ....[12]....
        /*07ac*/ 	.word	0x000041e0


	//   ....[13]....
        /*07b0*/ 	.word	0x00004250


	//   ....[14]....
        /*07b4*/ 	.word	0x00005cb0


	//   ....[15]....
        /*07b8*/ 	.word	0x00005ee0


	//   ....[16]....
        /*07bc*/ 	.word	0x000065d0


	//   ....[17]....
        /*07c0*/ 	.word	0x000066d0


	//   ....[18]....
        /*07c4*/ 	.word	0x00006b30


	//   ....[19]....
        /*07c8*/ 	.word	0x00006b90


	//   ....[20]....
        /*07cc*/ 	.word	0x000088b0


	//   ....[21]....
        /*07d0*/ 	.word	0x000088c0


	//   ....[22]....
        /*07d4*/ 	.word	0x00008940


	//   ....[23]....
        /*07d8*/ 	.word	0x00008960


	//   ....[24]....
        /*07dc*/ 	.word	0x0000a1e0


	//   ....[25]....
        /*07e0*/ 	.word	0x0000a7d0


	//   ....[26]....
        /*07e4*/ 	.word	0x0000aea0


	//   ....[27]....
        /*07e8*/ 	.word	0x0000afa0


	//   ....[28]....
        /*07ec*/ 	.word	0x0000b3e0


	//   ....[29]....
        /*07f0*/ 	.word	0x0000b440


	//   ....[30]....
        /*07f4*/ 	.word	0x0000c5c0


	//   ....[31]....
        /*07f8*/ 	.word	0x0000c5d0


	//   ....[32]....
        /*07fc*/ 	.word	0x0000c600


	//   ....[33]....
        /*0800*/ 	.word	0x0000c610


	//   ....[34]....
        /*0804*/ 	.word	0x0000dae0


	//   ....[35]....
        /*0808*/ 	.word	0x0000daf0


	//   ....[36]....
        /*080c*/ 	.word	0x0000db00


	//   ....[37]....
        /*0810*/ 	.word	0x0000db20


	//   ....[38]....
        /*0814*/ 	.word	0x0000db40


	//   ....[39]....
        /*0818*/ 	.word	0x0000db70


	//   ....[40]....
        /*081c*/ 	.word	0x0000dba0


	//   ....[41]....
        /*0820*/ 	.word	0x0000dbf0


	//   ....[42]....
        /*0824*/ 	.word	0x0000dc20


	//   ....[43]....
        /*0828*/ 	.word	0x0000dc70


	//   ....[44]....
        /*082c*/ 	.word	0x0000dca0


	//   ....[45]....
        /*0830*/ 	.word	0x0000dce0


	//   ....[46]....
        /*0834*/ 	.word	0x0000dd10


	//   ....[47]....
        /*0838*/ 	.word	0x0000dd60


	//   ....[48]....
        /*083c*/ 	.word	0x0000dd90


	//   ....[49]....
        /*0840*/ 	.word	0x0000ddc0


	//   ....[50]....
        /*0844*/ 	.word	0x0000ddf0


	//   ....[51]....
        /*0848*/ 	.word	0x0000de20


	//   ....[52]....
        /*084c*/ 	.word	0x0000de50


	//   ....[53]....
        /*0850*/ 	.word	0x0000de90


	//   ....[54]....
        /*0854*/ 	.word	0x0000dec0


	//   ....[55]....
        /*0858*/ 	.word	0x0000df60


	//   ....[56]....
        /*085c*/ 	.word	0x0000df90


	//   ....[57]....
        /*0860*/ 	.word	0x0000dfc0


	//   ....[58]....
        /*0864*/ 	.word	0x0000e0f0


	//   ....[59]....
        /*0868*/ 	.word	0x0000e1a0


	//   ....[60]....
        /*086c*/ 	.word	0x0000e1d0


	//   ....[61]....
        /*0870*/ 	.word	0x0000e200


	//   ....[62]....
        /*0874*/ 	.word	0x0000e230


	//   ....[63]....
        /*0878*/ 	.word	0x0000e260


	//   ....[64]....
        /*087c*/ 	.word	0x0000e290


	//   ....[65]....
        /*0880*/ 	.word	0x0000e2c0


	//   ....[66]....
        /*0884*/ 	.word	0x0000e2e0


	//   ....[67]....
        /*0888*/ 	.word	0x0000e2f0


	//   ....[68]....
        /*088c*/ 	.word	0x0000e300


	//   ....[69]....
        /*0890*/ 	.word	0x0000e310


	//   ....[70]....
        /*0894*/ 	.word	0x0000e320


	//   ....[71]....
        /*0898*/ 	.word	0x0000e330


	//   ....[72]....
        /*089c*/ 	.word	0x0000e340


	//   ....[73]....
        /*08a0*/ 	.word	0x0000e350


	//   ....[74]....
        /*08a4*/ 	.word	0x0000e360


	//   ....[75]....
        /*08a8*/ 	.word	0x0000e370


	//   ....[76]....
        /*08ac*/ 	.word	0x0000e380


	//   ....[77]....
        /*08b0*/ 	.word	0x0000e390


	//   ....[78]....
        /*08b4*/ 	.word	0x0000e3a0


	//   ....[79]....
        /*08b8*/ 	.word	0x0000e3b0


	//   ....[80]....
        /*08bc*/ 	.word	0x0000e3c0


	//   ....[81]....
        /*08c0*/ 	.word	0x0000e3d0


	//   ....[82]....
        /*08c4*/ 	.word	0x0000e3e0


	//   ....[83]....
        /*08c8*/ 	.word	0x0000e3f0


	//   ....[84]....
        /*08cc*/ 	.word	0x0000e400


	//   ....[85]....
        /*08d0*/ 	.word	0x0000e410


	//   ....[86]....
        /*08d4*/ 	.word	0x0000e420


	//   ....[87]....
        /*08d8*/ 	.word	0x0000e430


	//   ....[88]....
        /*08dc*/ 	.word	0x0000e440


	//   ....[89]....
        /*08e0*/ 	.word	0x0000e450


	//   ....[90]....
        /*08e4*/ 	.word	0x0000e460


	//   ....[91]....
        /*08e8*/ 	.word	0x0000e470


	//   ....[92]....
        /*08ec*/ 	.word	0x0000e480


	//   ....[93]....
        /*08f0*/ 	.word	0x0000e490


	//   ....[94]....
        /*08f4*/ 	.word	0x0000e4b0


	//   ....[95]....
        /*08f8*/ 	.word	0x0000e4d0


	//   ....[96]....
        /*08fc*/ 	.word	0x0000e4e0


	//   ....[97]....
        /*0900*/ 	.word	0x0000e4f0


	//   ....[98]....
        /*0904*/ 	.word	0x0000e500


	//   ....[99]....
        /*0908*/ 	.word	0x0000e510


	//   ....[100]....
        /*090c*/ 	.word	0x0000e520


	//   ....[101]....
        /*0910*/ 	.word	0x0000e530


	//   ....[102]....
        /*0914*/ 	.word	0x0000e540


	//   ....[103]....
        /*0918*/ 	.word	0x0000e550


	//   ....[104]....
        /*091c*/ 	.word	0x0000e560


	//   ....[105]....
        /*0920*/ 	.word	0x0000e570


	//   ....[106]....
        /*0924*/ 	.word	0x0000e580


	//   ....[107]....
        /*0928*/ 	.word	0x0000e590


	//   ....[108]....
        /*092c*/ 	.word	0x0000e5a0


	//   ....[109]....
        /*0930*/ 	.word	0x0000e5b0


	//   ....[110]....
        /*0934*/ 	.word	0x0000e5c0


	//   ....[111]....
        /*0938*/ 	.word	0x0000e5d0


	//   ....[112]....
        /*093c*/ 	.word	0x0000e5e0


	//   ....[113]....
        /*0940*/ 	.word	0x0000e5f0


	//   ....[114]....
        /*0944*/ 	.word	0x0000e600


	//   ....[115]....
        /*0948*/ 	.word	0x0000e610


	//   ....[116]....
        /*094c*/ 	.word	0x0000e620


	//   ....[117]....
        /*0950*/ 	.word	0x0000e650


	//   ....[118]....
        /*0954*/ 	.word	0x0000e660


	//   ....[119]....
        /*0958*/ 	.word	0x0000e680


	//   ....[120]....
        /*095c*/ 	.word	0x0000e690


	//   ....[121]....
        /*0960*/ 	.word	0x0000e6c0


	//   ....[122]....
        /*0964*/ 	.word	0x0000e6d0


	//   ....[123]....
        /*0968*/ 	.word	0x0000e700


	//   ....[124]....
        /*096c*/ 	.word	0x0000e730


	//   ....[125]....
        /*0970*/ 	.word	0x0000e760


	//   ....[126]....
        /*0974*/ 	.word	0x0000e790


	//   ....[127]....
        /*0978*/ 	.word	0x0000e7c0


	//   ....[128]....
        /*097c*/ 	.word	0x0000e7f0


	//   ....[129]....
        /*0980*/ 	.word	0x0000e820


	//   ....[130]....
        /*0984*/ 	.word	0x0000e850


	//   ....[131]....
        /*0988*/ 	.word	0x0000e880


	//   ....[132]....
        /*098c*/ 	.word	0x0000e8b0


	//   ....[133]....
        /*0990*/ 	.word	0x0000e8d0


	//   ....[134]....
        /*0994*/ 	.word	0x0000e8f0


	//   ....[135]....
        /*0998*/ 	.word	0x0000e910


	//   ....[136]....
        /*099c*/ 	.word	0x0000e940


	//   ....[137]....
        /*09a0*/ 	.word	0x0000e970


	//   ....[138]....
        /*09a4*/ 	.word	0x0000e9a0


	//   ....[139]....
        /*09a8*/ 	.word	0x0000e9d0


	//   ....[140]....
        /*09ac*/ 	.word	0x0000ea00


	//   ....[141]....
        /*09b0*/ 	.word	0x0000ea30


	//   ....[142]....
        /*09b4*/ 	.word	0x0000ea60


	//   ....[143]....
        /*09b8*/ 	.word	0x0000ea90


	//   ....[144]....
        /*09bc*/ 	.word	0x0000eac0


	//   ....[145]....
        /*09c0*/ 	.word	0x0000eaf0


	//   ....[146]....
        /*09c4*/ 	.word	0x0000eb20


	//   ....[147]....
        /*09c8*/ 	.word	0x0000eb50


	//   ....[148]....
        /*09cc*/ 	.word	0x0000eb80


	//   ....[149]....
        /*09d0*/ 	.word	0x0000ebb0


	//   ....[150]....
        /*09d4*/ 	.word	0x0000ebe0


	//   ....[151]....
        /*09d8*/ 	.word	0x0000ec10


	//   ....[152]....
        /*09dc*/ 	.word	0x0000ec40


	//   ....[153]....
        /*09e0*/ 	.word	0x0000ec70


	//   ....[154]....
        /*09e4*/ 	.word	0x0000eca0


	//   ....[155]....
        /*09e8*/ 	.word	0x0000ecd0


	//   ....[156]....
        /*09ec*/ 	.word	0x0000ed00


	//   ....[157]....
        /*09f0*/ 	.word	0x0000ed30


	//   ....[158]....
        /*09f4*/ 	.word	0x0000ed60


	//   ....[159]....
        /*09f8*/ 	.word	0x0000ed90


	//   ....[160]....
        /*09fc*/ 	.word	0x0000edc0


	//   ....[161]....
        /*0a00*/ 	.word	0x0000edf0


	//   ....[162]....
        /*0a04*/ 	.word	0x0000fb00


	//   ....[163]....
        /*0a08*/ 	.word	0x0000fb10


	//   ....[164]....
        /*0a0c*/ 	.word	0x0000fb20


	//   ....[165]....
        /*0a10*/ 	.word	0x0000fb30


	//   ....[166]....
        /*0a14*/ 	.word	0x000105d0


	//   ....[167]....
        /*0a18*/ 	.word	0x000105f0


	//   ....[168]....
        /*0a1c*/ 	.word	0x000107a0


	//   ....[169]....
        /*0a20*/ 	.word	0x000107c0


	//   ....[170]....
        /*0a24*/ 	.word	0x00010900


	//   ....[171]....
        /*0a28*/ 	.word	0x00010920


	//   ....[172]....
        /*0a2c*/ 	.word	0x00010a70


	//   ....[173]....
        /*0a30*/ 	.word	0x00010a90


	//   ....[174]....
        /*0a34*/ 	.word	0x00010f70


	//   ....[175]....
        /*0a38*/ 	.word	0x00010f80


	//   ....[176]....
        /*0a3c*/ 	.word	0x00011820


	//   ....[177]....
        /*0a40*/ 	.word	0x00011830


	//   ....[178]....
        /*0a44*/ 	.word	0x00012a30


	//   ....[179]....
        /*0a48*/ 	.word	0x00012a60


	//   ....[180]....
        /*0a4c*/ 	.word	0x00012bd0


	//   ....[181]....
        /*0a50*/ 	.word	0x00012bf0


	//   ....[182]....
        /*0a54*/ 	.word	0x00012d30


	//   ....[183]....
        /*0a58*/ 	.word	0x00012d50


	//   ....[184]....
        /*0a5c*/ 	.word	0x00012ea0


	//   ....[185]....
        /*0a60*/ 	.word	0x00012ec0


	//   ....[186]....
        /*0a64*/ 	.word	0x000130a0


	//   ....[187]....
        /*0a68*/ 	.word	0x000132e0


	//   ....[188]....
        /*0a6c*/ 	.word	0x00013320


	//   ....[189]....
        /*0a70*/ 	.word	0x00013360


	//   ....[190]....
        /*0a74*/ 	.word	0x00013390


	//   ....[191]....
        /*0a78*/ 	.word	0x000133c0


	//   ....[192]....
        /*0a7c*/ 	.word	0x000133f0


	//   ....[193]....
        /*0a80*/ 	.word	0x00013580


	//   ....[194]....
        /*0a84*/ 	.word	0x000135b0


	//   ....[195]....
        /*0a88*/ 	.word	0x000135f0


	//   ....[196]....
        /*0a8c*/ 	.word	0x00013620


	//   ....[197]....
        /*0a90*/ 	.word	0x00013650


	//   ....[198]....
        /*0a94*/ 	.word	0x00013680


	//   ....[199]....
        /*0a98*/ 	.word	0x00013720


	//   ....[200]....
        /*0a9c*/ 	.word	0x00013770


	//   ....[201]....
        /*0aa0*/ 	.word	0x00013780


	//   ....[202]....
        /*0aa4*/ 	.word	0x000137c0


	//   ....[203]....
        /*0aa8*/ 	.word	0x00015820


	//   ....[204]....
        /*0aac*/ 	.word	0x000164e0


	//   ....[205]....
        /*0ab0*/ 	.word	0x000164f0


	//   ....[206]....
        /*0ab4*/ 	.word	0x00016500


	//   ....[207]....
        /*0ab8*/ 	.word	0x00016570


	//   ....[208]....
        /*0abc*/ 	.word	0x00016690


	//   ....[209]....
        /*0ac0*/ 	.word	0x000166a0


	//   ....[210]....
        /*0ac4*/ 	.word	0x00016740


	//   ....[211]....
        /*0ac8*/ 	.word	0x00016750


	//   ....[212]....
        /*0acc*/ 	.word	0x000167f0


	//   ....[213]....
        /*0ad0*/ 	.word	0x00016800


	//   ....[214]....
        /*0ad4*/ 	.word	0x000168a0


	//   ....[215]....
        /*0ad8*/ 	.word	0x000168b0


	//   ....[216]....
        /*0adc*/ 	.word	0x00016940


	//   ....[217]....
        /*0ae0*/ 	.word	0x00016950


	//   ....[218]....
        /*0ae4*/ 	.word	0x00016960


	//   ....[219]....
        /*0ae8*/ 	.word	0x00016970


	//   ....[220]....
        /*0aec*/ 	.word	0x00018640


	//   ....[221]....
        /*0af0*/ 	.word	0x00018670


	//   ....[222]....
        /*0af4*/ 	.word	0x000186a0


	//   ....[223]....
        /*0af8*/ 	.word	0x000186d0


	//   ....[224]....
        /*0afc*/ 	.word	0x00018700


	//   ....[225]....
        /*0b00*/ 	.word	0x00018730


	//   ....[226]....
        /*0b04*/ 	.word	0x00018760


	//   ....[227]....
        /*0b08*/ 	.word	0x00018790


	//   ....[228]....
        /*0b0c*/ 	.word	0x00018900


	//   ....[229]....
        /*0b10*/ 	.word	0x00018930


	//   ....[230]....
        /*0b14*/ 	.word	0x00018960


	//   ....[231]....
        /*0b18*/ 	.word	0x00018990


	//   ....[232]....
        /*0b1c*/ 	.word	0x000189c0


	//   ....[233]....
        /*0b20*/ 	.word	0x000189f0


	//   ....[234]....
        /*0b24*/ 	.word	0x00018a70


	//   ....[235]....
        /*0b28*/ 	.word	0x00018ab0


	//   ....[236]....
        /*0b2c*/ 	.word	0x00018ac0


	//   ....[237]....
        /*0b30*/ 	.word	0x00018b00


	//   ....[238]....
        /*0b34*/ 	.word	0x000195e0


	//   ....[239]....
        /*0b38*/ 	.word	0x00019cc0


	//   ....[240]....
        /*0b3c*/ 	.word	0x00019ea0


	//   ....[241]....
        /*0b40*/ 	.word	0x00019f10


	//   ....[242]....
        /*0b44*/ 	.word	0x00019f70


	//   ....[243]....
        /*0b48*/ 	.word	0x0001a010


	//   ....[244]....
        /*0b4c*/ 	.word	0x0001a0d0


	//   ....[245]....
        /*0b50*/ 	.word	0x0001a1f0


	//   ....[246]....
        /*0b54*/ 	.word	0x0001a250


	//   ....[247]....
        /*0b58*/ 	.word	0x0001a360


	//   ....[248]....
        /*0b5c*/ 	.word	0x0001a3c0


	//   ....[249]....
        /*0b60*/ 	.word	0x0001a4d0


	//   ....[250]....
        /*0b64*/ 	.word	0x0001a530


	//   ....[251]....
        /*0b68*/ 	.word	0x0001a640


	//   ....[252]....
        /*0b6c*/ 	.word	0x0001a6a0


	//   ....[253]....
        /*0b70*/ 	.word	0x0001a7a0


	//   ....[254]....
        /*0b74*/ 	.word	0x0001a800


	//   ....[255]....
        /*0b78*/ 	.word	0x0001a8a0


	//   ....[0]....
        /*0b7c*/ 	.word	0x0001ac40


	//----- nvinfo : EIATTR_REG_RECONFIG
	.align		4
.L_210:
        /*0b80*/ 	.byte	0x01, 0x54
	.zero		2


	//----- nvinfo : EIATTR_SYSCALL_OFFSETS
	.align		4
        /*0b84*/ 	.byte	0x04, 0x46
        /*0b86*/ 	.short	(.L_212 - .L_211)


	//   ....[0]....
.L_211:
        /*0b88*/ 	.word	0x00002460


	//   ....[1]....
        /*0b8c*/ 	.word	0x00015270


	//   ....[2]....
        /*0b90*/ 	.word	0x00015400


	//   ....[3]....
        /*0b94*/ 	.word	0x00015550


	//   ....[4]....
        /*0b98*/ 	.word	0x00015690


	//   ....[5]....
        /*0b9c*/ 	.word	0x000160b0


	//----- nvinfo : EIATTR_MBARRIER_INSTR_OFFSETS
	.align		4
.L_212:
        /*0ba0*/ 	.byte	0x04, 0x39
        /*0ba2*/ 	.short	(.L_214 - .L_213)


	//   ....[0]....
.L_213:
        /*0ba4*/ 	.word	0x00000270
        /*0ba8*/ 	.word	0x000000ff
        /*0bac*/ 	.word	0x00028400
        /*0bb0*/ 	.short	0x0100
        /*0bb2*/ 	.byte	0x08
	.zero		1


	//   ....[1]....
        /*0bb4*/ 	.word	0x00000280
        /*0bb8*/ 	.word	0x000000ff
        /*0bbc*/ 	.word	0x00028420
        /*0bc0*/ 	.short	0x0100
        /*0bc2*/ 	.byte	0x08
	.zero		1


	//   ....[2]....
        /*0bc4*/ 	.word	0x00000370
        /*0bc8*/ 	.word	0x000000ff
        /*0bcc*/ 	.word	0x00028430
        /*0bd0*/ 	.short	0x0100
        /*0bd2*/ 	.byte	0x08
	.zero		1


	//   ....[3]....
        /*0bd4*/ 	.word	0x00000380
        /*0bd8*/ 	.word	0x000000ff
        /*0bdc*/ 	.word	0x00028440
        /*0be0*/ 	.short	0x0100
        /*0be2*/ 	.byte	0x08
	.zero		1


	//   ....[4]....
        /*0be4*/ 	.word	0x00000390
        /*0be8*/ 	.word	0x000000ff
        /*0bec*/ 	.word	0x00028438
        /*0bf0*/ 	.short	0x0100
        /*0bf2*/ 	.byte	0x08
	.zero		1


	//   ....[5]....
        /*0bf4*/ 	.word	0x000003a0
        /*0bf8*/ 	.word	0x000000ff
        /*0bfc*/ 	.word	0x00028448
        /*0c00*/ 	.short	0x0100
        /*0c02*/ 	.byte	0x08
	.zero		1


	//   ....[6]....
        /*0c04*/ 	.word	0x000004d0
        /*0c08*/ 	.word	0x000000ff
        /*0c0c*/ 	.word	0x00028450
        /*0c10*/ 	.short	0x0100
        /*0c12*/ 	.byte	0x08
	.zero		1


	//   ....[7]....
        /*0c14*/ 	.word	0x000004e0
        /*0c18*/ 	.word	0x000000ff
        /*0c1c*/ 	.word	0x00028460
        /*0c20*/ 	.short	0x0100
        /*0c22*/ 	.byte	0x08
	.zero		1


	//   ....[8]....
        /*0c24*/ 	.word	0x000004f0
        /*0c28*/ 	.word	0x000000ff
        /*0c2c*/ 	.word	0x00028458
        /*0c30*/ 	.short	0x0100
        /*0c32*/ 	.byte	0x08
	.zero		1


	//   ....[9]....
        /*0c34*/ 	.word	0x00000500
        /*0c38*/ 	.word	0x000000ff
        /*0c3c*/ 	.word	0x00028468
        /*0c40*/ 	.short	0x0100
        /*0c42*/ 	.byte	0x08
	.zero		1


	//   ....[10]....
        /*0c44*/ 	.word	0x000005f0
        /*0c48*/ 	.word	0x000000ff
        /*0c4c*/ 	.word	0x00028470
        /*0c50*/ 	.short	0x0100
        /*0c52*/ 	.byte	0x06
	.zero		1


	//   ....[11]....
        /*0c54*/ 	.word	0x00000600
        /*0c58*/ 	.word	0x000000ff
        /*0c5c*/ 	.word	0x00028480
        /*0c60*/ 	.short	0x0100
        /*0c62*/ 	.byte	0x06
	.zero		1


	//   ....[12]....
        /*0c64*/ 	.word	0x00000610
        /*0c68*/ 	.word	0x000000ff
        /*0c6c*/ 	.word	0x00028478
        /*0c70*/ 	.short	0x0100
        /*0c72*/ 	.byte	0x06
	.zero		1


	//   ....[13]....
        /*0c74*/ 	.word	0x00000620
        /*0c78*/ 	.word	0x000000ff
        /*0c7c*/ 	.word	0x00028488
        /*0c80*/ 	.short	0x0100
        /*0c82*/ 	.byte	0x06
	.zero		1


	//   ....[14]....
        /*0c84*/ 	.word	0x00000750
        /*0c88*/ 	.word	0x000000ff
        /*0c8c*/ 	.word	0x00028490
        /*0c90*/ 	.short	0x0100
        /*0c92*/ 	.byte	0x08
	.zero		1


	//   ....[15]....
        /*0c94*/ 	.word	0x00000760
        /*0c98*/ 	.word	0x000000ff
        /*0c9c*/ 	.word	0x000284a0
        /*0ca0*/ 	.short	0x0100
        /*0ca2*/ 	.byte	0x08
	.zero		1


	//   ....[16]....
        /*0ca4*/ 	.word	0x00000770
        /*0ca8*/ 	.word	0x000000ff
        /*0cac*/ 	.word	0x00028498
        /*0cb0*/ 	.short	0x0100
        /*0cb2*/ 	.byte	0x08
	.zero		1


	//   ....[17]....
        /*0cb4*/ 	.word	0x00000780
        /*0cb8*/ 	.word	0x000000ff
        /*0cbc*/ 	.word	0x000284a8
        /*0cc0*/ 	.short	0x0100
        /*0cc2*/ 	.byte	0x08
	.zero		1


	//   ....[18]....
        /*0cc4*/ 	.word	0x000008b0
        /*0cc8*/ 	.word	0x000000ff
        /*0ccc*/ 	.word	0x000284b0
        /*0cd0*/ 	.short	0x0100
        /*0cd2*/ 	.byte	0x08
	.zero		1


	//   ....[19]....
        /*0cd4*/ 	.word	0x000008c0
        /*0cd8*/ 	.word	0x000000ff
        /*0cdc*/ 	.word	0x000284c0
        /*0ce0*/ 	.short	0x0100
        /*0ce2*/ 	.byte	0x08
	.zero		1


	//   ....[20]....
        /*0ce4*/ 	.word	0x000008d0
        /*0ce8*/ 	.word	0x000000ff
        /*0cec*/ 	.word	0x000284b8
        /*0cf0*/ 	.short	0x0100
        /*0cf2*/ 	.byte	0x08
	.zero		1


	//   ....[21]....
        /*0cf4*/ 	.word	0x000008e0
        /*0cf8*/ 	.word	0x000000ff
        /*0cfc*/ 	.word	0x000284c8
        /*0d00*/ 	.short	0x0100
        /*0d02*/ 	.byte	0x08
	.zero		1


	//   ....[22]....
        /*0d04*/ 	.word	0x00002750
        /*0d08*/ 	.word	0x000000ff
        /*0d0c*/ 	.word	0x00028400
        /*0d10*/ 	.short	0x010a
        /*0d12*/ 	.byte	0x28
	.zero		1


	//   ....[23]....
        /*0d14*/ 	.word	0x000027f0
        /*0d18*/ 	.word	0x00000006
        /*0d1c*/ 	.word	0x00028430
        /*0d20*/ 	.short	0x010a
        /*0d22*/ 	.byte	0x3f
	.zero		1


	//   ....[24]....
        /*0d24*/ 	.word	0x00002850
        /*0d28*/ 	.word	0x00000006
        /*0d2c*/ 	.word	0x00028430
        /*0d30*/ 	.short	0x010a
        /*0d32*/ 	.byte	0x3f
	.zero		1


	//   ....[25]....
        /*0d34*/ 	.word	0x00002f90
        /*0d38*/ 	.word	0x00000003
        /*0d3c*/ 	.word	0x00000000
        /*0d40*/ 	.short	0x0101
        /*0d42*/ 	.byte	0x3f
	.zero		1


	//   ....[26]....
        /*0d44*/ 	.word	0x000052e0
        /*0d48*/ 	.word	0x000000ff
        /*0d4c*/ 	.word	0x00028430
        /*0d50*/ 	.short	0x010a
        /*0d52*/ 	.byte	0x0a
	.zero		1


	//   ....[27]....
        /*0d54*/ 	.word	0x00005320
        /*0d58*/ 	.word	0x000000ff
        /*0d5c*/ 	.word	0x00028430
        /*0d60*/ 	.short	0x010a
        /*0d62*/ 	.byte	0x0a
	.zero		1


	//   ....[28]....
        /*0d64*/ 	.word	0x00005670
        /*0d68*/ 	.word	0x000000ff
        /*0d6c*/ 	.word	0x00028450
        /*0d70*/ 	.short	0x010a
        /*0d72*/ 	.byte	0x0a
	.zero		1


	//   ....[29]....
        /*0d74*/ 	.word	0x000056b0
        /*0d78*/ 	.word	0x000000ff
        /*0d7c*/ 	.word	0x00028450
        /*0d80*/ 	.short	0x010a
        /*0d82*/ 	.byte	0x0a
	.zero		1


	//   ....[30]....
        /*0d84*/ 	.word	0x00005d40
        /*0d88*/ 	.word	0x00000007
        /*0d8c*/ 	.word	0x00000000
        /*0d90*/ 	.short	0x0101
        /*0d92*/ 	.byte	0x3f
	.zero		1


	//   ....[31]....
        /*0d94*/ 	.word	0x00007170
        /*0d98*/ 	.word	0x000000ff
        /*0d9c*/ 	.word	0x00000000
        /*0da0*/ 	.short	0x0101
        /*0da2*/ 	.byte	0x0b
	.zero		1


	//   ....[32]....
        /*0da4*/ 	.word	0x00007dd0
        /*0da8*/ 	.word	0x000000ff
        /*0dac*/ 	.word	0x00028430
        /*0db0*/ 	.short	0x010a
        /*0db2*/ 	.byte	0x07
	.zero		1


	//   ....[33]....
        /*0db4*/ 	.word	0x00007e10
        /*0db8*/ 	.word	0x000000ff
        /*0dbc*/ 	.word	0x00028430
        /*0dc0*/ 	.short	0x010a
        /*0dc2*/ 	.byte	0x07
	.zero		1


	//   ....[34]....
        /*0dc4*/ 	.word	0x00008190
        /*0dc8*/ 	.word	0x000000ff
        /*0dcc*/ 	.word	0x00028450
        /*0dd0*/ 	.short	0x010a
        /*0dd2*/ 	.byte	0x0a
	.zero		1


	//   ....[35]....
        /*0dd4*/ 	.word	0x000081d0
        /*0dd8*/ 	.word	0x000000ff
        /*0ddc*/ 	.word	0x00028450
        /*0de0*/ 	.short	0x010a
        /*0de2*/ 	.byte	0x0a
	.zero		1


	//   ....[36]....
        /*0de4*/ 	.word	0x00008e40
        /*0de8*/ 	.word	0x000000b1
        /*0dec*/ 	.word	0x00000000
        /*0df0*/ 	.short	0x0101
        /*0df2*/ 	.byte	0x3f
	.zero		1


	//   ....[37]....
        /*0df4*/ 	.word	0x000091d0
        /*0df8*/ 	.word	0x000000ff
        /*0dfc*/ 	.word	0x00000000
        /*0e00*/ 	.short	0x0101
        /*0e02*/ 	.byte	0x05
	.zero		1


	//   ....[38]....
        /*0e04*/ 	.word	0x00009bc0
        /*0e08*/ 	.word	0x000000ff
        /*0e0c*/ 	.word	0x00028430
        /*0e10*/ 	.short	0x010a
        /*0e12*/ 	.byte	0x06
	.zero		1


	//   ....[39]....
        /*0e14*/ 	.word	0x00009c00
        /*0e18*/ 	.word	0x000000ff
        /*0e1c*/ 	.word	0x00028430
        /*0e20*/ 	.short	0x010a
        /*0e22*/ 	.byte	0x06
	.zero		1


	//   ....[40]....
        /*0e24*/ 	.word	0x00009f80
        /*0e28*/ 	.word	0x000000ff
        /*0e2c*/ 	.word	0x00028450
        /*0e30*/ 	.short	0x010a
        /*0e32*/ 	.byte	0x0a
	.zero		1


	//   ....[41]....
        /*0e34*/ 	.word	0x00009fc0
        /*0e38*/ 	.word	0x000000ff
        /*0e3c*/ 	.word	0x00028450
        /*0e40*/ 	.short	0x010a
        /*0e42*/ 	.byte	0x0a
	.zero		1


	//   ....[42]....
        /*0e44*/ 	.word	0x0000a5d0
        /*0e48*/ 	.word	0x00000006
        /*0e4c*/ 	.word	0x00000000
        /*0e50*/ 	.short	0x0101
        /*0e52*/ 	.byte	0x3f
	.zero		1


	//   ....[43]....
        /*0e54*/ 	.word	0x0000ba50
        /*0e58*/ 	.word	0x000000ff
        /*0e5c*/ 	.word	0x00000000
        /*0e60*/ 	.short	0x0101
        /*0e62*/ 	.byte	0x05
	.zero		1


	//   ....[44]....
        /*0e64*/ 	.word	0x0000c370
        /*0e68*/ 	.word	0x000000ff
        /*0e6c*/ 	.word	0x00028450
        /*0e70*/ 	.short	0x010a
        /*0e72*/ 	.byte	0x0e
	.zero		1


	//   ....[45]....
        /*0e74*/ 	.word	0x0000c3b0
        /*0e78*/ 	.word	0x000000ff
        /*0e7c*/ 	.word	0x00028450
        /*0e80*/ 	.short	0x010a
        /*0e82*/ 	.byte	0x0e
	.zero		1


	//   ....[46]....
        /*0e84*/ 	.word	0x0000c8f0
        /*0e88*/ 	.word	0x000000ff
        /*0e8c*/ 	.word	0x00000000
        /*0e90*/ 	.short	0x0101
        /*0e92*/ 	.byte	0x04
	.zero		1


	//   ....[47]....
        /*0e94*/ 	.word	0x00010600
        /*0e98*/ 	.word	0x000000ff
        /*0e9c*/ 	.word	0x00000000
        /*0ea0*/ 	.short	0x0101
        /*0ea2*/ 	.byte	0x07
	.zero		1


	//   ....[48]....
        /*0ea4*/ 	.word	0x00010ee0
        /*0ea8*/ 	.word	0x000000ff
        /*0eac*/ 	.word	0x00000000
        /*0eb0*/ 	.short	0x0101
        /*0eb2*/ 	.byte	0x07
	.zero		1


	//   ....[49]....
        /*0eb4*/ 	.word	0x00015ab0
        /*0eb8*/ 	.word	0x00000003
        /*0ebc*/ 	.word	0x00028480
        /*0ec0*/ 	.short	0x010a
        /*0ec2*/ 	.byte	0x3f
	.zero		1


	//   ....[50]....
        /*0ec4*/ 	.word	0x00015cc0
        /*0ec8*/ 	.word	0x00000003
        /*0ecc*/ 	.word	0x00028440
        /*0ed0*/ 	.short	0x010a
        /*0ed2*/ 	.byte	0x3f
	.zero		1


	//   ....[51]....
        /*0ed4*/ 	.word	0x00016ab0
        /*0ed8*/ 	.word	0x00000011
        /*0edc*/ 	.word	0x00028400
        /*0ee0*/ 	.short	0x0107
        /*0ee2*/ 	.byte	0x3f
	.zero		1


	//   ....[52]....
        /*0ee4*/ 	.word	0x00016bb0
        /*0ee8*/ 	.word	0x00000011
        /*0eec*/ 	.word	0x00028400
        /*0ef0*/ 	.short	0x0101
        /*0ef2*/ 	.byte	0x3f
	.zero		1


	//   ....[53]....
        /*0ef4*/ 	.word	0x00016bd0
        /*0ef8*/ 	.word	0x00000011
        /*0efc*/ 	.word	0x00028420
        /*0f00*/ 	.short	0x010a
        /*0f02*/ 	.byte	0x3f
	.zero		1


	//   ....[54]....
        /*0f04*/ 	.word	0x00016ef0
        /*0f08*/ 	.word	0x00000004
        /*0f0c*/ 	.word	0x00028480
        /*0f10*/ 	.short	0x010a
        /*0f12*/ 	.byte	0x3f
	.zero		1


	//   ....[55]....
        /*0f14*/ 	.word	0x00017250
        /*0f18*/ 	.word	0x00000004
        /*0f1c*/ 	.word	0x00028440
        /*0f20*/ 	.short	0x010a
        /*0f22*/ 	.byte	0x3f
	.zero		1


	//   ....[56]....
        /*0f24*/ 	.word	0x00017610
        /*0f28*/ 	.word	0x00000013
        /*0f2c*/ 	.word	0x00028470
        /*0f30*/ 	.short	0x010a
        /*0f32*/ 	.byte	0x3f
	.zero		1


	//   ....[57]....
        /*0f34*/ 	.word	0x00017680
        /*0f38*/ 	.word	0x00000013
        /*0f3c*/ 	.word	0x00028460
        /*0f40*/ 	.short	0x010a
        /*0f42*/ 	.byte	0x3f
	.zero		1


	//   ....[58]....
        /*0f44*/ 	.word	0x00017b30
        /*0f48*/ 	.word	0x00000013
        /*0f4c*/ 	.word	0x00028450
        /*0f50*/ 	.short	0x0101
        /*0f52*/ 	.byte	0x3f
	.zero		1


	//   ....[59]....
        /*0f54*/ 	.word	0x00017bc0
        /*0f58*/ 	.word	0x00000013
        /*0f5c*/ 	.word	0x00000000
        /*0f60*/ 	.short	0x0101
        /*0f62*/ 	.byte	0x3f
	.zero		1


	//   ....[60]....
        /*0f64*/ 	.word	0x00017df0
        /*0f68*/ 	.word	0x00000010
        /*0f6c*/ 	.word	0x00028470
        /*0f70*/ 	.short	0x010a
        /*0f72*/ 	.byte	0x3f
	.zero		1


	//   ....[61]....
        /*0f74*/ 	.word	0x00017e60
        /*0f78*/ 	.word	0x00000010
        /*0f7c*/ 	.word	0x00028460
        /*0f80*/ 	.short	0x010a
        /*0f82*/ 	.byte	0x3f
	.zero		1


	//   ....[62]....
        /*0f84*/ 	.word	0x00018330
        /*0f88*/ 	.word	0x00000010
        /*0f8c*/ 	.word	0x00028450
        /*0f90*/ 	.short	0x0101
        /*0f92*/ 	.byte	0x3f
	.zero		1


	//   ....[63]....
        /*0f94*/ 	.word	0x00018380
        /*0f98*/ 	.word	0x00000010
        /*0f9c*/ 	.word	0x00000000
        /*0fa0*/ 	.short	0x0101
        /*0fa2*/ 	.byte	0x3f
	.zero		1


	//   ....[64]....
        /*0fa4*/ 	.word	0x00019560
        /*0fa8*/ 	.word	0x00000000
        /*0fac*/ 	.word	0x00028420
        /*0fb0*/ 	.short	0x010a
        /*0fb2*/ 	.byte	0x3f
	.zero		1


	//   ....[65]....
        /*0fb4*/ 	.word	0x00019740
        /*0fb8*/ 	.word	0x00000006
        /*0fbc*/ 	.word	0x00000000
        /*0fc0*/ 	.short	0x010a
        /*0fc2*/ 	.byte	0x3f
	.zero		1


	//   ....[66]....
        /*0fc4*/ 	.word	0x000197b0
        /*0fc8*/ 	.word	0x00000007
        /*0fcc*/ 	.word	0x00000000
        /*0fd0*/ 	.short	0x010a
        /*0fd2*/ 	.byte	0x3f
	.zero		1


	//   ....[67]....
        /*0fd4*/ 	.word	0x00019810
        /*0fd8*/ 	.word	0x00000004
        /*0fdc*/ 	.word	0x00028460
        /*0fe0*/ 	.short	0x010a
        /*0fe2*/ 	.byte	0x3f
	.zero		1


	//   ....[68]....
        /*0fe4*/ 	.word	0x00019860
        /*0fe8*/ 	.word	0x00000003
        /*0fec*/ 	.word	0x00028460
        /*0ff0*/ 	.short	0x010a
        /*0ff2*/ 	.byte	0x3f
	.zero		1


	//   ....[69]....
        /*0ff4*/ 	.word	0x000198a0
        /*0ff8*/ 	.word	0x00000004
        /*0ffc*/ 	.word	0x00028480
        /*1000*/ 	.short	0x010a
        /*1002*/ 	.byte	0x3f
	.zero		1


	//   ....[70]....
        /*1004*/ 	.word	0x000198c0
        /*1008*/ 	.word	0x00000003
        /*100c*/ 	.word	0x00028480
        /*1010*/ 	.short	0x010a
        /*1012*/ 	.byte	0x3f
	.zero		1


	//   ....[71]....
        /*1014*/ 	.word	0x00019930
        /*1018*/ 	.word	0x00000003
        /*101c*/ 	.word	0x00028400
        /*1020*/ 	.short	0x010a
        /*1022*/ 	.byte	0x3f
	.zero		1


	//   ....[72]....
        /*1024*/ 	.word	0x00019980
        /*1028*/ 	.word	0x00000006
        /*102c*/ 	.word	0x00028430
        /*1030*/ 	.short	0x010a
        /*1032*/ 	.byte	0x3f
	.zero		1


	//   ....[73]....
        /*1034*/ 	.word	0x000199e0
        /*1038*/ 	.word	0x00000007
        /*103c*/ 	.word	0x00028430
        /*1040*/ 	.short	0x010a
        /*1042*/ 	.byte	0x3f
	.zero		1


	//   ....[74]....
        /*1044*/ 	.word	0x00019a40
        /*1048*/ 	.word	0x00000007
        /*104c*/ 	.word	0x00028450
        /*1050*/ 	.short	0x010a
        /*1052*/ 	.byte	0x3f
	.zero		1


	//   ....[75]....
        /*1054*/ 	.word	0x00019aa0
        /*1058*/ 	.word	0x00000009
        /*105c*/ 	.word	0x00028430
        /*1060*/ 	.short	0x010a
        /*1062*/ 	.byte	0x3f
	.zero		1


	//   ....[76]....
        /*1064*/ 	.word	0x00019b00
        /*1068*/ 	.word	0x00000009
        /*106c*/ 	.word	0x00028450
        /*1070*/ 	.short	0x010a
        /*1072*/ 	.byte	0x3f
	.zero		1


	//   ....[77]....
        /*1074*/ 	.word	0x00019b60
        /*1078*/ 	.word	0x00000007
        /*107c*/ 	.word	0x00028430
        /*1080*/ 	.short	0x010a
        /*1082*/ 	.byte	0x3f
	.zero		1


	//   ....[78]....
        /*1084*/ 	.word	0x00019bc0
        /*1088*/ 	.word	0x00000007
        /*108c*/ 	.word	0x00028450
        /*1090*/ 	.short	0x010a
        /*1092*/ 	.byte	0x3f
	.zero		1


	//   ....[79]....
        /*1094*/ 	.word	0x00019c20
        /*1098*/ 	.word	0x00000005
        /*109c*/ 	.word	0x00028450
        /*10a0*/ 	.short	0x010a
        /*10a2*/ 	.byte	0x3f
	.zero		1


	//   ....[80]....
        /*10a4*/ 	.word	0x00019d70
        /*10a8*/ 	.word	0x00000003
        /*10ac*/ 	.word	0x00028480
        /*10b0*/ 	.short	0x010a
        /*10b2*/ 	.byte	0x3f
	.zero		1


	//   ....[81]....
        /*10b4*/ 	.word	0x00019dc0
        /*10b8*/ 	.word	0x00000003
        /*10bc*/ 	.word	0x00028440
        /*10c0*/ 	.short	0x010a
        /*10c2*/ 	.byte	0x3f
	.zero		1


	//   ....[82]....
        /*10c4*/ 	.word	0x0001a930
        /*10c8*/ 	.word	0x00000011
        /*10cc*/ 	.word	0x00028420
        /*10d0*/ 	.short	0x010a
        /*10d2*/ 	.byte	0x3f
	.zero		1


	//   ....[83]....
        /*10d4*/ 	.word	0x0001a980
        /*10d8*/ 	.word	0x00000004
        /*10dc*/ 	.word	0x00028480
        /*10e0*/ 	.short	0x010a
        /*10e2*/ 	.byte	0x3f
	.zero		1


	//   ....[84]....
        /*10e4*/ 	.word	0x0001a9d0
        /*10e8*/ 	.word	0x00000004
        /*10ec*/ 	.word	0x00028440
        /*10f0*/ 	.short	0x010a
        /*10f2*/ 	.byte	0x3f
	.zero		1


	//   ....[85]....
        /*10f4*/ 	.word	0x0001aa20
        /*10f8*/ 	.word	0x00000013
        /*10fc*/ 	.word	0x00028470
        /*1100*/ 	.short	0x010a
        /*1102*/ 	.byte	0x3f
	.zero		1


	//   ....[86]....
        /*1104*/ 	.word	0x0001aa70
        /*1108*/ 	.word	0x00000013
        /*110c*/ 	.word	0x00028460
        /*1110*/ 	.short	0x010a
        /*1112*/ 	.byte	0x3f
	.zero		1


	//   ....[87]....
        /*1114*/ 	.word	0x0001aac0
        /*1118*/ 	.word	0x00000010
        /*111c*/ 	.word	0x00028470
        /*1120*/ 	.short	0x010a
        /*1122*/ 	.byte	0x3f
	.zero		1


	//   ....[88]....
        /*1124*/ 	.word	0x0001ab10
        /*1128*/ 	.word	0x00000010
        /*112c*/ 	.word	0x00028460
        /*1130*/ 	.short	0x010a
        /*1132*/ 	.byte	0x3f
	.zero		1


	//   ....[89]....
        /*1134*/ 	.word	0x0001ab60
        /*1138*/ 	.word	0x00000000
        /*113c*/ 	.word	0x00028420
        /*1140*/ 	.short	0x010a
        /*1142*/ 	.byte	0x3f
	.zero		1


	//   ....[90]....
        /*1144*/ 	.word	0x0001ad00
        /*1148*/ 	.word	0x00000006
        /*114c*/ 	.word	0x00000000
        /*1150*/ 	.short	0x010a
        /*1152*/ 	.byte	0x3f
	.zero		1


	//   ....[91]....
        /*1154*/ 	.word	0x0001ad50
        /*1158*/ 	.word	0x00000007
        /*115c*/ 	.word	0x00000000
        /*1160*/ 	.short	0x010a
        /*1162*/ 	.byte	0x3f
	.zero		1


	//   ....[92]....
        /*1164*/ 	.word	0x0001ada0
        /*1168*/ 	.word	0x00000004
        /*116c*/ 	.word	0x00028460
        /*1170*/ 	.short	0x010a
        /*1172*/ 	.byte	0x3f
	.zero		1


	//   ....[93]....
        /*1174*/ 	.word	0x0001adf0
        /*1178*/ 	.word	0x00000003
        /*117c*/ 	.word	0x00028460
        /*1180*/ 	.short	0x010a
        /*1182*/ 	.byte	0x3f
	.zero		1


	//   ....[94]....
        /*1184*/ 	.word	0x0001ae40
        /*1188*/ 	.word	0x00000004
        /*118c*/ 	.word	0x00028480
        /*1190*/ 	.short	0x010a
        /*1192*/ 	.byte	0x3f
	.zero		1


	//----- nvinfo : EIATTR_NUM_MBARRIERS
	.align		4
.L_214:
        /*1194*/ 	.byte	0x03, 0x38
        /*1196*/ 	.short	0x0016


	//----- nvinfo : EIATTR_EXIT_INSTR_OFFSETS
	.align		4
        /*1198*/ 	.byte	0x04, 0x1c
        /*119a*/ 	.short	(.L_216 - .L_215)


	//   ....[0]....
.L_215:
        /*119c*/ 	.word	0x00000aa0


	//   ....[1]....
        /*11a0*/ 	.word	0x00013040


	//   ....[2]....
        /*11a4*/ 	.word	0x00019910


	//----- nvinfo : EIATTR_MAX_THREADS
	.align		4
.L_216:
        /*11a8*/ 	.byte	0x04, 0x05
        /*11aa*/ 	.short	(.L_218 - .L_217)
.L_217:
        /*11ac*/ 	.word	0x00000180
        /*11b0*/ 	.word	0x00000001
        /*11b4*/ 	.word	0x00000001


	//----- nvinfo : EIATTR_CRS_STACK_SIZE
	.align		4
.L_218:
        /*11b8*/ 	.byte	0x04, 0x1e
        /*11ba*/ 	.short	(.L_220 - .L_219)
.L_219:
        /*11bc*/ 	.word	0x00000000


	//----- nvinfo : EIATTR_CBANK_PARAM_SIZE
	.align		4
.L_220:
        /*11c0*/ 	.byte	0x03, 0x19
        /*11c2*/ 	.short	0x0af0


	//----- nvinfo : EIATTR_PARAM_CBANK
	.align		4
        /*11c4*/ 	.byte	0x04, 0x0a
        /*11c6*/ 	.short	(.L_222 - .L_221)
	.align		4
.L_221:
        /*11c8*/ 	.word	index@(.nv.constant0._ZN7cutlass13device_kernelIN5flash11enable_sm90INS1_16FlashAttnFwdSm90INS1_25CollectiveMainloopFwdSm90ILi2EN4cute5tupleIJNS5_1CILi1EEES8_S8_EEENS6_IJNS7_ILi128EEENS7_ILi64EEENS7_ILi256EEEEEELi256ENS_12float_e4m3_tEfNS_4arch4Sm90ELb0ELb1ELb1ELb1ELb0ELb0ELb0ELb1ELb1ELb1ELb1ELb0EEENS1_21CollectiveEpilogueFwdINS6_IJSA_SC_SB_EEES9_NS_10bfloat16_tESG_Li256ELb1ELb1ELb1ELb1EEENS1_36VarlenDynamicPersistentTileSchedulerILi128ELi64ELi256ELi128ELb1ELb1ELb1ELb1ELb0ELb1EEEEEEEEEvNT_6ParamsE)
        /*11cc*/ 	.short	0x0210
        /*11ce*/ 	.short	0x0af0


	//----- nvinfo : EIATTR_SW_WAR
	.align		4
.L_222:
        /*11d0*/ 	.byte	0x04, 0x36
        /*11d2*/ 	.short	(.L_224 - .L_223)
.L_223:
        /*11d4*/ 	.word	0x00000008
.L_224:


//--------------------- .nv.info._ZN7cutlass13device_kernelIN5flash11enable_sm90INS1_16FlashAttnFwdSm90INS1_25CollectiveMainloopFwdSm90ILi2EN4cute5tupleIJNS5_1CILi1EEES8_S8_EEENS6_IJNS7_ILi128EEENS7_ILi64EEENS7_ILi256EEEEEELi256ENS_12float_e4m3_tEfNS_4arch4Sm90ELb0ELb1ELb1ELb1ELb0ELb1ELb0ELb1ELb1ELb1ELb1ELb0EEENS1_21CollectiveEpilogueFwdINS6_IJSA_SC_SB_EEES9_NS_10bfloat16_tESG_Li256ELb1ELb1ELb1ELb1EEENS1_36VarlenDynamicPersistentTileSchedulerILi128ELi64ELi256ELi128ELb1ELb1ELb1ELb1ELb0ELb1EEEEEEEEEvNT_6ParamsE --------------------------
	.section	.nv.info._ZN7cutlass13device_kernelIN5flash11enable_sm90INS1_16FlashAttnFwdSm90INS1_25CollectiveMainloopFwdSm90ILi2EN4cute5tupleIJNS5_1CILi1EEES8_S8_EEENS6_IJNS7_ILi128EEENS7_ILi64EEENS7_ILi256EEEEEELi256ENS_12float_e4m3_tEfNS_4arch4Sm90ELb0ELb1ELb1ELb1ELb0ELb1ELb0ELb1ELb1ELb1ELb1ELb0EEENS1_21CollectiveEpilogueFwdINS6_IJSA_SC_SB_EEES9_NS_10bfloat16_tESG_Li256ELb1ELb1ELb1ELb1EEENS1_36VarlenDynamicPersistentTileSchedulerILi128ELi64ELi256ELi128ELb1ELb1ELb1ELb1ELb0ELb1EEEEEEEEEvNT_6ParamsE,"",@"SHT_CUDA_INFO"
	.sectionflags	@""
	.align	4


	//----- nvinfo : EIATTR_CUDA_API_VERSION
	.align		4
        /*0000*/ 	.byte	0x04, 0x37
        /*0002*/ 	.short	(.L_226 - .L_225)
.L_225:
        /*0004*/ 	.word	0x00000082


	//----- nvinfo : EIATTR_KPARAM_INFO
	.align		4
.L_226:
        /*0008*/ 	.byte	0x04, 0x17
        /*000a*/ 	.short	(.L_228 - .L_227)
.L_227:
        /*000c*/ 	.word	0x00000000
        /*0010*/ 	.short	0x0000
        /*0012*/ 	.short	0x0070
        /*0014*/ 	.byte	0x00, 0xf0, 0x01, 0x2a


	//----- nvinfo : EIATTR_SPARSE_MMA_MASK
	.align		4
.L_228:
        /*0018*/ 	.byte	0x03, 0x50
        /*001a*/ 	.short	0x0000


	//----- nvinfo : EIATTR_MAXREG_COUNT
	.align		4
        /*001c*/ 	.byte	0x03, 0x1b
        /*001e*/ 	.short	0x00a8


	//----- nvinfo : EIATTR_NUM_BARRIERS
	.align		4
        /*0020*/ 	.byte	0x02, 0x4c
        /*0022*/ 	.byte	0x10
	.zero		1


	//----- nvinfo : EIATTR_EXTERNS
	.align		4
        /*0024*/ 	.byte	0x04, 0x0f
        /*0026*/ 	.short	(.L_230 - .L_229)


	//   ....[0]....
	.align		4
.L_229:
        /*0028*/ 	.word	index@(__assertfail)


	//----- nvinfo : EIATTR_ANNOTATIONS
	.align		4
.L_230:
        /*002c*/ 	.byte	0x04, 0x55
        /*002e*/ 	.short	(.L_232 - .L_231)


	//   ....[0]....
.L_231:
        /* <DEDUP_REMOVED lines=106> */


	//----- nvinfo : EIATTR_MERCURY_ISA_VERSION
	.align		4
.L_232:
        /*06b8*/ 	.byte	0x03, 0x5f
        /*06ba*/ 	.short	0x0101


	//----- nvinfo : EIATTR_UNUSED_LOAD_BYTE_OFFSET
	.align		4
        /*06bc*/ 	.byte	0x04, 0x44
        /*06be*/ 	.short	(.L_234 - .L_233)


	//   ....[0]....
.L_233:
        /*06c0*/ 	.word	0x00000ad0
        /*06c4*/ 	.word	0x0000fff0


	//   ....[1]....
        /*06c8*/ 	.word	0x0001cd80
        /*06cc*/ 	.word	0x0000fff0


	//----- nvinfo : EIATTR_INT_WARP_WIDE_INSTR_OFFSETS
	.align		4
.L_234:
        /*06d0*/ 	.byte	0x04, 0x31
        /*06d2*/ 	.short	(.L_236 - .L_235)


	//   ....[0]....
.L_235:
        /*06d4*/ 	.word	0x00000190


	//   ....[1]....
        /*06d8*/ 	.word	0x000001d0


	//   ....[2]....
        /*06dc*/ 	.word	0x00000240


	//   ....[3]....
        /*06e0*/ 	.word	0x00027480


	//   ....[4]....
        /*06e4*/ 	.word	0x000274e0


	//   ....[5]....
        /*06e8*/ 	.word	0x00029fb0


	//   ....[6]....
        /*06ec*/ 	.word	0x0002a010


	//----- nvinfo : EIATTR_COOP_GROUP_MASK_REGIDS
	.align		4
.L_236:
        /*06f0*/ 	.byte	0x04, 0x29
        /*06f2*/ 	.short	(.L_238 - .L_237)


	//   ....[0]....
.L_237:
        /*06f4*/ 	.word	0xffffffff


	//   ....[1]....
        /*06f8*/ 	.word	0xffffffff


	//   ....[2]....
        /*06fc*/ 	.word	0xffffffff


	//   ....[3]....
        /*0700*/ 	.word	0xffffffff


	//   ....[4]....
        /*0704*/ 	.word	0xffffffff


	//   ....[5]....
        /*0708*/ 	.word	0xffffffff


	//   ....[6]....
        /*070c*/ 	.word	0xffffffff


	//   ....[7]....
        /*0710*/ 	.word	0xffffffff


	//   ....[8]....
        /*0714*/ 	.word	0xffffffff


	//   ....[9]....
        /*0718*/ 	.word	0xffffffff


	//   ....[10]....
        /*071c*/ 	.word	0xffffffff


	//   ....[11]....
        /*0720*/ 	.word	0xffffffff


	//   ....[12]....
        /*0724*/ 	.word	0xffffffff


	//   ....[13]....
        /*0728*/ 	.word	0xffffffff


	//   ....[14]....
        /*072c*/ 	.word	0xffffffff


	//   ....[15]....
        /*0730*/ 	.word	0xffffffff


	//   ....[16]....
        /*0734*/ 	.word	0xffffffff


	//   ....[17]....
        /*0738*/ 	.word	0xffffffff


	//   ....[18]....
        /*073c*/ 	.word	0xffffffff


	//   ....[19]....
        /*0740*/ 	.word	0xffffffff


	//   ....[20]....
        /*0744*/ 	.word	0xffffffff


	//   ....[21]....
        /*0748*/ 	.word	0xffffffff


	//   ....[22]....
        /*074c*/ 	.word	0xffffffff


	//   ....[23]....
        /*0750*/ 	.word	0xffffffff


	//   ....[24]....
        /*0754*/ 	.word	0xffffffff


	//   ....[25]....
        /*0758*/ 	.word	0xffffffff


	//   ....[26]....
        /*075c*/ 	.word	0xffffffff


	//   ....[27]....
        /*0760*/ 	.word	0xffffffff


	//   ....[28]....
        /*0764*/ 	.word	0xffffffff


	//   ....[29]....
        /*0768*/ 	.word	0xffffffff


	//   ....[30]....
        /*076c*/ 	.word	0xffffffff


	//   ....[31]....
        /*0770*/ 	.word	0xffffffff


	//   ....[32]....
        /*0774*/ 	.word	0xffffffff


	//   ....[33]....
        /*0778*/ 	.word	0xffffffff


	//   ....[34]....
        /*077c*/ 	.word	0xffffffff


	//   ....[35]....
        /*0780*/ 	.word	0xffffffff


	//   ....[36]....
        /*0784*/ 	.word	0xffffffff


	//   ....[37]....
        /*0788*/ 	.word	0xffffffff


	//   ....[38]....
        /*078c*/ 	.word	0xffffffff


	//   ....[39]....
        /*0790*/ 	.word	0xffffffff


	//   ....[40]....
        /*0794*/ 	.word	0xffffffff


	//   ....[41]....
        /*0798*/ 	.word	0xffffffff


	//   ....[42]....
        /*079c*/ 	.word	0xffffffff


	//   ....[43]....
        /*07a0*/ 	.word	0xffffffff


	//   ....[44]....
        /*07a4*/ 	.word	0xffffffff


	//   ....[45]....
        /*07a8*/ 	.word	0xffffffff


	//   ....[46]....
        /*07ac*/ 	.word	0xffffffff


	//   ....[47]....
        /*07b0*/ 	.word	0xffffffff


	//   ....[48]....
        /*07b4*/ 	.word	0xffffffff


	//   ....[49]....
        /*07b8*/ 	.word	0xffffffff


	//   ....[50]....
        /*07bc*/ 	.word	0xffffffff


	//   ....[51]....
        /*07c0*/ 	.word	0xffffffff


	//   ....[52]....
        /*07c4*/ 	.word	0xffffffff


	//   ....[53]....
        /*07c8*/ 	.word	0xffffffff


	//   ....[54]....
        /*07cc*/ 	.word	0xffffffff


	//   ....[55]....
        /*07d0*/ 	.word	0xffffffff


	//   ....[56]....
        /*07d4*/ 	.word	0xffffffff


	//   ....[57]....
        /*07d8*/ 	.word	0xffffffff


	//   ....[58]....
        /*07dc*/ 	.word	0xffffffff


	//   ....[59]....
        /*07e0*/ 	.word	0xffffffff


	//   ....[60]....
        /*07e4*/ 	.word	0xffffffff


	//   ....[61]....
        /*07e8*/ 	.word	0xffffffff


	//   ....[62]....
        /*07ec*/ 	.word	0xffffffff


	//   ....[63]....
        /*07f0*/ 	.word	0xffffffff


	//   ....[64]....
        /*07f4*/ 	.word	0xffffffff


	//   ....[65]....
        /*07f8*/ 	.word	0xffffffff


	//   ....[66]....
        /*07fc*/ 	.word	0xffffffff


	//   ....[67]....
        /*0800*/ 	.word	0xffffffff


	//   ....[68]....
        /*0804*/ 	.word	0xffffffff


	//   ....[69]....
        /*0808*/ 	.word	0xffffffff


	//   ....[70]....
        /*080c*/ 	.word	0xffffffff


	//   ....[71]....
        /*0810*/ 	.word	0xffffffff


	//   ....[72]....
        /*0814*/ 	.word	0xffffffff


	//   ....[73]....
        /*0818*/ 	.word	0xffffffff


	//   ....[74]....
        /*081c*/ 	.word	0xffffffff


	//   ....[75]....
        /*0820*/ 	.word	0xffffffff


	//   ....[76]....
        /*0824*/ 	.word	0xffffffff


	//   ....[77]....
        /*0828*/ 	.word	0xffffffff


	//   ....[78]....
        /*082c*/ 	.word	0xffffffff


	//   ....[79]....
        /*0830*/ 	.word	0xffffffff


	//   ....[80]....
        /*0834*/ 	.word	0xffffffff


	//   ....[81]....
        /*0838*/ 	.word	0xffffffff


	//   ....[82]....
        /*083c*/ 	.word	0xffffffff


	//   ....[83]....
        /*0840*/ 	.word	0xffffffff


	//   ....[84]....
        /*0844*/ 	.word	0xffffffff


	//   ....[85]....
        /*0848*/ 	.word	0xffffffff


	//   ....[86]....
        /*084c*/ 	.word	0xffffffff


	//   ....[87]....
        /*0850*/ 	.word	0xffffffff


	//   ....[88]....
        /*0854*/ 	.word	0xffffffff


	//   ....[89]....
        /*0858*/ 	.word	0xffffffff


	//   ....[90]....
        /*085c*/ 	.word	0xffffffff


	//   ....[91]....
        /*0860*/ 	.word	0xffffffff


	//   ....[92]....
        /*0864*/ 	.word	0xffffffff


	//   ....[93]....
        /*0868*/ 	.word	0xffffffff


	//   ....[94]....
        /*086c*/ 	.word	0xffffffff


	//   ....[95]....
        /*0870*/ 	.word	0xffffffff


	//   ....[96]....
        /*0874*/ 	.word	0xffffffff


	//   ....[97]....
        /*0878*/ 	.word	0xffffffff


	//   ....[98]....
        /*087c*/ 	.word	0xffffffff


	//   ....[99]....
        /*0880*/ 	.word	0xffffffff


	//   ....[100]....
        /*0884*/ 	.word	0xffffffff


	//   ....[101]....
        /*0888*/ 	.word	0xffffffff


	//   ....[102]....
        /*088c*/ 	.word	0xffffffff


	//   ....[103]....
        /*0890*/ 	.word	0xffffffff


	//   ....[104]....
        /*0894*/ 	.word	0xffffffff


	//   ....[105]....
        /*0898*/ 	.word	0xffffffff


	//   ....[106]....
        /*089c*/ 	.word	0xffffffff


	//   ....[107]....
        /*08a0*/ 	.word	0xffffffff


	//   ....[108]....
        /*08a4*/ 	.word	0xffffffff


	//   ....[109]....
        /*08a8*/ 	.word	0xffffffff


	//   ....[110]....
        /*08ac*/ 	.word	0xffffffff


	//   ....[111]....
        /*08b0*/ 	.word	0xffffffff


	//   ....[112]....
        /*08b4*/ 	.word	0xffffffff


	//   ....[113]....
        /*08b8*/ 	.word	0xffffffff


	//   ....[114]....
        /*08bc*/ 	.word	0xffffffff


	//   ....[115]....
        /*08c0*/ 	.word	0xffffffff


	//   ....[116]....
        /*08c4*/ 	.word	0xffffffff


	//   ....[117]....
        /*08c8*/ 	.word	0xffffffff


	//   ....[118]....
        /*08cc*/ 	.word	0xffffffff


	//   ....[119]....
        /*08d0*/ 	.word	0xffffffff


	//   ....[120]....
        /*08d4*/ 	.word	0xffffffff


	//   ....[121]....
        /*08d8*/ 	.word	0xffffffff


	//   ....[122]....
        /*08dc*/ 	.word	0xffffffff


	//   ....[123]....
        /*08e0*/ 	.word	0xffffffff


	//   ....[124]....
        /*08e4*/ 	.word	0xffffffff


	//   ....[125]....
        /*08e8*/ 	.word	0xffffffff


	//   ....[126]....
        /*08ec*/ 	.word	0xffffffff


	//   ....[127]....
        /*08f0*/ 	.word	0xffffffff


	//   ....[128]....
        /*08f4*/ 	.word	0xffffffff


	//   ....[129]....
        /*08f8*/ 	.word	0xffffffff


	//   ....[130]....
        /*08fc*/ 	.word	0xffffffff


	//   ....[131]....
        /*0900*/ 	.word	0xffffffff


	//   ....[132]....
        /*0904*/ 	.word	0xffffffff


	//   ....[133]....
        /*0908*/ 	.word	0xffffffff


	//   ....[134]....
        /*090c*/ 	.word	0xffffffff


	//   ....[135]....
        /*0910*/ 	.word	0xffffffff


	//   ....[136]....
        /*0914*/ 	.word	0xffffffff


	//   ....[137]....
        /*0918*/ 	.word	0xffffffff


	//   ....[138]....
        /*091c*/ 	.word	0xffffffff


	//   ....[139]....
        /*0920*/ 	.word	0xffffffff


	//   ....[140]....
        /*0924*/ 	.word	0xffffffff


	//   ....[141]....
        /*0928*/ 	.word	0xffffffff


	//   ....[142]....
        /*092c*/ 	.word	0xffffffff


	//   ....[143]....
        /*0930*/ 	.word	0xffffffff


	//   ....[144]....
        /*0934*/ 	.word	0xffffffff


	//   ....[145]....
        /*0938*/ 	.word	0xffffffff


	//   ....[146]....
        /*093c*/ 	.word	0xffffffff


	//   ....[147]....
        /*0940*/ 	.word	0xffffffff


	//   ....[148]....
        /*0944*/ 	.word	0xffffffff


	//   ....[149]....
        /*0948*/ 	.word	0xffffffff


	//   ....[150]....
        /*094c*/ 	.word	0xffffffff


	//   ....[151]....
        /*0950*/ 	.word	0xffffffff


	//   ....[152]....
        /*0954*/ 	.word	0xffffffff


	//   ....[153]....
        /*0958*/ 	.word	0xffffffff


	//   ....[154]....
        /*095c*/ 	.word	0xffffffff


	//   ....[155]....
        /*0960*/ 	.word	0xffffffff


	//   ....[156]....
        /*0964*/ 	.word	0xffffffff


	//   ....[157]....
        /*0968*/ 	.word	0xffffffff


	//   ....[158]....
        /*096c*/ 	.word	0xffffffff


	//   ....[159]....
        /*0970*/ 	.word	0xffffffff


	//   ....[160]....
        /*0974*/ 	.word	0xffffffff


	//   ....[161]....
        /*0978*/ 	.word	0xffffffff


	//   ....[162]....
        /*097c*/ 	.word	0xffffffff


	//   ....[163]....
        /*0980*/ 	.word	0xffffffff


	//   ....[164]....
        /*0984*/ 	.word	0xffffffff


	//   ....[165]....
        /*0988*/ 	.word	0xffffffff


	//   ....[166]....
        /*098c*/ 	.word	0xffffffff


	//   ....[167]....
        /*0990*/ 	.word	0xffffffff


	//   ....[168]....
        /*0994*/ 	.word	0xffffffff


	//   ....[169]....
        /*0998*/ 	.word	0xffffffff


	//   ....[170]....
        /*099c*/ 	.word	0xffffffff


	//   ....[171]....
        /*09a0*/ 	.word	0xffffffff


	//   ....[172]....
        /*09a4*/ 	.word	0xffffffff


	//   ....[173]....
        /*09a8*/ 	.word	0xffffffff


	//   ....[174]....
        /*09ac*/ 	.word	0xffffffff


	//   ....[175]....
        /*09b0*/ 	.word	0xffffffff


	//   ....[176]....
        /*09b4*/ 	.word	0xffffffff


	//   ....[177]....
        /*09b8*/ 	.word	0xffffffff


	//   ....[178]....
        /*09bc*/ 	.word	0xffffffff


	//   ....[179]....
        /*09c0*/ 	.word	0xffffffff


	//   ....[180]....
        /*09c4*/ 	.word	0xffffffff


	//   ....[181]....
        /*09c8*/ 	.word	0xffffffff


	//   ....[182]....
        /*09cc*/ 	.word	0xffffffff


	//   ....[183]....
        /*09d0*/ 	.word	0xffffffff


	//   ....[184]....
        /*09d4*/ 	.word	0xffffffff


	//   ....[185]....
        /*09d8*/ 	.word	0xffffffff


	//   ....[186]....
        /*09dc*/ 	.word	0xffffffff


	//   ....[187]....
        /*09e0*/ 	.word	0xffffffff


	//   ....[188]....
        /*09e4*/ 	.word	0xffffffff


	//   ....[189]....
        /*09e8*/ 	.word	0xffffffff


	//   ....[190]....
        /*09ec*/ 	.word	0xffffffff


	//   ....[191]....
        /*09f0*/ 	.word	0xffffffff


	//   ....[192]....
        /*09f4*/ 	.word	0xffffffff


	//   ....[193]....
        /*09f8*/ 	.word	0xffffffff


	//   ....[194]....
        /*09fc*/ 	.word	0xffffffff


	//   ....[195]....
        /*0a00*/ 	.word	0xffffffff


	//   ....[196]....
        /*0a04*/ 	.word	0xffffffff


	//   ....[197]....
        /*0a08*/ 	.word	0xffffffff


	//   ....[198]....
        /*0a0c*/ 	.word	0xffffffff


	//   ....[199]....
        /*0a10*/ 	.word	0xffffffff


	//   ....[200]....
        /*0a14*/ 	.word	0xffffffff


	//   ....[201]....
        /*0a18*/ 	.word	0xffffffff


	//   ....[202]....
        /*0a1c*/ 	.word	0xffffffff


	//   ....[203]....
        /*0a20*/ 	.word	0xffffffff


	//   ....[204]....
        /*0a24*/ 	.word	0xffffffff


	//   ....[205]....
        /*0a28*/ 	.word	0xffffffff


	//   ....[206]....
        /*0a2c*/ 	.word	0xffffffff


	//   ....[207]....
        /*0a30*/ 	.word	0xffffffff


	//   ....[208]....
        /*0a34*/ 	.word	0xffffffff


	//   ....[209]....
        /*0a38*/ 	.word	0xffffffff


	//   ....[210]....
        /*0a3c*/ 	.word	0xffffffff


	//   ....[211]....
        /*0a40*/ 	.word	0xffffffff


	//   ....[212]....
        /*0a44*/ 	.word	0xffffffff


	//   ....[213]....
        /*0a48*/ 	.word	0xffffffff


	//   ....[214]....
        /*0a4c*/ 	.word	0xffffffff


	//   ....[215]....
        /*0a50*/ 	.word	0xffffffff


	//   ....[216]....
        /*0a54*/ 	.word	0xffffffff


	//   ....[217]....
        /*0a58*/ 	.word	0xffffffff


	//   ....[218]....
        /*0a5c*/ 	.word	0xffffffff


	//   ....[219]....
        /*0a60*/ 	.word	0xffffffff


	//   ....[220]....
        /*0a64*/ 	.word	0xffffffff


	//   ....[221]....
        /*0a68*/ 	.word	0xffffffff


	//   ....[222]....
        /*0a6c*/ 	.word	0xffffffff


	//   ....[223]....
        /*0a70*/ 	.word	0xffffffff


	//   ....[224]....
        /*0a74*/ 	.word	0xffffffff


	//   ....[225]....
        /*0a78*/ 	.word	0xffffffff


	//   ....[226]....
        /*0a7c*/ 	.word	0xffffffff


	//   ....[227]....
        /*0a80*/ 	.word	0xffffffff


	//   ....[228]....
        /*0a84*/ 	.word	0xffffffff


	//   ....[229]....
        /*0a88*/ 	.word	0xffffffff


	//   ....[230]....
        /*0a8c*/ 	.word	0xffffffff


	//   ....[231]....
        /*0a90*/ 	.word	0xffffffff


	//   ....[232]....
        /*0a94*/ 	.word	0xffffffff


	//   ....[233]....
        /*0a98*/ 	.word	0xffffffff


	//   ....[234]....
        /*0a9c*/ 	.word	0xffffffff


	//   ....[235]....
        /*0aa0*/ 	.word	0xffffffff


	//   ....[236]....
        /*0aa4*/ 	.word	0xffffffff


	//   ....[237]....
        /*0aa8*/ 	.word	0xffffffff


	//   ....[238]....
        /*0aac*/ 	.word	0xffffffff


	//   ....[239]....
        /*0ab0*/ 	.word	0xffffffff


	//   ....[240]....
        /*0ab4*/ 	.word	0xffffffff


	//   ....[241]....
        /*0ab8*/ 	.word	0xffffffff


	//   ....[242]....
        /*0abc*/ 	.word	0xffffffff


	//   ....[243]....
        /*0ac0*/ 	.word	0xffffffff


	//   ....[244]....
        /*0ac4*/ 	.word	0xffffffff


	//   ....[245]....
        /*0ac8*/ 	.word	0xffffffff


	//   ....[246]....
        /*0acc*/ 	.word	0xffffffff


	//   ....[247]....
        /*0ad0*/ 	.word	0xffffffff


	//   ....[248]....
        /*0ad4*/ 	.word	0xffffffff


	//   ....[249]....
        /*0ad8*/ 	.word	0xffffffff


	//   ....[250]....
        /*0adc*/ 	.word	0xffffffff


	//   ....[251]....
        /*0ae0*/ 	.word	0xffffffff


	//   ....[252]....
        /*0ae4*/ 	.word	0xffffffff


	//   ....[253]....
        /*0ae8*/ 	.word	0xffffffff


	//   ....[254]....
        /*0aec*/ 	.word	0xffffffff


	//   ....[255]....
        /*0af0*/ 	.word	0xffffffff


	//   ....[0]....
        /*0af4*/ 	.word	0xffffffff


	//   ....[1]....
        /*0af8*/ 	.word	0xffffffff


	//   ....[2]....
        /*0afc*/ 	.word	0xffffffff


	//   ....[3]....
        /*0b00*/ 	.word	0xffffffff


	//   ....[4]....
        /*0b04*/ 	.word	0xffffffff


	//   ....[5]....
        /*0b08*/ 	.word	0xffffffff


	//   ....[6]....
        /*0b0c*/ 	.word	0xffffffff


	//   ....[7]....
        /*0b10*/ 	.word	0xffffffff


	//   ....[8]....
        /*0b14*/ 	.word	0xffffffff


	//   ....[9]....
        /*0b18*/ 	.word	0xffffffff


	//   ....[10]....
        /*0b1c*/ 	.word	0xffffffff


	//   ....[11]....
        /*0b20*/ 	.word	0xffffffff


	//   ....[12]....
        /*0b24*/ 	.word	0xffffffff


	//   ....[13]....
        /*0b28*/ 	.word	0xffffffff


	//   ....[14]....
        /*0b2c*/ 	.word	0xffffffff


	//   ....[15]....
        /*0b30*/ 	.word	0xffffffff


	//   ....[16]....
        /*0b34*/ 	.word	0x0500000f


	//   ....[17]....
        /*0b38*/ 	.word	0x0500000f


	//   ....[18]....
        /*0b3c*/ 	.word	0x0500000f


	//   ....[19]....
        /*0b40*/ 	.word	0x0500000f


	//   ....[20]....
        /*0b44*/ 	.word	0x0500000f


	//   ....[21]....
        /*0b48*/ 	.word	0x0500000f


	//   ....[22]....
        /*0b4c*/ 	.word	0x0500000f


	//   ....[23]....
        /*0b50*/ 	.word	0x0500000f


	//   ....[24]....
        /*0b54*/ 	.word	0x0500000f


	//   ....[25]....
        /*0b58*/ 	.word	0x0500000f


	//   ....[26]....
        /*0b5c*/ 	.word	0x0500000f


	//   ....[27]....
        /*0b60*/ 	.word	0x0500000f


	//   ....[28]....
        /*0b64*/ 	.word	0x0500000f


	//   ....[29]....
        /*0b68*/ 	.word	0x0500000f


	//   ....[30]....
        /*0b6c*/ 	.word	0x0500000f


	//   ....[31]....
        /*0b70*/ 	.word	0x0500000f


	//   ....[32]....
        /*0b74*/ 	.word	0x0500000f


	//   ....[33]....
        /*0b78*/ 	.word	0x0500000f


	//   ....[34]....
        /*0b7c*/ 	.word	0x0500000f


	//   ....[35]....
        /*0b80*/ 	.word	0x0500000f


	//   ....[36]....
        /*0b84*/ 	.word	0x0500000f


	//   ....[37]....
        /*0b88*/ 	.word	0x0500000f


	//   ....[38]....
        /*0b8c*/ 	.word	0x0500000f


	//   ....[39]....
        /*0b90*/ 	.word	0x0500000f


	//   ....[40]....
        /*0b94*/ 	.word	0x0500000f


	//   ....[41]....
        /*0b98*/ 	.word	0x0500000f


	//   ....[42]....
        /*0b9c*/ 	.word	0x0500000f


	//   ....[43]....
        /*0ba0*/ 	.word	0x0500000f


	//   ....[44]....
        /*0ba4*/ 	.word	0x0500000f


	//   ....[45]....
        /*0ba8*/ 	.word	0x0500000f


	//   ....[46]....
        /*0bac*/ 	.word	0x0500000f


	//   ....[47]....
        /*0bb0*/ 	.word	0x0500000f


	//   ....[48]....
        /*0bb4*/ 	.word	0x0500000f


	//   ....[49]....
        /*0bb8*/ 	.word	0x0500000f


	//   ....[50]....
        /*0bbc*/ 	.word	0x0500000f


	//   ....[51]....
        /*0bc0*/ 	.word	0x0500000f


	//   ....[52]....
        /*0bc4*/ 	.word	0x0500000f


	//   ....[53]....
        /*0bc8*/ 	.word	0x0500000f


	//   ....[54]....
        /*0bcc*/ 	.word	0x0500000f


	//   ....[55]....
        /*0bd0*/ 	.word	0x0500000f


	//   ....[56]....
        /*0bd4*/ 	.word	0x0500000f


	//   ....[57]....
        /*0bd8*/ 	.word	0x0500000f


	//   ....[58]....
        /*0bdc*/ 	.word	0x0500000f


	//   ....[59]....
        /*0be0*/ 	.word	0x0500000f


	//   ....[60]....
        /*0be4*/ 	.word	0x0500000f


	//   ....[61]....
        /*0be8*/ 	.word	0x0500000f


	//   ....[62]....
        /*0bec*/ 	.word	0x0500000f


	//   ....[63]....
        /*0bf0*/ 	.word	0x0500000f


	//   ....[64]....
        /*0bf4*/ 	.word	0x0500000f


	//   ....[65]....
        /*0bf8*/ 	.word	0x0500000f


	//   ....[66]....
        /*0bfc*/ 	.word	0x0500000f


	//   ....[67]....
        /*0c00*/ 	.word	0x0500000f


	//   ....[68]....
        /*0c04*/ 	.word	0x0500000f


	//   ....[69]....
        /*0c08*/ 	.word	0x0500000f


	//   ....[70]....
        /*0c0c*/ 	.word	0x0500000f


	//   ....[71]....
        /*0c10*/ 	.word	0x0500000f


	//   ....[72]....
        /*0c14*/ 	.word	0x0500000f


	//   ....[73]....
        /*0c18*/ 	.word	0x0500000f


	//   ....[74]....
        /*0c1c*/ 	.word	0x0500000f


	//   ....[75]....
        /*0c20*/ 	.word	0x0500000f


	//   ....[76]....
        /*0c24*/ 	.word	0x0500000f


	//   ....[77]....
        /*0c28*/ 	.word	0x0500000f


	//   ....[78]....
        /*0c2c*/ 	.word	0x0500000f


	//   ....[79]....
        /*0c30*/ 	.word	0x0500000f


	//   ....[80]....
        /*0c34*/ 	.word	0x0500000f


	//   ....[81]....
        /*0c38*/ 	.word	0x0500000f


	//   ....[82]....
        /*0c3c*/ 	.word	0x0500000f


	//   ....[83]....
        /*0c40*/ 	.word	0x0500000f


	//   ....[84]....
        /*0c44*/ 	.word	0x0500000f


	//   ....[85]....
        /*0c48*/ 	.word	0x0500000f


	//   ....[86]....
        /*0c4c*/ 	.word	0x0500000f


	//   ....[87]....
        /*0c50*/ 	.word	0x0500000f


	//   ....[88]....
        /*0c54*/ 	.word	0x0500000f


	//   ....[89]....
        /*0c58*/ 	.word	0x0500000f


	//   ....[90]....
        /*0c5c*/ 	.word	0x0500000f


	//   ....[91]....
        /*0c60*/ 	.word	0x0500000f


	//   ....[92]....
        /*0c64*/ 	.word	0x0500000f


	//   ....[93]....
        /*0c68*/ 	.word	0x0500000f


	//   ....[94]....
        /*0c6c*/ 	.word	0x0500000f


	//   ....[95]....
        /*0c70*/ 	.word	0x0500000f


	//   ....[96]....
        /*0c74*/ 	.word	0x0500000f


	//   ....[97]....
        /*0c78*/ 	.word	0x0500000f


	//   ....[98]....
        /*0c7c*/ 	.word	0x0500000f


	//   ....[99]....
        /*0c80*/ 	.word	0x0500000f


	//   ....[100]....
        /*0c84*/ 	.word	0x0500000f


	//   ....[101]....
        /*0c88*/ 	.word	0x0500000f


	//   ....[102]....
        /*0c8c*/ 	.word	0x0500000f


	//   ....[103]....
        /*0c90*/ 	.word	0x0500000f


	//   ....[104]....
        /*0c94*/ 	.word	0x0500000f


	//   ....[105]....
        /*0c98*/ 	.word	0x0500000f


	//   ....[106]....
        /*0c9c*/ 	.word	0x0500000f


	//   ....[107]....
        /*0ca0*/ 	.word	0x0500000f


	//   ....[108]....
        /*0ca4*/ 	.word	0x0500000f


	//   ....[109]....
        /*0ca8*/ 	.word	0x0500000f


	//   ....[110]....
        /*0cac*/ 	.word	0x0500000f


	//   ....[111]....
        /*0cb0*/ 	.word	0x0500000f


	//   ....[112]....
        /*0cb4*/ 	.word	0x0500000f


	//   ....[113]....
        /*0cb8*/ 	.word	0x0500000f


	//   ....[114]....
        /*0cbc*/ 	.word	0x0500000f


	//   ....[115]....
        /*0cc0*/ 	.word	0x0500000f


	//   ....[116]....
        /*0cc4*/ 	.word	0x0500000f


	//   ....[117]....
        /*0cc8*/ 	.word	0x0500000f


	//   ....[118]....
        /*0ccc*/ 	.word	0x0500000f


	//   ....[119]....
        /*0cd0*/ 	.word	0x0500000f


	//   ....[120]....
        /*0cd4*/ 	.word	0x0500000f


	//   ....[121]....
        /*0cd8*/ 	.word	0x0500000f


	//   ....[122]....
        /*0cdc*/ 	.word	0x0500000f


	//   ....[123]....
        /*0ce0*/ 	.word	0x0500000f


	//   ....[124]....
        /*0ce4*/ 	.word	0x0500000f


	//   ....[125]....
        /*0ce8*/ 	.word	0x0500000f


	//   ....[126]....
        /*0cec*/ 	.word	0x0500000f


	//   ....[127]....
        /*0cf0*/ 	.word	0x0500000f


	//   ....[128]....
        /*0cf4*/ 	.word	0x0500000f


	//   ....[129]....
        /*0cf8*/ 	.word	0x0500000f


	//   ....[130]....
        /*0cfc*/ 	.word	0x0500000f


	//   ....[131]....
        /*0d00*/ 	.word	0x0500000f


	//   ....[132]....
        /*0d04*/ 	.word	0x0500000f


	//   ....[133]....
        /*0d08*/ 	.word	0x0500000f


	//   ....[134]....
        /*0d0c*/ 	.word	0x0500000f


	//   ....[135]....
        /*0d10*/ 	.word	0x0500000f


	//   ....[136]....
        /*0d14*/ 	.word	0x0500000f


	//   ....[137]....
        /*0d18*/ 	.word	0x0500000f


	//   ....[138]....
        /*0d1c*/ 	.word	0x0500000f


	//   ....[139]....
        /*0d20*/ 	.word	0x0500000f


	//   ....[140]....
        /*0d24*/ 	.word	0x0500000f


	//   ....[141]....
        /*0d28*/ 	.word	0x0500000f


	//   ....[142]....
        /*0d2c*/ 	.word	0x0500000f


	//   ....[143]....
        /*0d30*/ 	.word	0x0500000f


	//   ....[144]....
        /*0d34*/ 	.word	0x0500000f


	//   ....[145]....
        /*0d38*/ 	.word	0x0500000f


	//   ....[146]....
        /*0d3c*/ 	.word	0x0500000f


	//   ....[147]....
        /*0d40*/ 	.word	0x0500000f


	//   ....[148]....
        /*0d44*/ 	.word	0x0500000f


	//   ....[149]....
        /*0d48*/ 	.word	0x0500000f


	//   ....[150]....
        /*0d4c*/ 	.word	0x0500000f


	//   ....[151]....
        /*0d50*/ 	.word	0x0500000f


	//   ....[152]....
        /*0d54*/ 	.word	0x0500000f


	//   ....[153]....
        /*0d58*/ 	.word	0x0500000f


	//   ....[154]....
        /*0d5c*/ 	.word	0x0500000f


	//   ....[155]....
        /*0d60*/ 	.word	0x0500000f


	//   ....[156]....
        /*0d64*/ 	.word	0x0500000f


	//   ....[157]....
        /*0d68*/ 	.word	0x0500000f


	//   ....[158]....
        /*0d6c*/ 	.word	0x0500000f


	//   ....[159]....
        /*0d70*/ 	.word	0x0500000f


	//   ....[160]....
        /*0d74*/ 	.word	0x0500000f


	//   ....[161]....
        /*0d78*/ 	.word	0x0500000f


	//   ....[162]....
        /*0d7c*/ 	.word	0x0500000f


	//   ....[163]....
        /*0d80*/ 	.word	0x0500000f


	//   ....[164]....
        /*0d84*/ 	.word	0x0500000f


	//   ....[165]....
        /*0d88*/ 	.word	0x0500000f


	//   ....[166]....
        /*0d8c*/ 	.word	0x0500000f


	//   ....[167]....
        /*0d90*/ 	.word	0x0500000f


	//   ....[168]....
        /*0d94*/ 	.word	0x0500000f


	//   ....[169]....
        /*0d98*/ 	.word	0x0500000f


	//   ....[170]....
        /*0d9c*/ 	.word	0x0500000f


	//   ....[171]....
        /*0da0*/ 	.word	0x0500000f


	//   ....[172]....
        /*0da4*/ 	.word	0x0500000f


	//   ....[173]....
        /*0da8*/ 	.word	0x0500000f


	//   ....[174]....
        /*0dac*/ 	.word	0x0500000f


	//   ....[175]....
        /*0db0*/ 	.word	0x0500000f


	//   ....[176]....
        /*0db4*/ 	.word	0x0500000f


	//   ....[177]....
        /*0db8*/ 	.word	0x0500000f


	//   ....[178]....
        /*0dbc*/ 	.word	0x0500000f


	//   ....[179]....
        /*0dc0*/ 	.word	0x0500000f


	//   ....[180]....
        /*0dc4*/ 	.word	0x0500000f


	//   ....[181]....
        /*0dc8*/ 	.word	0x0500000f


	//   ....[182]....
        /*0dcc*/ 	.word	0x0500000f


	//   ....[183]....
        /*0dd0*/ 	.word	0x0500000f


	//   ....[184]....
        /*0dd4*/ 	.word	0x0500000f


	//   ....[185]....
        /*0dd8*/ 	.word	0x0500000f


	//   ....[186]....
        /*0ddc*/ 	.word	0x0500000f


	//   ....[187]....
        /*0de0*/ 	.word	0x0500000f


	//   ....[188]....
        /*0de4*/ 	.word	0x0500000f


	//   ....[189]....
        /*0de8*/ 	.word	0x0500000f


	//   ....[190]....
        /*0dec*/ 	.word	0x0500000f


	//   ....[191]....
        /*0df0*/ 	.word	0x0500000f


	//   ....[192]....
        /*0df4*/ 	.word	0x0500000f


	//   ....[193]....
        /*0df8*/ 	.word	0x0500000f


	//   ....[194]....
        /*0dfc*/ 	.word	0x0500000f


	//   ....[195]....
        /*0e00*/ 	.word	0x0500000f


	//   ....[196]....
        /*0e04*/ 	.word	0x0500000f


	//   ....[197]....
        /*0e08*/ 	.word	0x0500000f


	//   ....[198]....
        /*0e0c*/ 	.word	0x0500000f


	//   ....[199]....
        /*0e10*/ 	.word	0x0500000f


	//   ....[200]....
        /*0e14*/ 	.word	0x0500000f


	//   ....[201]....
        /*0e18*/ 	.word	0x0500000f


	//   ....[202]....
        /*0e1c*/ 	.word	0x0500000f


	//   ....[203]....
        /*0e20*/ 	.word	0x0500000f


	//   ....[204]....
        /*0e24*/ 	.word	0x0500000f


	//   ....[205]....
        /*0e28*/ 	.word	0x0500000f


	//   ....[206]....
        /*0e2c*/ 	.word	0x0500000f


	//   ....[207]....
        /*0e30*/ 	.word	0x0500000f


	//   ....[208]....
        /*0e34*/ 	.word	0x0500000f


	//   ....[209]....
        /*0e38*/ 	.word	0x0500000f


	//   ....[210]....
        /*0e3c*/ 	.word	0x0500000f


	//   ....[211]....
        /*0e40*/ 	.word	0x0500000f


	//   ....[212]....
        /*0e44*/ 	.word	0x0500000f


	//   ....[213]....
        /*0e48*/ 	.word	0x0500000f


	//   ....[214]....
        /*0e4c*/ 	.word	0x0500000f


	//   ....[215]....
        /*0e50*/ 	.word	0x0500000f


	//   ....[216]....
        /*0e54*/ 	.word	0x0500000f


	//   ....[217]....
        /*0e58*/ 	.word	0x0500000f


	//   ....[218]....
        /*0e5c*/ 	.word	0x0500000f


	//   ....[219]....
        /*0e60*/ 	.word	0x0500000f


	//   ....[220]....
        /*0e64*/ 	.word	0x0500000f


	//   ....[221]....
        /*0e68*/ 	.word	0x0500000f


	//   ....[222]....
        /*0e6c*/ 	.word	0x0500000f


	//   ....[223]....
        /*0e70*/ 	.word	0x0500000f


	//   ....[224]....
        /*0e74*/ 	.word	0x0500000f


	//   ....[225]....
        /*0e78*/ 	.word	0x0500000f


	//   ....[226]....
        /*0e7c*/ 	.word	0x0500000f


	//   ....[227]....
        /*0e80*/ 	.word	0x0500000f


	//   ....[228]....
        /*0e84*/ 	.word	0x0500000f


	//   ....[229]....
        /*0e88*/ 	.word	0x0500000f


	//   ....[230]....
        /*0e8c*/ 	.word	0x0500000f


	//   ....[231]....
        /*0e90*/ 	.word	0x0500000f


	//   ....[232]....
        /*0e94*/ 	.word	0x0500000f


	//   ....[233]....
        /*0e98*/ 	.word	0x0500000f


	//----- nvinfo : EIATTR_COOP_GROUP_INSTR_OFFSETS
	.align		4
.L_238:
        /*0e9c*/ 	.byte	0x04, 0x28
        /*0e9e*/ 	.short	(.L_240 - .L_239)


	//   ....[0]....
.L_239:
        /*0ea0*/ 	.word	0x00000070


	//   ....[1]....
        /*0ea4*/ 	.word	0x000001a0


	//   ....[2]....
        /*0ea8*/ 	.word	0x000001f0


	//   ....[3]....
        /*0eac*/ 	.word	0x00000420


	//   ....[4]....
        /*0eb0*/ 	.word	0x00000580


	//   ....[5]....
        /*0eb4*/ 	.word	0x000006a0


	//   ....[6]....
        /*0eb8*/ 	.word	0x00000800


	//   ....[7]....
        /*0ebc*/ 	.word	0x00008470


	//   ....[8]....
        /*0ec0*/ 	.word	0x00008d90


	//   ....[9]....
        /*0ec4*/ 	.word	0x00008da0


	//   ....[10]....
        /*0ec8*/ 	.word	0x00008db0


	//   ....[11]....
        /*0ecc*/ 	.word	0x00008dc0


	//   ....[12]....
        /*0ed0*/ 	.word	0x00008fc0


	//   ....[13]....
        /*0ed4*/ 	.word	0x00008fd0


	//   ....[14]....
        /*0ed8*/ 	.word	0x00008fe0


	//   ....[15]....
        /*0edc*/ 	.word	0x00008ff0


	//   ....[16]....
        /*0ee0*/ 	.word	0x000091d0


	//   ....[17]....
        /*0ee4*/ 	.word	0x000091e0


	//   ....[18]....
        /*0ee8*/ 	.word	0x000091f0


	//   ....[19]....
        /*0eec*/ 	.word	0x00009200


	//   ....[20]....
        /*0ef0*/ 	.word	0x00009400


	//   ....[21]....
        /*0ef4*/ 	.word	0x00009410


	//   ....[22]....
        /*0ef8*/ 	.word	0x00009420


	//   ....[23]....
        /*0efc*/ 	.word	0x00009430


	//   ....[24]....
        /*0f00*/ 	.word	0x0000d730


	//   ....[25]....
        /*0f04*/ 	.word	0x0000d750


	//   ....[26]....
        /*0f08*/ 	.word	0x0000d760


	//   ....[27]....
        /*0f0c*/ 	.word	0x0000d770


	//   ....[28]....
        /*0f10*/ 	.word	0x0000d810


	//   ....[29]....
        /*0f14*/ 	.word	0x0000d820


	//   ....[30]....
        /*0f18*/ 	.word	0x0000d830


	//   ....[31]....
        /*0f1c*/ 	.word	0x0000d840


	//   ....[32]....
        /*0f20*/ 	.word	0x0000da60


	//   ....[33]....
        /*0f24*/ 	.word	0x0000da80


	//   ....[34]....
        /*0f28*/ 	.word	0x0000daa0


	//   ....[35]....
        /*0f2c*/ 	.word	0x0000dab0


	//   ....[36]....
        /*0f30*/ 	.word	0x0000db50


	//   ....[37]....
        /*0f34*/ 	.word	0x0000db80


	//   ....[38]....
        /*0f38*/ 	.word	0x0000db90


	//   ....[39]....
        /*0f3c*/ 	.word	0x0000dba0


	//   ....[40]....
        /*0f40*/ 	.word	0x000126c0


	//   ....[41]....
        /*0f44*/ 	.word	0x00012c00


	//   ....[42]....
        /*0f48*/ 	.word	0x00013700


	//   ....[43]....
        /*0f4c*/ 	.word	0x00013720


	//   ....[44]....
        /*0f50*/ 	.word	0x00013a10


	//   ....[45]....
        /*0f54*/ 	.word	0x00013a70


	//   ....[46]....
        /*0f58*/ 	.word	0x00015630


	//   ....[47]....
        /*0f5c*/ 	.word	0x00015800


	//   ....[48]....
        /*0f60*/ 	.word	0x00015db0


	//   ....[49]....
        /*0f64*/ 	.word	0x00015dd0


	//   ....[50]....
        /*0f68*/ 	.word	0x00016490


	//   ....[51]....
        /*0f6c*/ 	.word	0x000164b0


	//   ....[52]....
        /*0f70*/ 	.word	0x00018350


	//   ....[53]....
        /*0f74*/ 	.word	0x00018370


	//   ....[54]....
        /*0f78*/ 	.word	0x000183c0


	//   ....[55]....
        /*0f7c*/ 	.word	0x000183e0


	//   ....[56]....
        /*0f80*/ 	.word	0x00019f90


	//   ....[57]....
        /*0f84*/ 	.word	0x0001a390


	//   ....[58]....
        /*0f88*/ 	.word	0x0001a940


	//   ....[59]....
        /*0f8c*/ 	.word	0x0001a960


	//   ....[60]....
        /*0f90*/ 	.word	0x0001b020


	//   ....[61]....
        /*0f94*/ 	.word	0x0001b040


	//   ....[62]....
        /*0f98*/ 	.word	0x0001c1e0


	//   ....[63]....
        /*0f9c*/ 	.word	0x0001c200


	//   ....[64]....
        /*0fa0*/ 	.word	0x0001c210


	//   ....[65]....
        /*0fa4*/ 	.word	0x0001c260


	//   ....[66]....
        /*0fa8*/ 	.word	0x0001d5e0


	//   ....[67]....
        /*0fac*/ 	.word	0x0001d610


	//   ....[68]....
        /*0fb0*/ 	.word	0x0001d640


	//   ....[69]....
        /*0fb4*/ 	.word	0x0001d670


	//   ....[70]....
        /*0fb8*/ 	.word	0x0001d6a0


	//   ....[71]....
        /*0fbc*/ 	.word	0x0001d6d0


	//   ....[72]....
        /*0fc0*/ 	.word	0x0001d700


	//   ....[73]....
        /*0fc4*/ 	.word	0x0001d730


	//   ....[74]....
        /*0fc8*/ 	.word	0x0001d760


	//   ....[75]....
        /*0fcc*/ 	.word	0x0001d7c0


	//   ....[76]....
        /*0fd0*/ 	.word	0x0001d7f0


	//   ....[77]....
        /*0fd4*/ 	.word	0x0001d820


	//   ....[78]....
        /*0fd8*/ 	.word	0x0001d850


	//   ....[79]....
        /*0fdc*/ 	.word	0x0001d880


	//   ....[80]....
        /*0fe0*/ 	.word	0x0001d8b0


	//   ....[81]....
        /*0fe4*/ 	.word	0x0001d8e0


	//   ....[82]....
        /*0fe8*/ 	.word	0x0001d910


	//   ....[83]....
        /*0fec*/ 	.word	0x0001d940


	//   ....[84]....
        /*0ff0*/ 	.word	0x0001d970


	//   ....[85]....
        /*0ff4*/ 	.word	0x0001d9a0


	//   ....[86]....
        /*0ff8*/ 	.word	0x0001d9d0


	//   ....[87]....
        /*0ffc*/ 	.word	0x0001da00


	//   ....[88]....
        /*1000*/ 	.word	0x0001da30


	//   ....[89]....
        /*1004*/ 	.word	0x0001da60


	//   ....[90]....
        /*1008*/ 	.word	0x0001da90


	//   ....[91]....
        /*100c*/ 	.word	0x0001dac0


	//   ....[92]....
        /*1010*/ 	.word	0x0001daf0


	//   ....[93]....
        /*1014*/ 	.word	0x0001db20


	//   ....[94]....
        /*1018*/ 	.word	0x0001db50


	//   ....[95]....
        /*101c*/ 	.word	0x0001db80


	//   ....[96]....
        /*1020*/ 	.word	0x0001dbb0


	//   ....[97]....
        /*1024*/ 	.word	0x0001dbe0


	//   ....[98]....
        /*1028*/ 	.word	0x0001dc10


	//   ....[99]....
        /*102c*/ 	.word	0x0001dc40


	//   ....[100]....
        /*1030*/ 	.word	0x0001dc70


	//   ....[101]....
        /*1034*/ 	.word	0x0001dca0


	//   ....[102]....
        /*1038*/ 	.word	0x0001dcd0


	//   ....[103]....
        /*103c*/ 	.word	0x0001dd00


	//   ....[104]....
        /*1040*/ 	.word	0x0001dd30


	//   ....[105]....
        /*1044*/ 	.word	0x0001dd60


	//   ....[106]....
        /*1048*/ 	.word	0x0001dd90


	//   ....[107]....
        /*104c*/ 	.word	0x0001ddc0


	//   ....[108]....
        /*1050*/ 	.word	0x0001ddf0


	//   ....[109]....
        /*1054*/ 	.word	0x0001de20


	//   ....[110]....
        /*1058*/ 	.word	0x0001de50


	//   ....[111]....
        /*105c*/ 	.word	0x0001de80


	//   ....[112]....
        /*1060*/ 	.word	0x0001deb0


	//   ....[113]....
        /*1064*/ 	.word	0x0001dee0


	//   ....[114]....
        /*1068*/ 	.word	0x0001df10


	//   ....[115]....
        /*106c*/ 	.word	0x0001df40


	//   ....[116]....
        /*1070*/ 	.word	0x0001df70


	//   ....[117]....
        /*1074*/ 	.word	0x0001dfa0


	//   ....[118]....
        /*1078*/ 	.word	0x0001dfd0


	//   ....[119]....
        /*107c*/ 	.word	0x0001e000


	//   ....[120]....
        /*1080*/ 	.word	0x0001e030


	//   ....[121]....
        /*1084*/ 	.word	0x0001e060


	//   ....[122]....
        /*1088*/ 	.word	0x0001e090


	//   ....[123]....
        /*108c*/ 	.word	0x0001e0c0


	//   ....[124]....
        /*1090*/ 	.word	0x0001e0f0


	//   ....[125]....
        /*1094*/ 	.word	0x0001e120


	//   ....[126]....
        /*1098*/ 	.word	0x0001e150


	//   ....[127]....
        /*109c*/ 	.word	0x0001e180


	//   ....[128]....
        /*10a0*/ 	.word	0x0001e1b0


	//   ....[129]....
        /*10a4*/ 	.word	0x0001e1e0


	//   ....[130]....
        /*10a8*/ 	.word	0x0001e210


	//   ....[131]....
        /*10ac*/ 	.word	0x0001e240


	//   ....[132]....
        /*10b0*/ 	.word	0x0001e270


	//   ....[133]....
        /*10b4*/ 	.word	0x0001e2a0


	//   ....[134]....
        /*10b8*/ 	.word	0x0001e2d0


	//   ....[135]....
        /*10bc*/ 	.word	0x0001e300


	//   ....[136]....
        /*10c0*/ 	.word	0x0001e330


	//   ....[137]....
        /*10c4*/ 	.word	0x0001e360


	//   ....[138]....
        /*10c8*/ 	.word	0x0001e390


	//   ....[139]....
        /*10cc*/ 	.word	0x0001e3c0


	//   ....[140]....
        /*10d0*/ 	.word	0x0001e3f0


	//   ....[141]....
        /*10d4*/ 	.word	0x0001e420


	//   ....[142]....
        /*10d8*/ 	.word	0x0001e450


	//   ....[143]....
        /*10dc*/ 	.word	0x0001e480


	//   ....[144]....
        /*10e0*/ 	.word	0x0001e4b0


	//   ....[145]....
        /*10e4*/ 	.word	0x0001e4e0


	//   ....[146]....
        /*10e8*/ 	.word	0x0001e510


	//   ....[147]....
        /*10ec*/ 	.word	0x0001e540


	//   ....[148]....
        /*10f0*/ 	.word	0x0001e570


	//   ....[149]....
        /*10f4*/ 	.word	0x0001e5a0


	//   ....[150]....
        /*10f8*/ 	.word	0x0001e5d0


	//   ....[151]....
        /*10fc*/ 	.word	0x0001e600


	//   ....[152]....
        /*1100*/ 	.word	0x0001e630


	//   ....[153]....
        /*1104*/ 	.word	0x0001e660


	//   ....[154]....
        /*1108*/ 	.word	0x0001e690


	//   ....[155]....
        /*110c*/ 	.word	0x0001e6c0


	//   ....[156]....
        /*1110*/ 	.word	0x0001e6f0


	//   ....[157]....
        /*1114*/ 	.word	0x0001e720


	//   ....[158]....
        /*1118*/ 	.word	0x0001e750


	//   ....[159]....
        /*111c*/ 	.word	0x0001e780


	//   ....[160]....
        /*1120*/ 	.word	0x0001e7b0


	//   ....[161]....
        /*1124*/ 	.word	0x0001e7e0


	//   ....[162]....
        /*1128*/ 	.word	0x0001e810


	//   ....[163]....
        /*112c*/ 	.word	0x0001e840


	//   ....[164]....
        /*1130*/ 	.word	0x0001e860


	//   ....[165]....
        /*1134*/ 	.word	0x0001e890


	//   ....[166]....
        /*1138*/ 	.word	0x0001e8a0


	//   ....[167]....
        /*113c*/ 	.word	0x0001e8d0


	//   ....[168]....
        /*1140*/ 	.word	0x0001e8e0


	//   ....[169]....
        /*1144*/ 	.word	0x0001e910


	//   ....[170]....
        /*1148*/ 	.word	0x0001e920


	//   ....[171]....
        /*114c*/ 	.word	0x0001e950


	//   ....[172]....
        /*1150*/ 	.word	0x0001e960


	//   ....[173]....
        /*1154*/ 	.word	0x0001e990


	//   ....[174]....
        /*1158*/ 	.word	0x0001e9a0


	//   ....[175]....
        /*115c*/ 	.word	0x0001e9d0


	//   ....[176]....
        /*1160*/ 	.word	0x0001e9e0


	//   ....[177]....
        /*1164*/ 	.word	0x0001ea10


	//   ....[178]....
        /*1168*/ 	.word	0x0001ea40


	//   ....[179]....
        /*116c*/ 	.word	0x0001ea50


	//   ....[180]....
        /*1170*/ 	.word	0x0001ea80


	//   ....[181]....
        /*1174*/ 	.word	0x0001ea90


	//   ....[182]....
        /*1178*/ 	.word	0x0001eac0


	//   ....[183]....
        /*117c*/ 	.word	0x0001ead0


	//   ....[184]....
        /*1180*/ 	.word	0x0001eb00


	//   ....[185]....
        /*1184*/ 	.word	0x0001eb10


	//   ....[186]....
        /*1188*/ 	.word	0x0001eb40


	//   ....[187]....
        /*118c*/ 	.word	0x0001eb50


	//   ....[188]....
        /*1190*/ 	.word	0x0001eb80


	//   ....[189]....
        /*1194*/ 	.word	0x0001eb90


	//   ....[190]....
        /*1198*/ 	.word	0x0001ebc0


	//   ....[191]....
        /*119c*/ 	.word	0x0001ec40


	//   ....[192]....
        /*11a0*/ 	.word	0x0001ec70


	//   ....[193]....
        /*11a4*/ 	.word	0x0001eca0


	//   ....[194]....
        /*11a8*/ 	.word	0x0001f920


	//   ....[195]....
        /*11ac*/ 	.word	0x0001f940


	//   ....[196]....
        /*11b0*/ 	.word	0x0001f950


	//   ....[197]....
        /*11b4*/ 	.word	0x0001f960


	//   ....[198]....
        /*11b8*/ 	.word	0x00020390


	//   ....[199]....
        /*11bc*/ 	.word	0x000203a0


	//   ....[200]....
        /*11c0*/ 	.word	0x00020520


	//   ....[201]....
        /*11c4*/ 	.word	0x00020530


	//   ....[202]....
        /*11c8*/ 	.word	0x000206c0


	//   ....[203]....
        /*11cc*/ 	.word	0x000206d0


	//   ....[204]....
        /*11d0*/ 	.word	0x00020860


	//   ....[205]....
        /*11d4*/ 	.word	0x00020870


	//   ....[206]....
        /*11d8*/ 	.word	0x00020ca0


	//   ....[207]....
        /*11dc*/ 	.word	0x00020cb0


	//   ....[208]....
        /*11e0*/ 	.word	0x00021d30


	//   ....[209]....
        /*11e4*/ 	.word	0x00021d40


	//   ....[210]....
        /*11e8*/ 	.word	0x000234a0


	//   ....[211]....
        /*11ec*/ 	.word	0x000234b0


	//   ....[212]....
        /*11f0*/ 	.word	0x00023640


	//   ....[213]....
        /*11f4*/ 	.word	0x00023650


	//   ....[214]....
        /*11f8*/ 	.word	0x000237e0


	//   ....[215]....
        /*11fc*/ 	.word	0x000237f0


	//   ....[216]....
        /*1200*/ 	.word	0x00023980


	//   ....[217]....
        /*1204*/ 	.word	0x00023990


	//   ....[218]....
        /*1208*/ 	.word	0x00023b80


	//   ....[219]....
        /*120c*/ 	.word	0x00023dc0


	//   ....[220]....
        /*1210*/ 	.word	0x00023df0


	//   ....[221]....
        /*1214*/ 	.word	0x00023e20


	//   ....[222]....
        /*1218*/ 	.word	0x00023e50


	//   ....[223]....
        /*121c*/ 	.word	0x00023e80


	//   ....[224]....
        /*1220*/ 	.word	0x00023eb0


	//   ....[225]....
        /*1224*/ 	.word	0x00024050


	//   ....[226]....
        /*1228*/ 	.word	0x00024080


	//   ....[227]....
        /*122c*/ 	.word	0x000240b0


	//   ....[228]....
        /*1230*/ 	.word	0x000240e0


	//   ....[229]....
        /*1234*/ 	.word	0x00024110


	//   ....[230]....
        /*1238*/ 	.word	0x00024140


	//   ....[231]....
        /*123c*/ 	.word	0x000241e0


	//   ....[232]....
        /*1240*/ 	.word	0x00024210


	//   ....[233]....
        /*1244*/ 	.word	0x00024220


	//   ....[234]....
        /*1248*/ 	.word	0x00024250


	//   ....[235]....
        /*124c*/ 	.word	0x00025cb0


	//   ....[236]....
        /*1250*/ 	.word	0x00027c10


	//   ....[237]....
        /*1254*/ 	.word	0x000288f0


	//   ....[238]....
        /*1258*/ 	.word	0x00028920


	//   ....[239]....
        /*125c*/ 	.word	0x00028940


	//   ....[240]....
        /*1260*/ 	.word	0x00028960


	//   ....[241]....
        /*1264*/ 	.word	0x00028a70


	//   ....[242]....
        /*1268*/ 	.word	0x00028a80


	//   ....[243]....
        /*126c*/ 	.word	0x00028b10


	//   ....[244]....
        /*1270*/ 	.word	0x00028b20


	//   ....[245]....
        /*1274*/ 	.word	0x00028bb0


	//   ....[246]....
        /*1278*/ 	.word	0x00028bc0


	//   ....[247]....
        /*127c*/ 	.word	0x00028c50


	//   ....[248]....
        /*1280*/ 	.word	0x00028c60


	//   ....[249]....
        /*1284*/ 	.word	0x00028cf0


	//   ....[250]....
        /*1288*/ 	.word	0x00028d00


	//   ....[251]....
        /*128c*/ 	.word	0x00028d50


	//   ....[252]....
        /*1290*/ 	.word	0x00028d80


	//   ....[253]....
        /*1294*/ 	.word	0x0002a920


	//   ....[254]....
        /*1298*/ 	.word	0x0002a950


	//   ....[255]....
        /*129c*/ 	.word	0x0002a9b0


	//   ....[0]....
        /*12a0*/ 	.word	0x0002a9e0


	//   ....[1]....
        /*12a4*/ 	.word	0x0002aa10


	//   ....[2]....
        /*12a8*/ 	.word	0x0002aa40


	//   ....[3]....
        /*12ac*/ 	.word	0x0002aa70


	//   ....[4]....
        /*12b0*/ 	.word	0x0002aaa0


	//   ....[5]....
        /*12b4*/ 	.word	0x0002ac70


	//   ....[6]....
        /*12b8*/ 	.word	0x0002aca0


	//   ....[7]....
        /*12bc*/ 	.word	0x0002acd0


	//   ....[8]....
        /*12c0*/ 	.word	0x0002ad00


	//   ....[9]....
        /*12c4*/ 	.word	0x0002ad30


	//   ....[10]....
        /*12c8*/ 	.word	0x0002ad60


	//   ....[11]....
        /*12cc*/ 	.word	0x0002ae40


	//   ....[12]....
        /*12d0*/ 	.word	0x0002ae60


	//   ....[13]....
        /*12d4*/ 	.word	0x0002ae70


	//   ....[14]....
        /*12d8*/ 	.word	0x0002aef0


	//   ....[15]....
        /*12dc*/ 	.word	0x0002ba40


	//   ....[16]....
        /*12e0*/ 	.word	0x0002bee0


	//   ....[17]....
        /*12e4*/ 	.word	0x0002bf90


	//   ....[18]....
        /*12e8*/ 	.word	0x0002c020


	//   ....[19]....
        /*12ec*/ 	.word	0x0002c070


	//   ....[20]....
        /*12f0*/ 	.word	0x0002c0c0


	//   ....[21]....
        /*12f4*/ 	.word	0x0002c150


	//   ....[22]....
        /*12f8*/ 	.word	0x0002c1e0


	//   ....[23]....
        /*12fc*/ 	.word	0x0002c230


	//   ....[24]....
        /*1300*/ 	.word	0x0002c280


	//   ....[25]....
        /*1304*/ 	.word	0x0002c310


	//   ....[26]....
        /*1308*/ 	.word	0x0002c3a0


	//   ....[27]....
        /*130c*/ 	.word	0x0002c3f0


	//   ....[28]....
        /*1310*/ 	.word	0x0002c440


	//   ....[29]....
        /*1314*/ 	.word	0x0002c4d0


	//   ....[30]....
        /*1318*/ 	.word	0x0002c560


	//   ....[31]....
        /*131c*/ 	.word	0x0002c5b0


	//   ....[32]....
        /*1320*/ 	.word	0x0002c600


	//   ....[33]....
        /*1324*/ 	.word	0x0002c700


	//   ....[34]....
        /*1328*/ 	.word	0x0002c7b0


	//   ....[35]....
        /*132c*/ 	.word	0x0002c810


	//   ....[36]....
        /*1330*/ 	.word	0x0002c890


	//   ....[37]....
        /*1334*/ 	.word	0x0002c960


	//   ....[38]....
        /*1338*/ 	.word	0x0002c9b0


	//   ....[39]....
        /*133c*/ 	.word	0x0002ca00


	//   ....[40]....
        /*1340*/ 	.word	0x0002ca50


	//   ....[41]....
        /*1344*/ 	.word	0x0002cb70


	//   ....[42]....
        /*1348*/ 	.word	0x0002cc10


	//   ....[43]....
        /*134c*/ 	.word	0x0002cc70


	//   ....[44]....
        /*1350*/ 	.word	0x0002ccf0


	//   ....[45]....
        /*1354*/ 	.word	0x0002cd70


	//   ....[46]....
        /*1358*/ 	.word	0x0002cdc0


	//   ....[47]....
        /*135c*/ 	.word	0x0002ce10


	//   ....[48]....
        /*1360*/ 	.word	0x0002ce60


	//   ....[49]....
        /*1364*/ 	.word	0x0002d2c0


	//   ....[50]....
        /*1368*/ 	.word	0x0002d3e0


	//   ....[51]....
        /*136c*/ 	.word	0x0002d510


	//   ....[52]....
        /*1370*/ 	.word	0x0002d630


	//   ....[53]....
        /*1374*/ 	.word	0x0002d750


	//   ....[54]....
        /*1378*/ 	.word	0x0002d870


	//   ....[55]....
        /*137c*/ 	.word	0x0002d9a0


	//   ....[56]....
        /*1380*/ 	.word	0x0002dac0


	//   ....[57]....
        /*1384*/ 	.word	0x0002dbf0


	//   ....[58]....
        /*1388*/ 	.word	0x0002dd10


	//   ....[59]....
        /*138c*/ 	.word	0x0002ddd0


	//   ....[60]....
        /*1390*/ 	.word	0x0002de20


	//   ....[61]....
        /*1394*/ 	.word	0x0002dea0


	//   ....[62]....
        /*1398*/ 	.word	0x0002df10


	//   ....[63]....
        /*139c*/ 	.word	0x0002df70


	//   ....[64]....
        /*13a0*/ 	.word	0x0002dfc0


	//   ....[65]....
        /*13a4*/ 	.word	0x0002e040


	//   ....[66]....
        /*13a8*/ 	.word	0x0002e0b0


	//   ....[67]....
        /*13ac*/ 	.word	0x0002e110


	//   ....[68]....
        /*13b0*/ 	.word	0x0002e160


	//   ....[69]....
        /*13b4*/ 	.word	0x0002e1e0


	//   ....[70]....
        /*13b8*/ 	.word	0x0002e250


	//   ....[71]....
        /*13bc*/ 	.word	0x0002e2b0


	//   ....[72]....
        /*13c0*/ 	.word	0x0002e300


	//   ....[73]....
        /*13c4*/ 	.word	0x0002e380


	//   ....[74]....
        /*13c8*/ 	.word	0x0002e3f0


	//   ....[75]....
        /*13cc*/ 	.word	0x0002e450


	//   ....[76]....
        /*13d0*/ 	.word	0x0002e4a0


	//   ....[77]....
        /*13d4*/ 	.word	0x0002e520


	//   ....[78]....
        /*13d8*/ 	.word	0x0002e590


	//   ....[79]....
        /*13dc*/ 	.word	0x0002e5f0


	//   ....[80]....
        /*13e0*/ 	.word	0x0002e640


	//   ....[81]....
        /*13e4*/ 	.word	0x0002e6c0


	//   ....[82]....
        /*13e8*/ 	.word	0x0002e730


	//   ....[83]....
        /*13ec*/ 	.word	0x0002e790


	//   ....[84]....
        /*13f0*/ 	.word	0x0002e7e0


	//   ....[85]....
        /*13f4*/ 	.word	0x0002e860


	//   ....[86]....
        /*13f8*/ 	.word	0x0002e8d0


	//   ....[87]....
        /*13fc*/ 	.word	0x0002e930


	//   ....[88]....
        /*1400*/ 	.word	0x0002e980


	//   ....[89]....
        /*1404*/ 	.word	0x0002e9f0


	//   ....[90]....
        /*1408*/ 	.word	0x0002ea50


	//   ....[91]....
        /*140c*/ 	.word	0x0002eab0


	//   ....[92]....
        /*1410*/ 	.word	0x0002eb00


	//   ....[93]....
        /*1414*/ 	.word	0x0002eb60


	//   ....[94]....
        /*1418*/ 	.word	0x0002ebb0


	//   ....[95]....
        /*141c*/ 	.word	0x0002ec10


	//   ....[96]....
        /*1420*/ 	.word	0x0002ec60


	//   ....[97]....
        /*1424*/ 	.word	0x0002ece0


	//   ....[98]....
        /*1428*/ 	.word	0x0002ed50


	//   ....[99]....
        /*142c*/ 	.word	0x0002edb0


	//   ....[100]....
        /*1430*/ 	.word	0x0002ee00


	//   ....[101]....
        /*1434*/ 	.word	0x0002ee60


	//   ....[102]....
        /*1438*/ 	.word	0x0002eeb0


	//   ....[103]....
        /*143c*/ 	.word	0x0002ef10


	//   ....[104]....
        /*1440*/ 	.word	0x0002ef60


	//   ....[105]....
        /*1444*/ 	.word	0x0002efc0


	//   ....[106]....
        /*1448*/ 	.word	0x0002f010


	//   ....[107]....
        /*144c*/ 	.word	0x0002f070


	//   ....[108]....
        /*1450*/ 	.word	0x0002f0c0


	//   ....[109]....
        /*1454*/ 	.word	0x0002f120


	//   ....[110]....
        /*1458*/ 	.word	0x0002f170


	//   ....[111]....
        /*145c*/ 	.word	0x0002f1d0


	//   ....[112]....
        /*1460*/ 	.word	0x0002f220


	//   ....[113]....
        /*1464*/ 	.word	0x0002f280


	//   ....[114]....
        /*1468*/ 	.word	0x0002f2d0


	//   ....[115]....
        /*146c*/ 	.word	0x0002f330


	//   ....[116]....
        /*1470*/ 	.word	0x0002f380


	//   ....[117]....
        /*1474*/ 	.word	0x0002f400


	//   ....[118]....
        /*1478*/ 	.word	0x0002f470


	//   ....[119]....
        /*147c*/ 	.word	0x0002f4d0


	//   ....[120]....
        /*1480*/ 	.word	0x0002f520


	//   ....[121]....
        /*1484*/ 	.word	0x0002f5a0


	//   ....[122]....
        /*1488*/ 	.word	0x0002f610


	//   ....[123]....
        /*148c*/ 	.word	0x0002f670


	//   ....[124]....
        /*1490*/ 	.word	0x0002f6c0


	//   ....[125]....
        /*1494*/ 	.word	0x0002f740


	//   ....[126]....
        /*1498*/ 	.word	0x0002f7b0


	//   ....[127]....
        /*149c*/ 	.word	0x0002f810


	//   ....[128]....
        /*14a0*/ 	.word	0x0002f860


	//   ....[129]....
        /*14a4*/ 	.word	0x0002f8e0


	//   ....[130]....
        /*14a8*/ 	.word	0x0002f950


	//   ....[131]....
        /*14ac*/ 	.word	0x0002f9b0


	//   ....[132]....
        /*14b0*/ 	.word	0x0002fa00


	//   ....[133]....
        /*14b4*/ 	.word	0x0002fa80


	//   ....[134]....
        /*14b8*/ 	.word	0x0002faf0


	//   ....[135]....
        /*14bc*/ 	.word	0x0002fb50


	//   ....[136]....
        /*14c0*/ 	.word	0x0002fba0


	//   ....[137]....
        /*14c4*/ 	.word	0x0002fc20


	//   ....[138]....
        /*14c8*/ 	.word	0x0002fc90


	//   ....[139]....
        /*14cc*/ 	.word	0x0002fcf0


	//   ....[140]....
        /*14d0*/ 	.word	0x0002fd40


	//   ....[141]....
        /*14d4*/ 	.word	0x0002fda0


	//   ....[142]....
        /*14d8*/ 	.word	0x0002fdf0


	//   ....[143]....
        /*14dc*/ 	.word	0x0002fe50


	//   ....[144]....
        /*14e0*/ 	.word	0x0002fea0


	//   ....[145]....
        /*14e4*/ 	.word	0x0002ff00


	//   ....[146]....
        /*14e8*/ 	.word	0x0002ff50


	//   ....[147]....
        /*14ec*/ 	.word	0x0002ffb0


	//   ....[148]....
        /*14f0*/ 	.word	0x00030000


	//   ....[149]....
        /*14f4*/ 	.word	0x00030080


	//   ....[150]....
        /*14f8*/ 	.word	0x000300f0


	//   ....[151]....
        /*14fc*/ 	.word	0x00030150


	//   ....[152]....
        /*1500*/ 	.word	0x000301a0


	//   ....[153]....
        /*1504*/ 	.word	0x00030220


	//   ....[154]....
        /*1508*/ 	.word	0x00030290


	//   ....[155]....
        /*150c*/ 	.word	0x000302f0


	//   ....[156]....
        /*1510*/ 	.word	0x00030340


	//   ....[157]....
        /*1514*/ 	.word	0x000303c0


	//   ....[158]....
        /*1518*/ 	.word	0x00030430


	//   ....[159]....
        /*151c*/ 	.word	0x00030490


	//   ....[160]....
        /*1520*/ 	.word	0x000304e0


	//   ....[161]....
        /*1524*/ 	.word	0x00030560


	//   ....[162]....
        /*1528*/ 	.word	0x000305d0


	//   ....[163]....
        /*152c*/ 	.word	0x00030630


	//   ....[164]....
        /*1530*/ 	.word	0x00030680


	//   ....[165]....
        /*1534*/ 	.word	0x00030700


	//   ....[166]....
        /*1538*/ 	.word	0x00030770


	//   ....[167]....
        /*153c*/ 	.word	0x000307d0


	//   ....[168]....
        /*1540*/ 	.word	0x00030820


	//   ....[169]....
        /*1544*/ 	.word	0x00030880


	//   ....[170]....
        /*1548*/ 	.word	0x000308f0


	//   ....[171]....
        /*154c*/ 	.word	0x00030950


	//   ....[172]....
        /*1550*/ 	.word	0x000309a0


	//   ....[173]....
        /*1554*/ 	.word	0x00030a20


	//   ....[174]....
        /*1558*/ 	.word	0x00030af0


	//   ....[175]....
        /*155c*/ 	.word	0x00030b70


	//   ....[176]....
        /*1560*/ 	.word	0x00030c20


	//   ....[177]....
        /*1564*/ 	.word	0x00030ec0


	//   ....[178]....
        /*1568*/ 	.word	0x00030f10


	//   ....[179]....
        /*156c*/ 	.word	0x00030fa0


	//   ....[180]....
        /*1570*/ 	.word	0x00031030


	//   ....[181]....
        /*1574*/ 	.word	0x000310c0


	//   ....[182]....
        /*1578*/ 	.word	0x00031150


	//   ....[183]....
        /*157c*/ 	.word	0x000311e0


	//   ....[184]....
        /*1580*/ 	.word	0x00031270


	//   ....[185]....
        /*1584*/ 	.word	0x000312f0


	//   ....[186]....
        /*1588*/ 	.word	0x00031340


	//   ....[187]....
        /*158c*/ 	.word	0x000313e0


	//   ....[188]....
        /*1590*/ 	.word	0x00031470


	//   ....[189]....
        /*1594*/ 	.word	0x00031500


	//   ....[190]....
        /*1598*/ 	.word	0x00031550


	//   ....[191]....
        /*159c*/ 	.word	0x000315e0


	//   ....[192]....
        /*15a0*/ 	.word	0x00031670


	//   ....[193]....
        /*15a4*/ 	.word	0x00031700


	//   ....[194]....
        /*15a8*/ 	.word	0x00031790


	//   ....[195]....
        /*15ac*/ 	.word	0x00031820


	//   ....[196]....
        /*15b0*/ 	.word	0x000318b0


	//   ....[197]....
        /*15b4*/ 	.word	0x00031970


	//   ....[198]....
        /*15b8*/ 	.word	0x00031c50


	//   ....[199]....
        /*15bc*/ 	.word	0x00031e70


	//   ....[200]....
        /*15c0*/ 	.word	0x00031ec0


	//   ....[201]....
        /*15c4*/ 	.word	0x00031f20


	//   ....[202]....
        /*15c8*/ 	.word	0x00031fc0


	//   ....[203]....
        /*15cc*/ 	.word	0x00032080


	//   ....[204]....
        /*15d0*/ 	.word	0x00032190


	//   ....[205]....
        /*15d4*/ 	.word	0x000321f0


	//   ....[206]....
        /*15d8*/ 	.word	0x000322f0


	//   ....[207]....
        /*15dc*/ 	.word	0x00032350


	//   ....[208]....
        /*15e0*/ 	.word	0x00032450


	//   ....[209]....
        /*15e4*/ 	.word	0x000324b0


	//   ....[210]....
        /*15e8*/ 	.word	0x000325b0


	//   ....[211]....
        /*15ec*/ 	.word	0x00032610


	//   ....[212]....
        /*15f0*/ 	.word	0x000326f0


	//   ....[213]....
        /*15f4*/ 	.word	0x00032770


	//   ....[214]....
        /*15f8*/ 	.word	0x00032850


	//   ....[215]....
        /*15fc*/ 	.word	0x00032b30


	//   ....[216]....
        /*1600*/ 	.word	0x00032bd0


	//   ....[217]....
        /*1604*/ 	.word	0x00032d70


	//   ....[218]....
        /*1608*/ 	.word	0x00032df0


	//   ....[219]....
        /*160c*/ 	.word	0x00032e70


	//   ....[220]....
        /*1610*/ 	.word	0x00032ef0


	//   ....[221]....
        /*1614*/ 	.word	0x00032f70


	//   ....[222]....
        /*1618*/ 	.word	0x00033000


	//   ....[223]....
        /*161c*/ 	.word	0x000330a0


	//   ....[224]....
        /*1620*/ 	.word	0x00033150


	//   ....[225]....
        /*1624*/ 	.word	0x000331d0


	//   ....[226]....
        /*1628*/ 	.word	0x00033250


	//   ....[227]....
        /*162c*/ 	.word	0x000332d0


	//   ....[228]....
        /*1630*/ 	.word	0x00033360


	//   ....[229]....
        /*1634*/ 	.word	0x000333e0


	//   ....[230]....
        /*1638*/ 	.word	0x00033490


	//   ....[231]....
        /*163c*/ 	.word	0x000334e0


	//   ....[232]....
        /*1640*/ 	.word	0x000335a0


	//   ....[233]....
        /*1644*/ 	.word	0x000336d0


	//----- nvinfo : EIATTR_REG_RECONFIG
	.align		4
.L_240:
        /*1648*/ 	.byte	0x01, 0x54
	.zero		2


	//----- nvinfo : EIATTR_SYSCALL_OFFSETS
	.align		4
        /*164c*/ 	.byte	0x04, 0x46
        /*164e*/ 	.short	(.L_242 - .L_241)


	//   ....[0]....
.L_241:
        /*1650*/ 	.word	0x00002400


	//   ....[1]....
        /*1654*/ 	.word	0x00002550


	//   ....[2]....
        /*1658*/ 	.word	0x00008600


	//   ....[3]....
        /*165c*/ 	.word	0x00008b50


	//   ....[4]....
        /*1660*/ 	.word	0x00027680


	//   ....[5]....
        /*1664*/ 	.word	0x00027810


	//   ....[6]....
        /*1668*/ 	.word	0x00027960


	//   ....[7]....
        /*166c*/ 	.word	0x00027aa0


	//   ....[8]....
        /*1670*/ 	.word	0x000284b0


	//----- nvinfo : EIATTR_MBARRIER_INSTR_OFFSETS
	.align		4
.L_242:
        /*1674*/ 	.byte	0x04, 0x39
        /*1676*/ 	.short	(.L_244 - .L_243)


	//   ....[0]....
.L_243:
        /*1678*/ 	.word	0x000002d0
        /*167c*/ 	.word	0x000000ff
        /*1680*/ 	.word	0x00028400
        /*1684*/ 	.short	0x0100
        /*1686*/ 	.byte	0x08
	.zero		1


	//   ....[1]....
        /*1688*/ 	.word	0x000002e0
        /*168c*/ 	.word	0x000000ff
        /*1690*/ 	.word	0x00028420
        /*1694*/ 	.short	0x0100
        /*1696*/ 	.byte	0x08
	.zero		1


	//   ....[2]....
        /*1698*/ 	.word	0x000003d0
        /*169c*/ 	.word	0x000000ff
        /*16a0*/ 	.word	0x00028430
        /*16a4*/ 	.short	0x0100
        /*16a6*/ 	.byte	0x08
	.zero		1


	//   ....[3]....
        /*16a8*/ 	.word	0x000003e0
        /*16ac*/ 	.word	0x000000ff
        /*16b0*/ 	.word	0x00028440
        /*16b4*/ 	.short	0x0100
        /*16b6*/ 	.byte	0x08
	.zero		1


	//   ....[4]....
        /*16b8*/ 	.word	0x000003f0
        /*16bc*/ 	.word	0x000000ff
        /*16c0*/ 	.word	0x00028438
        /*16c4*/ 	.short	0x0100
        /*16c6*/ 	.byte	0x08
	.zero		1


	//   ....[5]....
        /*16c8*/ 	.word	0x00000400
        /*16cc*/ 	.word	0x000000ff
        /*16d0*/ 	.word	0x00028448
        /*16d4*/ 	.short	0x0100
        /*16d6*/ 	.byte	0x08
	.zero		1


	//   ....[6]....
        /*16d8*/ 	.word	0x00000530
        /*16dc*/ 	.word	0x000000ff
        /*16e0*/ 	.word	0x00028450
        /*16e4*/ 	.short	0x0100
        /*16e6*/ 	.byte	0x08
	.zero		1


	//   ....[7]....
        /*16e8*/ 	.word	0x00000540
        /*16ec*/ 	.word	0x000000ff
        /*16f0*/ 	.word	0x00028460
        /*16f4*/ 	.short	0x0100
        /*16f6*/ 	.byte	0x08
	.zero		1


	//   ....[8]....
        /*16f8*/ 	.word	0x00000550
        /*16fc*/ 	.word	0x000000ff
        /*1700*/ 	.word	0x00028458
        /*1704*/ 	.short	0x0100
        /*1706*/ 	.byte	0x08
	.zero		1


	//   ....[9]....
        /*1708*/ 	.word	0x00000560
        /*170c*/ 	.word	0x000000ff
        /*1710*/ 	.word	0x00028468
        /*1714*/ 	.short	0x0100
        /*1716*/ 	.byte	0x08
	.zero		1


	//   ....[10]....
        /*1718*/ 	.word	0x00000650
        /*171c*/ 	.word	0x000000ff
        /*1720*/ 	.word	0x00028470
        /*1724*/ 	.short	0x0100
        /*1726*/ 	.byte	0x06
	.zero		1


	//   ....[11]....
        /*1728*/ 	.word	0x00000660
        /*172c*/ 	.word	0x000000ff
        /*1730*/ 	.word	0x00028480
        /*1734*/ 	.short	0x0100
        /*1736*/ 	.byte	0x06
	.zero		1


	//   ....[12]....
        /*1738*/ 	.word	0x00000670
        /*173c*/ 	.word	0x000000ff
        /*1740*/ 	.word	0x00028478
        /*1744*/ 	.short	0x0100
        /*1746*/ 	.byte	0x06
	.zero		1


	//   ....[13]....
        /*1748*/ 	.word	0x00000680
        /*174c*/ 	.word	0x000000ff
        /*1750*/ 	.word	0x00028488
        /*1754*/ 	.short	0x0100
        /*1756*/ 	.byte	0x06
	.zero		1


	//   ....[14]....
        /*1758*/ 	.word	0x000007b0
        /*175c*/ 	.word	0x000000ff
        /*1760*/ 	.word	0x00028490
        /*1764*/ 	.short	0x0100
        /*1766*/ 	.byte	0x08
	.zero		1


	//   ....[15]....
        /*1768*/ 	.word	0x000007c0
        /*176c*/ 	.word	0x000000ff
        /*1770*/ 	.word	0x000284a0
        /*1774*/ 	.short	0x0100
        /*1776*/ 	.byte	0x08
	.zero		1


	//   ....[16]....
        /*1778*/ 	.word	0x000007d0
        /*177c*/ 	.word	0x000000ff
        /*1780*/ 	.word	0x00028498
        /*1784*/ 	.short	0x0100
        /*1786*/ 	.byte	0x08
	.zero		1


	//   ....[17]....
        /*1788*/ 	.word	0x000007e0
        /*178c*/ 	.word	0x000000ff
        /*1790*/ 	.word	0x000284a8
        /*1794*/ 	.short	0x0100
        /*1796*/ 	.byte	0x08
	.zero		1


	//   ....[18]....
        /*1798*/ 	.word	0x00000910
        /*179c*/ 	.word	0x000000ff
        /*17a0*/ 	.word	0x000284b0
        /*17a4*/ 	.short	0x0100
        /*17a6*/ 	.byte	0x08
	.zero		1


	//   ....[19]....
        /*17a8*/ 	.word	0x00000920
        /*17ac*/ 	.word	0x000000ff
        /*17b0*/ 	.word	0x000284c0
        /*17b4*/ 	.short	0x0100
        /*17b6*/ 	.byte	0x08
	.zero		1


	//   ....[20]....
        /*17b8*/ 	.word	0x00000930
        /*17bc*/ 	.word	0x000000ff
        /*17c0*/ 	.word	0x000284b8
        /*17c4*/ 	.short	0x0100
        /*17c6*/ 	.byte	0x08
	.zero		1


	//   ....[21]....
        /*17c8*/ 	.word	0x00000940
        /*17cc*/ 	.word	0x000000ff
        /*17d0*/ 	.word	0x000284c8
        /*17d4*/ 	.short	0x0100
        /*17d6*/ 	.byte	0x08
	.zero		1


	//   ....[22]....
        /*17d8*/ 	.word	0x00003300
        /*17dc*/ 	.word	0x0000005b
        /*17e0*/ 	.word	0x00028490
        /*17e4*/ 	.short	0x010a
        /*17e6*/ 	.byte	0x3f
	.zero		1


	//   ....[23]....
        /*17e8*/ 	.word	0x00005270
        /*17ec*/ 	.word	0x0000005b
        /*17f0*/ 	.word	0x00028490
        /*17f4*/ 	.short	0x010a
        /*17f6*/ 	.byte	0x3f
	.zero		1


	//   ....[24]....
        /*17f8*/ 	.word	0x00007290
        /*17fc*/ 	.word	0x0000005b
        /*1800*/ 	.word	0x00028490
        /*1804*/ 	.short	0x010a
        /*1806*/ 	.byte	0x3f
	.zero		1


	//   ....[25]....
        /*1808*/ 	.word	0x000074a0
        /*180c*/ 	.word	0x00000004
        /*1810*/ 	.word	0x00000000
        /*1814*/ 	.short	0x0101
        /*1816*/ 	.byte	0x3f
	.zero		1


	//   ....[26]....
        /*1818*/ 	.word	0x000074e0
        /*181c*/ 	.word	0x0000005b
        /*1820*/ 	.word	0x000284b0
        /*1824*/ 	.short	0x010a
        /*1826*/ 	.byte	0x3f
	.zero		1


	//   ....[27]....
        /*1828*/ 	.word	0x00007890
        /*182c*/ 	.word	0x0000005b
        /*1830*/ 	.word	0x00000000
        /*1834*/ 	.short	0x0101
        /*1836*/ 	.byte	0x3f
	.zero		1


	//   ....[28]....
        /*1838*/ 	.word	0x000088d0
        /*183c*/ 	.word	0x00000010
        /*1840*/ 	.word	0x00028400
        /*1844*/ 	.short	0x010a
        /*1846*/ 	.byte	0x3f
	.zero		1


	//   ....[29]....
        /*1848*/ 	.word	0x00008920
        /*184c*/ 	.word	0x00000010
        /*1850*/ 	.word	0x00028400
        /*1854*/ 	.short	0x010a
        /*1856*/ 	.byte	0x3f
	.zero		1


	//   ....[30]....
        /*1858*/ 	.word	0x00009670
        /*185c*/ 	.word	0x00000010
        /*1860*/ 	.word	0x00028400
        /*1864*/ 	.short	0x010a
        /*1866*/ 	.byte	0x3f
	.zero		1


	//   ....[31]....
        /*1868*/ 	.word	0x0000de20
        /*186c*/ 	.word	0x00000010
        /*1870*/ 	.word	0x00028400
        /*1874*/ 	.short	0x010a
        /*1876*/ 	.byte	0x3f
	.zero		1


	//   ....[32]....
        /*1878*/ 	.word	0x00011f90
        /*187c*/ 	.word	0x0000000b
        /*1880*/ 	.word	0x00028430
        /*1884*/ 	.short	0x010a
        /*1886*/ 	.byte	0x3f
	.zero		1


	//   ....[33]....
        /*1888*/ 	.word	0x00012000
        /*188c*/ 	.word	0x0000000b
        /*1890*/ 	.word	0x00028430
        /*1894*/ 	.short	0x010a
        /*1896*/ 	.byte	0x3f
	.zero		1


	//   ....[34]....
        /*1898*/ 	.word	0x00012850
        /*189c*/ 	.word	0x00000005
        /*18a0*/ 	.word	0x00000000
        /*18a4*/ 	.short	0x0101
        /*18a6*/ 	.byte	0x3f
	.zero		1


	//   ....[35]....
        /*18a8*/ 	.word	0x00014b40
        /*18ac*/ 	.word	0x00000006
        /*18b0*/ 	.word	0x00028430
        /*18b4*/ 	.short	0x010a
        /*18b6*/ 	.byte	0x3f
	.zero		1


	//   ....[36]....
        /*18b8*/ 	.word	0x00014b90
        /*18bc*/ 	.word	0x00000006
        /*18c0*/ 	.word	0x00028430
        /*18c4*/ 	.short	0x010a
        /*18c6*/ 	.byte	0x3f
	.zero		1


	//   ....[37]....
        /*18c8*/ 	.word	0x00014fa0
        /*18cc*/ 	.word	0x00000007
        /*18d0*/ 	.word	0x00028450
        /*18d4*/ 	.short	0x010a
        /*18d6*/ 	.byte	0x3f
	.zero		1


	//   ....[38]....
        /*18d8*/ 	.word	0x00014fe0
        /*18dc*/ 	.word	0x00000007
        /*18e0*/ 	.word	0x00028450
        /*18e4*/ 	.short	0x010a
        /*18e6*/ 	.byte	0x3f
	.zero		1


	//   ....[39]....
        /*18e8*/ 	.word	0x00015650
        /*18ec*/ 	.word	0x00000006
        /*18f0*/ 	.word	0x00000000
        /*18f4*/ 	.short	0x0101
        /*18f6*/ 	.byte	0x3f
	.zero		1


	//   ....[40]....
        /*18f8*/ 	.word	0x00016ad0
        /*18fc*/ 	.word	0x000000b1
        /*1900*/ 	.word	0x00000000
        /*1904*/ 	.short	0x0101
        /*1906*/ 	.byte	0x3f
	.zero		1


	//   ....[41]....
        /*1908*/ 	.word	0x00017740
        /*190c*/ 	.word	0x00000006
        /*1910*/ 	.word	0x00028430
        /*1914*/ 	.short	0x010a
        /*1916*/ 	.byte	0x3f
	.zero		1


	//   ....[42]....
        /*1918*/ 	.word	0x00017790
        /*191c*/ 	.word	0x00000006
        /*1920*/ 	.word	0x00028430
        /*1924*/ 	.short	0x010a
        /*1926*/ 	.byte	0x3f
	.zero		1


	//   ....[43]....
        /*1928*/ 	.word	0x00017bd0
        /*192c*/ 	.word	0x00000007
        /*1930*/ 	.word	0x00028450
        /*1934*/ 	.short	0x010a
        /*1936*/ 	.byte	0x3f
	.zero		1


	//   ....[44]....
        /*1938*/ 	.word	0x00017c10
        /*193c*/ 	.word	0x00000007
        /*1940*/ 	.word	0x00028450
        /*1944*/ 	.short	0x010a
        /*1946*/ 	.byte	0x3f
	.zero		1


	//   ....[45]....
        /*1948*/ 	.word	0x00018af0
        /*194c*/ 	.word	0x000000b3
        /*1950*/ 	.word	0x00000000
        /*1954*/ 	.short	0x0101
        /*1956*/ 	.byte	0x3f
	.zero		1


	//   ....[46]....
        /*1958*/ 	.word	0x00018cb0
        /*195c*/ 	.word	0x000000b2
        /*1960*/ 	.word	0x00000000
        /*1964*/ 	.short	0x0101
        /*1966*/ 	.byte	0x3f
	.zero		1


	//   ....[47]....
        /*1968*/ 	.word	0x000196a0
        /*196c*/ 	.word	0x00000006
        /*1970*/ 	.word	0x00028430
        /*1974*/ 	.short	0x010a
        /*1976*/ 	.byte	0x3f
	.zero		1


	//   ....[48]....
        /*1978*/ 	.word	0x000196f0
        /*197c*/ 	.word	0x00000006
        /*1980*/ 	.word	0x00028430
        /*1984*/ 	.short	0x010a
        /*1986*/ 	.byte	0x3f
	.zero		1


	//   ....[49]....
        /*1988*/ 	.word	0x00019b30
        /*198c*/ 	.word	0x00000007
        /*1990*/ 	.word	0x00028450
        /*1994*/ 	.short	0x010a
        /*1996*/ 	.byte	0x3f
	.zero		1


	//   ....[50]....
        /*1998*/ 	.word	0x00019b70
        /*199c*/ 	.word	0x00000007
        /*19a0*/ 	.word	0x00028450
        /*19a4*/ 	.short	0x010a
        /*19a6*/ 	.byte	0x3f
	.zero		1


	//   ....[51]....
        /*19a8*/ 	.word	0x0001a1d0
        /*19ac*/ 	.word	0x00000007
        /*19b0*/ 	.word	0x00000000
        /*19b4*/ 	.short	0x0101
        /*19b6*/ 	.byte	0x3f
	.zero		1


	//   ....[52]....
        /*19b8*/ 	.word	0x0001b660
        /*19bc*/ 	.word	0x000000b0
        /*19c0*/ 	.word	0x00000000
        /*19c4*/ 	.short	0x0101
        /*19c6*/ 	.byte	0x3f
	.zero		1


	//   ....[53]....
        /*19c8*/ 	.word	0x0001bf90
        /*19cc*/ 	.word	0x0000000a
        /*19d0*/ 	.word	0x00028450
        /*19d4*/ 	.short	0x010a
        /*19d6*/ 	.byte	0x3f
	.zero		1


	//   ....[54]....
        /*19d8*/ 	.word	0x0001bfd0
        /*19dc*/ 	.word	0x0000000a
        /*19e0*/ 	.word	0x00028450
        /*19e4*/ 	.short	0x010a
        /*19e6*/ 	.byte	0x3f
	.zero		1


	//   ....[55]....
        /*19e8*/ 	.word	0x0001c4f0
        /*19ec*/ 	.word	0x00000000
        /*19f0*/ 	.word	0x00000000
        /*19f4*/ 	.short	0x0101
        /*19f6*/ 	.byte	0x3f
	.zero		1


	//   ....[56]....
        /*19f8*/ 	.word	0x000202d0
        /*19fc*/ 	.word	0x00000008
        /*1a00*/ 	.word	0x00000000
        /*1a04*/ 	.short	0x0101
        /*1a06*/ 	.byte	0x3f
	.zero		1


	//   ....[57]....
        /*1a08*/ 	.word	0x00020c00
        /*1a0c*/ 	.word	0x0000000e
        /*1a10*/ 	.word	0x00000000
        /*1a14*/ 	.short	0x0101
        /*1a16*/ 	.byte	0x3f
	.zero		1


	//   ....[58]....
        /*1a18*/ 	.word	0x00025d90
        /*1a1c*/ 	.word	0x00000012
        /*1a20*/ 	.word	0x00028420
        /*1a24*/ 	.short	0x010a
        /*1a26*/ 	.byte	0x3f
	.zero		1


	//   ....[59]....
        /*1a28*/ 	.word	0x00025e60
        /*1a2c*/ 	.word	0x00000008
        /*1a30*/ 	.word	0x000284a0
        /*1a34*/ 	.short	0x010a
        /*1a36*/ 	.byte	0x3f
	.zero		1


	//   ....[60]....
        /*1a38*/ 	.word	0x000261a0
        /*1a3c*/ 	.word	0x00000008
        /*1a40*/ 	.word	0x000284c0
        /*1a44*/ 	.short	0x010a
        /*1a46*/ 	.byte	0x3f
	.zero		1


	//   ....[61]....
        /*1a48*/ 	.word	0x00026640
        /*1a4c*/ 	.word	0x00000009
        /*1a50*/ 	.word	0x000284a0
        /*1a54*/ 	.short	0x010a
        /*1a56*/ 	.byte	0x3f
	.zero		1


	//   ....[62]....
        /*1a58*/ 	.word	0x00026970
        /*1a5c*/ 	.word	0x00000009
        /*1a60*/ 	.word	0x000284c0
        /*1a64*/ 	.short	0x010a
        /*1a66*/ 	.byte	0x3f
	.zero		1


	//   ....[63]....
        /*1a68*/ 	.word	0x00027eb0
        /*1a6c*/ 	.word	0x00000000
        /*1a70*/ 	.word	0x00028480
        /*1a74*/ 	.short	0x010a
        /*1a76*/ 	.byte	0x3f
	.zero		1


	//   ....[64]....
        /*1a78*/ 	.word	0x000280b0
        /*1a7c*/ 	.word	0x00000000
        /*1a80*/ 	.word	0x00028440
        /*1a84*/ 	.short	0x010a
        /*1a86*/ 	.byte	0x3f
	.zero		1


	//   ....[65]....
        /*1a88*/ 	.word	0x00028e50
        /*1a8c*/ 	.word	0x00000012
        /*1a90*/ 	.word	0x00028400
        /*1a94*/ 	.short	0x0107
        /*1a96*/ 	.byte	0x3f
	.zero		1


	//   ....[66]....
        /*1a98*/ 	.word	0x00028f50
        /*1a9c*/ 	.word	0x00000012
        /*1aa0*/ 	.word	0x00028400
        /*1aa4*/ 	.short	0x0101
        /*1aa6*/ 	.byte	0x3f
	.zero		1


	//   ....[67]....
        /*1aa8*/ 	.word	0x00028f70
        /*1aac*/ 	.word	0x00000012
        /*1ab0*/ 	.word	0x00028420
        /*1ab4*/ 	.short	0x010a
        /*1ab6*/ 	.byte	0x3f
	.zero		1


	//   ....[68]....
        /*1ab8*/ 	.word	0x00029290
        /*1abc*/ 	.word	0x00000004
        /*1ac0*/ 	.word	0x00028480
        /*1ac4*/ 	.short	0x010a
        /*1ac6*/ 	.byte	0x3f
	.zero		1


	//   ....[69]....
        /*1ac8*/ 	.word	0x000295f0
        /*1acc*/ 	.word	0x00000004
        /*1ad0*/ 	.word	0x00028440
        /*1ad4*/ 	.short	0x010a
        /*1ad6*/ 	.byte	0x3f
	.zero		1


	//   ....[70]....
        /*1ad8*/ 	.word	0x000299b0
        /*1adc*/ 	.word	0x00000013
        /*1ae0*/ 	.word	0x00028470
        /*1ae4*/ 	.short	0x010a
        /*1ae6*/ 	.byte	0x3f
	.zero		1


	//   ....[71]....
        /*1ae8*/ 	.word	0x00029a20
        /*1aec*/ 	.word	0x00000013
        /*1af0*/ 	.word	0x00028460
        /*1af4*/ 	.short	0x010a
        /*1af6*/ 	.byte	0x3f
	.zero		1


	//   ....[72]....
        /*1af8*/ 	.word	0x00029e80
        /*1afc*/ 	.word	0x00000013
        /*1b00*/ 	.word	0x00028450
        /*1b04*/ 	.short	0x0101
        /*1b06*/ 	.byte	0x3f
	.zero		1


	//   ....[73]....
        /*1b08*/ 	.word	0x00029f10
        /*1b0c*/ 	.word	0x00000013
        /*1b10*/ 	.word	0x00000000
        /*1b14*/ 	.short	0x0101
        /*1b16*/ 	.byte	0x3f
	.zero		1


	//   ....[74]....
        /*1b18*/ 	.word	0x0002a140
        /*1b1c*/ 	.word	0x00000010
        /*1b20*/ 	.word	0x00028470
        /*1b24*/ 	.short	0x010a
        /*1b26*/ 	.byte	0x3f
	.zero		1


	//   ....[75]....
        /*1b28*/ 	.word	0x0002a1b0
        /*1b2c*/ 	.word	0x00000010
        /*1b30*/ 	.word	0x00028460
        /*1b34*/ 	.short	0x010a
        /*1b36*/ 	.byte	0x3f
	.zero		1


	//   ....[76]....
        /*1b38*/ 	.word	0x0002a630
        /*1b3c*/ 	.word	0x00000010
        /*1b40*/ 	.word	0x00028450
        /*1b44*/ 	.short	0x0101
        /*1b46*/ 	.byte	0x3f
	.zero		1


	//   ....[77]....
        /*1b48*/ 	.word	0x0002a680
        /*1b4c*/ 	.word	0x00000010
        /*1b50*/ 	.word	0x00000000
        /*1b54*/ 	.short	0x0101
        /*1b56*/ 	.byte	0x3f
	.zero		1


	//   ....[78]....
        /*1b58*/ 	.word	0x0002b9c0
        /*1b5c*/ 	.word	0x00000000
        /*1b60*/ 	.word	0x00028420
        /*1b64*/ 	.short	0x010a
        /*1b66*/ 	.byte	0x3f
	.zero		1


	//   ....[79]....
        /*1b68*/ 	.word	0x0002bb70
        /*1b6c*/ 	.word	0x00000006
        /*1b70*/ 	.word	0x00000000
        /*1b74*/ 	.short	0x010a
        /*1b76*/ 	.byte	0x3f
	.zero		1


	//   ....[80]....
        /*1b78*/ 	.word	0x0002bbe0
        /*1b7c*/ 	.word	0x00000007
        /*1b80*/ 	.word	0x00000000
        /*1b84*/ 	.short	0x010a
        /*1b86*/ 	.byte	0x3f
	.zero		1


	//   ....[81]....
        /*1b88*/ 	.word	0x0002bc40
        /*1b8c*/ 	.word	0x00000004
        /*1b90*/ 	.word	0x00028460
        /*1b94*/ 	.short	0x010a
        /*1b96*/ 	.byte	0x3f
	.zero		1


	//   ....[82]....
        /*1b98*/ 	.word	0x0002bc90
        /*1b9c*/ 	.word	0x00000003
        /*1ba0*/ 	.word	0x00028460
        /*1ba4*/ 	.short	0x010a
        /*1ba6*/ 	.byte	0x3f
	.zero		1


	//   ....[83]....
        /*1ba8*/ 	.word	0x0002bcd0
        /*1bac*/ 	.word	0x00000004
        /*1bb0*/ 	.word	0x00028480
        /*1bb4*/ 	.short	0x010a
        /*1bb6*/ 	.byte	0x3f
	.zero		1


	//   ....[84]....
        /*1bb8*/ 	.word	0x0002bcf0
        /*1bbc*/ 	.word	0x00000003
        /*1bc0*/ 	.word	0x00028480
        /*1bc4*/ 	.short	0x010a
        /*1bc6*/ 	.byte	0x3f
	.zero		1


	//   ....[85]....
        /*1bc8*/ 	.word	0x0002bd50
        /*1bcc*/ 	.word	0x0000005b
        /*1bd0*/ 	.word	0x00028490
        /*1bd4*/ 	.short	0x010a
        /*1bd6*/ 	.byte	0x3f
	.zero		1


	//   ....[86]....
        /*1bd8*/ 	.word	0x0002bda0
        /*1bdc*/ 	.word	0x0000005b
        /*1be0*/ 	.word	0x00028490
        /*1be4*/ 	.short	0x010a
        /*1be6*/ 	.byte	0x3f
	.zero		1


	//   ....[87]....
        /*1be8*/ 	.word	0x0002bdf0
        /*1bec*/ 	.word	0x0000005b
        /*1bf0*/ 	.word	0x00028490
        /*1bf4*/ 	.short	0x010a
        /*1bf6*/ 	.byte	0x3f
	.zero		1


	//   ....[88]....
        /*1bf8*/ 	.word	0x0002be40
        /*1bfc*/ 	.word	0x0000005b
        /*1c00*/ 	.word	0x000284b0
        /*1c04*/ 	.short	0x010a
        /*1c06*/ 	.byte	0x3f
	.zero		1


	//   ....[89]....
        /*1c08*/ 	.word	0x0002c640
        /*1c0c*/ 	.word	0x00000010
        /*1c10*/ 	.word	0x00028400
        /*1c14*/ 	.short	0x010a
        /*1c16*/ 	.byte	0x3f
	.zero		1


	//   ....[90]....
        /*1c18*/ 	.word	0x0002cf70
        /*1c1c*/ 	.word	0x00000010
        /*1c20*/ 	.word	0x00028400
        /*1c24*/ 	.short	0x010a
        /*1c26*/ 	.byte	0x3f
	.zero		1


	//   ....[91]....
        /*1c28*/ 	.word	0x0002cfc0
        /*1c2c*/ 	.word	0x0000000b
        /*1c30*/ 	.word	0x00028430
        /*1c34*/ 	.short	0x010a
        /*1c36*/ 	.byte	0x3f
	.zero		1


	//   ....[92]....
        /*1c38*/ 	.word	0x0002d010
        /*1c3c*/ 	.word	0x00000006
        /*1c40*/ 	.word	0x00028430
        /*1c44*/ 	.short	0x010a
        /*1c46*/ 	.byte	0x3f
	.zero		1


	//   ....[93]....
        /*1c48*/ 	.word	0x0002d060
        /*1c4c*/ 	.word	0x00000007
        /*1c50*/ 	.word	0x00028450
        /*1c54*/ 	.short	0x010a
        /*1c56*/ 	.byte	0x3f
	.zero		1


	//   ....[94]....
        /*1c58*/ 	.word	0x0002d0b0
        /*1c5c*/ 	.word	0x00000006
        /*1c60*/ 	.word	0x00028430
        /*1c64*/ 	.short	0x010a
        /*1c66*/ 	.byte	0x3f
	.zero		1


	//   ....[95]....
        /*1c68*/ 	.word	0x0002d100
        /*1c6c*/ 	.word	0x00000007
        /*1c70*/ 	.word	0x00028450
        /*1c74*/ 	.short	0x010a
        /*1c76*/ 	.byte	0x3f
	.zero		1


	//   ....[96]....
        /*1c78*/ 	.word	0x0002d150
        /*1c7c*/ 	.word	0x00000006
        /*1c80*/ 	.word	0x00028430
        /*1c84*/ 	.short	0x010a
        /*1c86*/ 	.byte	0x3f
	.zero		1


	//   ....[97]....
        /*1c88*/ 	.word	0x0002d1a0
        /*1c8c*/ 	.word	0x00000007
        /*1c90*/ 	.word	0x00028450
        /*1c94*/ 	.short	0x010a
        /*1c96*/ 	.byte	0x3f
	.zero		1


	//   ....[98]....
        /*1c98*/ 	.word	0x0002d1f0
        /*1c9c*/ 	.word	0x0000000a
        /*1ca0*/ 	.word	0x00028450
        /*1ca4*/ 	.short	0x010a
        /*1ca6*/ 	.byte	0x3f
	.zero		1


	//   ....[99]....
        /*1ca8*/ 	.word	0x00031a30
        /*1cac*/ 	.word	0x00000012
        /*1cb0*/ 	.word	0x00028420
        /*1cb4*/ 	.short	0x010a
        /*1cb6*/ 	.byte	0x3f
	.zero		1


	//   ....[100]....
        /*1cb8*/ 	.word	0x00031a80
        /*1cbc*/ 	.word	0x00000008
        /*1cc0*/ 	.word	0x000284a0
        /*1cc4*/ 	.short	0x010a
        /*1cc6*/ 	.byte	0x3f
	.zero		1


	//   ....[101]....
        /*1cc8*/ 	.word	0x00031ad0
        /*1ccc*/ 	.word	0x00000008
        /*1cd0*/ 	.word	0x000284c0
        /*1cd4*/ 	.short	0x010a
        /*1cd6*/ 	.byte	0x3f
	.zero		1


	//   ....[102]....
        /*1cd8*/ 	.word	0x00031b20
        /*1cdc*/ 	.word	0x00000009
        /*1ce0*/ 	.word	0x000284a0
        /*1ce4*/ 	.short	0x010a
        /*1ce6*/ 	.byte	0x3f
	.zero		1


	//   ....[103]....
        /*1ce8*/ 	.word	0x00031b70
        /*1cec*/ 	.word	0x00000009
        /*1cf0*/ 	.word	0x000284c0
        /*1cf4*/ 	.short	0x010a
        /*1cf6*/ 	.byte	0x3f
	.zero		1


	//   ....[104]....
        /*1cf8*/ 	.word	0x00031d10
        /*1cfc*/ 	.word	0x00000000
        /*1d00*/ 	.word	0x00028480
        /*1d04*/ 	.short	0x010a
        /*1d06*/ 	.byte	0x3f
	.zero		1


	//   ....[105]....
        /*1d08*/ 	.word	0x00031d60
        /*1d0c*/ 	.word	0x00000000
        /*1d10*/ 	.word	0x00028440
        /*1d14*/ 	.short	0x010a
        /*1d16*/ 	.byte	0x3f
	.zero		1


	//   ....[106]....
        /*1d18*/ 	.word	0x00032890
        /*1d1c*/ 	.word	0x00000012
        /*1d20*/ 	.word	0x00028420
        /*1d24*/ 	.short	0x010a
        /*1d26*/ 	.byte	0x3f
	.zero		1


	//   ....[107]....
        /*1d28*/ 	.word	0x000328e0
        /*1d2c*/ 	.word	0x00000004
        /*1d30*/ 	.word	0x00028480
        /*1d34*/ 	.short	0x010a
        /*1d36*/ 	.byte	0x3f
	.zero		1


	//   ....[108]....
        /*1d38*/ 	.word	0x00032930
        /*1d3c*/ 	.word	0x00000004
        /*1d40*/ 	.word	0x00028440
        /*1d44*/ 	.short	0x010a
        /*1d46*/ 	.byte	0x3f
	.zero		1


	//   ....[109]....
        /*1d48*/ 	.word	0x00032980
        /*1d4c*/ 	.word	0x00000013
        /*1d50*/ 	.word	0x00028470
        /*1d54*/ 	.short	0x010a
        /*1d56*/ 	.byte	0x3f
	.zero		1


	//   ....[110]....
        /*1d58*/ 	.word	0x000329d0
        /*1d5c*/ 	.word	0x00000013
        /*1d60*/ 	.word	0x00028460
        /*1d64*/ 	.short	0x010a
        /*1d66*/ 	.byte	0x3f
	.zero		1


	//   ....[111]....
        /*1d68*/ 	.word	0x00032a20
        /*1d6c*/ 	.word	0x00000010
        /*1d70*/ 	.word	0x00028470
        /*1d74*/ 	.short	0x010a
        /*1d76*/ 	.byte	0x3f
	.zero		1


	//   ....[112]....
        /*1d78*/ 	.word	0x00032a70
        /*1d7c*/ 	.word	0x00000010
        /*1d80*/ 	.word	0x00028460
        /*1d84*/ 	.short	0x010a
        /*1d86*/ 	.byte	0x3f
	.zero		1


	//   ....[113]....
        /*1d88*/ 	.word	0x000335f0
        /*1d8c*/ 	.word	0x00000000
        /*1d90*/ 	.word	0x00028420
        /*1d94*/ 	.short	0x010a
        /*1d96*/ 	.byte	0x3f
	.zero		1


	//   ....[114]....
        /*1d98*/ 	.word	0x00033790
        /*1d9c*/ 	.word	0x00000006
        /*1da0*/ 	.word	0x00000000
        /*1da4*/ 	.short	0x010a
        /*1da6*/ 	.byte	0x3f
	.zero		1


	//   ....[115]....
        /*1da8*/ 	.word	0x000337e0
        /*1dac*/ 	.word	0x00000007
        /*1db0*/ 	.word	0x00000000
        /*1db4*/ 	.short	0x010a
        /*1db6*/ 	.byte	0x3f
	.zero		1


	//   ....[116]....
        /*1db8*/ 	.word	0x00033830
        /*1dbc*/ 	.word	0x00000004
        /*1dc0*/ 	.word	0x00028460
        /*1dc4*/ 	.short	0x010a
        /*1dc6*/ 	.byte	0x3f
	.zero		1


	//   ....[117]....
        /*1dc8*/ 	.word	0x00033880
        /*1dcc*/ 	.word	0x00000003
        /*1dd0*/ 	.word	0x00028460
        /*1dd4*/ 	.short	0x010a
        /*1dd6*/ 	.byte	0x3f
	.zero		1


	//   ....[118]....
        /*1dd8*/ 	.word	0x000338d0
        /*1ddc*/ 	.word	0x00000004
        /*1de0*/ 	.word	0x00028480
        /*1de4*/ 	.short	0x010a
        /*1de6*/ 	.byte	0x3f
	.zero		1


	//----- nvinfo : EIATTR_NUM_MBARRIERS
	.align		4
.L_244:
        /*1de8*/ 	.byte	0x03, 0x38
        /*1dea*/ 	.short	0x0016


	//----- nvinfo : EIATTR_EXIT_INSTR_OFFSETS
	.align		4
        /*1dec*/ 	.byte	0x04, 0x1c
        /*1dee*/ 	.short	(.L_246 - .L_245)


	//   ....[0]....
.L_245:
        /*1df0*/ 	.word	0x0002bd40


	//----- nvinfo : EIATTR_MAX_THREADS
	.align		4
.L_246:
        /*1df4*/ 	.byte	0x04, 0x05
        /*1df6*/ 	.short	(.L_248 - .L_247)
.L_247:
        /*1df8*/ 	.word	0x00000180
        /*1dfc*/ 	.word	0x00000001
        /*1e00*/ 	.word	0x00000001


	//----- nvinfo : EIATTR_CRS_STACK_SIZE
	.align		4
.L_248:
        /*1e04*/ 	.byte	0x04, 0x1e
        /*1e06*/ 	.short	(.L_250 - .L_249)
.L_249:
        /*1e08*/ 	.word	0x00000000


	//----- nvinfo : EIATTR_CBANK_PARAM_SIZE
	.align		4
.L_250:
        /*1e0c*/ 	.byte	0x03, 0x19
        /*1e0e*/ 	.short	0x0af0


	//----- nvinfo : EIATTR_PARAM_CBANK
	.align		4
        /*1e10*/ 	.byte	0x04, 0x0a
        /*1e12*/ 	.short	(.L_252 - .L_251)
	.align		4
.L_251:
        /*1e14*/ 	.word	index@(.nv.constant0._ZN7cutlass13device_kernelIN5flash11enable_sm90INS1_16FlashAttnFwdSm90INS1_25CollectiveMainloopFwdSm90ILi2EN4cute5tupleIJNS5_1CILi1EEES8_S8_EEENS6_IJNS7_ILi128EEENS7_ILi64EEENS7_ILi256EEEEEELi256ENS_12float_e4m3_tEfNS_4arch4Sm90ELb0ELb1ELb1ELb1ELb0ELb1ELb0ELb1ELb1ELb1ELb1ELb0EEENS1_21CollectiveEpilogueFwdINS6_IJSA_SC_SB_EEES9_NS_10bfloat16_tESG_Li256ELb1ELb1ELb1ELb1EEENS1_36VarlenDynamicPersistentTileSchedulerILi128ELi64ELi256ELi128ELb1ELb1ELb1ELb1ELb0ELb1EEEEEEEEEvNT_6ParamsE)
        /*1e18*/ 	.short	0x0210
        /*1e1a*/ 	.short	0x0af0


	//----- nvinfo : EIATTR_SW_WAR
	.align		4
.L_252:
        /*1e1c*/ 	.byte	0x04, 0x36
        /*1e1e*/ 	.short	(.L_254 - .L_253)
.L_253:
        /*1e20*/ 	.word	0x00000008
.L_254:


//--------------------- .nv.info._ZN7cutlass13device_kernelIN5flash11enable_sm90INS1_16FlashAttnFwdSm90INS1_25CollectiveMainloopFwdSm90ILi2EN4cute5tupleIJNS5_1CILi1EEES8_S8_EEENS6_IJNS7_ILi128EEESA_NS7_ILi256EEEEEELi256ENS_12float_e4m3_tEfNS_4arch4Sm90ELb1ELb0ELb1ELb0ELb0ELb0ELb0ELb1ELb1ELb1ELb1ELb0EEENS1_21CollectiveEpilogueFwdINS6_IJSA_SB_SA_EEES9_NS_10bfloat16_tESF_Li256ELb0ELb1ELb1ELb1EEENS1_19SingleTileSchedulerILb0ELb1ELb1ELi128EEEEEEEEEvNT_6ParamsE --------------------------
	.section	.nv.info._ZN7cutlass13device_kernelIN5flash11enable_sm90INS1_16FlashAttnFwdSm90INS1_25CollectiveMainloopFwdSm90ILi2EN4cute5tupleIJNS5_1CILi1EEES8_S8_EEENS6_IJNS7_ILi128EEESA_NS7_ILi256EEEEEELi256ENS_12float_e4m3_tEfNS_4arch4Sm90ELb1ELb0ELb1ELb0ELb0ELb0ELb0ELb1ELb1ELb1ELb1ELb0EEENS1_21CollectiveEpilogueFwdINS6_IJSA_SB_SA_EEES9_NS_10bfloat16_tESF_Li256ELb0ELb1ELb1ELb1EEENS1_19SingleTileSchedulerILb0ELb1ELb1ELi128EEEEEEEEEvNT_6ParamsE,"",@"SHT_CUDA_INFO"
	.sectionflags	@""
	.align	4


	//----- nvinfo : EIATTR_CUDA_API_VERSION
	.align		4
        /*0000*/ 	.byte	0x04, 0x37
        /*0002*/ 	.short	(.L_256 - .L_255)
.L_255:
        /*0004*/ 	.word	0x00000082


	//----- nvinfo : EIATTR_KPARAM_INFO
	.align		4
.L_256:
        /*0008*/ 	.byte	0x04, 0x17
        /*000a*/ 	.short	(.L_258 - .L_257)
.L_257:
        /*000c*/ 	.word	0x00000000
        /*0010*/ 	.short	0x0000
        /*0012*/ 	.short	0x0070
        /*0014*/ 	.byte	0x00, 0xf0, 0x01, 0x28


	//----- nvinfo : EIATTR_SPARSE_MMA_MASK
	.align		4
.L_258:
        /*0018*/ 	.byte	0x03, 0x50
        /*001a*/ 	.short	0x0000


	//----- nvinfo : EIATTR_MAXREG_COUNT
	.align		4
        /*001c*/ 	.byte	0x03, 0x1b
        /*001e*/ 	.short	0x00a8


	//----- nvinfo : EIATTR_NUM_BARRIERS
	.align		4
        /*0020*/ 	.byte	0x02, 0x4c
        /*0022*/ 	.byte	0x10
	.zero		1


	//----- nvinfo : EIATTR_EXTERNS
	.align		4
        /*0024*/ 	.byte	0x04, 0x0f
        /*0026*/ 	.short	(.L_260 - .L_259)


	//   ....[0]....
	.align		4
.L_259:
        /*0028*/ 	.word	index@(__assertfail)


	//----- nvinfo : EIATTR_ANNOTATIONS
	.align		4
.L_260:
        /*002c*/ 	.byte	0x04, 0x55
        /*002e*/ 	.short	(.L_262 - .L_261)


	//   ....[0]....
.L_261:
        /* <DEDUP_REMOVED lines=19> */
        /*0154*/ 	.byte	0xd0, 0x46, 0x01, 0x00, 0x01, 0x00, 0x00, 0x00, 0x30, 0x47, 0x01, 0x00


	//----- nvinfo : EIATTR_MERCURY_ISA_VERSION
	.align		4
.L_262:
        /*0160*/ 	.byte	0x03, 0x5f
        /*0162*/ 	.short	0x0101


	//----- nvinfo : EIATTR_INT_WARP_WIDE_INSTR_OFFSETS
	.align		4
        /*0164*/ 	.byte	0x04, 0x31
        /*0166*/ 	.short	(.L_264 - .L_263)


	//   ....[0]....
.L_263:
        /*0168*/ 	.word	0x00000120


	//   ....[1]....
        /*016c*/ 	.word	0x000001c0


	//   ....[2]....
        /*0170*/ 	.word	0x00000230


	//----- nvinfo : EIATTR_COOP_GROUP_MASK_REGIDS
	.align		4
.L_264:
        /*0174*/ 	.byte	0x04, 0x29
        /*0176*/ 	.short	(.L_266 - .L_265)


	//   ....[0]....
.L_265:
        /*0178*/ 	.word	0xffffffff


	//   ....[1]....
        /*017c*/ 	.word	0xffffffff


	//   ....[2]....
        /*0180*/ 	.word	0xffffffff


	//   ....[3]....
        /*0184*/ 	.word	0xffffffff


	//   ....[4]....
        /*0188*/ 	.word	0xffffffff


	//   ....[5]....
        /*018c*/ 	.word	0xffffffff


	//   ....[6]....
        /*0190*/ 	.word	0xffffffff


	//   ....[7]....
        /*0194*/ 	.word	0xffffffff


	//   ....[8]....
        /*0198*/ 	.word	0xffffffff


	//   ....[9]....
        /*019c*/ 	.word	0xffffffff


	//   ....[10]....
        /*01a0*/ 	.word	0xffffffff


	//   ....[11]....
        /*01a4*/ 	.word	0xffffffff


	//   ....[12]....
        /*01a8*/ 	.word	0xffffffff


	//   ....[13]....
        /*01ac*/ 	.word	0xffffffff


	//   ....[14]....
        /*01b0*/ 	.word	0xffffffff


	//   ....[15]....
        /*01b4*/ 	.word	0xffffffff


	//   ....[16]....
        /*01b8*/ 	.word	0xffffffff


	//   ....[17]....
        /*01bc*/ 	.word	0xffffffff


	//   ....[18]....
        /*01c0*/ 	.word	0xffffffff


	//   ....[19]....
        /*01c4*/ 	.word	0xffffffff


	//   ....[20]....
        /*01c8*/ 	.word	0xffffffff


	//   ....[21]....
        /*01cc*/ 	.word	0xffffffff


	//   ....[22]....
        /*01d0*/ 	.word	0xffffffff


	//   ....[23]....
        /*01d4*/ 	.word	0xffffffff


	//   ....[24]....
        /*01d8*/ 	.word	0xffffffff


	//   ....[25]....
        /*01dc*/ 	.word	0xffffffff


	//   ....[26]....
        /*01e0*/ 	.word	0xffffffff


	//   ....[27]....
        /*01e4*/ 	.word	0xffffffff


	//   ....[28]....
        /*01e8*/ 	.word	0xffffffff


	//   ....[29]....
        /*01ec*/ 	.word	0xffffffff


	//   ....[30]....
        /*01f0*/ 	.word	0xffffffff


	//   ....[31]....
        /*01f4*/ 	.word	0xffffffff


	//   ....[32]....
        /*01f8*/ 	.word	0xffffffff


	//   ....[33]....
        /*01fc*/ 	.word	0xffffffff


	//   ....[34]....
        /*0200*/ 	.word	0xffffffff


	//   ....[35]....
        /*0204*/ 	.word	0xffffffff


	//   ....[36]....
        /*0208*/ 	.word	0xffffffff


	//   ....[37]....
        /*020c*/ 	.word	0xffffffff


	//   ....[38]....
        /*0210*/ 	.word	0xffffffff


	//   ....[39]....
        /*0214*/ 	.word	0xffffffff


	//   ....[40]....
        /*0218*/ 	.word	0xffffffff


	//   ....[41]....
        /*021c*/ 	.word	0xffffffff


	//   ....[42]....
        /*0220*/ 	.word	0xffffffff


	//   ....[43]....
        /*0224*/ 	.word	0xffffffff


	//   ....[44]....
        /*0228*/ 	.word	0xffffffff


	//   ....[45]....
        /*022c*/ 	.word	0xffffffff


	//   ....[46]....
        /*0230*/ 	.word	0xffffffff


	//   ....[47]....
        /*0234*/ 	.word	0xffffffff


	//   ....[48]....
        /*0238*/ 	.word	0xffffffff


	//   ....[49]....
        /*023c*/ 	.word	0xffffffff


	//   ....[50]....
        /*0240*/ 	.word	0xffffffff


	//   ....[51]....
        /*0244*/ 	.word	0xffffffff


	//   ....[52]....
        /*0248*/ 	.word	0xffffffff


	//   ....[53]....
        /*024c*/ 	.word	0xffffffff


	//   ....[54]....
        /*0250*/ 	.word	0xffffffff


	//   ....[55]....
        /*0254*/ 	.word	0xffffffff


	//   ....[56]....
        /*0258*/ 	.word	0xffffffff


	//   ....[57]....
        /*025c*/ 	.word	0xffffffff


	//   ....[58]....
        /*0260*/ 	.word	0xffffffff


	//   ....[59]....
        /*0264*/ 	.word	0xffffffff


	//   ....[60]....
        /*0268*/ 	.word	0xffffffff


	//   ....[61]....
        /*026c*/ 	.word	0xffffffff


	//   ....[62]....
        /*0270*/ 	.word	0xffffffff


	//   ....[63]....
        /*0274*/ 	.word	0xffffffff


	//   ....[64]....
        /*0278*/ 	.word	0xffffffff


	//   ....[65]....
        /*027c*/ 	.word	0xffffffff


	//   ....[66]....
        /*0280*/ 	.word	0xffffffff


	//   ....[67]....
        /*0284*/ 	.word	0xffffffff


	//   ....[68]....
        /*0288*/ 	.word	0xffffffff


	//   ....[69]....
        /*028c*/ 	.word	0xffffffff


	//   ....[70]....
        /*0290*/ 	.word	0xffffffff


	//   ....[71]....
        /*0294*/ 	.word	0xffffffff


	//   ....[72]....
        /*0298*/ 	.word	0xffffffff


	//   ....[73]....
        /*029c*/ 	.word	0xffffffff


	//   ....[74]....
        /*02a0*/ 	.word	0xffffffff


	//   ....[75]....
        /*02a4*/ 	.word	0xffffffff


	//   ....[76]....
        /*02a8*/ 	.word	0xffffffff


	//   ....[77]....
        /*02ac*/ 	.word	0xffffffff


	//   ....[78]....
        /*02b0*/ 	.word	0xffffffff


	//   ....[79]....
        /*02b4*/ 	.word	0xffffffff


	//   ....[80]....
        /*02b8*/ 	.word	0xffffffff


	//   ....[81]....
        /*02bc*/ 	.word	0xffffffff


	//   ....[82]....
        /*02c0*/ 	.word	0xffffffff


	//   ....[83]....
        /*02c4*/ 	.word	0xffffffff


	//   ....[84]....
        /*02c8*/ 	.word	0xffffffff


	//   ....[85]....
        /*02cc*/ 	.word	0xffffffff


	//   ....[86]....
        /*02d0*/ 	.word	0xffffffff


	//   ....[87]....
        /*02d4*/ 	.word	0xffffffff


	//   ....[88]....
        /*02d8*/ 	.word	0xffffffff


	//   ....[89]....
        /*02dc*/ 	.word	0xffffffff


	//   ....[90]....
        /*02e0*/ 	.word	0xffffffff


	//   ....[91]....
        /*02e4*/ 	.word	0xffffffff


	//   ....[92]....
        /*02e8*/ 	.word	0xffffffff


	//   ....[93]....
        /*02ec*/ 	.word	0xffffffff


	//   ....[94]....
        /*02f0*/ 	.word	0xffffffff


	//   ....[95]....
        /*02f4*/ 	.word	0xffffffff


	//   ....[96]....
        /*02f8*/ 	.word	0xffffffff


	//   ....[97]....
        /*02fc*/ 	.word	0xffffffff


	//   ....[98]....
        /*0300*/ 	.word	0xffffffff


	//   ....[99]....
        /*0304*/ 	.word	0xffffffff


	//   ....[100]....
        /*0308*/ 	.word	0xffffffff


	//   ....[101]....
        /*030c*/ 	.word	0xffffffff


	//   ....[102]....
        /*0310*/ 	.word	0xffffffff


	//   ....[103]....
        /*0314*/ 	.word	0xffffffff


	//   ....[104]....
        /*0318*/ 	.word	0xffffffff


	//   ....[105]....
        /*031c*/ 	.word	0xffffffff


	//   ....[106]....
        /*0320*/ 	.word	0xffffffff


	//   ....[107]....
        /*0324*/ 	.word	0xffffffff


	//   ....[108]....
        /*0328*/ 	.word	0xffffffff


	//   ....[109]....
        /*032c*/ 	.word	0xffffffff


	//   ....[110]....
        /*0330*/ 	.word	0xffffffff


	//   ....[111]....
        /*0334*/ 	.word	0xffffffff


	//   ....[112]....
        /*0338*/ 	.word	0xffffffff


	//   ....[113]....
        /*033c*/ 	.word	0xffffffff


	//   ....[114]....
        /*0340*/ 	.word	0xffffffff


	//   ....[115]....
        /*0344*/ 	.word	0xffffffff


	//   ....[116]....
        /*0348*/ 	.word	0xffffffff


	//   ....[117]....
        /*034c*/ 	.word	0xffffffff


	//   ....[118]....
        /*0350*/ 	.word	0xffffffff


	//   ....[119]....
        /*0354*/ 	.word	0xffffffff


	//   ....[120]....
        /*0358*/ 	.word	0xffffffff


	//   ....[121]....
        /*035c*/ 	.word	0xffffffff


	//   ....[122]....
        /*0360*/ 	.word	0xffffffff


	//   ....[123]....
        /*0364*/ 	.word	0xffffffff


	//   ....[124]....
        /*0368*/ 	.word	0xffffffff


	//   ....[125]....
        /*036c*/ 	.word	0xffffffff


	//   ....[126]....
        /*0370*/ 	.word	0xffffffff


	//   ....[127]....
        /*0374*/ 	.word	0xffffffff


	//   ....[128]....
        /*0378*/ 	.word	0xffffffff


	//   ....[129]....
        /*037c*/ 	.word	0xffffffff


	//   ....[130]....
        /*0380*/ 	.word	0xffffffff


	//   ....[131]....
        /*0384*/ 	.word	0xffffffff


	//   ....[132]....
        /*0388*/ 	.word	0xffffffff


	//   ....[133]....
        /*038c*/ 	.word	0xffffffff


	//   ....[134]....
        /*0390*/ 	.word	0xffffffff


	//   ....[135]....
        /*0394*/ 	.word	0xffffffff


	//   ....[136]....
        /*0398*/ 	.word	0xffffffff


	//   ....[137]....
        /*039c*/ 	.word	0xffffffff


	//   ....[138]....
        /*03a0*/ 	.word	0xffffffff


	//   ....[139]....
        /*03a4*/ 	.word	0xffffffff


	//   ....[140]....
        /*03a8*/ 	.word	0xffffffff


	//   ....[141]....
        /*03ac*/ 	.word	0xffffffff


	//   ....[142]....
        /*03b0*/ 	.word	0xffffffff


	//   ....[143]....
        /*03b4*/ 	.word	0xffffffff


	//   ....[144]....
        /*03b8*/ 	.word	0xffffffff


	//   ....[145]....
        /*03bc*/ 	.word	0xffffffff


	//   ....[146]....
        /*03c0*/ 	.word	0xffffffff


	//   ....[147]....
        /*03c4*/ 	.word	0xffffffff


	//   ....[148]....
        /*03c8*/ 	.word	0xffffffff


	//   ....[149]....
        /*03cc*/ 	.word	0xffffffff


	//   ....[150]....
        /*03d0*/ 	.word	0xffffffff


	//   ....[151]....
        /*03d4*/ 	.word	0xffffffff


	//   ....[152]....
        /*03d8*/ 	.word	0xffffffff


	//   ....[153]....
        /*03dc*/ 	.word	0xffffffff


	//   ....[154]....
        /*03e0*/ 	.word	0xffffffff


	//   ....[155]....
        /*03e4*/ 	.word	0xffffffff


	//   ....[156]....
        /*03e8*/ 	.word	0xffffffff


	//   ....[157]....
        /*03ec*/ 	.word	0xffffffff


	//   ....[158]....
        /*03f0*/ 	.word	0xffffffff


	//   ....[159]....
        /*03f4*/ 	.word	0xffffffff


	//   ....[160]....
        /*03f8*/ 	.word	0xffffffff


	//   ....[161]....
        /*03fc*/ 	.word	0xffffffff


	//   ....[162]....
        /*0400*/ 	.word	0xffffffff


	//   ....[163]....
        /*0404*/ 	.word	0xffffffff


	//   ....[164]....
        /*0408*/ 	.word	0xffffffff


	//   ....[165]....
        /*040c*/ 	.word	0xffffffff


	//   ....[166]....
        /*0410*/ 	.word	0xffffffff


	//   ....[167]....
        /*0414*/ 	.word	0xffffffff


	//   ....[168]....
        /*0418*/ 	.word	0xffffffff


	//   ....[169]....
        /*041c*/ 	.word	0xffffffff


	//   ....[170]....
        /*0420*/ 	.word	0xffffffff


	//   ....[171]....
        /*0424*/ 	.word	0xffffffff


	//   ....[172]....
        /*0428*/ 	.word	0xffffffff


	//   ....[173]....
        /*042c*/ 	.word	0xffffffff


	//   ....[174]....
        /*0430*/ 	.word	0xffffffff


	//   ....[175]....
        /*0434*/ 	.word	0xffffffff


	//   ....[176]....
        /*0438*/ 	.word	0xffffffff


	//   ....[177]....
        /*043c*/ 	.word	0xffffffff


	//   ....[178]....
        /*0440*/ 	.word	0xffffffff


	//   ....[179]....
        /*0444*/ 	.word	0xffffffff


	//   ....[180]....
        /*0448*/ 	.word	0xffffffff


	//   ....[181]....
        /*044c*/ 	.word	0xffffffff


	//   ....[182]....
        /*0450*/ 	.word	0xffffffff


	//   ....[183]....
        /*0454*/ 	.word	0x0500000f


	//   ....[184]....
        /*0458*/ 	.word	0x0500000f


	//   ....[185]....
        /*045c*/ 	.word	0x0500000f


	//   ....[186]....
        /*0460*/ 	.word	0x0500000f


	//   ....[187]....
        /*0464*/ 	.word	0x0500000f


	//   ....[188]....
        /*0468*/ 	.word	0x0500000f


	//   ....[189]....
        /*046c*/ 	.word	0x0500000f


	//   ....[190]....
        /*0470*/ 	.word	0x0500000f


	//   ....[191]....
        /*0474*/ 	.word	0x0500000f


	//   ....[192]....
        /*0478*/ 	.word	0x0500000f


	//   ....[193]....
        /*047c*/ 	.word	0x0500000f


	//   ....[194]....
        /*0480*/ 	.word	0x0500000f


	//   ....[195]....
        /*0484*/ 	.word	0x0500000f


	//   ....[196]....
        /*0488*/ 	.word	0x0500000f


	//   ....[197]....
        /*048c*/ 	.word	0x0500000f


	//   ....[198]....
        /*0490*/ 	.word	0x0500000f


	//   ....[199]....
        /*0494*/ 	.word	0x0500000f


	//----- nvinfo : EIATTR_COOP_GROUP_INSTR_OFFSETS
	.align		4
.L_266:
        /*0498*/ 	.byte	0x04, 0x28
        /*049a*/ 	.short	(.L_268 - .L_267)


	//   ....[0]....
.L_267:
        /*049c*/ 	.word	0x00000060


	//   ....[1]....
        /*04a0*/ 	.word	0x00000130


	//   ....[2]....
        /*04a4*/ 	.word	0x000001e0


	//   ....[3]....
        /*04a8*/ 	.word	0x000003a0


	//   ....[4]....
        /*04ac*/ 	.word	0x00000500


	//   ....[5]....
        /*04b0*/ 	.word	0x00000620


	//   ....[6]....
        /*04b4*/ 	.word	0x00000780


	//   ....[7]....
        /*04b8*/ 	.word	0x000013a0


	//   ....[8]....
        /*04bc*/ 	.word	0x00002310


	//   ....[9]....
        /*04c0*/ 	.word	0x00002380


	//   ....[10]....
        /*04c4*/ 	.word	0x00002da0


	//   ....[11]....
        /*04c8*/ 	.word	0x00002e20


	//   ....[12]....
        /*04cc*/ 	.word	0x000037c0


	//   ....[13]....
        /*04d0*/ 	.word	0x00003850


	//   ....[14]....
        /*04d4*/ 	.word	0x000058b0


	//   ....[15]....
        /*04d8*/ 	.word	0x000058f0


	//   ....[16]....
        /*04dc*/ 	.word	0x00006110


	//   ....[17]....
        /*04e0*/ 	.word	0x000061b0


	//   ....[18]....
        /*04e4*/ 	.word	0x00006b20


	//   ....[19]....
        /*04e8*/ 	.word	0x00006b90


	//   ....[20]....
        /*04ec*/ 	.word	0x000091e0


	//   ....[21]....
        /*04f0*/ 	.word	0x00009260


	//   ....[22]....
        /*04f4*/ 	.word	0x00009400


	//   ....[23]....
        /*04f8*/ 	.word	0x00009520


	//   ....[24]....
        /*04fc*/ 	.word	0x0000adf0


	//   ....[25]....
        /*0500*/ 	.word	0x0000ae00


	//   ....[26]....
        /*0504*/ 	.word	0x0000ae90


	//   ....[27]....
        /*0508*/ 	.word	0x0000aea0


	//   ....[28]....
        /*050c*/ 	.word	0x0000c460


	//   ....[29]....
        /*0510*/ 	.word	0x0000c490


	//   ....[30]....
        /*0514*/ 	.word	0x0000c4c0


	//   ....[31]....
        /*0518*/ 	.word	0x0000c4d0


	//   ....[32]....
        /*051c*/ 	.word	0x0000c4e0


	//   ....[33]....
        /*0520*/ 	.word	0x0000c4f0


	//   ....[34]....
        /*0524*/ 	.word	0x0000c510


	//   ....[35]....
        /*0528*/ 	.word	0x0000c520


	//   ....[36]....
        /*052c*/ 	.word	0x0000c530


	//   ....[37]....
        /*0530*/ 	.word	0x0000c540


	//   ....[38]....
        /*0534*/ 	.word	0x0000c550


	//   ....[39]....
        /*0538*/ 	.word	0x0000c560


	//   ....[40]....
        /*053c*/ 	.word	0x0000c580


	//   ....[41]....
        /*0540*/ 	.word	0x0000c590


	//   ....[42]....
        /*0544*/ 	.word	0x0000c5a0


	//   ....[43]....
        /*0548*/ 	.word	0x0000c5b0


	//   ....[44]....
        /*054c*/ 	.word	0x0000c5c0


	//   ....[45]....
        /*0550*/ 	.word	0x0000c5d0


	//   ....[46]....
        /*0554*/ 	.word	0x0000c5e0


	//   ....[47]....
        /*0558*/ 	.word	0x0000c5f0


	//   ....[48]....
        /*055c*/ 	.word	0x0000c600


	//   ....[49]....
        /*0560*/ 	.word	0x0000c610


	//   ....[50]....
        /*0564*/ 	.word	0x0000c620


	//   ....[51]....
        /*0568*/ 	.word	0x0000c630


	//   ....[52]....
        /*056c*/ 	.word	0x0000c640


	//   ....[53]....
        /*0570*/ 	.word	0x0000c650


	//   ....[54]....
        /*0574*/ 	.word	0x0000c660


	//   ....[55]....
        /*0578*/ 	.word	0x0000c670


	//   ....[56]....
        /*057c*/ 	.word	0x0000c690


	//   ....[57]....
        /*0580*/ 	.word	0x0000c6a0


	//   ....[58]....
        /*0584*/ 	.word	0x0000c6b0


	//   ....[59]....
        /*0588*/ 	.word	0x0000c6c0


	//   ....[60]....
        /*058c*/ 	.word	0x0000c6d0


	//   ....[61]....
        /*0590*/ 	.word	0x0000c6e0


	//   ....[62]....
        /*0594*/ 	.word	0x0000c6f0


	//   ....[63]....
        /*0598*/ 	.word	0x0000c700


	//   ....[64]....
        /*059c*/ 	.word	0x0000c720


	//   ....[65]....
        /*05a0*/ 	.word	0x0000c740


	//   ....[66]....
        /*05a4*/ 	.word	0x0000c750


	//   ....[67]....
        /*05a8*/ 	.word	0x0000c760


	//   ....[68]....
        /*05ac*/ 	.word	0x0000c780


	//   ....[69]....
        /*05b0*/ 	.word	0x0000c7a0


	//   ....[70]....
        /*05b4*/ 	.word	0x0000c7b0


	//   ....[71]....
        /*05b8*/ 	.word	0x0000c7c0


	//   ....[72]....
        /*05bc*/ 	.word	0x0000c7d0


	//   ....[73]....
        /*05c0*/ 	.word	0x0000c7e0


	//   ....[74]....
        /*05c4*/ 	.word	0x0000c7f0


	//   ....[75]....
        /*05c8*/ 	.word	0x0000c810


	//   ....[76]....
        /*05cc*/ 	.word	0x0000c820


	//   ....[77]....
        /*05d0*/ 	.word	0x0000c830


	//   ....[78]....
        /*05d4*/ 	.word	0x0000c840


	//   ....[79]....
        /*05d8*/ 	.word	0x0000c850


	//   ....[80]....
        /*05dc*/ 	.word	0x0000c870


	//   ....[81]....
        /*05e0*/ 	.word	0x0000c890


	//   ....[82]....
        /*05e4*/ 	.word	0x0000c8a0


	//   ....[83]....
        /*05e8*/ 	.word	0x0000c8b0


	//   ....[84]....
        /*05ec*/ 	.word	0x0000c8c0


	//   ....[85]....
        /*05f0*/ 	.word	0x0000c8d0


	//   ....[86]....
        /*05f4*/ 	.word	0x0000c8f0


	//   ....[87]....
        /*05f8*/ 	.word	0x0000c900


	//   ....[88]....
        /*05fc*/ 	.word	0x0000c920


	//   ....[89]....
        /*0600*/ 	.word	0x0000c930


	//   ....[90]....
        /*0604*/ 	.word	0x0000c940


	//   ....[91]....
        /*0608*/ 	.word	0x0000c950


	//   ....[92]....
        /*060c*/ 	.word	0x0000c960


	//   ....[93]....
        /*0610*/ 	.word	0x0000c980


	//   ....[94]....
        /*0614*/ 	.word	0x0000c9a0


	//   ....[95]....
        /*0618*/ 	.word	0x0000c9c0


	//   ....[96]....
        /*061c*/ 	.word	0x0000c9e0


	//   ....[97]....
        /*0620*/ 	.word	0x0000ca00


	//   ....[98]....
        /*0624*/ 	.word	0x0000ca10


	//   ....[99]....
        /*0628*/ 	.word	0x0000ca30


	//   ....[100]....
        /*062c*/ 	.word	0x0000ca60


	//   ....[101]....
        /*0630*/ 	.word	0x0000ca90


	//   ....[102]....
        /*0634*/ 	.word	0x0000caa0


	//   ....[103]....
        /*0638*/ 	.word	0x0000cac0


	//   ....[104]....
        /*063c*/ 	.word	0x0000cad0


	//   ....[105]....
        /*0640*/ 	.word	0x0000cae0


	//   ....[106]....
        /*0644*/ 	.word	0x0000caf0


	//   ....[107]....
        /*0648*/ 	.word	0x0000cb00


	//   ....[108]....
        /*064c*/ 	.word	0x0000cb10


	//   ....[109]....
        /*0650*/ 	.word	0x0000cb20


	//   ....[110]....
        /*0654*/ 	.word	0x0000cb40


	//   ....[111]....
        /*0658*/ 	.word	0x0000cb50


	//   ....[112]....
        /*065c*/ 	.word	0x0000cb60


	//   ....[113]....
        /*0660*/ 	.word	0x0000cb70


	//   ....[114]....
        /*0664*/ 	.word	0x0000cb80


	//   ....[115]....
        /*0668*/ 	.word	0x0000cb90


	//   ....[116]....
        /*066c*/ 	.word	0x0000cbb0


	//   ....[117]....
        /*0670*/ 	.word	0x0000cbd0


	//   ....[118]....
        /*0674*/ 	.word	0x0000cc00


	//   ....[119]....
        /*0678*/ 	.word	0x0000cc30


	//   ....[120]....
        /*067c*/ 	.word	0x0000cc60


	//   ....[121]....
        /*0680*/ 	.word	0x0000cc90


	//   ....[122]....
        /*0684*/ 	.word	0x0000ccc0


	//   ....[123]....
        /*0688*/ 	.word	0x0000ccf0


	//   ....[124]....
        /*068c*/ 	.word	0x0000cd20


	//   ....[125]....
        /*0690*/ 	.word	0x0000cd50


	//   ....[126]....
        /*0694*/ 	.word	0x0000cd80


	//   ....[127]....
        /*0698*/ 	.word	0x0000cdb0


	//   ....[128]....
        /*069c*/ 	.word	0x0000cdf0


	//   ....[129]....
        /*06a0*/ 	.word	0x0000ce20


	//   ....[130]....
        /*06a4*/ 	.word	0x0000ce50


	//   ....[131]....
        /*06a8*/ 	.word	0x0000ce90


	//   ....[132]....
        /*06ac*/ 	.word	0x0000ced0


	//   ....[133]....
        /*06b0*/ 	.word	0x0000cf10


	//   ....[134]....
        /*06b4*/ 	.word	0x0000cf50


	//   ....[135]....
        /*06b8*/ 	.word	0x0000cf90


	//   ....[136]....
        /*06bc*/ 	.word	0x0000cfd0


	//   ....[137]....
        /*06c0*/ 	.word	0x0000d000


	//   ....[138]....
        /*06c4*/ 	.word	0x0000d030


	//   ....[139]....
        /*06c8*/ 	.word	0x0000d070


	//   ....[140]....
        /*06cc*/ 	.word	0x0000d0b0


	//   ....[141]....
        /*06d0*/ 	.word	0x0000d0f0


	//   ....[142]....
        /*06d4*/ 	.word	0x0000d130


	//   ....[143]....
        /*06d8*/ 	.word	0x0000d160


	//   ....[144]....
        /*06dc*/ 	.word	0x0000d1a0


	//   ....[145]....
        /*06e0*/ 	.word	0x0000d1d0


	//   ....[146]....
        /*06e4*/ 	.word	0x0000d200


	//   ....[147]....
        /*06e8*/ 	.word	0x0000d230


	//   ....[148]....
        /*06ec*/ 	.word	0x0000d260


	//   ....[149]....
        /*06f0*/ 	.word	0x0000d290


	//   ....[150]....
        /*06f4*/ 	.word	0x0000d2c0


	//   ....[151]....
        /*06f8*/ 	.word	0x0000d2f0


	//   ....[152]....
        /*06fc*/ 	.word	0x0000d320


	//   ....[153]....
        /*0700*/ 	.word	0x0000d350


	//   ....[154]....
        /*0704*/ 	.word	0x0000d380


	//   ....[155]....
        /*0708*/ 	.word	0x0000d3b0


	//   ....[156]....
        /*070c*/ 	.word	0x0000d6c0


	//   ....[157]....
        /*0710*/ 	.word	0x0000d710


	//   ....[158]....
        /*0714*/ 	.word	0x0000d750


	//   ....[159]....
        /*0718*/ 	.word	0x0000d790


	//   ....[160]....
        /*071c*/ 	.word	0x0000d7c0


	//   ....[161]....
        /*0720*/ 	.word	0x0000d800


	//   ....[162]....
        /*0724*/ 	.word	0x0000e4a0


	//   ....[163]....
        /*0728*/ 	.word	0x0000e4d0


	//   ....[164]....
        /*072c*/ 	.word	0x0000f5f0


	//   ....[165]....
        /*0730*/ 	.word	0x000103e0


	//   ....[166]....
        /*0734*/ 	.word	0x00010e50


	//   ....[167]....
        /*0738*/ 	.word	0x00010e90


	//   ....[168]....
        /*073c*/ 	.word	0x00010eb0


	//   ....[169]....
        /*0740*/ 	.word	0x00010f50


	//   ....[170]....
        /*0744*/ 	.word	0x00010f70


	//   ....[171]....
        /*0748*/ 	.word	0x00011010


	//   ....[172]....
        /*074c*/ 	.word	0x00011030


	//   ....[173]....
        /*0750*/ 	.word	0x000110d0


	//   ....[174]....
        /*0754*/ 	.word	0x000110f0


	//   ....[175]....
        /*0758*/ 	.word	0x00011190


	//   ....[176]....
        /*075c*/ 	.word	0x000111b0


	//   ....[177]....
        /*0760*/ 	.word	0x00011250


	//   ....[178]....
        /*0764*/ 	.word	0x00011270


	//   ....[179]....
        /*0768*/ 	.word	0x00011310


	//   ....[180]....
        /*076c*/ 	.word	0x00011330


	//   ....[181]....
        /*0770*/ 	.word	0x000113c0


	//   ....[182]....
        /*0774*/ 	.word	0x000132a0


	//   ....[183]....
        /*0778*/ 	.word	0x00013850


	//   ....[184]....
        /*077c*/ 	.word	0x00013a20


	//   ....[185]....
        /*0780*/ 	.word	0x00013a70


	//   ....[186]....
        /*0784*/ 	.word	0x00013b10


	//   ....[187]....
        /*0788*/ 	.word	0x00013c20


	//   ....[188]....
        /*078c*/ 	.word	0x00013c90


	//   ....[189]....
        /*0790*/ 	.word	0x00013da0


	//   ....[190]....
        /*0794*/ 	.word	0x00013e10


	//   ....[191]....
        /*0798*/ 	.word	0x00013f20


	//   ....[192]....
        /*079c*/ 	.word	0x00013f90


	//   ....[193]....
        /*07a0*/ 	.word	0x000140a0


	//   ....[194]....
        /*07a4*/ 	.word	0x00014110


	//   ....[195]....
        /*07a8*/ 	.word	0x00014220


	//   ....[196]....
        /*07ac*/ 	.word	0x00014290


	//   ....[197]....
        /*07b0*/ 	.word	0x00014380


	//   ....[198]....
        /*07b4*/ 	.word	0x00014410


	//   ....[199]....
        /*07b8*/ 	.word	0x00014500


	//----- nvinfo : EIATTR_REG_RECONFIG
	.align		4
.L_268:
        /*07bc*/ 	.byte	0x01, 0x54
	.zero		2


	//----- nvinfo : EIATTR_SYSCALL_OFFSETS
	.align		4
        /*07c0*/ 	.byte	0x04, 0x46
        /*07c2*/ 	.short	(.L_270 - .L_269)


	//   ....[0]....
.L_269:
        /*07c4*/ 	.word	0x00001560


	//   ....[1]....
        /*07c8*/ 	.word	0x0000fd70


	//   ....[2]....
        /*07cc*/ 	.word	0x0000feb0


	//   ....[3]....
        /*07d0*/ 	.word	0x0000fff0


	//   ....[4]....
        /*07d4*/ 	.word	0x00010110


	//   ....[5]....
        /*07d8*/ 	.word	0x00010af0


	//----- nvinfo : EIATTR_MBARRIER_INSTR_OFFSETS
	.align		4
.L_270:
        /*07dc*/ 	.byte	0x04, 0x39
        /*07de*/ 	.short	(.L_272 - .L_271)


	//   ....[0]....
.L_271:
        /*07e0*/ 	.word	0x00000250
        /*07e4*/ 	.word	0x000000ff
        /*07e8*/ 	.word	0x00038800
        /*07ec*/ 	.short	0x0100
        /*07ee*/ 	.byte	0x08
	.zero		1


	//   ....[1]....
        /*07f0*/ 	.word	0x00000260
        /*07f4*/ 	.word	0x000000ff
        /*07f8*/ 	.word	0x00038820
        /*07fc*/ 	.short	0x0100
        /*07fe*/ 	.byte	0x08
	.zero		1


	//   ....[2]....
        /*0800*/ 	.word	0x00000350
        /*0804*/ 	.word	0x000000ff
        /*0808*/ 	.word	0x00038830
        /*080c*/ 	.short	0x0100
        /*080e*/ 	.byte	0x08
	.zero		1


	//   ....[3]....
        /*0810*/ 	.word	0x00000360
        /*0814*/ 	.word	0x000000ff
        /*0818*/ 	.word	0x00038840
        /*081c*/ 	.short	0x0100
        /*081e*/ 	.byte	0x08
	.zero		1


	//   ....[4]....
        /*0820*/ 	.word	0x00000370
        /*0824*/ 	.word	0x000000ff
        /*0828*/ 	.word	0x00038838
        /*082c*/ 	.short	0x0100
        /*082e*/ 	.byte	0x08
	.zero		1


	//   ....[5]....
        /*0830*/ 	.word	0x00000380
        /*0834*/ 	.word	0x000000ff
        /*0838*/ 	.word	0x00038848
        /*083c*/ 	.short	0x0100
        /*083e*/ 	.byte	0x08
	.zero		1


	//   ....[6]....
        /*0840*/ 	.word	0x000004b0
        /*0844*/ 	.word	0x000000ff
        /*0848*/ 	.word	0x00038850
        /*084c*/ 	.short	0x0100
        /*084e*/ 	.byte	0x08
	.zero		1


	//   ....[7]....
        /*0850*/ 	.word	0x000004c0
        /*0854*/ 	.word	0x000000ff
        /*0858*/ 	.word	0x00038860
        /*085c*/ 	.short	0x0100
        /*085e*/ 	.byte	0x08
	.zero		1


	//   ....[8]....
        /*0860*/ 	.word	0x000004d0
        /*0864*/ 	.word	0x000000ff
        /*0868*/ 	.word	0x00038858
        /*086c*/ 	.short	0x0100
        /*086e*/ 	.byte	0x08
	.zero		1


	//   ....[9]....
        /*0870*/ 	.word	0x000004e0
        /*0874*/ 	.word	0x000000ff
        /*0878*/ 	.word	0x00038868
        /*087c*/ 	.short	0x0100
        /*087e*/ 	.byte	0x08
	.zero		1


	//   ....[10]....
        /*0880*/ 	.word	0x000005d0
        /*0884*/ 	.word	0x000000ff
        /*0888*/ 	.word	0x00038870
        /*088c*/ 	.short	0x0100
        /*088e*/ 	.byte	0x06
	.zero		1


	//   ....[11]....
        /*0890*/ 	.word	0x000005e0
        /*0894*/ 	.word	0x000000ff
        /*0898*/ 	.word	0x00038880
        /*089c*/ 	.short	0x0100
        /*089e*/ 	.byte	0x06
	.zero		1


	//   ....[12]....
        /*08a0*/ 	.word	0x000005f0
        /*08a4*/ 	.word	0x000000ff
        /*08a8*/ 	.word	0x00038878
        /*08ac*/ 	.short	0x0100
        /*08ae*/ 	.byte	0x06
	.zero		1


	//   ....[13]....
        /*08b0*/ 	.word	0x00000600
        /*08b4*/ 	.word	0x000000ff
        /*08b8*/ 	.word	0x00038888
        /*08bc*/ 	.short	0x0100
        /*08be*/ 	.byte	0x06
	.zero		1


	//   ....[14]....
        /*08c0*/ 	.word	0x00000730
        /*08c4*/ 	.word	0x000000ff
        /*08c8*/ 	.word	0x00038890
        /*08cc*/ 	.short	0x0100
        /*08ce*/ 	.byte	0x08
	.zero		1


	//   ....[15]....
        /*08d0*/ 	.word	0x00000740
        /*08d4*/ 	.word	0x000000ff
        /*08d8*/ 	.word	0x000388a0
        /*08dc*/ 	.short	0x0100
        /*08de*/ 	.byte	0x08
	.zero		1


	//   ....[16]....
        /*08e0*/ 	.word	0x00000750
        /*08e4*/ 	.word	0x000000ff
        /*08e8*/ 	.word	0x00038898
        /*08ec*/ 	.short	0x0100
        /*08ee*/ 	.byte	0x08
	.zero		1


	//   ....[17]....
        /*08f0*/ 	.word	0x00000760
        /*08f4*/ 	.word	0x000000ff
        /*08f8*/ 	.word	0x000388a8
        /*08fc*/ 	.short	0x0100
        /*08fe*/ 	.byte	0x08
	.zero		1


	//   ....[18]....
        /*0900*/ 	.word	0x00000890
        /*0904*/ 	.word	0x000000ff
        /*0908*/ 	.word	0x000388b0
        /*090c*/ 	.short	0x0100
        /*090e*/ 	.byte	0x08
	.zero		1


	//   ....[19]....
        /*0910*/ 	.word	0x000008a0
        /*0914*/ 	.word	0x000000ff
        /*0918*/ 	.word	0x000388c0
        /*091c*/ 	.short	0x0100
        /*091e*/ 	.byte	0x08
	.zero		1


	//   ....[20]....
        /*0920*/ 	.word	0x000008b0
        /*0924*/ 	.word	0x000000ff
        /*0928*/ 	.word	0x000388b8
        /*092c*/ 	.short	0x0100
        /*092e*/ 	.byte	0x08
	.zero		1


	//   ....[21]....
        /*0930*/ 	.word	0x000008c0
        /*0934*/ 	.word	0x000000ff
        /*0938*/ 	.word	0x000388c8
        /*093c*/ 	.short	0x0100
        /*093e*/ 	.byte	0x08
	.zero		1


	//   ....[22]....
        /*0940*/ 	.word	0x000017e0
        /*0944*/ 	.word	0x000000ff
        /*0948*/ 	.word	0x00038800
        /*094c*/ 	.short	0x010a
        /*094e*/ 	.byte	0x24
	.zero		1


	//   ....[23]....
        /*0950*/ 	.word	0x00001860
        /*0954*/ 	.word	0x000000ff
        /*0958*/ 	.word	0x00038830
        /*095c*/ 	.short	0x010a
        /*095e*/ 	.byte	0x24
	.zero		1


	//   ....[24]....
        /*0960*/ 	.word	0x000018f0
        /*0964*/ 	.word	0x000000ff
        /*0968*/ 	.word	0x00038830
        /*096c*/ 	.short	0x010a
        /*096e*/ 	.byte	0x24
	.zero		1


	//   ....[25]....
        /*0970*/ 	.word	0x000038b0
        /*0974*/ 	.word	0x0000001a
        /*0978*/ 	.word	0x00000000
        /*097c*/ 	.short	0x0101
        /*097e*/ 	.byte	0x3f
	.zero		1


	//   ....[26]....
        /*0980*/ 	.word	0x00004d10
        /*0984*/ 	.word	0x000000ff
        /*0988*/ 	.word	0x00038830
        /*098c*/ 	.short	0x010a
        /*098e*/ 	.byte	0x07
	.zero		1


	//   ....[27]....
        /*0990*/ 	.word	0x00004d50
        /*0994*/ 	.word	0x000000ff
        /*0998*/ 	.word	0x00038830
        /*099c*/ 	.short	0x010a
        /*099e*/ 	.byte	0x07
	.zero		1


	//   ....[28]....
        /*09a0*/ 	.word	0x000050b0
        /*09a4*/ 	.word	0x000000ff
        /*09a8*/ 	.word	0x00038850
        /*09ac*/ 	.short	0x010a
        /*09ae*/ 	.byte	0x0a
	.zero		1


	//   ....[29]....
        /*09b0*/ 	.word	0x000050f0
        /*09b4*/ 	.word	0x000000ff
        /*09b8*/ 	.word	0x00038850
        /*09bc*/ 	.short	0x010a
        /*09be*/ 	.byte	0x0a
	.zero		1


	//   ....[30]....
        /*09c0*/ 	.word	0x000073a0
        /*09c4*/ 	.word	0x00000003
        /*09c8*/ 	.word	0x00000000
        /*09cc*/ 	.short	0x0101
        /*09ce*/ 	.byte	0x3f
	.zero		1


	//   ....[31]....
        /*09d0*/ 	.word	0x00007680
        /*09d4*/ 	.word	0x000000ff
        /*09d8*/ 	.word	0x00000000
        /*09dc*/ 	.short	0x0101
        /*09de*/ 	.byte	0x04
	.zero		1


	//   ....[32]....
        /*09e0*/ 	.word	0x00008170
        /*09e4*/ 	.word	0x000000ff
        /*09e8*/ 	.word	0x00038830
        /*09ec*/ 	.short	0x010a
        /*09ee*/ 	.byte	0x0a
	.zero		1


	//   ....[33]....
        /*09f0*/ 	.word	0x000081b0
        /*09f4*/ 	.word	0x000000ff
        /*09f8*/ 	.word	0x00038830
        /*09fc*/ 	.short	0x010a
        /*09fe*/ 	.byte	0x0a
	.zero		1


	//   ....[34]....
        /*0a00*/ 	.word	0x000084d0
        /*0a04*/ 	.word	0x000000ff
        /*0a08*/ 	.word	0x00038850
        /*0a0c*/ 	.short	0x010a
        /*0a0e*/ 	.byte	0x0a
	.zero		1


	//   ....[35]....
        /*0a10*/ 	.word	0x00008510
        /*0a14*/ 	.word	0x000000ff
        /*0a18*/ 	.word	0x00038850
        /*0a1c*/ 	.short	0x010a
        /*0a1e*/ 	.byte	0x0a
	.zero		1


	//   ....[36]....
        /*0a20*/ 	.word	0x00009fa0
        /*0a24*/ 	.word	0x00000003
        /*0a28*/ 	.word	0x00000000
        /*0a2c*/ 	.short	0x0101
        /*0a2e*/ 	.byte	0x3f
	.zero		1


	//   ....[37]....
        /*0a30*/ 	.word	0x0000a160
        /*0a34*/ 	.word	0x000000ff
        /*0a38*/ 	.word	0x00000000
        /*0a3c*/ 	.short	0x0101
        /*0a3e*/ 	.byte	0x07
	.zero		1


	//   ....[38]....
        /*0a40*/ 	.word	0x0000ab40
        /*0a44*/ 	.word	0x000000ff
        /*0a48*/ 	.word	0x00038850
        /*0a4c*/ 	.short	0x010a
        /*0a4e*/ 	.byte	0x07
	.zero		1


	//   ....[39]....
        /*0a50*/ 	.word	0x0000ab80
        /*0a54*/ 	.word	0x000000ff
        /*0a58*/ 	.word	0x00038850
        /*0a5c*/ 	.short	0x010a
        /*0a5e*/ 	.byte	0x07
	.zero		1


	//   ....[40]....
        /*0a60*/ 	.word	0x0000b160
        /*0a64*/ 	.word	0x000000ff
        /*0a68*/ 	.word	0x00000000
        /*0a6c*/ 	.short	0x0101
        /*0a6e*/ 	.byte	0x04
	.zero		1


	//   ....[41]....
        /*0a70*/ 	.word	0x0000d7e0
        /*0a74*/ 	.word	0x000000ff
        /*0a78*/ 	.word	0x00000000
        /*0a7c*/ 	.short	0x0101
        /*0a7e*/ 	.byte	0x04
	.zero		1


	//   ....[42]....
        /*0a80*/ 	.word	0x000105f0
        /*0a84*/ 	.word	0x000000ff
        /*0a88*/ 	.word	0x00038880
        /*0a8c*/ 	.short	0x010a
        /*0a8e*/ 	.byte	0x26
	.zero		1


	//   ....[43]....
        /*0a90*/ 	.word	0x000107b0
        /*0a94*/ 	.word	0x000000ff
        /*0a98*/ 	.word	0x00038840
        /*0a9c*/ 	.short	0x010a
        /*0a9e*/ 	.byte	0x26
	.zero		1


	//   ....[44]....
        /*0aa0*/ 	.word	0x000114a0
        /*0aa4*/ 	.word	0x000000ff
        /*0aa8*/ 	.word	0x00038800
        /*0aac*/ 	.short	0x0107
        /*0aae*/ 	.byte	0x26
	.zero		1


	//   ....[45]....
        /*0ab0*/ 	.word	0x00011510
        /*0ab4*/ 	.word	0x000000ff
        /*0ab8*/ 	.word	0x00038800
        /*0abc*/ 	.short	0x0101
        /*0abe*/ 	.byte	0x26
	.zero		1


	//   ....[46]....
        /*0ac0*/ 	.word	0x00011530
        /*0ac4*/ 	.word	0x000000ff
        /*0ac8*/ 	.word	0x00038820
        /*0acc*/ 	.short	0x010a
        /*0ace*/ 	.byte	0x26
	.zero		1


	//   ....[47]....
        /*0ad0*/ 	.word	0x00011830
        /*0ad4*/ 	.word	0x00000004
        /*0ad8*/ 	.word	0x00038880
        /*0adc*/ 	.short	0x010a
        /*0ade*/ 	.byte	0x3f
	.zero		1


	//   ....[48]....
        /*0ae0*/ 	.word	0x00011b50
        /*0ae4*/ 	.word	0x00000004
        /*0ae8*/ 	.word	0x00038840
        /*0aec*/ 	.short	0x010a
        /*0aee*/ 	.byte	0x3f
	.zero		1


	//   ....[49]....
        /*0af0*/ 	.word	0x00011ec0
        /*0af4*/ 	.word	0x00000013
        /*0af8*/ 	.word	0x00038870
        /*0afc*/ 	.short	0x010a
        /*0afe*/ 	.byte	0x3f
	.zero		1


	//   ....[50]....
        /*0b00*/ 	.word	0x00011f30
        /*0b04*/ 	.word	0x00000013
        /*0b08*/ 	.word	0x00038860
        /*0b0c*/ 	.short	0x010a
        /*0b0e*/ 	.byte	0x3f
	.zero		1


	//   ....[51]....
        /*0b10*/ 	.word	0x00012730
        /*0b14*/ 	.word	0x00000013
        /*0b18*/ 	.word	0x00038850
        /*0b1c*/ 	.short	0x0101
        /*0b1e*/ 	.byte	0x3f
	.zero		1


	//   ....[52]....
        /*0b20*/ 	.word	0x000127b0
        /*0b24*/ 	.word	0x00000013
        /*0b28*/ 	.word	0x00000000
        /*0b2c*/ 	.short	0x0101
        /*0b2e*/ 	.byte	0x3f
	.zero		1


	//   ....[53]....
        /*0b30*/ 	.word	0x000128d0
        /*0b34*/ 	.word	0x00000003
        /*0b38*/ 	.word	0x00038870
        /*0b3c*/ 	.short	0x010a
        /*0b3e*/ 	.byte	0x3f
	.zero		1


	//   ....[54]....
        /*0b40*/ 	.word	0x00012950
        /*0b44*/ 	.word	0x00000002
        /*0b48*/ 	.word	0x00038860
        /*0b4c*/ 	.short	0x010a
        /*0b4e*/ 	.byte	0x3f
	.zero		1


	//   ....[55]....
        /*0b50*/ 	.word	0x00013160
        /*0b54*/ 	.word	0x00000002
        /*0b58*/ 	.word	0x00038850
        /*0b5c*/ 	.short	0x0101
        /*0b5e*/ 	.byte	0x3f
	.zero		1


	//   ....[56]....
        /*0b60*/ 	.word	0x000131a0
        /*0b64*/ 	.word	0x00000000
        /*0b68*/ 	.word	0x00000000
        /*0b6c*/ 	.short	0x0101
        /*0b6e*/ 	.byte	0x3f
	.zero		1


	//   ....[57]....
        /*0b70*/ 	.word	0x00013250
        /*0b74*/ 	.word	0x00000007
        /*0b78*/ 	.word	0x00038820
        /*0b7c*/ 	.short	0x010a
        /*0b7e*/ 	.byte	0x3f
	.zero		1


	//   ....[58]....
        /*0b80*/ 	.word	0x00013390
        /*0b84*/ 	.word	0x00000006
        /*0b88*/ 	.word	0x00000000
        /*0b8c*/ 	.short	0x010a
        /*0b8e*/ 	.byte	0x3f
	.zero		1


	//   ....[59]....
        /*0b90*/ 	.word	0x00013400
        /*0b94*/ 	.word	0x00000005
        /*0b98*/ 	.word	0x00000000
        /*0b9c*/ 	.short	0x010a
        /*0b9e*/ 	.byte	0x3f
	.zero		1


	//   ....[60]....
        /*0ba0*/ 	.word	0x00013450
        /*0ba4*/ 	.word	0x00000000
        /*0ba8*/ 	.word	0x00038860
        /*0bac*/ 	.short	0x010a
        /*0bae*/ 	.byte	0x3f
	.zero		1


	//   ....[61]....
        /*0bb0*/ 	.word	0x000134a0
        /*0bb4*/ 	.word	0x00000005
        /*0bb8*/ 	.word	0x00038860
        /*0bbc*/ 	.short	0x010a
        /*0bbe*/ 	.byte	0x3f
	.zero		1


	//   ....[62]....
        /*0bc0*/ 	.word	0x000134e0
        /*0bc4*/ 	.word	0x00000000
        /*0bc8*/ 	.word	0x00038880
        /*0bcc*/ 	.short	0x010a
        /*0bce*/ 	.byte	0x3f
	.zero		1


	//   ....[63]....
        /*0bd0*/ 	.word	0x00013500
        /*0bd4*/ 	.word	0x00000005
        /*0bd8*/ 	.word	0x00038880
        /*0bdc*/ 	.short	0x010a
        /*0bde*/ 	.byte	0x3f
	.zero		1


	//   ....[64]....
        /*0be0*/ 	.word	0x00013570
        /*0be4*/ 	.word	0x00000002
        /*0be8*/ 	.word	0x00038800
        /*0bec*/ 	.short	0x010a
        /*0bee*/ 	.byte	0x3f
	.zero		1


	//   ....[65]....
        /*0bf0*/ 	.word	0x000135d0
        /*0bf4*/ 	.word	0x00000002
        /*0bf8*/ 	.word	0x00038830
        /*0bfc*/ 	.short	0x010a
        /*0bfe*/ 	.byte	0x3f
	.zero		1


	//   ....[66]....
        /*0c00*/ 	.word	0x00013630
        /*0c04*/ 	.word	0x00000014
        /*0c08*/ 	.word	0x00038830
        /*0c0c*/ 	.short	0x010a
        /*0c0e*/ 	.byte	0x3f
	.zero		1


	//   ....[67]....
        /*0c10*/ 	.word	0x00013690
        /*0c14*/ 	.word	0x0000000e
        /*0c18*/ 	.word	0x00038850
        /*0c1c*/ 	.short	0x010a
        /*0c1e*/ 	.byte	0x3f
	.zero		1


	//   ....[68]....
        /*0c20*/ 	.word	0x000136f0
        /*0c24*/ 	.word	0x0000000e
        /*0c28*/ 	.word	0x00038830
        /*0c2c*/ 	.short	0x010a
        /*0c2e*/ 	.byte	0x3f
	.zero		1


	//   ....[69]....
        /*0c30*/ 	.word	0x00013750
        /*0c34*/ 	.word	0x0000000b
        /*0c38*/ 	.word	0x00038850
        /*0c3c*/ 	.short	0x010a
        /*0c3e*/ 	.byte	0x3f
	.zero		1


	//   ....[70]....
        /*0c40*/ 	.word	0x000137b0
        /*0c44*/ 	.word	0x00000005
        /*0c48*/ 	.word	0x00038850
        /*0c4c*/ 	.short	0x010a
        /*0c4e*/ 	.byte	0x3f
	.zero		1


	//   ....[71]....
        /*0c50*/ 	.word	0x00013910
        /*0c54*/ 	.word	0x00000003
        /*0c58*/ 	.word	0x00038880
        /*0c5c*/ 	.short	0x010a
        /*0c5e*/ 	.byte	0x3f
	.zero		1


	//   ....[72]....
        /*0c60*/ 	.word	0x00013970
        /*0c64*/ 	.word	0x00000003
        /*0c68*/ 	.word	0x00038840
        /*0c6c*/ 	.short	0x010a
        /*0c6e*/ 	.byte	0x3f
	.zero		1


	//   ....[73]....
        /*0c70*/ 	.word	0x00014540
        /*0c74*/ 	.word	0x00000003
        /*0c78*/ 	.word	0x00038820
        /*0c7c*/ 	.short	0x010a
        /*0c7e*/ 	.byte	0x3f
	.zero		1


	//   ....[74]....
        /*0c80*/ 	.word	0x00014590
        /*0c84*/ 	.word	0x00000004
        /*0c88*/ 	.word	0x00038880
        /*0c8c*/ 	.short	0x010a
        /*0c8e*/ 	.byte	0x3f
	.zero		1


	//   ....[75]....
        /*0c90*/ 	.word	0x000145e0
        /*0c94*/ 	.word	0x00000004
        /*0c98*/ 	.word	0x00038840
        /*0c9c*/ 	.short	0x010a
        /*0c9e*/ 	.byte	0x3f
	.zero		1


	//   ....[76]....
        /*0ca0*/ 	.word	0x00014630
        /*0ca4*/ 	.word	0x00000013
        /*0ca8*/ 	.word	0x00038870
        /*0cac*/ 	.short	0x010a
        /*0cae*/ 	.byte	0x3f
	.zero		1


	//   ....[77]....
        /*0cb0*/ 	.word	0x00014680
        /*0cb4*/ 	.word	0x00000013
        /*0cb8*/ 	.word	0x00038860
        /*0cbc*/ 	.short	0x010a
        /*0cbe*/ 	.byte	0x3f
	.zero		1


	//   ....[78]....
        /*0cc0*/ 	.word	0x000146e0
        /*0cc4*/ 	.word	0x00000002
        /*0cc8*/ 	.word	0x00038870
        /*0ccc*/ 	.short	0x010a
        /*0cce*/ 	.byte	0x3f
	.zero		1


	//   ....[79]....
        /*0cd0*/ 	.word	0x00014740
        /*0cd4*/ 	.word	0x00000002
        /*0cd8*/ 	.word	0x00038860
        /*0cdc*/ 	.short	0x010a
        /*0cde*/ 	.byte	0x3f
	.zero		1


	//   ....[80]....
        /*0ce0*/ 	.word	0x00014790
        /*0ce4*/ 	.word	0x00000007
        /*0ce8*/ 	.word	0x00038820
        /*0cec*/ 	.short	0x010a
        /*0cee*/ 	.byte	0x3f
	.zero		1


	//   ....[81]....
        /*0cf0*/ 	.word	0x000147e0
        /*0cf4*/ 	.word	0x00000006
        /*0cf8*/ 	.word	0x00000000
        /*0cfc*/ 	.short	0x010a
        /*0cfe*/ 	.byte	0x3f
	.zero		1


	//   ....[82]....
        /*0d00*/ 	.word	0x00014830
        /*0d04*/ 	.word	0x00000005
        /*0d08*/ 	.word	0x00000000
        /*0d0c*/ 	.short	0x010a
        /*0d0e*/ 	.byte	0x3f
	.zero		1


	//   ....[83]....
        /*0d10*/ 	.word	0x00014880
        /*0d14*/ 	.word	0x00000000
        /*0d18*/ 	.word	0x00038860
        /*0d1c*/ 	.short	0x010a
        /*0d1e*/ 	.byte	0x3f
	.zero		1


	//   ....[84]....
        /*0d20*/ 	.word	0x000148d0
        /*0d24*/ 	.word	0x00000005
        /*0d28*/ 	.word	0x00038860
        /*0d2c*/ 	.short	0x010a
        /*0d2e*/ 	.byte	0x3f
	.zero		1


	//   ....[85]....
        /*0d30*/ 	.word	0x00014920
        /*0d34*/ 	.word	0x00000000
        /*0d38*/ 	.word	0x00038880
        /*0d3c*/ 	.short	0x010a
        /*0d3e*/ 	.byte	0x3f
	.zero		1


	//----- nvinfo : EIATTR_NUM_MBARRIERS
	.align		4
.L_272:
        /*0d40*/ 	.byte	0x03, 0x38
        /*0d42*/ 	.short	0x0016


	//----- nvinfo : EIATTR_EXIT_INSTR_OFFSETS
	.align		4
        /*0d44*/ 	.byte	0x04, 0x1c
        /*0d46*/ 	.short	(.L_274 - .L_273)


	//   ....[0]....
.L_273:
        /*0d48*/ 	.word	0x00013550


	//----- nvinfo : EIATTR_MAX_THREADS
	.align		4
.L_274:
        /*0d4c*/ 	.byte	0x04, 0x05
        /*0d4e*/ 	.short	(.L_276 - .L_275)
.L_275:
        /*0d50*/ 	.word	0x00000180
        /*0d54*/ 	.word	0x00000001
        /*0d58*/ 	.word	0x00000001


	//----- nvinfo : EIATTR_CRS_STACK_SIZE
	.align		4
.L_276:
        /*0d5c*/ 	.byte	0x04, 0x1e
        /*0d5e*/ 	.short	(.L_278 - .L_277)
.L_277:
        /*0d60*/ 	.word	0x00000000


	//----- nvinfo : EIATTR_CBANK_PARAM_SIZE
	.align		4
.L_278:
        /*0d64*/ 	.byte	0x03, 0x19
        /*0d66*/ 	.short	0x0a70


	//----- nvinfo : EIATTR_PARAM_CBANK
	.align		4
        /*0d68*/ 	.byte	0x04, 0x0a
        /*0d6a*/ 	.short	(.L_280 - .L_279)
	.align		4
.L_279:
        /*0d6c*/ 	.word	index@(.nv.constant0._ZN7cutlass13device_kernelIN5flash11enable_sm90INS1_16FlashAttnFwdSm90INS1_25CollectiveMainloopFwdSm90ILi2EN4cute5tupleIJNS5_1CILi1EEES8_S8_EEENS6_IJNS7_ILi128EEESA_NS7_ILi256EEEEEELi256ENS_12float_e4m3_tEfNS_4arch4Sm90ELb1ELb0ELb1ELb0ELb0ELb0ELb0ELb1ELb1ELb1ELb1ELb0EEENS1_21CollectiveEpilogueFwdINS6_IJSA_SB_SA_EEES9_NS_10bfloat16_tESF_Li256ELb0ELb1ELb1ELb1EEENS1_19SingleTileSchedulerILb0ELb1ELb1ELi128EEEEEEEEEvNT_6ParamsE)
        /*0d70*/ 	.short	0x0210
        /*0d72*/ 	.short	0x0a70


	//----- nvinfo : EIATTR_SW_WAR
	.align		4
.L_280:
        /*0d74*/ 	.byte	0x04, 0x36
        /*0d76*/ 	.short	(.L_282 - .L_281)
.L_281:
        /*0d78*/ 	.word	0x00000008
.L_282:


//--------------------- .nv.info._ZN7cutlass13device_kernelIN5flash11enable_sm90INS1_16FlashAttnFwdSm90INS1_25CollectiveMainloopFwdSm90ILi2EN4cute5tupleIJNS5_1CILi1EEES8_S8_EEENS6_IJNS7_ILi128EEESA_NS7_ILi256EEEEEELi256ENS_12float_e4m3_tEfNS_4arch4Sm90ELb1ELb0ELb1ELb1ELb0ELb0ELb0ELb1ELb1ELb1ELb1ELb0EEENS1_21CollectiveEpilogueFwdINS6_IJSA_SB_SA_EEES9_NS_10bfloat16_tESF_Li256ELb1ELb1ELb1ELb1EEENS1_36VarlenDynamicPersistentTileSchedulerILi128ELi128ELi256ELi128ELb1ELb1ELb1ELb1ELb1ELb1EEEEEEEEEvNT_6ParamsE --------------------------
	.section	.nv.info._ZN7cutlass13device_kernelIN5flash11enable_sm90INS1_16FlashAttnFwdSm90INS1_25CollectiveMainloopFwdSm90ILi2EN4cute5tupleIJNS5_1CILi1EEES8_S8_EEENS6_IJNS7_ILi128EEESA_NS7_ILi256EEEEEELi256ENS_12float_e4m3_tEfNS_4arch4Sm90ELb1ELb0ELb1ELb1ELb0ELb0ELb0ELb1ELb1ELb1ELb1ELb0EEENS1_21CollectiveEpilogueFwdINS6_IJSA_SB_SA_EEES9_NS_10bfloat16_tESF_Li256ELb1ELb1ELb1ELb1EEENS1_36VarlenDynamicPersistentTileSchedulerILi128ELi128ELi256ELi128ELb1ELb1ELb1ELb1ELb1ELb1EEEEEEEEEvNT_6ParamsE,"",@"SHT_CUDA_INFO"
	.sectionflags	@""
	.align	4


	//----- nvinfo : EIATTR_CUDA_API_VERSION
	.align		4
        /*0000*/ 	.byte	0x04, 0x37
        /*0002*/ 	.short	(.L_284 - .L_283)
.L_283:
        /*0004*/ 	.word	0x00000082


	//----- nvinfo : EIATTR_KPARAM_INFO
	.align		4
.L_284:
        /*0008*/ 	.byte	0x04, 0x17
        /*000a*/ 	.short	(.L_286 - .L_285)
.L_285:
        /*000c*/ 	.word	0x00000000
        /*0010*/ 	.short	0x0000
        /*0012*/ 	.short	0x0070
        /*0014*/ 	.byte	0x00, 0xf0, 0x01, 0x2a


	//----- nvinfo : EIATTR_SPARSE_MMA_MASK
	.align		4
.L_286:
        /*0018*/ 	.byte	0x03, 0x50
        /*001a*/ 	.short	0x0000


	//----- nvinfo : EIATTR_MAXREG_COUNT
	.align		4
        /*001c*/ 	.byte	0x03, 0x1b
        /*001e*/ 	.short	0x00a8


	//----- nvinfo : EIATTR_NUM_BARRIERS
	.align		4
        /*0020*/ 	.byte	0x02, 0x4c
        /*0022*/ 	.byte	0x10
	.zero		1


	//----- nvinfo : EIATTR_EXTERNS
	.align		4
        /*0024*/ 	.byte	0x04, 0x0f
        /*0026*/ 	.short	(.L_288 - .L_287)


	//   ....[0]....
	.align		4
.L_287:
        /*0028*/ 	.word	index@(__assertfail)


	//----- nvinfo : EIATTR_ANNOTATIONS
	.align		4
.L_288:
        /*002c*/ 	.byte	0x04, 0x55
        /*002e*/ 	.short	(.L_290 - .L_289)


	//   ....[0]....
.L_289:
        /* <DEDUP_REMOVED lines=50> */


	//----- nvinfo : EIATTR_MERCURY_ISA_VERSION
	.align		4
.L_290:
        /*0338*/ 	.byte	0x03, 0x5f
        /*033a*/ 	.short	0x0101


	//----- nvinfo : EIATTR_UNUSED_LOAD_BYTE_OFFSET
	.align		4
        /*033c*/ 	.byte	0x04, 0x44
        /*033e*/ 	.short	(.L_292 - .L_291)


	//   ....[0]....
.L_291:
        /*0340*/ 	.word	0x00000a40
        /*0344*/ 	.word	0x0000fff0


	//   ....[1]....
        /*0348*/ 	.word	0x0000c500
        /*034c*/ 	.word	0x0000fff0


	//----- nvinfo : EIATTR_INT_WARP_WIDE_INSTR_OFFSETS
	.align		4
.L_292:
        /*0350*/ 	.byte	0x04, 0x31
        /*0352*/ 	.short	(.L_294 - .L_293)


	//   ....[0]....
.L_293:
        /*0354*/ 	.word	0x00000130


	//   ....[1]....
        /*0358*/ 	.word	0x00000170


	//   ....[2]....
        /*035c*/ 	.word	0x000001e0


	//   ....[3]....
        /*0360*/ 	.word	0x00014470


	//   ....[4]....
        /*0364*/ 	.word	0x00014500


	//   ....[5]....
        /*0368*/ 	.word	0x000172f0


	//   ....[6]....
        /*036c*/ 	.word	0x00017380


	//----- nvinfo : EIATTR_COOP_GROUP_MASK_REGIDS
	.align		4
.L_294:
        /*0370*/ 	.byte	0x04, 0x29
        /*0372*/ 	.short	(.L_296 - .L_295)


	//   ....[0]....
.L_295:
        /*0374*/ 	.word	0xffffffff


	//   ....[1]....
        /*0378*/ 	.word	0xffffffff


	//   ....[2]....
        /*037c*/ 	.word	0xffffffff


	//   ....[3]....
        /*0380*/ 	.word	0xffffffff


	//   ....[4]....
        /*0384*/ 	.word	0xffffffff


	//   ....[5]....
        /*0388*/ 	.word	0xffffffff


	//   ....[6]....
        /*038c*/ 	.word	0xffffffff


	//   ....[7]....
        /*0390*/ 	.word	0xffffffff


	//   ....[8]....
        /*0394*/ 	.word	0xffffffff


	//   ....[9]....
        /*0398*/ 	.word	0xffffffff


	//   ....[10]....
        /*039c*/ 	.word	0xffffffff


	//   ....[11]....
        /*03a0*/ 	.word	0xffffffff


	//   ....[12]....
        /*03a4*/ 	.word	0xffffffff


	//   ....[13]....
        /*03a8*/ 	.word	0xffffffff


	//   ....[14]....
        /*03ac*/ 	.word	0xffffffff


	//   ....[15]....
        /*03b0*/ 	.word	0xffffffff


	//   ....[16]....
        /*03b4*/ 	.word	0xffffffff


	//   ....[17]....
        /*03b8*/ 	.word	0xffffffff


	//   ....[18]....
        /*03bc*/ 	.word	0xffffffff


	//   ....[19]....
        /*03c0*/ 	.word	0xffffffff


	//   ....[20]....
        /*03c4*/ 	.word	0xffffffff


	//   ....[21]....
        /*03c8*/ 	.word	0xffffffff


	//   ....[22]....
        /*03cc*/ 	.word	0xffffffff


	//   ....[23]....
        /*03d0*/ 	.word	0xffffffff


	//   ....[24]....
        /*03d4*/ 	.word	0xffffffff


	//   ....[25]....
        /*03d8*/ 	.word	0xffffffff


	//   ....[26]....
        /*03dc*/ 	.word	0xffffffff


	//   ....[27]....
        /*03e0*/ 	.word	0xffffffff


	//   ....[28]....
        /*03e4*/ 	.word	0xffffffff


	//   ....[29]....
        /*03e8*/ 	.word	0xffffffff


	//   ....[30]....
        /*03ec*/ 	.word	0xffffffff


	//   ....[31]....
        /*03f0*/ 	.word	0xffffffff


	//   ....[32]....
        /*03f4*/ 	.word	0xffffffff


	//   ....[33]....
        /*03f8*/ 	.word	0xffffffff


	//   ....[34]....
        /*03fc*/ 	.word	0xffffffff


	//   ....[35]....
        /*0400*/ 	.word	0xffffffff


	//   ....[36]....
        /*0404*/ 	.word	0xffffffff


	//   ....[37]....
        /*0408*/ 	.word	0xffffffff


	//   ....[38]....
        /*040c*/ 	.word	0xffffffff


	//   ....[39]....
        /*0410*/ 	.word	0xffffffff


	//   ....[40]....
        /*0414*/ 	.word	0xffffffff


	//   ....[41]....
        /*0418*/ 	.word	0xffffffff


	//   ....[42]....
        /*041c*/ 	.word	0xffffffff


	//   ....[43]....
        /*0420*/ 	.word	0xffffffff


	//   ....[44]....
        /*0424*/ 	.word	0xffffffff


	//   ....[45]....
        /*0428*/ 	.word	0xffffffff


	//   ....[46]....
        /*042c*/ 	.word	0xffffffff


	//   ....[47]....
        /*0430*/ 	.word	0xffffffff


	//   ....[48]....
        /*0434*/ 	.word	0xffffffff


	//   ....[49]....
        /*0438*/ 	.word	0xffffffff


	//   ....[50]....
        /*043c*/ 	.word	0xffffffff


	//   ....[51]....
        /*0440*/ 	.word	0xffffffff


	//   ....[52]....
        /*0444*/ 	.word	0xffffffff


	//   ....[53]....
        /*0448*/ 	.word	0xffffffff


	//   ....[54]....
        /*044c*/ 	.word	0xffffffff


	//   ....[55]....
        /*0450*/ 	.word	0xffffffff


	//   ....[56]....
        /*0454*/ 	.word	0xffffffff


	//   ....[57]....
        /*0458*/ 	.word	0xffffffff


	//   ....[58]....
        /*045c*/ 	.word	0xffffffff


	//   ....[59]....
        /*0460*/ 	.word	0xffffffff


	//   ....[60]....
        /*0464*/ 	.word	0xffffffff


	//   ....[61]....
        /*0468*/ 	.word	0xffffffff


	//   ....[62]....
        /*046c*/ 	.word	0xffffffff


	//   ....[63]....
        /*0470*/ 	.word	0xffffffff


	//   ....[64]....
        /*0474*/ 	.word	0xffffffff


	//   ....[65]....
        /*0478*/ 	.word	0xffffffff


	//   ....[66]....
        /*047c*/ 	.word	0xffffffff


	//   ....[67]....
        /*0480*/ 	.word	0xffffffff


	//   ....[68]....
        /*0484*/ 	.word	0xffffffff


	//   ....[69]....
        /*0488*/ 	.word	0xffffffff


	//   ....[70]....
        /*048c*/ 	.word	0xffffffff


	//   ....[71]....
        /*0490*/ 	.word	0xffffffff


	//   ....[72]....
        /*0494*/ 	.word	0xffffffff


	//   ....[73]....
        /*0498*/ 	.word	0xffffffff


	//   ....[74]....
        /*049c*/ 	.word	0xffffffff


	//   ....[75]....
        /*04a0*/ 	.word	0xffffffff


	//   ....[76]....
        /*04a4*/ 	.word	0xffffffff


	//   ....[77]....
        /*04a8*/ 	.word	0xffffffff


	//   ....[78]....
        /*04ac*/ 	.word	0xffffffff


	//   ....[79]....
        /*04b0*/ 	.word	0xffffffff


	//   ....[80]....
        /*04b4*/ 	.word	0xffffffff


	//   ....[81]....
        /*04b8*/ 	.word	0xffffffff


	//   ....[82]....
        /*04bc*/ 	.word	0xffffffff


	//   ....[83]....
        /*04c0*/ 	.word	0xffffffff


	//   ....[84]....
        /*04c4*/ 	.word	0xffffffff


	//   ....[85]....
        /*04c8*/ 	.word	0xffffffff


	//   ....[86]....
        /*04cc*/ 	.word	0xffffffff


	//   ....[87]....
        /*04d0*/ 	.word	0xffffffff


	//   ....[88]....
        /*04d4*/ 	.word	0xffffffff


	//   ....[89]....
        /*04d8*/ 	.word	0xffffffff


	//   ....[90]....
        /*04dc*/ 	.word	0xffffffff


	//   ....[91]....
        /*04e0*/ 	.word	0xffffffff


	//   ....[92]....
        /*04e4*/ 	.word	0xffffffff


	//   ....[93]....
        /*04e8*/ 	.word	0xffffffff


	//   ....[94]....
        /*04ec*/ 	.word	0xffffffff


	//   ....[95]....
        /*04f0*/ 	.word	0xffffffff


	//   ....[96]....
        /*04f4*/ 	.word	0xffffffff


	//   ....[97]....
        /*04f8*/ 	.word	0xffffffff


	//   ....[98]....
        /*04fc*/ 	.word	0xffffffff


	//   ....[99]....
        /*0500*/ 	.word	0xffffffff


	//   ....[100]....
        /*0504*/ 	.word	0xffffffff


	//   ....[101]....
        /*0508*/ 	.word	0xffffffff


	//   ....[102]....
        /*050c*/ 	.word	0xffffffff


	//   ....[103]....
        /*0510*/ 	.word	0xffffffff


	//   ....[104]....
        /*0514*/ 	.word	0xffffffff


	//   ....[105]....
        /*0518*/ 	.word	0xffffffff


	//   ....[106]....
        /*051c*/ 	.word	0xffffffff


	//   ....[107]....
        /*0520*/ 	.word	0xffffffff


	//   ....[108]....
        /*0524*/ 	.word	0xffffffff


	//   ....[109]....
        /*0528*/ 	.word	0xffffffff


	//   ....[110]....
        /*052c*/ 	.word	0xffffffff


	//   ....[111]....
        /*0530*/ 	.word	0xffffffff


	//   ....[112]....
        /*0534*/ 	.word	0xffffffff


	//   ....[113]....
        /*0538*/ 	.word	0xffffffff


	//   ....[114]....
        /*053c*/ 	.word	0xffffffff


	//   ....[115]....
        /*0540*/ 	.word	0xffffffff


	//   ....[116]....
        /*0544*/ 	.word	0xffffffff


	//   ....[117]....
        /*0548*/ 	.word	0xffffffff


	//   ....[118]....
        /*054c*/ 	.word	0xffffffff


	//   ....[119]....
        /*0550*/ 	.word	0xffffffff


	//   ....[120]....
        /*0554*/ 	.word	0xffffffff


	//   ....[121]....
        /*0558*/ 	.word	0xffffffff


	//   ....[122]....
        /*055c*/ 	.word	0xffffffff


	//   ....[123]....
        /*0560*/ 	.word	0xffffffff


	//   ....[124]....
        /*0564*/ 	.word	0xffffffff


	//   ....[125]....
        /*0568*/ 	.word	0xffffffff


	//   ....[126]....
        /*056c*/ 	.word	0xffffffff


	//   ....[127]....
        /*0570*/ 	.word	0xffffffff


	//   ....[128]....
        /*0574*/ 	.word	0xffffffff


	//   ....[129]....
        /*0578*/ 	.word	0xffffffff


	//   ....[130]....
        /*057c*/ 	.word	0xffffffff


	//   ....[131]....
        /*0580*/ 	.word	0xffffffff


	//   ....[132]....
        /*0584*/ 	.word	0xffffffff


	//   ....[133]....
        /*0588*/ 	.word	0xffffffff


	//   ....[134]....
        /*058c*/ 	.word	0xffffffff


	//   ....[135]....
        /*0590*/ 	.word	0xffffffff


	//   ....[136]....
        /*0594*/ 	.word	0xffffffff


	//   ....[137]....
        /*0598*/ 	.word	0xffffffff


	//   ....[138]....
        /*059c*/ 	.word	0xffffffff


	//   ....[139]....
        /*05a0*/ 	.word	0xffffffff


	//   ....[140]....
        /*05a4*/ 	.word	0xffffffff


	//   ....[141]....
        /*05a8*/ 	.word	0xffffffff


	//   ....[142]....
        /*05ac*/ 	.word	0xffffffff


	//   ....[143]....
        /*05b0*/ 	.word	0xffffffff


	//   ....[144]....
        /*05b4*/ 	.word	0xffffffff


	//   ....[145]....
        /*05b8*/ 	.word	0xffffffff


	//   ....[146]....
        /*05bc*/ 	.word	0xffffffff


	//   ....[147]....
        /*05c0*/ 	.word	0xffffffff


	//   ....[148]....
        /*05c4*/ 	.word	0xffffffff


	//   ....[149]....
        /*05c8*/ 	.word	0xffffffff


	//   ....[150]....
        /*05cc*/ 	.word	0xffffffff


	//   ....[151]....
        /*05d0*/ 	.word	0xffffffff


	//   ....[152]....
        /*05d4*/ 	.word	0xffffffff


	//   ....[153]....
        /*05d8*/ 	.word	0xffffffff


	//   ....[154]....
        /*05dc*/ 	.word	0xffffffff


	//   ....[155]....
        /*05e0*/ 	.word	0xffffffff


	//   ....[156]....
        /*05e4*/ 	.word	0xffffffff


	//   ....[157]....
        /*05e8*/ 	.word	0xffffffff


	//   ....[158]....
        /*05ec*/ 	.word	0xffffffff


	//   ....[159]....
        /*05f0*/ 	.word	0xffffffff


	//   ....[160]....
        /*05f4*/ 	.word	0xffffffff


	//   ....[161]....
        /*05f8*/ 	.word	0xffffffff


	//   ....[162]....
        /*05fc*/ 	.word	0xffffffff


	//   ....[163]....
        /*0600*/ 	.word	0xffffffff


	//   ....[164]....
        /*0604*/ 	.word	0xffffffff


	//   ....[165]....
        /*0608*/ 	.word	0xffffffff


	//   ....[166]....
        /*060c*/ 	.word	0xffffffff


	//   ....[167]....
        /*0610*/ 	.word	0xffffffff


	//   ....[168]....
        /*0614*/ 	.word	0xffffffff


	//   ....[169]....
        /*0618*/ 	.word	0xffffffff


	//   ....[170]....
        /*061c*/ 	.word	0xffffffff


	//   ....[171]....
        /*0620*/ 	.word	0xffffffff


	//   ....[172]....
        /*0624*/ 	.word	0xffffffff


	//   ....[173]....
        /*0628*/ 	.word	0xffffffff


	//   ....[174]....
        /*062c*/ 	.word	0xffffffff


	//   ....[175]....
        /*0630*/ 	.word	0xffffffff


	//   ....[176]....
        /*0634*/ 	.word	0xffffffff


	//   ....[177]....
        /*0638*/ 	.word	0xffffffff


	//   ....[178]....
        /*063c*/ 	.word	0xffffffff


	//   ....[179]....
        /*0640*/ 	.word	0xffffffff


	//   ....[180]....
        /*0644*/ 	.word	0xffffffff


	//   ....[181]....
        /*0648*/ 	.word	0xffffffff


	//   ....[182]....
        /*064c*/ 	.word	0xffffffff


	//   ....[183]....
        /*0650*/ 	.word	0xffffffff


	//   ....[184]....
        /*0654*/ 	.word	0xffffffff


	//   ....[185]....
        /*0658*/ 	.word	0xffffffff


	//   ....[186]....
        /*065c*/ 	.word	0xffffffff


	//   ....[187]....
        /*0660*/ 	.word	0xffffffff


	//   ....[188]....
        /*0664*/ 	.word	0xffffffff


	//   ....[189]....
        /*0668*/ 	.word	0xffffffff


	//   ....[190]....
        /*066c*/ 	.word	0xffffffff


	//   ....[191]....
        /*0670*/ 	.word	0xffffffff


	//   ....[192]....
        /*0674*/ 	.word	0xffffffff


	//   ....[193]....
        /*0678*/ 	.word	0xffffffff


	//   ....[194]....
        /*067c*/ 	.word	0xffffffff


	//   ....[195]....
        /*0680*/ 	.word	0xffffffff


	//   ....[196]....
        /*0684*/ 	.word	0xffffffff


	//   ....[197]....
        /*0688*/ 	.word	0xffffffff


	//   ....[198]....
        /*068c*/ 	.word	0xffffffff


	//   ....[199]....
        /*0690*/ 	.word	0xffffffff


	//   ....[200]....
        /*0694*/ 	.word	0xffffffff


	//   ....[201]....
        /*0698*/ 	.word	0xffffffff


	//   ....[202]....
        /*069c*/ 	.word	0xffffffff


	//   ....[203]....
        /*06a0*/ 	.word	0xffffffff


	//   ....[204]....
        /*06a4*/ 	.word	0xffffffff


	//   ....[205]....
        /*06a8*/ 	.word	0xffffffff


	//   ....[206]....
        /*06ac*/ 	.word	0xffffffff


	//   ....[207]....
        /*06b0*/ 	.word	0xffffffff


	//   ....[208]....
        /*06b4*/ 	.word	0xffffffff


	//   ....[209]....
        /*06b8*/ 	.word	0xffffffff


	//   ....[210]....
        /*06bc*/ 	.word	0xffffffff


	//   ....[211]....
        /*06c0*/ 	.word	0xffffffff


	//   ....[212]....
        /*06c4*/ 	.word	0xffffffff


	//   ....[213]....
        /*06c8*/ 	.word	0xffffffff


	//   ....[214]....
        /*06cc*/ 	.word	0xffffffff


	//   ....[215]....
        /*06d0*/ 	.word	0xffffffff


	//   ....[216]....
        /*06d4*/ 	.word	0xffffffff


	//   ....[217]....
        /*06d8*/ 	.word	0xffffffff


	//   ....[218]....
        /*06dc*/ 	.word	0xffffffff


	//   ....[219]....
        /*06e0*/ 	.word	0xffffffff


	//   ....[220]....
        /*06e4*/ 	.word	0xffffffff


	//   ....[221]....
        /*06e8*/ 	.word	0xffffffff


	//   ....[222]....
        /*06ec*/ 	.word	0xffffffff


	//   ....[223]....
        /*06f0*/ 	.word	0xffffffff


	//   ....[224]....
        /*06f4*/ 	.word	0xffffffff


	//   ....[225]....
        /*06f8*/ 	.word	0xffffffff


	//   ....[226]....
        /*06fc*/ 	.word	0xffffffff


	//   ....[227]....
        /*0700*/ 	.word	0xffffffff


	//   ....[228]....
        /*0704*/ 	.word	0xffffffff


	//   ....[229]....
        /*0708*/ 	.word	0xffffffff


	//   ....[230]....
        /*070c*/ 	.word	0xffffffff


	//   ....[231]....
        /*0710*/ 	.word	0xffffffff


	//   ....[232]....
        /*0714*/ 	.word	0xffffffff


	//   ....[233]....
        /*0718*/ 	.word	0x0500000f


	//   ....[234]....
        /*071c*/ 	.word	0x0500000f


	//   ....[235]....
        /*0720*/ 	.word	0x0500000f


	//   ....[236]....
        /*0724*/ 	.word	0x0500000f


	//   ....[237]....
        /*0728*/ 	.word	0x0500000f


	//   ....[238]....
        /*072c*/ 	.word	0x0500000f


	//   ....[239]....
        /*0730*/ 	.word	0x0500000f


	//   ....[240]....
        /*0734*/ 	.word	0x0500000f


	//   ....[241]....
        /*0738*/ 	.word	0x0500000f


	//   ....[242]....
        /*073c*/ 	.word	0x0500000f


	//   ....[243]....
        /*0740*/ 	.word	0x0500000f


	//   ....[244]....
        /*0744*/ 	.word	0x0500000f


	//   ....[245]....
        /*0748*/ 	.word	0x0500000f


	//   ....[246]....
        /*074c*/ 	.word	0x0500000f


	//   ....[247]....
        /*0750*/ 	.word	0x0500000f


	//   ....[248]....
        /*0754*/ 	.word	0x0500000f


	//   ....[249]....
        /*0758*/ 	.word	0x0500000f


	//   ....[250]....
        /*075c*/ 	.word	0x0500000f


	//----- nvinfo : EIATTR_COOP_GROUP_INSTR_OFFSETS
	.align		4
.L_296:
        /*0760*/ 	.byte	0x04, 0x28
        /*0762*/ 	.short	(.L_298 - .L_297)


	//   ....[0]....
.L_297:
        /*0764*/ 	.word	0x00000070


	//   ....[1]....
        /*0768*/ 	.word	0x00000140


	//   ....[2]....
        /*076c*/ 	.word	0x00000190


	//   ....[3]....
        /*0770*/ 	.word	0x000003c0


	//   ....[4]....
        /*0774*/ 	.word	0x00000520


	//   ....[5]....
        /*0778*/ 	.word	0x00000640


	//   ....[6]....
        /*077c*/ 	.word	0x000007a0


	//   ....[7]....
        /*0780*/ 	.word	0x00001f70


	//   ....[8]....
        /*0784*/ 	.word	0x00002c40


	//   ....[9]....
        /*0788*/ 	.word	0x00003010


	//   ....[10]....
        /*078c*/ 	.word	0x00003890


	//   ....[11]....
        /*0790*/ 	.word	0x000038f0


	//   ....[12]....
        /*0794*/ 	.word	0x000043b0


	//   ....[13]....
        /*0798*/ 	.word	0x00004430


	//   ....[14]....
        /*079c*/ 	.word	0x000063b0


	//   ....[15]....
        /*07a0*/ 	.word	0x000063e0


	//   ....[16]....
        /*07a4*/ 	.word	0x00006be0


	//   ....[17]....
        /*07a8*/ 	.word	0x00006d20


	//   ....[18]....
        /*07ac*/ 	.word	0x00007410


	//   ....[19]....
        /*07b0*/ 	.word	0x000074a0


	//   ....[20]....
        /*07b4*/ 	.word	0x00009cf0


	//   ....[21]....
        /*07b8*/ 	.word	0x00009d10


	//   ....[22]....
        /*07bc*/ 	.word	0x00009d30


	//   ....[23]....
        /*07c0*/ 	.word	0x00009d50


	//   ....[24]....
        /*07c4*/ 	.word	0x0000b930


	//   ....[25]....
        /*07c8*/ 	.word	0x0000b940


	//   ....[26]....
        /*07cc*/ 	.word	0x0000b9d0


	//   ....[27]....
        /*07d0*/ 	.word	0x0000b9e0


	//   ....[28]....
        /*07d4*/ 	.word	0x0000d000


	//   ....[29]....
        /*07d8*/ 	.word	0x0000d030


	//   ....[30]....
        /*07dc*/ 	.word	0x0000d080


	//   ....[31]....
        /*07e0*/ 	.word	0x0000d0d0


	//   ....[32]....
        /*07e4*/ 	.word	0x0000d100


	//   ....[33]....
        /*07e8*/ 	.word	0x0000d180


	//   ....[34]....
        /*07ec*/ 	.word	0x0000d1b0


	//   ....[35]....
        /*07f0*/ 	.word	0x0000d1e0


	//   ....[36]....
        /*07f4*/ 	.word	0x0000d210


	//   ....[37]....
        /*07f8*/ 	.word	0x0000d240


	//   ....[38]....
        /*07fc*/ 	.word	0x0000d270


	//   ....[39]....
        /*0800*/ 	.word	0x0000d2a0


	//   ....[40]....
        /*0804*/ 	.word	0x0000d300


	//   ....[41]....
        /*0808*/ 	.word	0x0000d330


	//   ....[42]....
        /*080c*/ 	.word	0x0000d370


	//   ....[43]....
        /*0810*/ 	.word	0x0000d3a0


	//   ....[44]....
        /*0814*/ 	.word	0x0000d3e0


	//   ....[45]....
        /*0818*/ 	.word	0x0000d440


	//   ....[46]....
        /*081c*/ 	.word	0x0000d470


	//   ....[47]....
        /*0820*/ 	.word	0x0000d4a0


	//   ....[48]....
        /*0824*/ 	.word	0x0000d4d0


	//   ....[49]....
        /*0828*/ 	.word	0x0000d500


	//   ....[50]....
        /*082c*/ 	.word	0x0000d530


	//   ....[51]....
        /*0830*/ 	.word	0x0000d560


	//   ....[52]....
        /*0834*/ 	.word	0x0000d590


	//   ....[53]....
        /*0838*/ 	.word	0x0000d5c0


	//   ....[54]....
        /*083c*/ 	.word	0x0000d5f0


	//   ....[55]....
        /*0840*/ 	.word	0x0000d630


	//   ....[56]....
        /*0844*/ 	.word	0x0000d660


	//   ....[57]....
        /*0848*/ 	.word	0x0000d670


	//   ....[58]....
        /*084c*/ 	.word	0x0000d680


	//   ....[59]....
        /*0850*/ 	.word	0x0000d690


	//   ....[60]....
        /*0854*/ 	.word	0x0000d6a0


	//   ....[61]....
        /*0858*/ 	.word	0x0000d6b0


	//   ....[62]....
        /*085c*/ 	.word	0x0000d6c0


	//   ....[63]....
        /*0860*/ 	.word	0x0000d6d0


	//   ....[64]....
        /*0864*/ 	.word	0x0000d6e0


	//   ....[65]....
        /*0868*/ 	.word	0x0000d6f0


	//   ....[66]....
        /*086c*/ 	.word	0x0000d700


	//   ....[67]....
        /*0870*/ 	.word	0x0000d710


	//   ....[68]....
        /*0874*/ 	.word	0x0000d720


	//   ....[69]....
        /*0878*/ 	.word	0x0000d730


	//   ....[70]....
        /*087c*/ 	.word	0x0000d740


	//   ....[71]....
        /*0880*/ 	.word	0x0000d750


	//   ....[72]....
        /*0884*/ 	.word	0x0000d760


	//   ....[73]....
        /*0888*/ 	.word	0x0000d770


	//   ....[74]....
        /*088c*/ 	.word	0x0000d780


	//   ....[75]....
        /*0890*/ 	.word	0x0000d790


	//   ....[76]....
        /*0894*/ 	.word	0x0000d7a0


	//   ....[77]....
        /*0898*/ 	.word	0x0000d7b0


	//   ....[78]....
        /*089c*/ 	.word	0x0000d7c0


	//   ....[79]....
        /*08a0*/ 	.word	0x0000d7d0


	//   ....[80]....
        /*08a4*/ 	.word	0x0000d7e0


	//   ....[81]....
        /*08a8*/ 	.word	0x0000d7f0


	//   ....[82]....
        /*08ac*/ 	.word	0x0000d800


	//   ....[83]....
        /*08b0*/ 	.word	0x0000d810


	//   ....[84]....
        /*08b4*/ 	.word	0x0000d820


	//   ....[85]....
        /*08b8*/ 	.word	0x0000d840


	//   ....[86]....
        /*08bc*/ 	.word	0x0000d850


	//   ....[87]....
        /*08c0*/ 	.word	0x0000d860


	//   ....[88]....
        /*08c4*/ 	.word	0x0000d870


	//   ....[89]....
        /*08c8*/ 	.word	0x0000d880


	//   ....[90]....
        /*08cc*/ 	.word	0x0000d890


	//   ....[91]....
        /*08d0*/ 	.word	0x0000d8a0


	//   ....[92]....
        /*08d4*/ 	.word	0x0000d8c0


	//   ....[93]....
        /*08d8*/ 	.word	0x0000d8d0


	//   ....[94]....
        /*08dc*/ 	.word	0x0000d900


	//   ....[95]....
        /*08e0*/ 	.word	0x0000d910


	//   ....[96]....
        /*08e4*/ 	.word	0x0000d920


	//   ....[97]....
        /*08e8*/ 	.word	0x0000d930


	//   ....[98]....
        /*08ec*/ 	.word	0x0000d940


	//   ....[99]....
        /*08f0*/ 	.word	0x0000d950


	//   ....[100]....
        /*08f4*/ 	.word	0x0000d960


	//   ....[101]....
        /*08f8*/ 	.word	0x0000d970


	//   ....[102]....
        /*08fc*/ 	.word	0x0000d980


	//   ....[103]....
        /*0900*/ 	.word	0x0000d990


	//   ....[104]....
        /*0904*/ 	.word	0x0000d9a0


	//   ....[105]....
        /*0908*/ 	.word	0x0000d9b0


	//   ....[106]....
        /*090c*/ 	.word	0x0000d9e0


	//   ....[107]....
        /*0910*/ 	.word	0x0000d9f0


	//   ....[108]....
        /*0914*/ 	.word	0x0000da00


	//   ....[109]....
        /*0918*/ 	.word	0x0000da10


	//   ....[110]....
        /*091c*/ 	.word	0x0000da20


	//   ....[111]....
        /*0920*/ 	.word	0x0000da50


	//   ....[112]....
        /*0924*/ 	.word	0x0000da70


	//   ....[113]....
        /*0928*/ 	.word	0x0000da80


	//   ....[114]....
        /*092c*/ 	.word	0x0000da90


	//   ....[115]....
        /*0930*/ 	.word	0x0000dab0


	//   ....[116]....
        /*0934*/ 	.word	0x0000dad0


	//   ....[117]....
        /*0938*/ 	.word	0x0000dae0


	//   ....[118]....
        /*093c*/ 	.word	0x0000daf0


	//   ....[119]....
        /*0940*/ 	.word	0x0000db00


	//   ....[120]....
        /*0944*/ 	.word	0x0000db10


	//   ....[121]....
        /*0948*/ 	.word	0x0000db20


	//   ....[122]....
        /*094c*/ 	.word	0x0000db50


	//   ....[123]....
        /*0950*/ 	.word	0x0000db60


	//   ....[124]....
        /*0954*/ 	.word	0x0000db80


	//   ....[125]....
        /*0958*/ 	.word	0x0000dba0


	//   ....[126]....
        /*095c*/ 	.word	0x0000dbb0


	//   ....[127]....
        /*0960*/ 	.word	0x0000dbe0


	//   ....[128]....
        /*0964*/ 	.word	0x0000dc10


	//   ....[129]....
        /*0968*/ 	.word	0x0000dc20


	//   ....[130]....
        /*096c*/ 	.word	0x0000dc30


	//   ....[131]....
        /*0970*/ 	.word	0x0000dc40


	//   ....[132]....
        /*0974*/ 	.word	0x0000dc50


	//   ....[133]....
        /*0978*/ 	.word	0x0000dc60


	//   ....[134]....
        /*097c*/ 	.word	0x0000dc80


	//   ....[135]....
        /*0980*/ 	.word	0x0000dc90


	//   ....[136]....
        /*0984*/ 	.word	0x0000dca0


	//   ....[137]....
        /*0988*/ 	.word	0x0000dcb0


	//   ....[138]....
        /*098c*/ 	.word	0x0000dcd0


	//   ....[139]....
        /*0990*/ 	.word	0x0000dd00


	//   ....[140]....
        /*0994*/ 	.word	0x0000dd30


	//   ....[141]....
        /*0998*/ 	.word	0x0000dd50


	//   ....[142]....
        /*099c*/ 	.word	0x0000dd80


	//   ....[143]....
        /*09a0*/ 	.word	0x0000ddb0


	//   ....[144]....
        /*09a4*/ 	.word	0x0000dde0


	//   ....[145]....
        /*09a8*/ 	.word	0x0000ddf0


	//   ....[146]....
        /*09ac*/ 	.word	0x0000de10


	//   ....[147]....
        /*09b0*/ 	.word	0x0000de40


	//   ....[148]....
        /*09b4*/ 	.word	0x0000de70


	//   ....[149]....
        /*09b8*/ 	.word	0x0000dea0


	//   ....[150]....
        /*09bc*/ 	.word	0x0000ded0


	//   ....[151]....
        /*09c0*/ 	.word	0x0000df00


	//   ....[152]....
        /*09c4*/ 	.word	0x0000df30


	//   ....[153]....
        /*09c8*/ 	.word	0x0000df60


	//   ....[154]....
        /*09cc*/ 	.word	0x0000df90


	//   ....[155]....
        /*09d0*/ 	.word	0x0000dfc0


	//   ....[156]....
        /*09d4*/ 	.word	0x0000eec0


	//   ....[157]....
        /*09d8*/ 	.word	0x0000eed0


	//   ....[158]....
        /*09dc*/ 	.word	0x0000eee0


	//   ....[159]....
        /*09e0*/ 	.word	0x0000eef0


	//   ....[160]....
        /*09e4*/ 	.word	0x0000f9a0


	//   ....[161]....
        /*09e8*/ 	.word	0x0000f9c0


	//   ....[162]....
        /*09ec*/ 	.word	0x0000fb60


	//   ....[163]....
        /*09f0*/ 	.word	0x0000fb80


	//   ....[164]....
        /*09f4*/ 	.word	0x0000fcc0


	//   ....[165]....
        /*09f8*/ 	.word	0x0000fce0


	//   ....[166]....
        /*09fc*/ 	.word	0x0000fe30


	//   ....[167]....
        /*0a00*/ 	.word	0x0000fe50


	//   ....[168]....
        /*0a04*/ 	.word	0x00010430


	//   ....[169]....
        /*0a08*/ 	.word	0x00010470


	//   ....[170]....
        /*0a0c*/ 	.word	0x00010f40


	//   ....[171]....
        /*0a10*/ 	.word	0x00010f50


	//   ....[172]....
        /*0a14*/ 	.word	0x00012150


	//   ....[173]....
        /*0a18*/ 	.word	0x00012180


	//   ....[174]....
        /*0a1c*/ 	.word	0x000122f0


	//   ....[175]....
        /*0a20*/ 	.word	0x00012310


	//   ....[176]....
        /*0a24*/ 	.word	0x00012450


	//   ....[177]....
        /*0a28*/ 	.word	0x00012470


	//   ....[178]....
        /*0a2c*/ 	.word	0x000125c0


	//   ....[179]....
        /*0a30*/ 	.word	0x000125e0


	//   ....[180]....
        /*0a34*/ 	.word	0x000127b0


	//   ....[181]....
        /*0a38*/ 	.word	0x000129e0


	//   ....[182]....
        /*0a3c*/ 	.word	0x00012a20


	//   ....[183]....
        /*0a40*/ 	.word	0x00012a60


	//   ....[184]....
        /*0a44*/ 	.word	0x00012a90


	//   ....[185]....
        /*0a48*/ 	.word	0x00012ac0


	//   ....[186]....
        /*0a4c*/ 	.word	0x00012af0


	//   ....[187]....
        /*0a50*/ 	.word	0x00012c80


	//   ....[188]....
        /*0a54*/ 	.word	0x00012cb0


	//   ....[189]....
        /*0a58*/ 	.word	0x00012cf0


	//   ....[190]....
        /*0a5c*/ 	.word	0x00012d20


	//   ....[191]....
        /*0a60*/ 	.word	0x00012d50


	//   ....[192]....
        /*0a64*/ 	.word	0x00012d80


	//   ....[193]....
        /*0a68*/ 	.word	0x00012e20


	//   ....[194]....
        /*0a6c*/ 	.word	0x00012e70


	//   ....[195]....
        /*0a70*/ 	.word	0x00012e80


	//   ....[196]....
        /*0a74*/ 	.word	0x00012ec0


	//   ....[197]....
        /*0a78*/ 	.word	0x00014bf0


	//   ....[198]....
        /*0a7c*/ 	.word	0x00015850


	//   ....[199]....
        /*0a80*/ 	.word	0x00015870


	//   ....[200]....
        /*0a84*/ 	.word	0x000158a0


	//   ....[201]....
        /*0a88*/ 	.word	0x000158c0


	//   ....[202]....
        /*0a8c*/ 	.word	0x000159e0


	//   ....[203]....
        /*0a90*/ 	.word	0x000159f0


	//   ....[204]....
        /*0a94*/ 	.word	0x00015a90


	//   ....[205]....
        /*0a98*/ 	.word	0x00015aa0


	//   ....[206]....
        /*0a9c*/ 	.word	0x00015b40


	//   ....[207]....
        /*0aa0*/ 	.word	0x00015b50


	//   ....[208]....
        /*0aa4*/ 	.word	0x00015bf0


	//   ....[209]....
        /*0aa8*/ 	.word	0x00015c00


	//   ....[210]....
        /*0aac*/ 	.word	0x00015c90


	//   ....[211]....
        /*0ab0*/ 	.word	0x00015ca0


	//   ....[212]....
        /*0ab4*/ 	.word	0x00015cb0


	//   ....[213]....
        /*0ab8*/ 	.word	0x00015cc0


	//   ....[214]....
        /*0abc*/ 	.word	0x00018020


	//   ....[215]....
        /*0ac0*/ 	.word	0x00018050


	//   ....[216]....
        /*0ac4*/ 	.word	0x00018080


	//   ....[217]....
        /*0ac8*/ 	.word	0x000180b0


	//   ....[218]....
        /*0acc*/ 	.word	0x000180e0


	//   ....[219]....
        /*0ad0*/ 	.word	0x00018110


	//   ....[220]....
        /*0ad4*/ 	.word	0x00018140


	//   ....[221]....
        /*0ad8*/ 	.word	0x00018170


	//   ....[222]....
        /*0adc*/ 	.word	0x000182e0


	//   ....[223]....
        /*0ae0*/ 	.word	0x00018310


	//   ....[224]....
        /*0ae4*/ 	.word	0x00018340


	//   ....[225]....
        /*0ae8*/ 	.word	0x00018370


	//   ....[226]....
        /*0aec*/ 	.word	0x000183a0


	//   ....[227]....
        /*0af0*/ 	.word	0x000183d0


	//   ....[228]....
        /*0af4*/ 	.word	0x00018450


	//   ....[229]....
        /*0af8*/ 	.word	0x00018490


	//   ....[230]....
        /*0afc*/ 	.word	0x000184a0


	//   ....[231]....
        /*0b00*/ 	.word	0x000184e0


	//   ....[232]....
        /*0b04*/ 	.word	0x00018fc0


	//   ....[233]....
        /*0b08*/ 	.word	0x000195c0


	//   ....[234]....
        /*0b0c*/ 	.word	0x000197a0


	//   ....[235]....
        /*0b10*/ 	.word	0x00019810


	//   ....[236]....
        /*0b14*/ 	.word	0x00019870


	//   ....[237]....
        /*0b18*/ 	.word	0x00019910


	//   ....[238]....
        /*0b1c*/ 	.word	0x000199d0


	//   ....[239]....
        /*0b20*/ 	.word	0x00019b00


	//   ....[240]....
        /*0b24*/ 	.word	0x00019b60


	//   ....[241]....
        /*0b28*/ 	.word	0x00019c70


	//   ....[242]....
        /*0b2c*/ 	.word	0x00019cd0


	//   ....[243]....
        /*0b30*/ 	.word	0x00019de0


	//   ....[244]....
        /*0b34*/ 	.word	0x00019e40


	//   ....[245]....
        /*0b38*/ 	.word	0x00019f40


	//   ....[246]....
        /*0b3c*/ 	.word	0x00019fa0


	//   ....[247]....
        /*0b40*/ 	.word	0x0001a0a0


	//   ....[248]....
        /*0b44*/ 	.word	0x0001a100


	//   ....[249]....
        /*0b48*/ 	.word	0x0001a1a0


	//   ....[250]....
        /*0b4c*/ 	.word	0x0001a540


	//----- nvinfo : EIATTR_REG_RECONFIG
	.align		4
.L_298:
        /*0b50*/ 	.byte	0x01, 0x54
	.zero		2


	//----- nvinfo : EIATTR_SYSCALL_OFFSETS
	.align		4
        /*0b54*/ 	.byte	0x04, 0x46
        /*0b56*/ 	.short	(.L_300 - .L_299)


	//   ....[0]....
.L_299:
        /*0b58*/ 	.word	0x000020f0


	//   ....[1]....
        /*0b5c*/ 	.word	0x00014670


	//   ....[2]....
        /*0b60*/ 	.word	0x000147d0


	//   ....[3]....
        /*0b64*/ 	.word	0x00014920


	//   ....[4]....
        /*0b68*/ 	.word	0x00014a60


	//   ....[5]....
        /*0b6c*/ 	.word	0x00015480


	//----- nvinfo : EIATTR_MBARRIER_INSTR_OFFSETS
	.align		4
.L_300:
        /*0b70*/ 	.byte	0x04, 0x39
        /*0b72*/ 	.short	(.L_302 - .L_301)


	//   ....[0]....
.L_301:
        /*0b74*/ 	.word	0x00000270
        /*0b78*/ 	.word	0x000000ff
        /*0b7c*/ 	.word	0x00038800
        /*0b80*/ 	.short	0x0100
        /*0b82*/ 	.byte	0x08
	.zero		1


	//   ....[1]....
        /*0b84*/ 	.word	0x00000280
        /*0b88*/ 	.word	0x000000ff
        /*0b8c*/ 	.word	0x00038820
        /*0b90*/ 	.short	0x0100
        /*0b92*/ 	.byte	0x08
	.zero		1


	//   ....[2]....
        /*0b94*/ 	.word	0x00000370
        /*0b98*/ 	.word	0x000000ff
        /*0b9c*/ 	.word	0x00038830
        /*0ba0*/ 	.short	0x0100
        /*0ba2*/ 	.byte	0x08
	.zero		1


	//   ....[3]....
        /*0ba4*/ 	.word	0x00000380
        /*0ba8*/ 	.word	0x000000ff
        /*0bac*/ 	.word	0x00038840
        /*0bb0*/ 	.short	0x0100
        /*0bb2*/ 	.byte	0x08
	.zero		1


	//   ....[4]....
        /*0bb4*/ 	.word	0x00000390
        /*0bb8*/ 	.word	0x000000ff
        /*0bbc*/ 	.word	0x00038838
        /*0bc0*/ 	.short	0x0100
        /*0bc2*/ 	.byte	0x08
	.zero		1


	//   ....[5]....
        /*0bc4*/ 	.word	0x000003a0
        /*0bc8*/ 	.word	0x000000ff
        /*0bcc*/ 	.word	0x00038848
        /*0bd0*/ 	.short	0x0100
        /*0bd2*/ 	.byte	0x08
	.zero		1


	//   ....[6]....
        /*0bd4*/ 	.word	0x000004d0
        /*0bd8*/ 	.word	0x000000ff
        /*0bdc*/ 	.word	0x00038850
        /*0be0*/ 	.short	0x0100
        /*0be2*/ 	.byte	0x08
	.zero		1


	//   ....[7]....
        /*0be4*/ 	.word	0x000004e0
        /*0be8*/ 	.word	0x000000ff
        /*0bec*/ 	.word	0x00038860
        /*0bf0*/ 	.short	0x0100
        /*0bf2*/ 	.byte	0x08
	.zero		1


	//   ....[8]....
        /*0bf4*/ 	.word	0x000004f0
        /*0bf8*/ 	.word	0x000000ff
        /*0bfc*/ 	.word	0x00038858
        /*0c00*/ 	.short	0x0100
        /*0c02*/ 	.byte	0x08
	.zero		1


	//   ....[9]....
        /*0c04*/ 	.word	0x00000500
        /*0c08*/ 	.word	0x000000ff
        /*0c0c*/ 	.word	0x00038868
        /*0c10*/ 	.short	0x0100
        /*0c12*/ 	.byte	0x08
	.zero		1


	//   ....[10]....
        /*0c14*/ 	.word	0x000005f0
        /*0c18*/ 	.word	0x000000ff
        /*0c1c*/ 	.word	0x00038870
        /*0c20*/ 	.short	0x0100
        /*0c22*/ 	.byte	0x06
	.zero		1


	//   ....[11]....
        /*0c24*/ 	.word	0x00000600
        /*0c28*/ 	.word	0x000000ff
        /*0c2c*/ 	.word	0x00038880
        /*0c30*/ 	.short	0x0100
        /*0c32*/ 	.byte	0x06
	.zero		1


	//   ....[12]....
        /*0c34*/ 	.word	0x00000610
        /*0c38*/ 	.word	0x000000ff
        /*0c3c*/ 	.word	0x00038878
        /*0c40*/ 	.short	0x0100
        /*0c42*/ 	.byte	0x06
	.zero		1


	//   ....[13]....
        /*0c44*/ 	.word	0x00000620
        /*0c48*/ 	.word	0x000000ff
        /*0c4c*/ 	.word	0x00038888
        /*0c50*/ 	.short	0x0100
        /*0c52*/ 	.byte	0x06
	.zero		1


	//   ....[14]....
        /*0c54*/ 	.word	0x00000750
        /*0c58*/ 	.word	0x000000ff
        /*0c5c*/ 	.word	0x00038890
        /*0c60*/ 	.short	0x0100
        /*0c62*/ 	.byte	0x08
	.zero		1


	//   ....[15]....
        /*0c64*/ 	.word	0x00000760
        /*0c68*/ 	.word	0x000000ff
        /*0c6c*/ 	.word	0x000388a0
        /*0c70*/ 	.short	0x0100
        /*0c72*/ 	.byte	0x08
	.zero		1


	//   ....[16]....
        /*0c74*/ 	.word	0x00000770
        /*0c78*/ 	.word	0x000000ff
        /*0c7c*/ 	.word	0x00038898
        /*0c80*/ 	.short	0x0100
        /*0c82*/ 	.byte	0x08
	.zero		1


	//   ....[17]....
        /*0c84*/ 	.word	0x00000780
        /*0c88*/ 	.word	0x000000ff
        /*0c8c*/ 	.word	0x000388a8
        /*0c90*/ 	.short	0x0100
        /*0c92*/ 	.byte	0x08
	.zero		1


	//   ....[18]....
        /*0c94*/ 	.word	0x000008b0
        /*0c98*/ 	.word	0x000000ff
        /*0c9c*/ 	.word	0x000388b0
        /*0ca0*/ 	.short	0x0100
        /*0ca2*/ 	.byte	0x08
	.zero		1


	//   ....[19]....
        /*0ca4*/ 	.word	0x000008c0
        /*0ca8*/ 	.word	0x000000ff
        /*0cac*/ 	.word	0x000388c0
        /*0cb0*/ 	.short	0x0100
        /*0cb2*/ 	.byte	0x08
	.zero		1


	//   ....[20]....
        /*0cb4*/ 	.word	0x000008d0
        /*0cb8*/ 	.word	0x000000ff
        /*0cbc*/ 	.word	0x000388b8
        /*0cc0*/ 	.short	0x0100
        /*0cc2*/ 	.byte	0x08
	.zero		1


	//   ....[21]....
        /*0cc4*/ 	.word	0x000008e0
        /*0cc8*/ 	.word	0x000000ff
        /*0ccc*/ 	.word	0x000388c8
        /*0cd0*/ 	.short	0x0100
        /*0cd2*/ 	.byte	0x08
	.zero		1


	//   ....[22]....
        /*0cd4*/ 	.word	0x00002340
        /*0cd8*/ 	.word	0x000000ff
        /*0cdc*/ 	.word	0x00038800
        /*0ce0*/ 	.short	0x010a
        /*0ce2*/ 	.byte	0x29
	.zero		1


	//   ....[23]....
        /*0ce4*/ 	.word	0x00002400
        /*0ce8*/ 	.word	0x00000002
        /*0cec*/ 	.word	0x00038830
        /*0cf0*/ 	.short	0x010a
        /*0cf2*/ 	.byte	0x3f
	.zero		1


	//   ....[24]....
        /*0cf4*/ 	.word	0x00002460
        /*0cf8*/ 	.word	0x00000002
        /*0cfc*/ 	.word	0x00038830
        /*0d00*/ 	.short	0x010a
        /*0d02*/ 	.byte	0x3f
	.zero		1


	//   ....[25]....
        /*0d04*/ 	.word	0x00003170
        /*0d08*/ 	.word	0x00000002
        /*0d0c*/ 	.word	0x00000000
        /*0d10*/ 	.short	0x0101
        /*0d12*/ 	.byte	0x3f
	.zero		1


	//   ....[26]....
        /*0d14*/ 	.word	0x00005690
        /*0d18*/ 	.word	0x000000ff
        /*0d1c*/ 	.word	0x00038830
        /*0d20*/ 	.short	0x010a
        /*0d22*/ 	.byte	0x06
	.zero		1


	//   ....[27]....
        /*0d24*/ 	.word	0x000056d0
        /*0d28*/ 	.word	0x000000ff
        /*0d2c*/ 	.word	0x00038830
        /*0d30*/ 	.short	0x010a
        /*0d32*/ 	.byte	0x06
	.zero		1


	//   ....[28]....
        /*0d34*/ 	.word	0x00005a40
        /*0d38*/ 	.word	0x000000ff
        /*0d3c*/ 	.word	0x00038850
        /*0d40*/ 	.short	0x010a
        /*0d42*/ 	.byte	0x06
	.zero		1


	//   ....[29]....
        /*0d44*/ 	.word	0x00005a80
        /*0d48*/ 	.word	0x000000ff
        /*0d4c*/ 	.word	0x00038850
        /*0d50*/ 	.short	0x010a
        /*0d52*/ 	.byte	0x06
	.zero		1


	//   ....[30]....
        /*0d54*/ 	.word	0x00007b50
        /*0d58*/ 	.word	0x000000cf
        /*0d5c*/ 	.word	0x00000000
        /*0d60*/ 	.short	0x0101
        /*0d62*/ 	.byte	0x3f
	.zero		1


	//   ....[31]....
        /*0d64*/ 	.word	0x000080a0
        /*0d68*/ 	.word	0x000000ff
        /*0d6c*/ 	.word	0x00000000
        /*0d70*/ 	.short	0x0101
        /*0d72*/ 	.byte	0x06
	.zero		1


	//   ....[32]....
        /*0d74*/ 	.word	0x00008bf0
        /*0d78*/ 	.word	0x000000ff
        /*0d7c*/ 	.word	0x00038830
        /*0d80*/ 	.short	0x010a
        /*0d82*/ 	.byte	0x06
	.zero		1


	//   ....[33]....
        /*0d84*/ 	.word	0x00008c30
        /*0d88*/ 	.word	0x000000ff
        /*0d8c*/ 	.word	0x00038830
        /*0d90*/ 	.short	0x010a
        /*0d92*/ 	.byte	0x06
	.zero		1


	//   ....[34]....
        /*0d94*/ 	.word	0x00008f70
        /*0d98*/ 	.word	0x000000ff
        /*0d9c*/ 	.word	0x00038850
        /*0da0*/ 	.short	0x010a
        /*0da2*/ 	.byte	0x06
	.zero		1


	//   ....[35]....
        /*0da4*/ 	.word	0x00008fb0
        /*0da8*/ 	.word	0x000000ff
        /*0dac*/ 	.word	0x00038850
        /*0db0*/ 	.short	0x010a
        /*0db2*/ 	.byte	0x06
	.zero		1


	//   ....[36]....
        /*0db4*/ 	.word	0x0000aaf0
        /*0db8*/ 	.word	0x000000cf
        /*0dbc*/ 	.word	0x00000000
        /*0dc0*/ 	.short	0x0101
        /*0dc2*/ 	.byte	0x3f
	.zero		1


	//   ....[37]....
        /*0dc4*/ 	.word	0x0000ac80
        /*0dc8*/ 	.word	0x000000ff
        /*0dcc*/ 	.word	0x00000000
        /*0dd0*/ 	.short	0x0101
        /*0dd2*/ 	.byte	0x06
	.zero		1


	//   ....[38]....
        /*0dd4*/ 	.word	0x0000b6e0
        /*0dd8*/ 	.word	0x000000ff
        /*0ddc*/ 	.word	0x00038850
        /*0de0*/ 	.short	0x010a
        /*0de2*/ 	.byte	0x05
	.zero		1


	//   ....[39]....
        /*0de4*/ 	.word	0x0000b720
        /*0de8*/ 	.word	0x000000ff
        /*0dec*/ 	.word	0x00038850
        /*0df0*/ 	.short	0x010a
        /*0df2*/ 	.byte	0x05
	.zero		1


	//   ....[40]....
        /*0df4*/ 	.word	0x0000bcc0
        /*0df8*/ 	.word	0x000000ff
        /*0dfc*/ 	.word	0x00000000
        /*0e00*/ 	.short	0x0101
        /*0e02*/ 	.byte	0x04
	.zero		1


	//   ....[41]....
        /*0e04*/ 	.word	0x0000f990
        /*0e08*/ 	.word	0x000000ff
        /*0e0c*/ 	.word	0x00000000
        /*0e10*/ 	.short	0x0101
        /*0e12*/ 	.byte	0x08
	.zero		1


	//   ....[42]....
        /*0e14*/ 	.word	0x000101f0
        /*0e18*/ 	.word	0x000000ff
        /*0e1c*/ 	.word	0x00000000
        /*0e20*/ 	.short	0x0101
        /*0e22*/ 	.byte	0x08
	.zero		1


	//   ....[43]....
        /*0e24*/ 	.word	0x00014e50
        /*0e28*/ 	.word	0x00000004
        /*0e2c*/ 	.word	0x00038880
        /*0e30*/ 	.short	0x010a
        /*0e32*/ 	.byte	0x3f
	.zero		1


	//   ....[44]....
        /*0e34*/ 	.word	0x00015060
        /*0e38*/ 	.word	0x00000004
        /*0e3c*/ 	.word	0x00038840
        /*0e40*/ 	.short	0x010a
        /*0e42*/ 	.byte	0x3f
	.zero		1


	//   ....[45]....
        /*0e44*/ 	.word	0x00015e00
        /*0e48*/ 	.word	0x00000013
        /*0e4c*/ 	.word	0x00038800
        /*0e50*/ 	.short	0x0107
        /*0e52*/ 	.byte	0x3f
	.zero		1


	//   ....[46]....
        /*0e54*/ 	.word	0x00015f00
        /*0e58*/ 	.word	0x00000013
        /*0e5c*/ 	.word	0x00038800
        /*0e60*/ 	.short	0x0101
        /*0e62*/ 	.byte	0x3f
	.zero		1


	//   ....[47]....
        /*0e64*/ 	.word	0x00015f20
        /*0e68*/ 	.word	0x00000013
        /*0e6c*/ 	.word	0x00038820
        /*0e70*/ 	.short	0x010a
        /*0e72*/ 	.byte	0x3f
	.zero		1


	//   ....[48]....
        /*0e74*/ 	.word	0x00016230
        /*0e78*/ 	.word	0x00000004
        /*0e7c*/ 	.word	0x00038880
        /*0e80*/ 	.short	0x010a
        /*0e82*/ 	.byte	0x3f
	.zero		1


	//   ....[49]....
        /*0e84*/ 	.word	0x00016590
        /*0e88*/ 	.word	0x00000004
        /*0e8c*/ 	.word	0x00038840
        /*0e90*/ 	.short	0x010a
        /*0e92*/ 	.byte	0x3f
	.zero		1


	//   ....[50]....
        /*0e94*/ 	.word	0x00016950
        /*0e98*/ 	.word	0x00000014
        /*0e9c*/ 	.word	0x00038870
        /*0ea0*/ 	.short	0x010a
        /*0ea2*/ 	.byte	0x3f
	.zero		1


	//   ....[51]....
        /*0ea4*/ 	.word	0x000169c0
        /*0ea8*/ 	.word	0x00000014
        /*0eac*/ 	.word	0x00038860
        /*0eb0*/ 	.short	0x010a
        /*0eb2*/ 	.byte	0x3f
	.zero		1


	//   ....[52]....
        /*0eb4*/ 	.word	0x000171c0
        /*0eb8*/ 	.word	0x00000014
        /*0ebc*/ 	.word	0x00038850
        /*0ec0*/ 	.short	0x0101
        /*0ec2*/ 	.byte	0x3f
	.zero		1


	//   ....[53]....
        /*0ec4*/ 	.word	0x00017240
        /*0ec8*/ 	.word	0x00000014
        /*0ecc*/ 	.word	0x00000000
        /*0ed0*/ 	.short	0x0101
        /*0ed2*/ 	.byte	0x3f
	.zero		1


	//   ....[54]....
        /*0ed4*/ 	.word	0x00017480
        /*0ed8*/ 	.word	0x00000011
        /*0edc*/ 	.word	0x00038870
        /*0ee0*/ 	.short	0x010a
        /*0ee2*/ 	.byte	0x3f
	.zero		1


	//   ....[55]....
        /*0ee4*/ 	.word	0x000174f0
        /*0ee8*/ 	.word	0x00000011
        /*0eec*/ 	.word	0x00038860
        /*0ef0*/ 	.short	0x010a
        /*0ef2*/ 	.byte	0x3f
	.zero		1


	//   ....[56]....
        /*0ef4*/ 	.word	0x00017d10
        /*0ef8*/ 	.word	0x00000011
        /*0efc*/ 	.word	0x00038850
        /*0f00*/ 	.short	0x0101
        /*0f02*/ 	.byte	0x3f
	.zero		1


	//   ....[57]....
        /*0f04*/ 	.word	0x00017d60
        /*0f08*/ 	.word	0x00000011
        /*0f0c*/ 	.word	0x00000000
        /*0f10*/ 	.short	0x0101
        /*0f12*/ 	.byte	0x3f
	.zero		1


	//   ....[58]....
        /*0f14*/ 	.word	0x00018f40
        /*0f18*/ 	.word	0x00000000
        /*0f1c*/ 	.word	0x00038820
        /*0f20*/ 	.short	0x010a
        /*0f22*/ 	.byte	0x3f
	.zero		1


	//   ....[59]....
        /*0f24*/ 	.word	0x00019100
        /*0f28*/ 	.word	0x00000006
        /*0f2c*/ 	.word	0x00000000
        /*0f30*/ 	.short	0x010a
        /*0f32*/ 	.byte	0x3f
	.zero		1


	//   ....[60]....
        /*0f34*/ 	.word	0x00019170
        /*0f38*/ 	.word	0x00000007
        /*0f3c*/ 	.word	0x00000000
        /*0f40*/ 	.short	0x010a
        /*0f42*/ 	.byte	0x3f
	.zero		1


	//   ....[61]....
        /*0f44*/ 	.word	0x000191d0
        /*0f48*/ 	.word	0x00000004
        /*0f4c*/ 	.word	0x00038860
        /*0f50*/ 	.short	0x010a
        /*0f52*/ 	.byte	0x3f
	.zero		1


	//   ....[62]....
        /*0f54*/ 	.word	0x00019220
        /*0f58*/ 	.word	0x00000003
        /*0f5c*/ 	.word	0x00038860
        /*0f60*/ 	.short	0x010a
        /*0f62*/ 	.byte	0x3f
	.zero		1


	//   ....[63]....
        /*0f64*/ 	.word	0x00019260
        /*0f68*/ 	.word	0x00000004
        /*0f6c*/ 	.word	0x00038880
        /*0f70*/ 	.short	0x010a
        /*0f72*/ 	.byte	0x3f
	.zero		1


	//   ....[64]....
        /*0f74*/ 	.word	0x00019280
        /*0f78*/ 	.word	0x00000003
        /*0f7c*/ 	.word	0x00038880
        /*0f80*/ 	.short	0x010a
        /*0f82*/ 	.byte	0x3f
	.zero		1


	//   ....[65]....
        /*0f84*/ 	.word	0x000192f0
        /*0f88*/ 	.word	0x00000003
        /*0f8c*/ 	.word	0x00038800
        /*0f90*/ 	.short	0x010a
        /*0f92*/ 	.byte	0x3f
	.zero		1


	//   ....[66]....
        /*0f94*/ 	.word	0x00019340
        /*0f98*/ 	.word	0x00000002
        /*0f9c*/ 	.word	0x00038830
        /*0fa0*/ 	.short	0x010a
        /*0fa2*/ 	.byte	0x3f
	.zero		1


	//   ....[67]....
        /*0fa4*/ 	.word	0x000193a0
        /*0fa8*/ 	.word	0x00000007
        /*0fac*/ 	.word	0x00038830
        /*0fb0*/ 	.short	0x010a
        /*0fb2*/ 	.byte	0x3f
	.zero		1


	//   ....[68]....
        /*0fb4*/ 	.word	0x00019400
        /*0fb8*/ 	.word	0x00000007
        /*0fbc*/ 	.word	0x00038850
        /*0fc0*/ 	.short	0x010a
        /*0fc2*/ 	.byte	0x3f
	.zero		1


	//   ....[69]....
        /*0fc4*/ 	.word	0x00019460
        /*0fc8*/ 	.word	0x00000007
        /*0fcc*/ 	.word	0x00038830
        /*0fd0*/ 	.short	0x010a
        /*0fd2*/ 	.byte	0x3f
	.zero		1


	//   ....[70]....
        /*0fd4*/ 	.word	0x000194c0
        /*0fd8*/ 	.word	0x00000007
        /*0fdc*/ 	.word	0x00038850
        /*0fe0*/ 	.short	0x010a
        /*0fe2*/ 	.byte	0x3f
	.zero		1


	//   ....[71]....
        /*0fe4*/ 	.word	0x00019520
        /*0fe8*/ 	.word	0x00000005
        /*0fec*/ 	.word	0x00038850
        /*0ff0*/ 	.short	0x010a
        /*0ff2*/ 	.byte	0x3f
	.zero		1


	//   ....[72]....
        /*0ff4*/ 	.word	0x00019670
        /*0ff8*/ 	.word	0x00000004
        /*0ffc*/ 	.word	0x00038880
        /*1000*/ 	.short	0x010a
        /*1002*/ 	.byte	0x3f
	.zero		1


	//   ....[73]....
        /*1004*/ 	.word	0x000196c0
        /*1008*/ 	.word	0x00000004
        /*100c*/ 	.word	0x00038840
        /*1010*/ 	.short	0x010a
        /*1012*/ 	.byte	0x3f
	.zero		1


	//   ....[74]....
        /*1014*/ 	.word	0x0001a230
        /*1018*/ 	.word	0x00000013
        /*101c*/ 	.word	0x00038820
        /*1020*/ 	.short	0x010a
        /*1022*/ 	.byte	0x3f
	.zero		1


	//   ....[75]....
        /*1024*/ 	.word	0x0001a280
        /*1028*/ 	.word	0x00000004
        /*102c*/ 	.word	0x00038880
        /*1030*/ 	.short	0x010a
        /*1032*/ 	.byte	0x3f
	.zero		1


	//   ....[76]....
        /*1034*/ 	.word	0x0001a2d0
        /*1038*/ 	.word	0x00000004
        /*103c*/ 	.word	0x00038840
        /*1040*/ 	.short	0x010a
        /*1042*/ 	.byte	0x3f
	.zero		1


	//   ....[77]....
        /*1044*/ 	.word	0x0001a320
        /*1048*/ 	.word	0x00000014
        /*104c*/ 	.word	0x00038870
        /*1050*/ 	.short	0x010a
        /*1052*/ 	.byte	0x3f
	.zero		1


	//   ....[78]....
        /*1054*/ 	.word	0x0001a370
        /*1058*/ 	.word	0x00000014
        /*105c*/ 	.word	0x00038860
        /*1060*/ 	.short	0x010a
        /*1062*/ 	.byte	0x3f
	.zero		1


	//   ....[79]....
        /*1064*/ 	.word	0x0001a3c0
        /*1068*/ 	.word	0x00000011
        /*106c*/ 	.word	0x00038870
        /*1070*/ 	.short	0x010a
        /*1072*/ 	.byte	0x3f
	.zero		1


	//   ....[80]....
        /*1074*/ 	.word	0x0001a410
        /*1078*/ 	.word	0x00000011
        /*107c*/ 	.word	0x00038860
        /*1080*/ 	.short	0x010a
        /*1082*/ 	.byte	0x3f
	.zero		1


	//   ....[81]....
        /*1084*/ 	.word	0x0001a460
        /*1088*/ 	.word	0x00000000
        /*108c*/ 	.word	0x00038820
        /*1090*/ 	.short	0x010a
        /*1092*/ 	.byte	0x3f
	.zero		1


	//   ....[82]....
        /*1094*/ 	.word	0x0001a600
        /*1098*/ 	.word	0x00000006
        /*109c*/ 	.word	0x00000000
        /*10a0*/ 	.short	0x010a
        /*10a2*/ 	.byte	0x3f
	.zero		1


	//   ....[83]....
        /*10a4*/ 	.word	0x0001a650
        /*10a8*/ 	.word	0x00000007
        /*10ac*/ 	.word	0x00000000
        /*10b0*/ 	.short	0x010a
        /*10b2*/ 	.byte	0x3f
	.zero		1


	//   ....[84]....
        /*10b4*/ 	.word	0x0001a6a0
        /*10b8*/ 	.word	0x00000004
        /*10bc*/ 	.word	0x00038860
        /*10c0*/ 	.short	0x010a
        /*10c2*/ 	.byte	0x3f
	.zero		1


	//   ....[85]....
        /*10c4*/ 	.word	0x0001a6f0
        /*10c8*/ 	.word	0x00000003
        /*10cc*/ 	.word	0x00038860
        /*10d0*/ 	.short	0x010a
        /*10d2*/ 	.byte	0x3f
	.zero		1


	//   ....[86]....
        /*10d4*/ 	.word	0x0001a740
        /*10d8*/ 	.word	0x00000004
        /*10dc*/ 	.word	0x00038880
        /*10e0*/ 	.short	0x010a
        /*10e2*/ 	.byte	0x3f
	.zero		1


	//----- nvinfo : EIATTR_NUM_MBARRIERS
	.align		4
.L_302:
        /*10e4*/ 	.byte	0x03, 0x38
        /*10e6*/ 	.short	0x0016


	//----- nvinfo : EIATTR_EXIT_INSTR_OFFSETS
	.align		4
        /*10e8*/ 	.byte	0x04, 0x1c
        /*10ea*/ 	.short	(.L_304 - .L_303)


	//   ....[0]....
.L_303:
        /*10ec*/ 	.word	0x00000a80


	//   ....[1]....
        /*10f0*/ 	.word	0x00012760


	//   ....[2]....
        /*10f4*/ 	.word	0x000192d0


	//----- nvinfo : EIATTR_MAX_THREADS
	.align		4
.L_304:
        /*10f8*/ 	.byte	0x04, 0x05
        /*10fa*/ 	.short	(.L_306 - .L_305)
.L_305:
        /*10fc*/ 	.word	0x00000180
        /*1100*/ 	.word	0x00000001
        /*1104*/ 	.word	0x00000001


	//----- nvinfo : EIATTR_CRS_STACK_SIZE
	.align		4
.L_306:
        /*1108*/ 	.byte	0x04, 0x1e
        /*110a*/ 	.short	(.L_308 - .L_307)
.L_307:
        /*110c*/ 	.word	0x00000000


	//----- nvinfo : EIATTR_CBANK_PARAM_SIZE
	.align		4
.L_308:
        /*1110*/ 	.byte	0x03, 0x19
        /*1112*/ 	.short	0x0af0


	//----- nvinfo : EIATTR_PARAM_CBANK
	.align		4
        /*1114*/ 	.byte	0x04, 0x0a
        /*1116*/ 	.short	(.L_310 - .L_309)
	.align		4
.L_309:
        /*1118*/ 	.word	index@(.nv.constant0._ZN7cutlass13device_kernelIN5flash11enable_sm90INS1_16FlashAttnFwdSm90INS1_25CollectiveMainloopFwdSm90ILi2EN4cute5tupleIJNS5_1CILi1EEES8_S8_EEENS6_IJNS7_ILi128EEESA_NS7_ILi256EEEEEELi256ENS_12float_e4m3_tEfNS_4arch4Sm90ELb1ELb0ELb1ELb1ELb0ELb0ELb0ELb1ELb1ELb1ELb1ELb0EEENS1_21CollectiveEpilogueFwdINS6_IJSA_SB_SA_EEES9_NS_10bfloat16_tESF_Li256ELb1ELb1ELb1ELb1EEENS1_36VarlenDynamicPersistentTileSchedulerILi128ELi128ELi256ELi128ELb1ELb1ELb1ELb1ELb1ELb1EEEEEEEEEvNT_6ParamsE)
        /*111c*/ 	.short	0x0210
        /*111e*/ 	.short	0x0af0


	//----- nvinfo : EIATTR_SW_WAR
	.align		4
.L_310:
        /*1120*/ 	.byte	0x04, 0x36
        /*1122*/ 	.short	(.L_312 - .L_311)
.L_311:
        /*1124*/ 	.word	0x00000008
.L_312:


//--------------------- .nv.info._ZN7cutlass13device_kernelIN5flash11enable_sm90INS1_16FlashAttnFwdSm90INS1_25CollectiveMainloopFwdSm90ILi2EN4cute5tupleIJNS5_1CILi1EEES8_S8_EEENS6_IJNS7_ILi128EEESA_NS7_ILi256EEEEEELi256ENS_12float_e4m3_tEfNS_4arch4Sm90ELb1ELb0ELb1ELb1ELb0ELb1ELb0ELb1ELb1ELb1ELb1ELb0EEENS1_21CollectiveEpilogueFwdINS6_IJSA_SB_SA_EEES9_NS_10bfloat16_tESF_Li256ELb1ELb1ELb1ELb1EEENS1_36VarlenDynamicPersistentTileSchedulerILi128ELi128ELi256ELi128ELb1ELb1ELb1ELb1ELb1ELb1EEEEEEEEEvNT_6ParamsE --------------------------
	.section	.nv.info._ZN7cutlass13device_kernelIN5flash11enable_sm90INS1_16FlashAttnFwdSm90INS1_25CollectiveMainloopFwdSm90ILi2EN4cute5tupleIJNS5_1CILi1EEES8_S8_EEENS6_IJNS7_ILi128EEESA_NS7_ILi256EEEEEELi256ENS_12float_e4m3_tEfNS_4arch4Sm90ELb1ELb0ELb1ELb1ELb0ELb1ELb0ELb1ELb1ELb1ELb1ELb0EEENS1_21CollectiveEpilogueFwdINS6_IJSA_SB_SA_EEES9_NS_10bfloat16_tESF_Li256ELb1ELb1ELb1ELb1EEENS1_36VarlenDynamicPersistentTileSchedulerILi128ELi128ELi256ELi128ELb1ELb1ELb1ELb1ELb1ELb1EEEEEEEEEvNT_6ParamsE,"",@"SHT_CUDA_INFO"
	.sectionflags	@""
	.align	4


	//----- nvinfo : EIATTR_CUDA_API_VERSION
	.align		4
        /*0000*/ 	.byte	0x04, 0x37
        /*0002*/ 	.short	(.L_314 - .L_313)
.L_313:
        /*0004*/ 	.word	0x00000082


	//----- nvinfo : EIATTR_KPARAM_INFO
	.align		4
.L_314:
        /*0008*/ 	.byte	0x04, 0x17
        /*000a*/ 	.short	(.L_316 - .L_315)
.L_315:
        /*000c*/ 	.word	0x00000000
        /*0010*/ 	.short	0x0000
        /*0012*/ 	.short	0x0070
        /*0014*/ 	.byte	0x00, 0xf0, 0x01, 0x2a


	//----- nvinfo : EIATTR_SPARSE_MMA_MASK
	.align		4
.L_316:
        /*0018*/ 	.byte	0x03, 0x50
        /*001a*/ 	.short	0x0000


	//----- nvinfo : EIATTR_MAXREG_COUNT
	.align		4
        /*001c*/ 	.byte	0x03, 0x1b
        /*001e*/ 	.short	0x00a8


	//----- nvinfo : EIATTR_NUM_BARRIERS
	.align		4
        /*0020*/ 	.byte	0x02, 0x4c
        /*0022*/ 	.byte	0x10
	.zero		1


	//----- nvinfo : EIATTR_EXTERNS
	.align		4
        /*0024*/ 	.byte	0x04, 0x0f
        /*0026*/ 	.short	(.L_318 - .L_317)


	//   ....[0]....
	.align		4
.L_317:
        /*0028*/ 	.word	index@(__assertfail)


	//----- nvinfo : EIATTR_ANNOTATIONS
	.align		4
.L_318:
        /*002c*/ 	.byte	0x04, 0x55
        /*002e*/ 	.short	(.L_320 - .L_319)


	//   ....[0]....
.L_319:
        /* <DEDUP_REMOVED lines=263> */


	//----- nvinfo : EIATTR_MERCURY_ISA_VERSION
	.align		4
.L_320:
        /*1090*/ 	.byte	0x03, 0x5f
        /*1092*/ 	.short	0x0101


	//----- nvinfo : EIATTR_UNUSED_LOAD_BYTE_OFFSET
	.align		4
        /*1094*/ 	.byte	0x04, 0x44
        /*1096*/ 	.short	(.L_322 - .L_321)


	//   ....[0]....
.L_321:
        /*1098*/ 	.word	0x00000ae0
        /*109c*/ 	.word	0x0000fff0


	//   ....[1]....
        /*10a0*/ 	.word	0x000220c0
        /*10a4*/ 	.word	0x0000fff0


	//----- nvinfo : EIATTR_INT_WARP_WIDE_INSTR_OFFSETS
	.align		4
.L_322:
        /*10a8*/ 	.byte	0x04, 0x31
        /*10aa*/ 	.short	(.L_324 - .L_323)


	//   ....[0]....
.L_323:
        /*10ac*/ 	.word	0x00000190


	//   ....[1]....
        /*10b0*/ 	.word	0x000001d0


	//   ....[2]....
        /*10b4*/ 	.word	0x00000240


	//   ....[3]....
        /*10b8*/ 	.word	0x0002cc40


	//   ....[4]....
        /*10bc*/ 	.word	0x0002cca0


	//   ....[5]....
        /*10c0*/ 	.word	0x0002fb90


	//   ....[6]....
        /*10c4*/ 	.word	0x0002fbf0


	//----- nvinfo : EIATTR_COOP_GROUP_MASK_REGIDS
	.align		4
.L_324:
        /*10c8*/ 	.byte	0x04, 0x29
        /*10ca*/ 	.short	(.L_326 - .L_325)


	//   ....[0]....
.L_325:
        /*10cc*/ 	.word	0xffffffff


	//   ....[1]....
        /*10d0*/ 	.word	0xffffffff


	//   ....[2]....
        /*10d4*/ 	.word	0xffffffff


	//   ....[3]....
        /*10d8*/ 	.word	0xffffffff


	//   ....[4]....
        /*10dc*/ 	.word	0xffffffff


	//   ....[5]....
        /*10e0*/ 	.word	0xffffffff


	//   ....[6]....
        /*10e4*/ 	.word	0xffffffff


	//   ....[7]....
        /*10e8*/ 	.word	0xffffffff


	//   ....[8]....
        /*10ec*/ 	.word	0xffffffff


	//   ....[9]....
        /*10f0*/ 	.word	0xffffffff


	//   ....[10]....
        /*10f4*/ 	.word	0xffffffff


	//   ....[11]....
        /*10f8*/ 	.word	0xffffffff


	//   ....[12]....
        /*10fc*/ 	.word	0xffffffff


	//   ....[13]....
        /*1100*/ 	.word	0xffffffff


	//   ....[14]....
        /*1104*/ 	.word	0xffffffff


	//   ....[15]....
        /*1108*/ 	.word	0xffffffff


	//   ....[16]....
        /*110c*/ 	.word	0xffffffff


	//   ....[17]....
        /*1110*/ 	.word	0xffffffff


	//   ....[18]....
        /*1114*/ 	.word	0xffffffff


	//   ....[19]....
        /*1118*/ 	.word	0xffffffff


	//   ....[20]....
        /*111c*/ 	.word	0xffffffff


	//   ....[21]....
        /*1120*/ 	.word	0xffffffff


	//   ....[22]....
        /*1124*/ 	.word	0xffffffff


	//   ....[23]....
        /*1128*/ 	.word	0xffffffff


	//   ....[24]....
        /*112c*/ 	.word	0xffffffff


	//   ....[25]....
        /*1130*/ 	.word	0xffffffff


	//   ....[26]....
        /*1134*/ 	.word	0xffffffff


	//   ....[27]....
        /*1138*/ 	.word	0xffffffff


	//   ....[28]....
        /*113c*/ 	.word	0xffffffff


	//   ....[29]....
        /*1140*/ 	.word	0xffffffff


	//   ....[30]....
        /*1144*/ 	.word	0xffffffff


	//   ....[31]....
        /*1148*/ 	.word	0xffffffff


	//   ....[32]....
        /*114c*/ 	.word	0xffffffff


	//   ....[33]....
        /*1150*/ 	.word	0xffffffff


	//   ....[34]....
        /*1154*/ 	.word	0xffffffff


	//   ....[35]....
        /*1158*/ 	.word	0xffffffff


	//   ....[36]....
        /*115c*/ 	.word	0xffffffff


	//   ....[37]....
        /*1160*/ 	.word	0xffffffff


	//   ....[38]....
        /*1164*/ 	.word	0xffffffff


	//   ....[39]....
        /*1168*/ 	.word	0xffffffff


	//   ....[40]....
        /*116c*/ 	.word	0xffffffff


	//   ....[41]....
        /*1170*/ 	.word	0xffffffff


	//   ....[42]....
        /*1174*/ 	.word	0xffffffff


	//   ....[43]....
        /*1178*/ 	.word	0xffffffff


	//   ....[44]....
        /*117c*/ 	.word	0xffffffff


	//   ....[45]....
        /*1180*/ 	.word	0xffffffff


	//   ....[46]....
        /*1184*/ 	.word	0xffffffff


	//   ....[47]....
        /*1188*/ 	.word	0xffffffff


	//   ....[48]....
        /*118c*/ 	.word	0xffffffff


	//   ....[49]....
        /*1190*/ 	.word	0xffffffff


	//   ....[50]....
        /*1194*/ 	.word	0xffffffff


	//   ....[51]....
        /*1198*/ 	.word	0xffffffff


	//   ....[52]....
        /*119c*/ 	.word	0xffffffff


	//   ....[53]....
        /*11a0*/ 	.word	0xffffffff


	//   ....[54]....
        /*11a4*/ 	.word	0xffffffff


	//   ....[55]....
        /*11a8*/ 	.word	0xffffffff


	//   ....[56]....
        /*11ac*/ 	.word	0xffffffff


	//   ....[57]....
        /*11b0*/ 	.word	0xffffffff


	//   ....[58]....
        /*11b4*/ 	.word	0xffffffff


	//   ....[59]....
        /*11b8*/ 	.word	0xffffffff


	//   ....[60]....
        /*11bc*/ 	.word	0xffffffff


	//   ....[61]....
        /*11c0*/ 	.word	0xffffffff


	//   ....[62]....
        /*11c4*/ 	.word	0xffffffff


	//   ....[63]....
        /*11c8*/ 	.word	0xffffffff


	//   ....[64]....
        /*11cc*/ 	.word	0xffffffff


	//   ....[65]....
        /*11d0*/ 	.word	0xffffffff


	//   ....[66]....
        /*11d4*/ 	.word	0xffffffff


	//   ....[67]....
        /*11d8*/ 	.word	0xffffffff


	//   ....[68]....
        /*11dc*/ 	.word	0xffffffff


	//   ....[69]....
        /*11e0*/ 	.word	0xffffffff


	//   ....[70]....
        /*11e4*/ 	.word	0xffffffff


	//   ....[71]....
        /*11e8*/ 	.word	0xffffffff


	//   ....[72]....
        /*11ec*/ 	.word	0xffffffff


	//   ....[73]....
        /*11f0*/ 	.word	0xffffffff


	//   ....[74]....
        /*11f4*/ 	.word	0xffffffff


	//   ....[75]....
        /*11f8*/ 	.word	0xffffffff


	//   ....[76]....
        /*11fc*/ 	.word	0xffffffff


	//   ....[77]....
        /*1200*/ 	.word	0xffffffff


	//   ....[78]....
        /*1204*/ 	.word	0xffffffff


	//   ....[79]....
        /*1208*/ 	.word	0xffffffff


	//   ....[80]....
        /*120c*/ 	.word	0xffffffff


	//   ....[81]....
        /*1210*/ 	.word	0xffffffff


	//   ....[82]....
        /*1214*/ 	.word	0xffffffff


	//   ....[83]....
        /*1218*/ 	.word	0xffffffff


	//   ....[84]....
        /*121c*/ 	.word	0xffffffff


	//   ....[85]....
        /*1220*/ 	.word	0xffffffff


	//   ....[86]....
        /*1224*/ 	.word	0xffffffff


	//   ....[87]....
        /*1228*/ 	.word	0xffffffff


	//   ....[88]....
        /*122c*/ 	.word	0xffffffff


	//   ....[89]....
        /*1230*/ 	.word	0xffffffff


	//   ....[90]....
        /*1234*/ 	.word	0xffffffff


	//   ....[91]....
        /*1238*/ 	.word	0xffffffff


	//   ....[92]....
        /*123c*/ 	.word	0xffffffff


	//   ....[93]....
        /*1240*/ 	.word	0xffffffff


	//   ....[94]....
        /*1244*/ 	.word	0xffffffff


	//   ....[95]....
        /*1248*/ 	.word	0xffffffff


	//   ....[96]....
        /*124c*/ 	.word	0xffffffff


	//   ....[97]....
        /*1250*/ 	.word	0xffffffff


	//   ....[98]....
        /*1254*/ 	.word	0xffffffff


	//   ....[99]....
        /*1258*/ 	.word	0xffffffff


	//   ....[100]....
        /*125c*/ 	.word	0xffffffff


	//   ....[101]....
        /*1260*/ 	.word	0xffffffff


	//   ....[102]....
        /*1264*/ 	.word	0xffffffff


	//   ....[103]....
        /*1268*/ 	.word	0xffffffff


	//   ....[104]....
        /*126c*/ 	.word	0xffffffff


	//   ....[105]....
        /*1270*/ 	.word	0xffffffff


	//   ....[106]....
        /*1274*/ 	.word	0xffffffff


	//   ....[107]....
        /*1278*/ 	.word	0xffffffff


	//   ....[108]....
        /*127c*/ 	.word	0xffffffff


	//   ....[109]....
        /*1280*/ 	.word	0xffffffff


	//   ....[110]....
        /*1284*/ 	.word	0xffffffff


	//   ....[111]....
        /*1288*/ 	.word	0xffffffff


	//   ....[112]....
        /*128c*/ 	.word	0xffffffff


	//   ....[113]....
        /*1290*/ 	.word	0xffffffff


	//   ....[114]....
        /*1294*/ 	.word	0xffffffff


	//   ....[115]....
        /*1298*/ 	.word	0xffffffff


	//   ....[116]....
        /*129c*/ 	.word	0xffffffff


	//   ....[117]....
        /*12a0*/ 	.word	0xffffffff


	//   ....[118]....
        /*12a4*/ 	.word	0xffffffff


	//   ....[119]....
        /*12a8*/ 	.word	0xffffffff


	//   ....[120]....
        /*12ac*/ 	.word	0xffffffff


	//   ....[121]....
        /*12b0*/ 	.word	0xffffffff


	//   ....[122]....
        /*12b4*/ 	.word	0xffffffff


	//   ....[123]....
        /*12b8*/ 	.word	0xffffffff


	//   ....[124]....
        /*12bc*/ 	.word	0xffffffff


	//   ....[125]....
        /*12c0*/ 	.word	0xffffffff


	//   ....[126]....
        /*12c4*/ 	.word	0xffffffff


	//   ....[127]....
        /*12c8*/ 	.word	0xffffffff


	//   ....[128]....
        /*12cc*/ 	.word	0xffffffff


	//   ....[129]....
        /*12d0*/ 	.word	0xffffffff


	//   ....[130]....
        /*12d4*/ 	.word	0xffffffff


	//   ....[131]....
        /*12d8*/ 	.word	0xffffffff


	//   ....[132]....
        /*12dc*/ 	.word	0xffffffff


	//   ....[133]....
        /*12e0*/ 	.word	0xffffffff


	//   ....[134]....
        /*12e4*/ 	.word	0xffffffff


	//   ....[135]....
        /*12e8*/ 	.word	0xffffffff


	//   ....[136]....
        /*12ec*/ 	.word	0xffffffff


	//   ....[137]....
        /*12f0*/ 	.word	0xffffffff


	//   ....[138]....
        /*12f4*/ 	.word	0xffffffff


	//   ....[139]....
        /*12f8*/ 	.word	0xffffffff


	//   ....[140]....
        /*12fc*/ 	.word	0xffffffff


	//   ....[141]....
        /*1300*/ 	.word	0xffffffff


	//   ....[142]....
        /*1304*/ 	.word	0xffffffff


	//   ....[143]....
        /*1308*/ 	.word	0xffffffff


	//   ....[144]....
        /*130c*/ 	.word	0xffffffff


	//   ....[145]....
        /*1310*/ 	.word	0xffffffff


	//   ....[146]....
        /*1314*/ 	.word	0xffffffff


	//   ....[147]....
        /*1318*/ 	.word	0xffffffff


	//   ....[148]....
        /*131c*/ 	.word	0xffffffff


	//   ....[149]....
        /*1320*/ 	.word	0xffffffff


	//   ....[150]....
        /*1324*/ 	.word	0xffffffff


	//   ....[151]....
        /*1328*/ 	.word	0xffffffff


	//   ....[152]....
        /*132c*/ 	.word	0xffffffff


	//   ....[153]....
        /*1330*/ 	.word	0xffffffff


	//   ....[154]....
        /*1334*/ 	.word	0xffffffff


	//   ....[155]....
        /*1338*/ 	.word	0xffffffff


	//   ....[156]....
        /*133c*/ 	.word	0xffffffff


	//   ....[157]....
        /*1340*/ 	.word	0xffffffff


	//   ....[158]....
        /*1344*/ 	.word	0xffffffff


	//   ....[159]....
        /*1348*/ 	.word	0xffffffff


	//   ....[160]....
        /*134c*/ 	.word	0xffffffff


	//   ....[161]....
        /*1350*/ 	.word	0xffffffff


	//   ....[162]....
        /*1354*/ 	.word	0xffffffff


	//   ....[163]....
        /*1358*/ 	.word	0xffffffff


	//   ....[164]....
        /*135c*/ 	.word	0xffffffff


	//   ....[165]....
        /*1360*/ 	.word	0xffffffff


	//   ....[166]....
        /*1364*/ 	.word	0xffffffff


	//   ....[167]....
        /*1368*/ 	.word	0xffffffff


	//   ....[168]....
        /*136c*/ 	.word	0xffffffff


	//   ....[169]....
        /*1370*/ 	.word	0xffffffff


	//   ....[170]....
        /*1374*/ 	.word	0xffffffff


	//   ....[171]....
        /*1378*/ 	.word	0xffffffff


	//   ....[172]....
        /*137c*/ 	.word	0xffffffff


	//   ....[173]....
        /*1380*/ 	.word	0xffffffff


	//   ....[174]....
        /*1384*/ 	.word	0xffffffff


	//   ....[175]....
        /*1388*/ 	.word	0xffffffff


	//   ....[176]....
        /*138c*/ 	.word	0xffffffff


	//   ....[177]....
        /*1390*/ 	.word	0xffffffff


	//   ....[178]....
        /*1394*/ 	.word	0xffffffff


	//   ....[179]....
        /*1398*/ 	.word	0xffffffff


	//   ....[180]....
        /*139c*/ 	.word	0xffffffff


	//   ....[181]....
        /*13a0*/ 	.word	0xffffffff


	//   ....[182]....
        /*13a4*/ 	.word	0xffffffff


	//   ....[183]....
        /*13a8*/ 	.word	0xffffffff


	//   ....[184]....
        /*13ac*/ 	.word	0xffffffff


	//   ....[185]....
        /*13b0*/ 	.word	0xffffffff


	//   ....[186]....
        /*13b4*/ 	.word	0xffffffff


	//   ....[187]....
        /*13b8*/ 	.word	0xffffffff


	//   ....[188]....
        /*13bc*/ 	.word	0xffffffff


	//   ....[189]....
        /*13c0*/ 	.word	0xffffffff


	//   ....[190]....
        /*13c4*/ 	.word	0xffffffff


	//   ....[191]....
        /*13c8*/ 	.word	0xffffffff


	//   ....[192]....
        /*13cc*/ 	.word	0xffffffff


	//   ....[193]....
        /*13d0*/ 	.word	0xffffffff


	//   ....[194]....
        /*13d4*/ 	.word	0xffffffff


	//   ....[195]....
        /*13d8*/ 	.word	0xffffffff


	//   ....[196]....
        /*13dc*/ 	.word	0xffffffff


	//   ....[197]....
        /*13e0*/ 	.word	0xffffffff


	//   ....[198]....
        /*13e4*/ 	.word	0xffffffff


	//   ....[199]....
        /*13e8*/ 	.word	0xffffffff


	//   ....[200]....
        /*13ec*/ 	.word	0xffffffff


	//   ....[201]....
        /*13f0*/ 	.word	0xffffffff


	//   ....[202]....
        /*13f4*/ 	.word	0xffffffff


	//   ....[203]....
        /*13f8*/ 	.word	0xffffffff


	//   ....[204]....
        /*13fc*/ 	.word	0xffffffff


	//   ....[205]....
        /*1400*/ 	.word	0xffffffff


	//   ....[206]....
        /*1404*/ 	.word	0xffffffff


	//   ....[207]....
        /*1408*/ 	.word	0xffffffff


	//   ....[208]....
        /*140c*/ 	.word	0xffffffff


	//   ....[209]....
        /*1410*/ 	.word	0xffffffff


	//   ....[210]....
        /*1414*/ 	.word	0xffffffff


	//   ....[211]....
        /*1418*/ 	.word	0xffffffff


	//   ....[212]....
        /*141c*/ 	.word	0xffffffff


	//   ....[213]....
        /*1420*/ 	.word	0xffffffff


	//   ....[214]....
        /*1424*/ 	.word	0xffffffff


	//   ....[215]....
        /*1428*/ 	.word	0xffffffff


	//   ....[216]....
        /*142c*/ 	.word	0xffffffff


	//   ....[217]....
        /*1430*/ 	.word	0xffffffff


	//   ....[218]....
        /*1434*/ 	.word	0xffffffff


	//   ....[219]....
        /*1438*/ 	.word	0xffffffff


	//   ....[220]....
        /*143c*/ 	.word	0xffffffff


	//   ....[221]....
        /*1440*/ 	.word	0xffffffff


	//   ....[222]....
        /*1444*/ 	.word	0xffffffff


	//   ....[223]....
        /*1448*/ 	.word	0xffffffff


	//   ....[224]....
        /*144c*/ 	.word	0xffffffff


	//   ....[225]....
        /*1450*/ 	.word	0xffffffff


	//   ....[226]....
        /*1454*/ 	.word	0xffffffff


	//   ....[227]....
        /*1458*/ 	.word	0xffffffff


	//   ....[228]....
        /*145c*/ 	.word	0xffffffff


	//   ....[229]....
        /*1460*/ 	.word	0xffffffff


	//   ....[230]....
        /*1464*/ 	.word	0xffffffff


	//   ....[231]....
        /*1468*/ 	.word	0xffffffff


	//   ....[232]....
        /*146c*/ 	.word	0xffffffff


	//   ....[233]....
        /*1470*/ 	.word	0xffffffff


	//   ....[234]....
        /*1474*/ 	.word	0xffffffff


	//   ....[235]....
        /*1478*/ 	.word	0xffffffff


	//   ....[236]....
        /*147c*/ 	.word	0xffffffff


	//   ....[237]....
        /*1480*/ 	.word	0xffffffff


	//   ....[238]....
        /*1484*/ 	.word	0xffffffff


	//   ....[239]....
        /*1488*/ 	.word	0xffffffff


	//   ....[240]....
        /*148c*/ 	.word	0xffffffff


	//   ....[241]....
        /*1490*/ 	.word	0xffffffff


	//   ....[242]....
        /*1494*/ 	.word	0xffffffff


	//   ....[243]....
        /*1498*/ 	.word	0xffffffff


	//   ....[244]....
        /*149c*/ 	.word	0xffffffff


	//   ....[245]....
        /*14a0*/ 	.word	0xffffffff


	//   ....[246]....
        /*14a4*/ 	.word	0xffffffff


	//   ....[247]....
        /*14a8*/ 	.word	0xffffffff


	//   ....[248]....
        /*14ac*/ 	.word	0xffffffff


	//   ....[249]....
        /*14b0*/ 	.word	0xffffffff


	//   ....[250]....
        /*14b4*/ 	.word	0xffffffff


	//   ....[251]....
        /*14b8*/ 	.word	0xffffffff


	//   ....[252]....
        /*14bc*/ 	.word	0xffffffff


	//   ....[253]....
        /*14c0*/ 	.word	0xffffffff


	//   ....[254]....
        /*14c4*/ 	.word	0xffffffff


	//   ....[255]....
        /*14c8*/ 	.word	0xffffffff


	//   ....[0]....
        /*14cc*/ 	.word	0xffffffff


	//   ....[1]....
        /*14d0*/ 	.word	0xffffffff


	//   ....[2]....
        /*14d4*/ 	.word	0xffffffff


	//   ....[3]....
        /*14d8*/ 	.word	0xffffffff


	//   ....[4]....
        /*14dc*/ 	.word	0xffffffff


	//   ....[5]....
        /*14e0*/ 	.word	0xffffffff


	//   ....[6]....
        /*14e4*/ 	.word	0xffffffff


	//   ....[7]....
        /*14e8*/ 	.word	0xffffffff


	//   ....[8]....
        /*14ec*/ 	.word	0xffffffff


	//   ....[9]....
        /*14f0*/ 	.word	0xffffffff


	//   ....[10]....
        /*14f4*/ 	.word	0x0500000f


	//   ....[11]....
        /*14f8*/ 	.word	0x0500000f


	//   ....[12]....
        /*14fc*/ 	.word	0x0500000f


	//   ....[13]....
        /*1500*/ 	.word	0x0500000f


	//   ....[14]....
        /*1504*/ 	.word	0x0500000f


	//   ....[15]....
        /*1508*/ 	.word	0x0500000f


	//   ....[16]....
        /*150c*/ 	.word	0x0500000f


	//   ....[17]....
        /*1510*/ 	.word	0x0500000f


	//   ....[18]....
        /*1514*/ 	.word	0x0500000f


	//   ....[19]....
        /*1518*/ 	.word	0x0500000f


	//   ....[20]....
        /*151c*/ 	.word	0x0500000f


	//   ....[21]....
        /*1520*/ 	.word	0x0500000f


	//   ....[22]....
        /*1524*/ 	.word	0x0500000f


	//   ....[23]....
        /*1528*/ 	.word	0x0500000f


	//   ....[24]....
        /*152c*/ 	.word	0x0500000f


	//   ....[25]....
        /*1530*/ 	.word	0x0500000f


	//   ....[26]....
        /*1534*/ 	.word	0x0500000f


	//   ....[27]....
        /*1538*/ 	.word	0x0500000f


	//   ....[28]....
        /*153c*/ 	.word	0x0500000f


	//   ....[29]....
        /*1540*/ 	.word	0x0500000f


	//   ....[30]....
        /*1544*/ 	.word	0x0500000f


	//   ....[31]....
        /*1548*/ 	.word	0x0500000f


	//   ....[32]....
        /*154c*/ 	.word	0x0500000f


	//   ....[33]....
        /*1550*/ 	.word	0x0500000f


	//   ....[34]....
        /*1554*/ 	.word	0x0500000f


	//   ....[35]....
        /*1558*/ 	.word	0x0500000f


	//   ....[36]....
        /*155c*/ 	.word	0x0500000f


	//   ....[37]....
        /*1560*/ 	.word	0x0500000f


	//   ....[38]....
        /*1564*/ 	.word	0x0500000f


	//   ....[39]....
        /*1568*/ 	.word	0x0500000f


	//   ....[40]....
        /*156c*/ 	.word	0x0500000f


	//   ....[41]....
        /*1570*/ 	.word	0x0500000f


	//   ....[42]....
        /*1574*/ 	.word	0x0500000f


	//   ....[43]....
        /*1578*/ 	.word	0x0500000f


	//   ....[44]....
        /*157c*/ 	.word	0x0500000f


	//   ....[45]....
        /*1580*/ 	.word	0x0500000f


	//   ....[46]....
        /*1584*/ 	.word	0x0500000f


	//   ....[47]....
        /*1588*/ 	.word	0x0500000f


	//   ....[48]....
        /*158c*/ 	.word	0x0500000f


	//   ....[49]....
        /*1590*/ 	.word	0x0500000f


	//   ....[50]....
        /*1594*/ 	.word	0x0500000f


	//   ....[51]....
        /*1598*/ 	.word	0x0500000f


	//   ....[52]....
        /*159c*/ 	.word	0x0500000f


	//   ....[53]....
        /*15a0*/ 	.word	0x0500000f


	//   ....[54]....
        /*15a4*/ 	.word	0x0500000f


	//   ....[55]....
        /*15a8*/ 	.word	0x0500000f


	//   ....[56]....
        /*15ac*/ 	.word	0x0500000f


	//   ....[57]....
        /*15b0*/ 	.word	0x0500000f


	//   ....[58]....
        /*15b4*/ 	.word	0x0500000f


	//   ....[59]....
        /*15b8*/ 	.word	0x0500000f


	//   ....[60]....
        /*15bc*/ 	.word	0x0500000f


	//   ....[61]....
        /*15c0*/ 	.word	0x0500000f


	//   ....[62]....
        /*15c4*/ 	.word	0x0500000f


	//   ....[63]....
        /*15c8*/ 	.word	0x0500000f


	//   ....[64]....
        /*15cc*/ 	.word	0x0500000f


	//   ....[65]....
        /*15d0*/ 	.word	0x0500000f


	//   ....[66]....
        /*15d4*/ 	.word	0x0500000f


	//   ....[67]....
        /*15d8*/ 	.word	0x0500000f


	//   ....[68]....
        /*15dc*/ 	.word	0x0500000f


	//   ....[69]....
        /*15e0*/ 	.word	0x0500000f


	//   ....[70]....
        /*15e4*/ 	.word	0x0500000f


	//   ....[71]....
        /*15e8*/ 	.word	0x0500000f


	//   ....[72]....
        /*15ec*/ 	.word	0x0500000f


	//   ....[73]....
        /*15f0*/ 	.word	0x0500000f


	//   ....[74]....
        /*15f4*/ 	.word	0x0500000f


	//   ....[75]....
        /*15f8*/ 	.word	0x0500000f


	//   ....[76]....
        /*15fc*/ 	.word	0x0500000f


	//   ....[77]....
        /*1600*/ 	.word	0x0500000f


	//   ....[78]....
        /*1604*/ 	.word	0x0500000f


	//   ....[79]....
        /*1608*/ 	.word	0x0500000f


	//   ....[80]....
        /*160c*/ 	.word	0x0500000f


	//   ....[81]....
        /*1610*/ 	.word	0x0500000f


	//   ....[82]....
        /*1614*/ 	.word	0x0500000f


	//   ....[83]....
        /*1618*/ 	.word	0x0500000f


	//   ....[84]....
        /*161c*/ 	.word	0x0500000f


	//   ....[85]....
        /*1620*/ 	.word	0x0500000f


	//   ....[86]....
        /*1624*/ 	.word	0x0500000f


	//   ....[87]....
        /*1628*/ 	.word	0x0500000f


	//   ....[88]....
        /*162c*/ 	.word	0x0500000f


	//   ....[89]....
        /*1630*/ 	.word	0x0500000f


	//   ....[90]....
        /*1634*/ 	.word	0x0500000f


	//   ....[91]....
        /*1638*/ 	.word	0x0500000f


	//   ....[92]....
        /*163c*/ 	.word	0x0500000f


	//   ....[93]....
        /*1640*/ 	.word	0x0500000f


	//   ....[94]....
        /*1644*/ 	.word	0x0500000f


	//   ....[95]....
        /*1648*/ 	.word	0x0500000f


	//   ....[96]....
        /*164c*/ 	.word	0x0500000f


	//   ....[97]....
        /*1650*/ 	.word	0x0500000f


	//   ....[98]....
        /*1654*/ 	.word	0x0500000f


	//   ....[99]....
        /*1658*/ 	.word	0x0500000f


	//   ....[100]....
        /*165c*/ 	.word	0x0500000f


	//   ....[101]....
        /*1660*/ 	.word	0x0500000f


	//   ....[102]....
        /*1664*/ 	.word	0x0500000f


	//   ....[103]....
        /*1668*/ 	.word	0x0500000f


	//   ....[104]....
        /*166c*/ 	.word	0x0500000f


	//   ....[105]....
        /*1670*/ 	.word	0x0500000f


	//   ....[106]....
        /*1674*/ 	.word	0x0500000f


	//   ....[107]....
        /*1678*/ 	.word	0x0500000f


	//   ....[108]....
        /*167c*/ 	.word	0x0500000f


	//   ....[109]....
        /*1680*/ 	.word	0x0500000f


	//   ....[110]....
        /*1684*/ 	.word	0x0500000f


	//   ....[111]....
        /*1688*/ 	.word	0x0500000f


	//   ....[112]....
        /*168c*/ 	.word	0x0500000f


	//   ....[113]....
        /*1690*/ 	.word	0x0500000f


	//   ....[114]....
        /*1694*/ 	.word	0x0500000f


	//   ....[115]....
        /*1698*/ 	.word	0x0500000f


	//   ....[116]....
        /*169c*/ 	.word	0x0500000f


	//   ....[117]....
        /*16a0*/ 	.word	0x0500000f


	//   ....[118]....
        /*16a4*/ 	.word	0x0500000f


	//   ....[119]....
        /*16a8*/ 	.word	0x0500000f


	//   ....[120]....
        /*16ac*/ 	.word	0x0500000f


	//   ....[121]....
        /*16b0*/ 	.word	0x0500000f


	//   ....[122]....
        /*16b4*/ 	.word	0x0500000f


	//   ....[123]....
        /*16b8*/ 	.word	0x0500000f


	//   ....[124]....
        /*16bc*/ 	.word	0x0500000f


	//   ....[125]....
        /*16c0*/ 	.word	0x0500000f


	//   ....[126]....
        /*16c4*/ 	.word	0x0500000f


	//   ....[127]....
        /*16c8*/ 	.word	0x0500000f


	//   ....[128]....
        /*16cc*/ 	.word	0x0500000f


	//   ....[129]....
        /*16d0*/ 	.word	0x0500000f


	//   ....[130]....
        /*16d4*/ 	.word	0x0500000f


	//   ....[131]....
        /*16d8*/ 	.word	0x0500000f


	//   ....[132]....
        /*16dc*/ 	.word	0x0500000f


	//   ....[133]....
        /*16e0*/ 	.word	0x0500000f


	//   ....[134]....
        /*16e4*/ 	.word	0x0500000f


	//   ....[135]....
        /*16e8*/ 	.word	0x0500000f


	//   ....[136]....
        /*16ec*/ 	.word	0x0500000f


	//   ....[137]....
        /*16f0*/ 	.word	0x0500000f


	//   ....[138]....
        /*16f4*/ 	.word	0x0500000f


	//   ....[139]....
        /*16f8*/ 	.word	0x0500000f


	//   ....[140]....
        /*16fc*/ 	.word	0x0500000f


	//   ....[141]....
        /*1700*/ 	.word	0x0500000f


	//   ....[142]....
        /*1704*/ 	.word	0x0500000f


	//   ....[143]....
        /*1708*/ 	.word	0x0500000f


	//   ....[144]....
        /*170c*/ 	.word	0x0500000f


	//   ....[145]....
        /*1710*/ 	.word	0x0500000f


	//   ....[146]....
        /*1714*/ 	.word	0x0500000f


	//   ....[147]....
        /*1718*/ 	.word	0x0500000f


	//   ....[148]....
        /*171c*/ 	.word	0x0500000f


	//   ....[149]....
        /*1720*/ 	.word	0x0500000f


	//   ....[150]....
        /*1724*/ 	.word	0x0500000f


	//   ....[151]....
        /*1728*/ 	.word	0x0500000f


	//   ....[152]....
        /*172c*/ 	.word	0x0500000f


	//   ....[153]....
        /*1730*/ 	.word	0x0500000f


	//   ....[154]....
        /*1734*/ 	.word	0x0500000f


	//   ....[155]....
        /*1738*/ 	.word	0x0500000f


	//   ....[156]....
        /*173c*/ 	.word	0x0500000f


	//   ....[157]....
        /*1740*/ 	.word	0x0500000f


	//   ....[158]....
        /*1744*/ 	.word	0x0500000f


	//   ....[159]....
        /*1748*/ 	.word	0x0500000f


	//   ....[160]....
        /*174c*/ 	.word	0x0500000f


	//   ....[161]....
        /*1750*/ 	.word	0x0500000f


	//   ....[162]....
        /*1754*/ 	.word	0x0500000f


	//   ....[163]....
        /*1758*/ 	.word	0x0500000f


	//   ....[164]....
        /*175c*/ 	.word	0x0500000f


	//   ....[165]....
        /*1760*/ 	.word	0x0500000f


	//   ....[166]....
        /*1764*/ 	.word	0x0500000f


	//   ....[167]....
        /*1768*/ 	.word	0x0500000f


	//   ....[168]....
        /*176c*/ 	.word	0x0500000f


	//   ....[169]....
        /*1770*/ 	.word	0x0500000f


	//   ....[170]....
        /*1774*/ 	.word	0x0500000f


	//   ....[171]....
        /*1778*/ 	.word	0x0500000f


	//   ....[172]....
        /*177c*/ 	.word	0x0500000f


	//   ....[173]....
        /*1780*/ 	.word	0x0500000f


	//   ....[174]....
        /*1784*/ 	.word	0x0500000f


	//   ....[175]....
        /*1788*/ 	.word	0x0500000f


	//   ....[176]....
        /*178c*/ 	.word	0x0500000f


	//   ....[177]....
        /*1790*/ 	.word	0x0500000f


	//   ....[178]....
        /*1794*/ 	.word	0x0500000f


	//   ....[179]....
        /*1798*/ 	.word	0x0500000f


	//   ....[180]....
        /*179c*/ 	.word	0x0500000f


	//   ....[181]....
        /*17a0*/ 	.word	0x0500000f


	//   ....[182]....
        /*17a4*/ 	.word	0x0500000f


	//   ....[183]....
        /*17a8*/ 	.word	0x0500000f


	//   ....[184]....
        /*17ac*/ 	.word	0x0500000f


	//   ....[185]....
        /*17b0*/ 	.word	0x0500000f


	//   ....[186]....
        /*17b4*/ 	.word	0x0500000f


	//   ....[187]....
        /*17b8*/ 	.word	0x0500000f


	//   ....[188]....
        /*17bc*/ 	.word	0x0500000f


	//   ....[189]....
        /*17c0*/ 	.word	0x0500000f


	//   ....[190]....
        /*17c4*/ 	.word	0x0500000f


	//   ....[191]....
        /*17c8*/ 	.word	0x0500000f


	//   ....[192]....
        /*17cc*/ 	.word	0x0500000f


	//   ....[193]....
        /*17d0*/ 	.word	0x0500000f


	//   ....[194]....
        /*17d4*/ 	.word	0x0500000f


	//   ....[195]....
        /*17d8*/ 	.word	0x0500000f


	//   ....[196]....
        /*17dc*/ 	.word	0x0500000f


	//   ....[197]....
        /*17e0*/ 	.word	0x0500000f


	//   ....[198]....
        /*17e4*/ 	.word	0x0500000f


	//   ....[199]....
        /*17e8*/ 	.word	0x0500000f


	//   ....[200]....
        /*17ec*/ 	.word	0x0500000f


	//   ....[201]....
        /*17f0*/ 	.word	0x0500000f


	//   ....[202]....
        /*17f4*/ 	.word	0x0500000f


	//   ....[203]....
        /*17f8*/ 	.word	0x0500000f


	//   ....[204]....
        /*17fc*/ 	.word	0x0500000f


	//   ....[205]....
        /*1800*/ 	.word	0x0500000f


	//   ....[206]....
        /*1804*/ 	.word	0x0500000f


	//   ....[207]....
        /*1808*/ 	.word	0x0500000f


	//   ....[208]....
        /*180c*/ 	.word	0x0500000f


	//   ....[209]....
        /*1810*/ 	.word	0x0500000f


	//   ....[210]....
        /*1814*/ 	.word	0x0500000f


	//   ....[211]....
        /*1818*/ 	.word	0x0500000f


	//   ....[212]....
        /*181c*/ 	.word	0x0500000f


	//   ....[213]....
        /*1820*/ 	.word	0x0500000f


	//   ....[214]....
        /*1824*/ 	.word	0x0500000f


	//   ....[215]....
        /*1828*/ 	.word	0x0500000f


	//   ....[216]....
        /*182c*/ 	.word	0x0500000f


	//   ....[217]....
        /*1830*/ 	.word	0x0500000f


	//   ....[218]....
        /*1834*/ 	.word	0x0500000f


	//   ....[219]....
        /*1838*/ 	.word	0x0500000f


	//   ....[220]....
        /*183c*/ 	.word	0x0500000f


	//   ....[221]....
        /*1840*/ 	.word	0x0500000f


	//   ....[222]....
        /*1844*/ 	.word	0x0500000f


	//   ....[223]....
        /*1848*/ 	.word	0x0500000f


	//   ....[224]....
        /*184c*/ 	.word	0x0500000f


	//   ....[225]....
        /*1850*/ 	.word	0x0500000f


	//   ....[226]....
        /*1854*/ 	.word	0x0500000f


	//   ....[227]....
        /*1858*/ 	.word	0x0500000f


	//----- nvinfo : EIATTR_COOP_GROUP_INSTR_OFFSETS
	.align		4
.L_326:
        /*185c*/ 	.byte	0x04, 0x28
        /*185e*/ 	.short	(.L_328 - .L_327)


	//   ....[0]....
.L_327:
        /*1860*/ 	.word	0x00000070


	//   ....[1]....
        /*1864*/ 	.word	0x000001a0


	//   ....[2]....
        /*1868*/ 	.word	0x000001f0


	//   ....[3]....
        /*186c*/ 	.word	0x00000420


	//   ....[4]....
        /*1870*/ 	.word	0x00000580


	//   ....[5]....
        /*1874*/ 	.word	0x000006a0


	//   ....[6]....
        /*1878*/ 	.word	0x00000800


	//   ....[7]....
        /*187c*/ 	.word	0x0000d800


	//   ....[8]....
        /*1880*/ 	.word	0x0000e160


	//   ....[9]....
        /*1884*/ 	.word	0x0000e170


	//   ....[10]....
        /*1888*/ 	.word	0x0000e180


	//   ....[11]....
        /*188c*/ 	.word	0x0000e190


	//   ....[12]....
        /*1890*/ 	.word	0x0000e3a0


	//   ....[13]....
        /*1894*/ 	.word	0x0000e3b0


	//   ....[14]....
        /*1898*/ 	.word	0x0000e3c0


	//   ....[15]....
        /*189c*/ 	.word	0x0000e3d0


	//   ....[16]....
        /*18a0*/ 	.word	0x0000e5b0


	//   ....[17]....
        /*18a4*/ 	.word	0x0000e5c0


	//   ....[18]....
        /*18a8*/ 	.word	0x0000e5d0


	//   ....[19]....
        /*18ac*/ 	.word	0x0000e5e0


	//   ....[20]....
        /*18b0*/ 	.word	0x0000e7e0


	//   ....[21]....
        /*18b4*/ 	.word	0x0000e7f0


	//   ....[22]....
        /*18b8*/ 	.word	0x0000e800


	//   ....[23]....
        /*18bc*/ 	.word	0x0000e810


	//   ....[24]....
        /*18c0*/ 	.word	0x00012b40


	//   ....[25]....
        /*18c4*/ 	.word	0x00012b50


	//   ....[26]....
        /*18c8*/ 	.word	0x00012b60


	//   ....[27]....
        /*18cc*/ 	.word	0x00012b70


	//   ....[28]....
        /*18d0*/ 	.word	0x00012c40


	//   ....[29]....
        /*18d4*/ 	.word	0x00012c60


	//   ....[30]....
        /*18d8*/ 	.word	0x00012c70


	//   ....[31]....
        /*18dc*/ 	.word	0x00012c80


	//   ....[32]....
        /*18e0*/ 	.word	0x00012e60


	//   ....[33]....
        /*18e4*/ 	.word	0x00012e80


	//   ....[34]....
        /*18e8*/ 	.word	0x00012ea0


	//   ....[35]....
        /*18ec*/ 	.word	0x00012eb0


	//   ....[36]....
        /*18f0*/ 	.word	0x00012f30


	//   ....[37]....
        /*18f4*/ 	.word	0x00012f40


	//   ....[38]....
        /*18f8*/ 	.word	0x00012f50


	//   ....[39]....
        /*18fc*/ 	.word	0x00012f60


	//   ....[40]....
        /*1900*/ 	.word	0x00017cf0


	//   ....[41]....
        /*1904*/ 	.word	0x000187d0


	//   ....[42]....
        /*1908*/ 	.word	0x00018800


	//   ....[43]....
        /*190c*/ 	.word	0x00018820


	//   ....[44]....
        /*1910*/ 	.word	0x00019270


	//   ....[45]....
        /*1914*/ 	.word	0x000192b0


	//   ....[46]....
        /*1918*/ 	.word	0x0001b410


	//   ....[47]....
        /*191c*/ 	.word	0x0001b990


	//   ....[48]....
        /*1920*/ 	.word	0x0001c310


	//   ....[49]....
        /*1924*/ 	.word	0x0001c410


	//   ....[50]....
        /*1928*/ 	.word	0x0001cb90


	//   ....[51]....
        /*192c*/ 	.word	0x0001cbe0


	//   ....[52]....
        /*1930*/ 	.word	0x0001f7b0


	//   ....[53]....
        /*1934*/ 	.word	0x0001f7f0


	//   ....[54]....
        /*1938*/ 	.word	0x0001f860


	//   ....[55]....
        /*193c*/ 	.word	0x0001f870


	//   ....[56]....
        /*1940*/ 	.word	0x00021550


	//   ....[57]....
        /*1944*/ 	.word	0x00021560


	//   ....[58]....
        /*1948*/ 	.word	0x00021580


	//   ....[59]....
        /*194c*/ 	.word	0x000215a0


	//   ....[60]....
        /*1950*/ 	.word	0x00022850


	//   ....[61]....
        /*1954*/ 	.word	0x00022880


	//   ....[62]....
        /*1958*/ 	.word	0x000228b0


	//   ....[63]....
        /*195c*/ 	.word	0x000228e0


	//   ....[64]....
        /*1960*/ 	.word	0x00022910


	//   ....[65]....
        /*1964*/ 	.word	0x00022940


	//   ....[66]....
        /*1968*/ 	.word	0x00022970


	//   ....[67]....
        /*196c*/ 	.word	0x000229a0


	//   ....[68]....
        /*1970*/ 	.word	0x000229d0


	//   ....[69]....
        /*1974*/ 	.word	0x00022a00


	//   ....[70]....
        /*1978*/ 	.word	0x00022a30


	//   ....[71]....
        /*197c*/ 	.word	0x00022a60


	//   ....[72]....
        /*1980*/ 	.word	0x00022aa0


	//   ....[73]....
        /*1984*/ 	.word	0x00022ad0


	//   ....[74]....
        /*1988*/ 	.word	0x00022b00


	//   ....[75]....
        /*198c*/ 	.word	0x00022b30


	//   ....[76]....
        /*1990*/ 	.word	0x00022b60


	//   ....[77]....
        /*1994*/ 	.word	0x00022b90


	//   ....[78]....
        /*1998*/ 	.word	0x00022bc0


	//   ....[79]....
        /*199c*/ 	.word	0x00022bf0


	//   ....[80]....
        /*19a0*/ 	.word	0x00022c20


	//   ....[81]....
        /*19a4*/ 	.word	0x00022c50


	//   ....[82]....
        /*19a8*/ 	.word	0x00022c80


	//   ....[83]....
        /*19ac*/ 	.word	0x00022cb0


	//   ....[84]....
        /*19b0*/ 	.word	0x00022ce0


	//   ....[85]....
        /*19b4*/ 	.word	0x00022d10


	//   ....[86]....
        /*19b8*/ 	.word	0x00022d40


	//   ....[87]....
        /*19bc*/ 	.word	0x00022d70


	//   ....[88]....
        /*19c0*/ 	.word	0x00022da0


	//   ....[89]....
        /*19c4*/ 	.word	0x00022dd0


	//   ....[90]....
        /*19c8*/ 	.word	0x00022e00


	//   ....[91]....
        /*19cc*/ 	.word	0x00022e30


	//   ....[92]....
        /*19d0*/ 	.word	0x00022e60


	//   ....[93]....
        /*19d4*/ 	.word	0x00022e90


	//   ....[94]....
        /*19d8*/ 	.word	0x00022ec0


	//   ....[95]....
        /*19dc*/ 	.word	0x00022ef0


	//   ....[96]....
        /*19e0*/ 	.word	0x00022f20


	//   ....[97]....
        /*19e4*/ 	.word	0x00022f50


	//   ....[98]....
        /*19e8*/ 	.word	0x00022f80


	//   ....[99]....
        /*19ec*/ 	.word	0x00022fb0


	//   ....[100]....
        /*19f0*/ 	.word	0x00022fe0


	//   ....[101]....
        /*19f4*/ 	.word	0x00023010


	//   ....[102]....
        /*19f8*/ 	.word	0x00023040


	//   ....[103]....
        /*19fc*/ 	.word	0x00023070


	//   ....[104]....
        /*1a00*/ 	.word	0x000230a0


	//   ....[105]....
        /*1a04*/ 	.word	0x000230d0


	//   ....[106]....
        /*1a08*/ 	.word	0x00023100


	//   ....[107]....
        /*1a0c*/ 	.word	0x00023130


	//   ....[108]....
        /*1a10*/ 	.word	0x00023160


	//   ....[109]....
        /*1a14*/ 	.word	0x00023190


	//   ....[110]....
        /*1a18*/ 	.word	0x000231c0


	//   ....[111]....
        /*1a1c*/ 	.word	0x000231f0


	//   ....[112]....
        /*1a20*/ 	.word	0x00023220


	//   ....[113]....
        /*1a24*/ 	.word	0x00023250


	//   ....[114]....
        /*1a28*/ 	.word	0x00023280


	//   ....[115]....
        /*1a2c*/ 	.word	0x000232b0


	//   ....[116]....
        /*1a30*/ 	.word	0x000232e0


	//   ....[117]....
        /*1a34*/ 	.word	0x00023310


	//   ....[118]....
        /*1a38*/ 	.word	0x00023340


	//   ....[119]....
        /*1a3c*/ 	.word	0x00023370


	//   ....[120]....
        /*1a40*/ 	.word	0x000233a0


	//   ....[121]....
        /*1a44*/ 	.word	0x000233d0


	//   ....[122]....
        /*1a48*/ 	.word	0x00023400


	//   ....[123]....
        /*1a4c*/ 	.word	0x00023430


	//   ....[124]....
        /*1a50*/ 	.word	0x00023460


	//   ....[125]....
        /*1a54*/ 	.word	0x00023490


	//   ....[126]....
        /*1a58*/ 	.word	0x000234c0


	//   ....[127]....
        /*1a5c*/ 	.word	0x000234f0


	//   ....[128]....
        /*1a60*/ 	.word	0x00023520


	//   ....[129]....
        /*1a64*/ 	.word	0x00023550


	//   ....[130]....
        /*1a68*/ 	.word	0x00023580


	//   ....[131]....
        /*1a6c*/ 	.word	0x000235b0


	//   ....[132]....
        /*1a70*/ 	.word	0x000235e0


	//   ....[133]....
        /*1a74*/ 	.word	0x00023610


	//   ....[134]....
        /*1a78*/ 	.word	0x00023640


	//   ....[135]....
        /*1a7c*/ 	.word	0x00023670


	//   ....[136]....
        /*1a80*/ 	.word	0x000236a0


	//   ....[137]....
        /*1a84*/ 	.word	0x000236d0


	//   ....[138]....
        /*1a88*/ 	.word	0x00023700


	//   ....[139]....
        /*1a8c*/ 	.word	0x00023730


	//   ....[140]....
        /*1a90*/ 	.word	0x00023760


	//   ....[141]....
        /*1a94*/ 	.word	0x00023790


	//   ....[142]....
        /*1a98*/ 	.word	0x000237c0


	//   ....[143]....
        /*1a9c*/ 	.word	0x000237f0


	//   ....[144]....
        /*1aa0*/ 	.word	0x00023820


	//   ....[145]....
        /*1aa4*/ 	.word	0x00023850


	//   ....[146]....
        /*1aa8*/ 	.word	0x00023880


	//   ....[147]....
        /*1aac*/ 	.word	0x000238b0


	//   ....[148]....
        /*1ab0*/ 	.word	0x000238e0


	//   ....[149]....
        /*1ab4*/ 	.word	0x00023910


	//   ....[150]....
        /*1ab8*/ 	.word	0x00023940


	//   ....[151]....
        /*1abc*/ 	.word	0x00023970


	//   ....[152]....
        /*1ac0*/ 	.word	0x000239a0


	//   ....[153]....
        /*1ac4*/ 	.word	0x000239d0


	//   ....[154]....
        /*1ac8*/ 	.word	0x00023a00


	//   ....[155]....
        /*1acc*/ 	.word	0x00023a30


	//   ....[156]....
        /*1ad0*/ 	.word	0x00023a60


	//   ....[157]....
        /*1ad4*/ 	.word	0x00023a90


	//   ....[158]....
        /*1ad8*/ 	.word	0x00023ac0


	//   ....[159]....
        /*1adc*/ 	.word	0x00023af0


	//   ....[160]....
        /*1ae0*/ 	.word	0x00023b20


	//   ....[161]....
        /*1ae4*/ 	.word	0x00023b50


	//   ....[162]....
        /*1ae8*/ 	.word	0x00023b80


	//   ....[163]....
        /*1aec*/ 	.word	0x00023bb0


	//   ....[164]....
        /*1af0*/ 	.word	0x00023be0


	//   ....[165]....
        /*1af4*/ 	.word	0x00023c10


	//   ....[166]....
        /*1af8*/ 	.word	0x00023c40


	//   ....[167]....
        /*1afc*/ 	.word	0x00023c70


	//   ....[168]....
        /*1b00*/ 	.word	0x00023ca0


	//   ....[169]....
        /*1b04*/ 	.word	0x00023cd0


	//   ....[170]....
        /*1b08*/ 	.word	0x00023d00


	//   ....[171]....
        /*1b0c*/ 	.word	0x00023d30


	//   ....[172]....
        /*1b10*/ 	.word	0x00023d60


	//   ....[173]....
        /*1b14*/ 	.word	0x00023d90


	//   ....[174]....
        /*1b18*/ 	.word	0x00023db0


	//   ....[175]....
        /*1b1c*/ 	.word	0x00023de0


	//   ....[176]....
        /*1b20*/ 	.word	0x00023df0


	//   ....[177]....
        /*1b24*/ 	.word	0x00023e20


	//   ....[178]....
        /*1b28*/ 	.word	0x00023e50


	//   ....[179]....
        /*1b2c*/ 	.word	0x00023e60


	//   ....[180]....
        /*1b30*/ 	.word	0x00023e90


	//   ....[181]....
        /*1b34*/ 	.word	0x00023ea0


	//   ....[182]....
        /*1b38*/ 	.word	0x00023ed0


	//   ....[183]....
        /*1b3c*/ 	.word	0x00023ee0


	//   ....[184]....
        /*1b40*/ 	.word	0x00023f10


	//   ....[185]....
        /*1b44*/ 	.word	0x00023f40


	//   ....[186]....
        /*1b48*/ 	.word	0x00023f70


	//   ....[187]....
        /*1b4c*/ 	.word	0x00023f80


	//   ....[188]....
        /*1b50*/ 	.word	0x00024a30


	//   ....[189]....
        /*1b54*/ 	.word	0x00024a50


	//   ....[190]....
        /*1b58*/ 	.word	0x00024a60


	//   ....[191]....
        /*1b5c*/ 	.word	0x00024a70


	//   ....[192]....
        /*1b60*/ 	.word	0x00025470


	//   ....[193]....
        /*1b64*/ 	.word	0x00025480


	//   ....[194]....
        /*1b68*/ 	.word	0x00025650


	//   ....[195]....
        /*1b6c*/ 	.word	0x00025660


	//   ....[196]....
        /*1b70*/ 	.word	0x00025850


	//   ....[197]....
        /*1b74*/ 	.word	0x00025860


	//   ....[198]....
        /*1b78*/ 	.word	0x00025a30


	//   ....[199]....
        /*1b7c*/ 	.word	0x00025a40


	//   ....[200]....
        /*1b80*/ 	.word	0x00025eb0


	//   ....[201]....
        /*1b84*/ 	.word	0x00025ec0


	//   ....[202]....
        /*1b88*/ 	.word	0x00026ea0


	//   ....[203]....
        /*1b8c*/ 	.word	0x00026eb0


	//   ....[204]....
        /*1b90*/ 	.word	0x000291d0


	//   ....[205]....
        /*1b94*/ 	.word	0x000291e0


	//   ....[206]....
        /*1b98*/ 	.word	0x000293b0


	//   ....[207]....
        /*1b9c*/ 	.word	0x000293c0


	//   ....[208]....
        /*1ba0*/ 	.word	0x00029590


	//   ....[209]....
        /*1ba4*/ 	.word	0x000295a0


	//   ....[210]....
        /*1ba8*/ 	.word	0x00029770


	//   ....[211]....
        /*1bac*/ 	.word	0x00029780


	//   ....[212]....
        /*1bb0*/ 	.word	0x000299b0


	//   ....[213]....
        /*1bb4*/ 	.word	0x00029bf0


	//   ....[214]....
        /*1bb8*/ 	.word	0x00029c20


	//   ....[215]....
        /*1bbc*/ 	.word	0x00029c50


	//   ....[216]....
        /*1bc0*/ 	.word	0x00029c80


	//   ....[217]....
        /*1bc4*/ 	.word	0x00029cb0


	//   ....[218]....
        /*1bc8*/ 	.word	0x00029ce0


	//   ....[219]....
        /*1bcc*/ 	.word	0x00029e80


	//   ....[220]....
        /*1bd0*/ 	.word	0x00029eb0


	//   ....[221]....
        /*1bd4*/ 	.word	0x00029ee0


	//   ....[222]....
        /*1bd8*/ 	.word	0x00029f10


	//   ....[223]....
        /*1bdc*/ 	.word	0x00029f40


	//   ....[224]....
        /*1be0*/ 	.word	0x00029f70


	//   ....[225]....
        /*1be4*/ 	.word	0x0002a010


	//   ....[226]....
        /*1be8*/ 	.word	0x0002a040


	//   ....[227]....
        /*1bec*/ 	.word	0x0002a050


	//   ....[228]....
        /*1bf0*/ 	.word	0x0002a080


	//   ....[229]....
        /*1bf4*/ 	.word	0x0002b7d0


	//   ....[230]....
        /*1bf8*/ 	.word	0x0002d3e0


	//   ....[231]....
        /*1bfc*/ 	.word	0x0002e0e0


	//   ....[232]....
        /*1c00*/ 	.word	0x0002e100


	//   ....[233]....
        /*1c04*/ 	.word	0x0002e130


	//   ....[234]....
        /*1c08*/ 	.word	0x0002e150


	//   ....[235]....
        /*1c0c*/ 	.word	0x0002e260


	//   ....[236]....
        /*1c10*/ 	.word	0x0002e270


	//   ....[237]....
        /*1c14*/ 	.word	0x0002e300


	//   ....[238]....
        /*1c18*/ 	.word	0x0002e310


	//   ....[239]....
        /*1c1c*/ 	.word	0x0002e3a0


	//   ....[240]....
        /*1c20*/ 	.word	0x0002e3b0


	//   ....[241]....
        /*1c24*/ 	.word	0x0002e440


	//   ....[242]....
        /*1c28*/ 	.word	0x0002e450


	//   ....[243]....
        /*1c2c*/ 	.word	0x0002e4e0


	//   ....[244]....
        /*1c30*/ 	.word	0x0002e4f0


	//   ....[245]....
        /*1c34*/ 	.word	0x0002e540


	//   ....[246]....
        /*1c38*/ 	.word	0x0002e570


	//   ....[247]....
        /*1c3c*/ 	.word	0x000308b0


	//   ....[248]....
        /*1c40*/ 	.word	0x000308e0


	//   ....[249]....
        /*1c44*/ 	.word	0x00030940


	//   ....[250]....
        /*1c48*/ 	.word	0x00030970


	//   ....[251]....
        /*1c4c*/ 	.word	0x000309a0


	//   ....[252]....
        /*1c50*/ 	.word	0x000309d0


	//   ....[253]....
        /*1c54*/ 	.word	0x00030a00


	//   ....[254]....
        /*1c58*/ 	.word	0x00030a30


	//   ....[255]....
        /*1c5c*/ 	.word	0x00030c00


	//   ....[0]....
        /*1c60*/ 	.word	0x00030c30


	//   ....[1]....
        /*1c64*/ 	.word	0x00030c60


	//   ....[2]....
        /*1c68*/ 	.word	0x00030c90


	//   ....[3]....
        /*1c6c*/ 	.word	0x00030cc0


	//   ....[4]....
        /*1c70*/ 	.word	0x00030cf0


	//   ....[5]....
        /*1c74*/ 	.word	0x00030dd0


	//   ....[6]....
        /*1c78*/ 	.word	0x00030df0


	//   ....[7]....
        /*1c7c*/ 	.word	0x00030e00


	//   ....[8]....
        /*1c80*/ 	.word	0x00030e80


	//   ....[9]....
        /*1c84*/ 	.word	0x000319d0


	//   ....[10]....
        /*1c88*/ 	.word	0x00031e70


	//   ....[11]....
        /*1c8c*/ 	.word	0x00031f20


	//   ....[12]....
        /*1c90*/ 	.word	0x00031fb0


	//   ....[13]....
        /*1c94*/ 	.word	0x00032000


	//   ....[14]....
        /*1c98*/ 	.word	0x00032050


	//   ....[15]....
        /*1c9c*/ 	.word	0x000320e0


	//   ....[16]....
        /*1ca0*/ 	.word	0x00032170


	//   ....[17]....
        /*1ca4*/ 	.word	0x000321c0


	//   ....[18]....
        /*1ca8*/ 	.word	0x00032210


	//   ....[19]....
        /*1cac*/ 	.word	0x000322a0


	//   ....[20]....
        /*1cb0*/ 	.word	0x00032330


	//   ....[21]....
        /*1cb4*/ 	.word	0x00032380


	//   ....[22]....
        /*1cb8*/ 	.word	0x000323d0


	//   ....[23]....
        /*1cbc*/ 	.word	0x00032460


	//   ....[24]....
        /*1cc0*/ 	.word	0x000324f0


	//   ....[25]....
        /*1cc4*/ 	.word	0x00032540


	//   ....[26]....
        /*1cc8*/ 	.word	0x00032590


	//   ....[27]....
        /*1ccc*/ 	.word	0x00032690


	//   ....[28]....
        /*1cd0*/ 	.word	0x00032740


	//   ....[29]....
        /*1cd4*/ 	.word	0x00032790


	//   ....[30]....
        /*1cd8*/ 	.word	0x000327e0


	//   ....[31]....
        /*1cdc*/ 	.word	0x000328f0


	//   ....[32]....
        /*1ce0*/ 	.word	0x00032940


	//   ....[33]....
        /*1ce4*/ 	.word	0x00032990


	//   ....[34]....
        /*1ce8*/ 	.word	0x000329e0


	//   ....[35]....
        /*1cec*/ 	.word	0x00032b00


	//   ....[36]....
        /*1cf0*/ 	.word	0x00032ba0


	//   ....[37]....
        /*1cf4*/ 	.word	0x00032c00


	//   ....[38]....
        /*1cf8*/ 	.word	0x00032c70


	//   ....[39]....
        /*1cfc*/ 	.word	0x00032d10


	//   ....[40]....
        /*1d00*/ 	.word	0x00032d60


	//   ....[41]....
        /*1d04*/ 	.word	0x00032db0


	//   ....[42]....
        /*1d08*/ 	.word	0x00032e00


	//   ....[43]....
        /*1d0c*/ 	.word	0x00033230


	//   ....[44]....
        /*1d10*/ 	.word	0x00033350


	//   ....[45]....
        /*1d14*/ 	.word	0x00033480


	//   ....[46]....
        /*1d18*/ 	.word	0x00033590


	//   ....[47]....
        /*1d1c*/ 	.word	0x000336c0


	//   ....[48]....
        /*1d20*/ 	.word	0x000337e0


	//   ....[49]....
        /*1d24*/ 	.word	0x00033900


	//   ....[50]....
        /*1d28*/ 	.word	0x00033a20


	//   ....[51]....
        /*1d2c*/ 	.word	0x00033b50


	//   ....[52]....
        /*1d30*/ 	.word	0x00033c60


	//   ....[53]....
        /*1d34*/ 	.word	0x00033d50


	//   ....[54]....
        /*1d38*/ 	.word	0x00033da0


	//   ....[55]....
        /*1d3c*/ 	.word	0x00033e20


	//   ....[56]....
        /*1d40*/ 	.word	0x00033e90


	//   ....[57]....
        /*1d44*/ 	.word	0x00033ef0


	//   ....[58]....
        /*1d48*/ 	.word	0x00033f40


	//   ....[59]....
        /*1d4c*/ 	.word	0x00033fc0


	//   ....[60]....
        /*1d50*/ 	.word	0x00034030


	//   ....[61]....
        /*1d54*/ 	.word	0x00034090


	//   ....[62]....
        /*1d58*/ 	.word	0x000340e0


	//   ....[63]....
        /*1d5c*/ 	.word	0x00034160


	//   ....[64]....
        /*1d60*/ 	.word	0x000341d0


	//   ....[65]....
        /*1d64*/ 	.word	0x00034230


	//   ....[66]....
        /*1d68*/ 	.word	0x00034280


	//   ....[67]....
        /*1d6c*/ 	.word	0x00034300


	//   ....[68]....
        /*1d70*/ 	.word	0x00034370


	//   ....[69]....
        /*1d74*/ 	.word	0x000343d0


	//   ....[70]....
        /*1d78*/ 	.word	0x00034420


	//   ....[71]....
        /*1d7c*/ 	.word	0x000344a0


	//   ....[72]....
        /*1d80*/ 	.word	0x00034510


	//   ....[73]....
        /*1d84*/ 	.word	0x00034570


	//   ....[74]....
        /*1d88*/ 	.word	0x000345c0


	//   ....[75]....
        /*1d8c*/ 	.word	0x00034640


	//   ....[76]....
        /*1d90*/ 	.word	0x000346b0


	//   ....[77]....
        /*1d94*/ 	.word	0x00034710


	//   ....[78]....
        /*1d98*/ 	.word	0x00034760


	//   ....[79]....
        /*1d9c*/ 	.word	0x000347e0


	//   ....[80]....
        /*1da0*/ 	.word	0x00034850


	//   ....[81]....
        /*1da4*/ 	.word	0x000348b0


	//   ....[82]....
        /*1da8*/ 	.word	0x00034900


	//   ....[83]....
        /*1dac*/ 	.word	0x00034980


	//   ....[84]....
        /*1db0*/ 	.word	0x000349f0


	//   ....[85]....
        /*1db4*/ 	.word	0x00034a50


	//   ....[86]....
        /*1db8*/ 	.word	0x00034aa0


	//   ....[87]....
        /*1dbc*/ 	.word	0x00034b20


	//   ....[88]....
        /*1dc0*/ 	.word	0x00034b90


	//   ....[89]....
        /*1dc4*/ 	.word	0x00034bf0


	//   ....[90]....
        /*1dc8*/ 	.word	0x00034c40


	//   ....[91]....
        /*1dcc*/ 	.word	0x00034cc0


	//   ....[92]....
        /*1dd0*/ 	.word	0x00034d30


	//   ....[93]....
        /*1dd4*/ 	.word	0x00034d90


	//   ....[94]....
        /*1dd8*/ 	.word	0x00034de0


	//   ....[95]....
        /*1ddc*/ 	.word	0x00034e60


	//   ....[96]....
        /*1de0*/ 	.word	0x00034ed0


	//   ....[97]....
        /*1de4*/ 	.word	0x00034f30


	//   ....[98]....
        /*1de8*/ 	.word	0x00034f80


	//   ....[99]....
        /*1dec*/ 	.word	0x00035000


	//   ....[100]....
        /*1df0*/ 	.word	0x00035070


	//   ....[101]....
        /*1df4*/ 	.word	0x000350d0


	//   ....[102]....
        /*1df8*/ 	.word	0x00035120


	//   ....[103]....
        /*1dfc*/ 	.word	0x000351a0


	//   ....[104]....
        /*1e00*/ 	.word	0x00035210


	//   ....[105]....
        /*1e04*/ 	.word	0x00035270


	//   ....[106]....
        /*1e08*/ 	.word	0x000352c0


	//   ....[107]....
        /*1e0c*/ 	.word	0x00035340


	//   ....[108]....
        /*1e10*/ 	.word	0x000353b0


	//   ....[109]....
        /*1e14*/ 	.word	0x00035410


	//   ....[110]....
        /*1e18*/ 	.word	0x00035460


	//   ....[111]....
        /*1e1c*/ 	.word	0x000354e0


	//   ....[112]....
        /*1e20*/ 	.word	0x00035550


	//   ....[113]....
        /*1e24*/ 	.word	0x000355b0


	//   ....[114]....
        /*1e28*/ 	.word	0x00035600


	//   ....[115]....
        /*1e2c*/ 	.word	0x00035680


	//   ....[116]....
        /*1e30*/ 	.word	0x000356f0


	//   ....[117]....
        /*1e34*/ 	.word	0x00035750


	//   ....[118]....
        /*1e38*/ 	.word	0x000357a0


	//   ....[119]....
        /*1e3c*/ 	.word	0x00035820


	//   ....[120]....
        /*1e40*/ 	.word	0x00035890


	//   ....[121]....
        /*1e44*/ 	.word	0x000358f0


	//   ....[122]....
        /*1e48*/ 	.word	0x00035940


	//   ....[123]....
        /*1e4c*/ 	.word	0x000359c0


	//   ....[124]....
        /*1e50*/ 	.word	0x00035a30


	//   ....[125]....
        /*1e54*/ 	.word	0x00035a90


	//   ....[126]....
        /*1e58*/ 	.word	0x00035ae0


	//   ....[127]....
        /*1e5c*/ 	.word	0x00035b60


	//   ....[128]....
        /*1e60*/ 	.word	0x00035bd0


	//   ....[129]....
        /*1e64*/ 	.word	0x00035c30


	//   ....[130]....
        /*1e68*/ 	.word	0x00035c80


	//   ....[131]....
        /*1e6c*/ 	.word	0x00035ce0


	//   ....[132]....
        /*1e70*/ 	.word	0x00035d70


	//   ....[133]....
        /*1e74*/ 	.word	0x00035dd0


	//   ....[134]....
        /*1e78*/ 	.word	0x00035e20


	//   ....[135]....
        /*1e7c*/ 	.word	0x00035ea0


	//   ....[136]....
        /*1e80*/ 	.word	0x00035f10


	//   ....[137]....
        /*1e84*/ 	.word	0x00035f70


	//   ....[138]....
        /*1e88*/ 	.word	0x00035fc0


	//   ....[139]....
        /*1e8c*/ 	.word	0x00036040


	//   ....[140]....
        /*1e90*/ 	.word	0x000360b0


	//   ....[141]....
        /*1e94*/ 	.word	0x00036110


	//   ....[142]....
        /*1e98*/ 	.word	0x00036160


	//   ....[143]....
        /*1e9c*/ 	.word	0x000361e0


	//   ....[144]....
        /*1ea0*/ 	.word	0x00036250


	//   ....[145]....
        /*1ea4*/ 	.word	0x000362b0


	//   ....[146]....
        /*1ea8*/ 	.word	0x00036300


	//   ....[147]....
        /*1eac*/ 	.word	0x00036380


	//   ....[148]....
        /*1eb0*/ 	.word	0x000363f0


	//   ....[149]....
        /*1eb4*/ 	.word	0x00036450


	//   ....[150]....
        /*1eb8*/ 	.word	0x000364a0


	//   ....[151]....
        /*1ebc*/ 	.word	0x00036520


	//   ....[152]....
        /*1ec0*/ 	.word	0x00036590


	//   ....[153]....
        /*1ec4*/ 	.word	0x000365f0


	//   ....[154]....
        /*1ec8*/ 	.word	0x00036640


	//   ....[155]....
        /*1ecc*/ 	.word	0x000366a0


	//   ....[156]....
        /*1ed0*/ 	.word	0x00036730


	//   ....[157]....
        /*1ed4*/ 	.word	0x00036790


	//   ....[158]....
        /*1ed8*/ 	.word	0x000367e0


	//   ....[159]....
        /*1edc*/ 	.word	0x00036860


	//   ....[160]....
        /*1ee0*/ 	.word	0x000368d0


	//   ....[161]....
        /*1ee4*/ 	.word	0x00036930


	//   ....[162]....
        /*1ee8*/ 	.word	0x00036980


	//   ....[163]....
        /*1eec*/ 	.word	0x00036a00


	//   ....[164]....
        /*1ef0*/ 	.word	0x00036a70


	//   ....[165]....
        /*1ef4*/ 	.word	0x00036ad0


	//   ....[166]....
        /*1ef8*/ 	.word	0x00036b20


	//   ....[167]....
        /*1efc*/ 	.word	0x00036ba0


	//   ....[168]....
        /*1f00*/ 	.word	0x00036c10


	//   ....[169]....
        /*1f04*/ 	.word	0x00036c80


	//   ....[170]....
        /*1f08*/ 	.word	0x00036cd0


	//   ....[171]....
        /*1f0c*/ 	.word	0x00036d60


	//   ....[172]....
        /*1f10*/ 	.word	0x00036db0


	//   ....[173]....
        /*1f14*/ 	.word	0x00036e40


	//   ....[174]....
        /*1f18*/ 	.word	0x00036ed0


	//   ....[175]....
        /*1f1c*/ 	.word	0x00036f60


	//   ....[176]....
        /*1f20*/ 	.word	0x00036ff0


	//   ....[177]....
        /*1f24*/ 	.word	0x00037080


	//   ....[178]....
        /*1f28*/ 	.word	0x00037110


	//   ....[179]....
        /*1f2c*/ 	.word	0x00037190


	//   ....[180]....
        /*1f30*/ 	.word	0x000371e0


	//   ....[181]....
        /*1f34*/ 	.word	0x00037280


	//   ....[182]....
        /*1f38*/ 	.word	0x00037310


	//   ....[183]....
        /*1f3c*/ 	.word	0x000373a0


	//   ....[184]....
        /*1f40*/ 	.word	0x000373f0


	//   ....[185]....
        /*1f44*/ 	.word	0x00037480


	//   ....[186]....
        /*1f48*/ 	.word	0x00037510


	//   ....[187]....
        /*1f4c*/ 	.word	0x000375a0


	//   ....[188]....
        /*1f50*/ 	.word	0x00037630


	//   ....[189]....
        /*1f54*/ 	.word	0x000376c0


	//   ....[190]....
        /*1f58*/ 	.word	0x00037750


	//   ....[191]....
        /*1f5c*/ 	.word	0x00037810


	//   ....[192]....
        /*1f60*/ 	.word	0x00037af0


	//   ....[193]....
        /*1f64*/ 	.word	0x00037cd0


	//   ....[194]....
        /*1f68*/ 	.word	0x00037d50


	//   ....[195]....
        /*1f6c*/ 	.word	0x00037db0


	//   ....[196]....
        /*1f70*/ 	.word	0x00037e90


	//   ....[197]....
        /*1f74*/ 	.word	0x00037f40


	//   ....[198]....
        /*1f78*/ 	.word	0x00038050


	//   ....[199]....
        /*1f7c*/ 	.word	0x000380b0


	//   ....[200]....
        /*1f80*/ 	.word	0x000381b0


	//   ....[201]....
        /*1f84*/ 	.word	0x00038210


	//   ....[202]....
        /*1f88*/ 	.word	0x00038310


	//   ....[203]....
        /*1f8c*/ 	.word	0x00038370


	//   ....[204]....
        /*1f90*/ 	.word	0x00038470


	//   ....[205]....
        /*1f94*/ 	.word	0x000384d0


	//   ....[206]....
        /*1f98*/ 	.word	0x000385c0


	//   ....[207]....
        /*1f9c*/ 	.word	0x00038630


	//   ....[208]....
        /*1fa0*/ 	.word	0x00038710


	//   ....[209]....
        /*1fa4*/ 	.word	0x000389f0


	//   ....[210]....
        /*1fa8*/ 	.word	0x00038a90


	//   ....[211]....
        /*1fac*/ 	.word	0x00038c30


	//   ....[212]....
        /*1fb0*/ 	.word	0x00038cb0


	//   ....[213]....
        /*1fb4*/ 	.word	0x00038d30


	//   ....[214]....
        /*1fb8*/ 	.word	0x00038db0


	//   ....[215]....
        /*1fbc*/ 	.word	0x00038e30


	//   ....[216]....
        /*1fc0*/ 	.word	0x00038ec0


	//   ....[217]....
        /*1fc4*/ 	.word	0x00038f60


	//   ....[218]....
        /*1fc8*/ 	.word	0x00039010


	//   ....[219]....
        /*1fcc*/ 	.word	0x00039090


	//   ....[220]....
        /*1fd0*/ 	.word	0x00039110


	//   ....[221]....
        /*1fd4*/ 	.word	0x00039190


	//   ....[222]....
        /*1fd8*/ 	.word	0x00039220


	//   ....[223]....
        /*1fdc*/ 	.word	0x000392a0


	//   ....[224]....
        /*1fe0*/ 	.word	0x00039350


	//   ....[225]....
        /*1fe4*/ 	.word	0x000393a0


	//   ....[226]....
        /*1fe8*/ 	.word	0x00039460


	//   ....[227]....
        /*1fec*/ 	.word	0x00039590


	//----- nvinfo : EIATTR_REG_RECONFIG
	.align		4
.L_328:
        /*1ff0*/ 	.byte	0x01, 0x54
	.zero		2


	//----- nvinfo : EIATTR_SYSCALL_OFFSETS
	.align		4
        /*1ff4*/ 	.byte	0x04, 0x46
        /*1ff6*/ 	.short	(.L_330 - .L_329)


	//   ....[0]....
.L_329:
        /*1ff8*/ 	.word	0x00002630


	//   ....[1]....
        /*1ffc*/ 	.word	0x00002780


	//   ....[2]....
        /*2000*/ 	.word	0x0000d9a0


	//   ....[3]....
        /*2004*/ 	.word	0x0000df00


	//   ....[4]....
        /*2008*/ 	.word	0x0002ce40


	//   ....[5]....
        /*200c*/ 	.word	0x0002cfd0


	//   ....[6]....
        /*2010*/ 	.word	0x0002d120


	//   ....[7]....
        /*2014*/ 	.word	0x0002d260


	//   ....[8]....
        /*2018*/ 	.word	0x0002dcf0


	//----- nvinfo : EIATTR_MBARRIER_INSTR_OFFSETS
	.align		4
.L_330:
        /*201c*/ 	.byte	0x04, 0x39
        /*201e*/ 	.short	(.L_332 - .L_331)


	//   ....[0]....
.L_331:
        /*2020*/ 	.word	0x000002d0
        /*2024*/ 	.word	0x000000ff
        /*2028*/ 	.word	0x00038800
        /*202c*/ 	.short	0x0100
        /*202e*/ 	.byte	0x08
	.zero		1


	//   ....[1]....
        /*2030*/ 	.word	0x000002e0
        /*2034*/ 	.word	0x000000ff
        /*2038*/ 	.word	0x00038820
        /*203c*/ 	.short	0x0100
        /*203e*/ 	.byte	0x08
	.zero		1


	//   ....[2]....
        /*2040*/ 	.word	0x000003d0
        /*2044*/ 	.word	0x000000ff
        /*2048*/ 	.word	0x00038830
        /*204c*/ 	.short	0x0100
        /*204e*/ 	.byte	0x08
	.zero		1


	//   ....[3]....
        /*2050*/ 	.word	0x000003e0
        /*2054*/ 	.word	0x000000ff
        /*2058*/ 	.word	0x00038840
        /*205c*/ 	.short	0x0100
        /*205e*/ 	.byte	0x08
	.zero		1


	//   ....[4]....
        /*2060*/ 	.word	0x000003f0
        /*2064*/ 	.word	0x000000ff
        /*2068*/ 	.word	0x00038838
        /*206c*/ 	.short	0x0100
        /*206e*/ 	.byte	0x08
	.zero		1


	//   ....[5]....
        /*2070*/ 	.word	0x00000400
        /*2074*/ 	.word	0x000000ff
        /*2078*/ 	.word	0x00038848
        /*207c*/ 	.short	0x0100
        /*207e*/ 	.byte	0x08
	.zero		1


	//   ....[6]....
        /*2080*/ 	.word	0x00000530
        /*2084*/ 	.word	0x000000ff
        /*2088*/ 	.word	0x00038850
        /*208c*/ 	.short	0x0100
        /*208e*/ 	.byte	0x08
	.zero		1


	//   ....[7]....
        /*2090*/ 	.word	0x00000540
        /*2094*/ 	.word	0x000000ff
        /*2098*/ 	.word	0x00038860
        /*209c*/ 	.short	0x0100
        /*209e*/ 	.byte	0x08
	.zero		1


	//   ....[8]....
        /*20a0*/ 	.word	0x00000550
        /*20a4*/ 	.word	0x000000ff
        /*20a8*/ 	.word	0x00038858
        /*20ac*/ 	.short	0x0100
        /*20ae*/ 	.byte	0x08
	.zero		1


	//   ....[9]....
        /*20b0*/ 	.word	0x00000560
        /*20b4*/ 	.word	0x000000ff
        /*20b8*/ 	.word	0x00038868
        /*20bc*/ 	.short	0x0100
        /*20be*/ 	.byte	0x08
	.zero		1


	//   ....[10]....
        /*20c0*/ 	.word	0x00000650
        /*20c4*/ 	.word	0x000000ff
        /*20c8*/ 	.word	0x00038870
        /*20cc*/ 	.short	0x0100
        /*20ce*/ 	.byte	0x06
	.zero		1


	//   ....[11]....
        /*20d0*/ 	.word	0x00000660
        /*20d4*/ 	.word	0x000000ff
        /*20d8*/ 	.word	0x00038880
        /*20dc*/ 	.short	0x0100
        /*20de*/ 	.byte	0x06
	.zero		1


	//   ....[12]....
        /*20e0*/ 	.word	0x00000670
        /*20e4*/ 	.word	0x000000ff
        /*20e8*/ 	.word	0x00038878
        /*20ec*/ 	.short	0x0100
        /*20ee*/ 	.byte	0x06
	.zero		1


	//   ....[13]....
        /*20f0*/ 	.word	0x00000680
        /*20f4*/ 	.word	0x000000ff
        /*20f8*/ 	.word	0x00038888
        /*20fc*/ 	.short	0x0100
        /*20fe*/ 	.byte	0x06
	.zero		1


	//   ....[14]....
        /*2100*/ 	.word	0x000007b0
        /*2104*/ 	.word	0x000000ff
        /*2108*/ 	.word	0x00038890
        /*210c*/ 	.short	0x0100
        /*210e*/ 	.byte	0x08
	.zero		1


	//   ....[15]....
        /*2110*/ 	.word	0x000007c0
        /*2114*/ 	.word	0x000000ff
        /*2118*/ 	.word	0x000388a0
        /*211c*/ 	.short	0x0100
        /*211e*/ 	.byte	0x08
	.zero		1


	//   ....[16]....
        /*2120*/ 	.word	0x000007d0
        /*2124*/ 	.word	0x000000ff
        /*2128*/ 	.word	0x00038898
        /*212c*/ 	.short	0x0100
        /*212e*/ 	.byte	0x08
	.zero		1


	//   ....[17]....
        /*2130*/ 	.word	0x000007e0
        /*2134*/ 	.word	0x000000ff
        /*2138*/ 	.word	0x000388a8
        /*213c*/ 	.short	0x0100
        /*213e*/ 	.byte	0x08
	.zero		1


	//   ....[18]....
        /*2140*/ 	.word	0x00000910
        /*2144*/ 	.word	0x000000ff
        /*2148*/ 	.word	0x000388b0
        /*214c*/ 	.short	0x0100
        /*214e*/ 	.byte	0x08
	.zero		1


	//   ....[19]....
        /*2150*/ 	.word	0x00000920
        /*2154*/ 	.word	0x000000ff
        /*2158*/ 	.word	0x000388c0
        /*215c*/ 	.short	0x0100
        /*215e*/ 	.byte	0x08
	.zero		1


	//   ....[20]....
        /*2160*/ 	.word	0x00000930
        /*2164*/ 	.word	0x000000ff
        /*2168*/ 	.word	0x000388b8
        /*216c*/ 	.short	0x0100
        /*216e*/ 	.byte	0x08
	.zero		1


	//   ....[21]....
        /*2170*/ 	.word	0x00000940
        /*2174*/ 	.word	0x000000ff
        /*2178*/ 	.word	0x000388c8
        /*217c*/ 	.short	0x0100
        /*217e*/ 	.byte	0x08
	.zero		1


	//   ....[22]....
        /*2180*/ 	.word	0x00003d90
        /*2184*/ 	.word	0x0000006f
        /*2188*/ 	.word	0x00038890
        /*218c*/ 	.short	0x010a
        /*218e*/ 	.byte	0x3f
	.zero		1


	//   ....[23]....
        /*2190*/ 	.word	0x00008010
        /*2194*/ 	.word	0x0000006f
        /*2198*/ 	.word	0x00038890
        /*219c*/ 	.short	0x010a
        /*219e*/ 	.byte	0x3f
	.zero		1


	//   ....[24]....
        /*21a0*/ 	.word	0x0000c2e0
        /*21a4*/ 	.word	0x0000006f
        /*21a8*/ 	.word	0x00038890
        /*21ac*/ 	.short	0x010a
        /*21ae*/ 	.byte	0x3f
	.zero		1


	//   ....[25]....
        /*21b0*/ 	.word	0x0000c880
        /*21b4*/ 	.word	0x00000030
        /*21b8*/ 	.word	0x00000000
        /*21bc*/ 	.short	0x0101
        /*21be*/ 	.byte	0x3f
	.zero		1


	//   ....[26]....
        /*21c0*/ 	.word	0x0000c8c0
        /*21c4*/ 	.word	0x0000006f
        /*21c8*/ 	.word	0x000388b0
        /*21cc*/ 	.short	0x010a
        /*21ce*/ 	.byte	0x3f
	.zero		1


	//   ....[27]....
        /*21d0*/ 	.word	0x0000cec0
        /*21d4*/ 	.word	0x0000006f
        /*21d8*/ 	.word	0x00000000
        /*21dc*/ 	.short	0x0101
        /*21de*/ 	.byte	0x3f
	.zero		1


	//   ....[28]....
        /*21e0*/ 	.word	0x0000dc80
        /*21e4*/ 	.word	0x00000012
        /*21e8*/ 	.word	0x00038800
        /*21ec*/ 	.short	0x010a
        /*21ee*/ 	.byte	0x3f
	.zero		1


	//   ....[29]....
        /*21f0*/ 	.word	0x0000dcd0
        /*21f4*/ 	.word	0x00000012
        /*21f8*/ 	.word	0x00038800
        /*21fc*/ 	.short	0x010a
        /*21fe*/ 	.byte	0x3f
	.zero		1


	//   ....[30]....
        /*2200*/ 	.word	0x0000ea50
        /*2204*/ 	.word	0x00000012
        /*2208*/ 	.word	0x00038800
        /*220c*/ 	.short	0x010a
        /*220e*/ 	.byte	0x3f
	.zero		1


	//   ....[31]....
        /*2210*/ 	.word	0x000131f0
        /*2214*/ 	.word	0x00000012
        /*2218*/ 	.word	0x00038800
        /*221c*/ 	.short	0x010a
        /*221e*/ 	.byte	0x3f
	.zero		1


	//   ....[32]....
        /*2220*/ 	.word	0x000174b0
        /*2224*/ 	.word	0x00000000
        /*2228*/ 	.word	0x00038830
        /*222c*/ 	.short	0x010a
        /*222e*/ 	.byte	0x3f
	.zero		1


	//   ....[33]....
        /*2230*/ 	.word	0x00017520
        /*2234*/ 	.word	0x00000000
        /*2238*/ 	.word	0x00038830
        /*223c*/ 	.short	0x010a
        /*223e*/ 	.byte	0x3f
	.zero		1


	//   ....[34]....
        /*2240*/ 	.word	0x00019940
        /*2244*/ 	.word	0x0000001d
        /*2248*/ 	.word	0x00000000
        /*224c*/ 	.short	0x0101
        /*224e*/ 	.byte	0x3f
	.zero		1


	//   ....[35]....
        /*2250*/ 	.word	0x0001a9d0
        /*2254*/ 	.word	0x00000007
        /*2258*/ 	.word	0x00038830
        /*225c*/ 	.short	0x010a
        /*225e*/ 	.byte	0x3f
	.zero		1


	//   ....[36]....
        /*2260*/ 	.word	0x0001aa20
        /*2264*/ 	.word	0x00000007
        /*2268*/ 	.word	0x00038830
        /*226c*/ 	.short	0x010a
        /*226e*/ 	.byte	0x3f
	.zero		1


	//   ....[37]....
        /*2270*/ 	.word	0x0001b040
        /*2274*/ 	.word	0x00000007
        /*2278*/ 	.word	0x00038850
        /*227c*/ 	.short	0x010a
        /*227e*/ 	.byte	0x3f
	.zero		1


	//   ....[38]....
        /*2280*/ 	.word	0x0001b080
        /*2284*/ 	.word	0x00000007
        /*2288*/ 	.word	0x00038850
        /*228c*/ 	.short	0x010a
        /*228e*/ 	.byte	0x3f
	.zero		1


	//   ....[39]....
        /*2290*/ 	.word	0x0001ce00
        /*2294*/ 	.word	0x0000000e
        /*2298*/ 	.word	0x00000000
        /*229c*/ 	.short	0x0101
        /*229e*/ 	.byte	0x3f
	.zero		1


	//   ....[40]....
        /*22a0*/ 	.word	0x0001d8a0
        /*22a4*/ 	.word	0x0000000e
        /*22a8*/ 	.word	0x00000000
        /*22ac*/ 	.short	0x0101
        /*22ae*/ 	.byte	0x3f
	.zero		1


	//   ....[41]....
        /*22b0*/ 	.word	0x0001e330
        /*22b4*/ 	.word	0x00000007
        /*22b8*/ 	.word	0x00038830
        /*22bc*/ 	.short	0x010a
        /*22be*/ 	.byte	0x3f
	.zero		1


	//   ....[42]....
        /*22c0*/ 	.word	0x0001e380
        /*22c4*/ 	.word	0x00000007
        /*22c8*/ 	.word	0x00038830
        /*22cc*/ 	.short	0x010a
        /*22ce*/ 	.byte	0x3f
	.zero		1


	//   ....[43]....
        /*22d0*/ 	.word	0x0001e970
        /*22d4*/ 	.word	0x00000007
        /*22d8*/ 	.word	0x00038850
        /*22dc*/ 	.short	0x010a
        /*22de*/ 	.byte	0x3f
	.zero		1


	//   ....[44]....
        /*22e0*/ 	.word	0x0001e9b0
        /*22e4*/ 	.word	0x00000007
        /*22e8*/ 	.word	0x00038850
        /*22ec*/ 	.short	0x010a
        /*22ee*/ 	.byte	0x3f
	.zero		1


	//   ....[45]....
        /*22f0*/ 	.word	0x000200f0
        /*22f4*/ 	.word	0x000000d8
        /*22f8*/ 	.word	0x00000000
        /*22fc*/ 	.short	0x0101
        /*22fe*/ 	.byte	0x3f
	.zero		1


	//   ....[46]....
        /*2300*/ 	.word	0x00020830
        /*2304*/ 	.word	0x0000000f
        /*2308*/ 	.word	0x00000000
        /*230c*/ 	.short	0x0101
        /*230e*/ 	.byte	0x3f
	.zero		1


	//   ....[47]....
        /*2310*/ 	.word	0x000211f0
        /*2314*/ 	.word	0x0000000a
        /*2318*/ 	.word	0x00038850
        /*231c*/ 	.short	0x010a
        /*231e*/ 	.byte	0x3f
	.zero		1


	//   ....[48]....
        /*2320*/ 	.word	0x00021230
        /*2324*/ 	.word	0x0000000a
        /*2328*/ 	.word	0x00038850
        /*232c*/ 	.short	0x010a
        /*232e*/ 	.byte	0x3f
	.zero		1


	//   ....[49]....
        /*2330*/ 	.word	0x00021840
        /*2334*/ 	.word	0x00000000
        /*2338*/ 	.word	0x00000000
        /*233c*/ 	.short	0x0101
        /*233e*/ 	.byte	0x3f
	.zero		1


	//   ....[50]....
        /*2340*/ 	.word	0x000253b0
        /*2344*/ 	.word	0x00000008
        /*2348*/ 	.word	0x00000000
        /*234c*/ 	.short	0x0101
        /*234e*/ 	.byte	0x3f
	.zero		1


	//   ....[51]....
        /*2350*/ 	.word	0x00025e20
        /*2354*/ 	.word	0x0000000e
        /*2358*/ 	.word	0x00000000
        /*235c*/ 	.short	0x0101
        /*235e*/ 	.byte	0x3f
	.zero		1


	//   ....[52]....
        /*2360*/ 	.word	0x0002b8b0
        /*2364*/ 	.word	0x00000012
        /*2368*/ 	.word	0x00038820
        /*236c*/ 	.short	0x010a
        /*236e*/ 	.byte	0x3f
	.zero		1


	//   ....[53]....
        /*2370*/ 	.word	0x0002b980
        /*2374*/ 	.word	0x00000007
        /*2378*/ 	.word	0x000388a0
        /*237c*/ 	.short	0x010a
        /*237e*/ 	.byte	0x3f
	.zero		1


	//   ....[54]....
        /*2380*/ 	.word	0x0002bcc0
        /*2384*/ 	.word	0x00000007
        /*2388*/ 	.word	0x000388c0
        /*238c*/ 	.short	0x010a
        /*238e*/ 	.byte	0x3f
	.zero		1


	//   ....[55]....
        /*2390*/ 	.word	0x0002c160
        /*2394*/ 	.word	0x00000008
        /*2398*/ 	.word	0x000388a0
        /*239c*/ 	.short	0x010a
        /*239e*/ 	.byte	0x3f
	.zero		1


	//   ....[56]....
        /*23a0*/ 	.word	0x0002c490
        /*23a4*/ 	.word	0x00000008
        /*23a8*/ 	.word	0x000388c0
        /*23ac*/ 	.short	0x010a
        /*23ae*/ 	.byte	0x3f
	.zero		1


	//   ....[57]....
        /*23b0*/ 	.word	0x0002d680
        /*23b4*/ 	.word	0x00000000
        /*23b8*/ 	.word	0x00038880
        /*23bc*/ 	.short	0x010a
        /*23be*/ 	.byte	0x3f
	.zero		1


	//   ....[58]....
        /*23c0*/ 	.word	0x0002d880
        /*23c4*/ 	.word	0x00000000
        /*23c8*/ 	.word	0x00038840
        /*23cc*/ 	.short	0x010a
        /*23ce*/ 	.byte	0x3f
	.zero		1


	//   ....[59]....
        /*23d0*/ 	.word	0x0002e640
        /*23d4*/ 	.word	0x00000012
        /*23d8*/ 	.word	0x00038800
        /*23dc*/ 	.short	0x0107
        /*23de*/ 	.byte	0x3f
	.zero		1


	//   ....[60]....
        /*23e0*/ 	.word	0x0002e740
        /*23e4*/ 	.word	0x00000012
        /*23e8*/ 	.word	0x00038800
        /*23ec*/ 	.short	0x0101
        /*23ee*/ 	.byte	0x3f
	.zero		1


	//   ....[61]....
        /*23f0*/ 	.word	0x0002e760
        /*23f4*/ 	.word	0x00000012
        /*23f8*/ 	.word	0x00038820
        /*23fc*/ 	.short	0x010a
        /*23fe*/ 	.byte	0x3f
	.zero		1


	//   ....[62]....
        /*2400*/ 	.word	0x0002ea80
        /*2404*/ 	.word	0x00000006
        /*2408*/ 	.word	0x00038880
        /*240c*/ 	.short	0x010a
        /*240e*/ 	.byte	0x3f
	.zero		1


	//   ....[63]....
        /*2410*/ 	.word	0x0002ede0
        /*2414*/ 	.word	0x00000006
        /*2418*/ 	.word	0x00038840
        /*241c*/ 	.short	0x010a
        /*241e*/ 	.byte	0x3f
	.zero		1


	//   ....[64]....
        /*2420*/ 	.word	0x0002f1a0
        /*2424*/ 	.word	0x00000014
        /*2428*/ 	.word	0x00038870
        /*242c*/ 	.short	0x010a
        /*242e*/ 	.byte	0x3f
	.zero		1


	//   ....[65]....
        /*2430*/ 	.word	0x0002f210
        /*2434*/ 	.word	0x00000014
        /*2438*/ 	.word	0x00038860
        /*243c*/ 	.short	0x010a
        /*243e*/ 	.byte	0x3f
	.zero		1


	//   ....[66]....
        /*2440*/ 	.word	0x0002fa60
        /*2444*/ 	.word	0x00000014
        /*2448*/ 	.word	0x00038850
        /*244c*/ 	.short	0x0101
        /*244e*/ 	.byte	0x3f
	.zero		1


	//   ....[67]....
        /*2450*/ 	.word	0x0002fae0
        /*2454*/ 	.word	0x00000014
        /*2458*/ 	.word	0x00000000
        /*245c*/ 	.short	0x0101
        /*245e*/ 	.byte	0x3f
	.zero		1


	//   ....[68]....
        /*2460*/ 	.word	0x0002fd20
        /*2464*/ 	.word	0x00000011
        /*2468*/ 	.word	0x00038870
        /*246c*/ 	.short	0x010a
        /*246e*/ 	.byte	0x3f
	.zero		1


	//   ....[69]....
        /*2470*/ 	.word	0x0002fd90
        /*2474*/ 	.word	0x00000011
        /*2478*/ 	.word	0x00038860
        /*247c*/ 	.short	0x010a
        /*247e*/ 	.byte	0x3f
	.zero		1


	//   ....[70]....
        /*2480*/ 	.word	0x000305c0
        /*2484*/ 	.word	0x00000011
        /*2488*/ 	.word	0x00038850
        /*248c*/ 	.short	0x0101
        /*248e*/ 	.byte	0x3f
	.zero		1


	//   ....[71]....
        /*2490*/ 	.word	0x00030610
        /*2494*/ 	.word	0x00000011
        /*2498*/ 	.word	0x00000000
        /*249c*/ 	.short	0x0101
        /*249e*/ 	.byte	0x3f
	.zero		1


	//   ....[72]....
        /*24a0*/ 	.word	0x00031950
        /*24a4*/ 	.word	0x00000000
        /*24a8*/ 	.word	0x00038820
        /*24ac*/ 	.short	0x010a
        /*24ae*/ 	.byte	0x3f
	.zero		1


	//   ....[73]....
        /*24b0*/ 	.word	0x00031b00
        /*24b4*/ 	.word	0x00000006
        /*24b8*/ 	.word	0x00000000
        /*24bc*/ 	.short	0x010a
        /*24be*/ 	.byte	0x3f
	.zero		1


	//   ....[74]....
        /*24c0*/ 	.word	0x00031b70
        /*24c4*/ 	.word	0x00000007
        /*24c8*/ 	.word	0x00000000
        /*24cc*/ 	.short	0x010a
        /*24ce*/ 	.byte	0x3f
	.zero		1


	//   ....[75]....
        /*24d0*/ 	.word	0x00031bd0
        /*24d4*/ 	.word	0x00000004
        /*24d8*/ 	.word	0x00038860
        /*24dc*/ 	.short	0x010a
        /*24de*/ 	.byte	0x3f
	.zero		1


	//   ....[76]....
        /*24e0*/ 	.word	0x00031c20
        /*24e4*/ 	.word	0x00000003
        /*24e8*/ 	.word	0x00038860
        /*24ec*/ 	.short	0x010a
        /*24ee*/ 	.byte	0x3f
	.zero		1


	//   ....[77]....
        /*24f0*/ 	.word	0x00031c60
        /*24f4*/ 	.word	0x00000004
        /*24f8*/ 	.word	0x00038880
        /*24fc*/ 	.short	0x010a
        /*24fe*/ 	.byte	0x3f
	.zero		1


	//   ....[78]....
        /*2500*/ 	.word	0x00031c80
        /*2504*/ 	.word	0x00000003
        /*2508*/ 	.word	0x00038880
        /*250c*/ 	.short	0x010a
        /*250e*/ 	.byte	0x3f
	.zero		1


	//   ....[79]....
        /*2510*/ 	.word	0x00031ce0
        /*2514*/ 	.word	0x0000006f
        /*2518*/ 	.word	0x00038890
        /*251c*/ 	.short	0x010a
        /*251e*/ 	.byte	0x3f
	.zero		1


	//   ....[80]....
        /*2520*/ 	.word	0x00031d30
        /*2524*/ 	.word	0x0000006f
        /*2528*/ 	.word	0x00038890
        /*252c*/ 	.short	0x010a
        /*252e*/ 	.byte	0x3f
	.zero		1


	//   ....[81]....
        /*2530*/ 	.word	0x00031d80
        /*2534*/ 	.word	0x0000006f
        /*2538*/ 	.word	0x00038890
        /*253c*/ 	.short	0x010a
        /*253e*/ 	.byte	0x3f
	.zero		1


	//   ....[82]....
        /*2540*/ 	.word	0x00031dd0
        /*2544*/ 	.word	0x0000006f
        /*2548*/ 	.word	0x000388b0
        /*254c*/ 	.short	0x010a
        /*254e*/ 	.byte	0x3f
	.zero		1


	//   ....[83]....
        /*2550*/ 	.word	0x000325d0
        /*2554*/ 	.word	0x00000012
        /*2558*/ 	.word	0x00038800
        /*255c*/ 	.short	0x010a
        /*255e*/ 	.byte	0x3f
	.zero		1


	//   ....[84]....
        /*2560*/ 	.word	0x00032f10
        /*2564*/ 	.word	0x00000012
        /*2568*/ 	.word	0x00038800
        /*256c*/ 	.short	0x010a
        /*256e*/ 	.byte	0x3f
	.zero		1


	//   ....[85]....
        /*2570*/ 	.word	0x00032f60
        /*2574*/ 	.word	0x00000000
        /*2578*/ 	.word	0x00038830
        /*257c*/ 	.short	0x010a
        /*257e*/ 	.byte	0x3f
	.zero		1


	//   ....[86]....
        /*2580*/ 	.word	0x00032fb0
        /*2584*/ 	.word	0x00000007
        /*2588*/ 	.word	0x00038830
        /*258c*/ 	.short	0x010a
        /*258e*/ 	.byte	0x3f
	.zero		1


	//   ....[87]....
        /*2590*/ 	.word	0x00033000
        /*2594*/ 	.word	0x00000007
        /*2598*/ 	.word	0x00038850
        /*259c*/ 	.short	0x010a
        /*259e*/ 	.byte	0x3f
	.zero		1


	//   ....[88]....
        /*25a0*/ 	.word	0x00033050
        /*25a4*/ 	.word	0x00000007
        /*25a8*/ 	.word	0x00038830
        /*25ac*/ 	.short	0x010a
        /*25ae*/ 	.byte	0x3f
	.zero		1


	//   ....[89]....
        /*25b0*/ 	.word	0x000330a0
        /*25b4*/ 	.word	0x00000007
        /*25b8*/ 	.word	0x00038850
        /*25bc*/ 	.short	0x010a
        /*25be*/ 	.byte	0x3f
	.zero		1


	//   ....[90]....
        /*25c0*/ 	.word	0x000330f0
        /*25c4*/ 	.word	0x0000000a
        /*25c8*/ 	.word	0x00038850
        /*25cc*/ 	.short	0x010a
        /*25ce*/ 	.byte	0x3f
	.zero		1


	//   ....[91]....
        /*25d0*/ 	.word	0x000378d0
        /*25d4*/ 	.word	0x00000012
        /*25d8*/ 	.word	0x00038820
        /*25dc*/ 	.short	0x010a
        /*25de*/ 	.byte	0x3f
	.zero		1


	//   ....[92]....
        /*25e0*/ 	.word	0x00037920
        /*25e4*/ 	.word	0x00000007
        /*25e8*/ 	.word	0x000388a0
        /*25ec*/ 	.short	0x010a
        /*25ee*/ 	.byte	0x3f
	.zero		1


	//   ....[93]....
        /*25f0*/ 	.word	0x00037970
        /*25f4*/ 	.word	0x00000007
        /*25f8*/ 	.word	0x000388c0
        /*25fc*/ 	.short	0x010a
        /*25fe*/ 	.byte	0x3f
	.zero		1


	//   ....[94]....
        /*2600*/ 	.word	0x000379c0
        /*2604*/ 	.word	0x00000008
        /*2608*/ 	.word	0x000388a0
        /*260c*/ 	.short	0x010a
        /*260e*/ 	.byte	0x3f
	.zero		1


	//   ....[95]....
        /*2610*/ 	.word	0x00037a10
        /*2614*/ 	.word	0x00000008
        /*2618*/ 	.word	0x000388c0
        /*261c*/ 	.short	0x010a
        /*261e*/ 	.byte	0x3f
	.zero		1


	//   ....[96]....
        /*2620*/ 	.word	0x00037bb0
        /*2624*/ 	.word	0x00000000
        /*2628*/ 	.word	0x00038880
        /*262c*/ 	.short	0x010a
        /*262e*/ 	.byte	0x3f
	.zero		1


	//   ....[97]....
        /*2630*/ 	.word	0x00037c00
        /*2634*/ 	.word	0x00000000
        /*2638*/ 	.word	0x00038840
        /*263c*/ 	.short	0x010a
        /*263e*/ 	.byte	0x3f
	.zero		1


	//   ....[98]....
        /*2640*/ 	.word	0x00038750
        /*2644*/ 	.word	0x00000012
        /*2648*/ 	.word	0x00038820
        /*264c*/ 	.short	0x010a
        /*264e*/ 	.byte	0x3f
	.zero		1


	//   ....[99]....
        /*2650*/ 	.word	0x000387a0
        /*2654*/ 	.word	0x00000006
        /*2658*/ 	.word	0x00038880
        /*265c*/ 	.short	0x010a
        /*265e*/ 	.byte	0x3f
	.zero		1


	//   ....[100]....
        /*2660*/ 	.word	0x000387f0
        /*2664*/ 	.word	0x00000006
        /*2668*/ 	.word	0x00038840
        /*266c*/ 	.short	0x010a
        /*266e*/ 	.byte	0x3f
	.zero		1


	//   ....[101]....
        /*2670*/ 	.word	0x00038840
        /*2674*/ 	.word	0x00000014
        /*2678*/ 	.word	0x00038870
        /*267c*/ 	.short	0x010a
        /*267e*/ 	.byte	0x3f
	.zero		1


	//   ....[102]....
        /*2680*/ 	.word	0x00038890
        /*2684*/ 	.word	0x00000014
        /*2688*/ 	.word	0x00038860
        /*268c*/ 	.short	0x010a
        /*268e*/ 	.byte	0x3f
	.zero		1


	//   ....[103]....
        /*2690*/ 	.word	0x000388e0
        /*2694*/ 	.word	0x00000011
        /*2698*/ 	.word	0x00038870
        /*269c*/ 	.short	0x010a
        /*269e*/ 	.byte	0x3f
	.zero		1


	//   ....[104]....
        /*26a0*/ 	.word	0x00038930
        /*26a4*/ 	.word	0x00000011
        /*26a8*/ 	.word	0x00038860
        /*26ac*/ 	.short	0x010a
        /*26ae*/ 	.byte	0x3f
	.zero		1


	//   ....[105]....
        /*26b0*/ 	.word	0x000394b0
        /*26b4*/ 	.word	0x00000000
        /*26b8*/ 	.word	0x00038820
        /*26bc*/ 	.short	0x010a
        /*26be*/ 	.byte	0x3f
	.zero		1


	//   ....[106]....
        /*26c0*/ 	.word	0x00039650
        /*26c4*/ 	.word	0x00000006
        /*26c8*/ 	.word	0x00000000
        /*26cc*/ 	.short	0x010a
        /*26ce*/ 	.byte	0x3f
	.zero		1


	//   ....[107]....
        /*26d0*/ 	.word	0x000396a0
        /*26d4*/ 	.word	0x00000007
        /*26d8*/ 	.word	0x00000000
        /*26dc*/ 	.short	0x010a
        /*26de*/ 	.byte	0x3f
	.zero		1


	//   ....[108]....
        /*26e0*/ 	.word	0x000396f0
        /*26e4*/ 	.word	0x00000004
        /*26e8*/ 	.word	0x00038860
        /*26ec*/ 	.short	0x010a
        /*26ee*/ 	.byte	0x3f
	.zero		1


	//   ....[109]....
        /*26f0*/ 	.word	0x00039740
        /*26f4*/ 	.word	0x00000003
        /*26f8*/ 	.word	0x00038860
        /*26fc*/ 	.short	0x010a
        /*26fe*/ 	.byte	0x3f
	.zero		1


	//   ....[110]....
        /*2700*/ 	.word	0x00039790
        /*2704*/ 	.word	0x00000004
        /*2708*/ 	.word	0x00038880
        /*270c*/ 	.short	0x010a
        /*270e*/ 	.byte	0x3f
	.zero		1


	//----- nvinfo : EIATTR_NUM_MBARRIERS
	.align		4
.L_332:
        /*2710*/ 	.byte	0x03, 0x38
        /*2712*/ 	.short	0x0016


	//----- nvinfo : EIATTR_EXIT_INSTR_OFFSETS
	.align		4
        /*2714*/ 	.byte	0x04, 0x1c
        /*2716*/ 	.short	(.L_334 - .L_333)


	//   ....[0]....
.L_333:
        /*2718*/ 	.word	0x00031cd0


	//----- nvinfo : EIATTR_MAX_THREADS
	.align		4
.L_334:
        /*271c*/ 	.byte	0x04, 0x05
        /*271e*/ 	.short	(.L_336 - .L_335)
.L_335:
        /*2720*/ 	.word	0x00000180
        /*2724*/ 	.word	0x00000001
        /*2728*/ 	.word	0x00000001


	//----- nvinfo : EIATTR_CRS_STACK_SIZE
	.align		4
.L_336:
        /*272c*/ 	.byte	0x04, 0x1e
        /*272e*/ 	.short	(.L_338 - .L_337)
.L_337:
        /*2730*/ 	.word	0x00000000


	//----- nvinfo : EIATTR_CBANK_PARAM_SIZE
	.align		4
.L_338:
        /*2734*/ 	.byte	0x03, 0x19
        /*2736*/ 	.short	0x0af0


	//----- nvinfo : EIATTR_PARAM_CBANK
	.align		4
        /*2738*/ 	.byte	0x04, 0x0a
        /*273a*/ 	.short	(.L_340 - .L_339)
	.align		4
.L_339:
        /*273c*/ 	.word	index@(.nv.constant0._ZN7cutlass13device_kernelIN5flash11enable_sm90INS1_16FlashAttnFwdSm90INS1_25CollectiveMainloopFwdSm90ILi2EN4cute5tupleIJNS5_1CILi1EEES8_S8_EEENS6_IJNS7_ILi128EEESA_NS7_ILi256EEEEEELi256ENS_12float_e4m3_tEfNS_4arch4Sm90ELb1ELb0ELb1ELb1ELb0ELb1ELb0ELb1ELb1ELb1ELb1ELb0EEENS1_21CollectiveEpilogueFwdINS6_IJSA_SB_SA_EEES9_NS_10bfloat16_tESF_Li256ELb1ELb1ELb1ELb1EEENS1_36VarlenDynamicPersistentTileSchedulerILi128ELi128ELi256ELi128ELb1ELb1ELb1ELb1ELb1ELb1EEEEEEEEEvNT_6ParamsE)
        /*2740*/ 	.short	0x0210
        /*2742*/ 	.short	0x0af0


	//----- nvinfo : EIATTR_SW_WAR
	.align		4
.L_340:
        /*2744*/ 	.byte	0x04, 0x36
        /*2746*/ 	.short	(.L_342 - .L_341)
.L_341:
        /*2748*/ 	.word	0x00000008
.L_342:


//--------------------- .nv.callgraph             --------------------------
	.section	.nv.callgraph,"",@"SHT_CUDA_CALLGRAPH"
	.align	4
	.sectionentsize	8
	.align		4
        /*0000*/ 	.word	0x00000000
	.align		4
        /*0004*/ 	.word	0xffffffff
	.align		4
        /*0008*/ 	.word	index@(_ZN7cutlass13device_kernelIN5flash11enable_sm90INS1_16FlashAttnFwdSm90INS1_25CollectiveMainloopFwdSm90ILi2EN4cute5tupleIJNS5_1CILi1EEES8_S8_EEENS6_IJNS7_ILi128EEESA_NS7_ILi256EEEEEELi256ENS_12float_e4m3_tEfNS_4arch4Sm90ELb0ELb0ELb1ELb0ELb0ELb0ELb0ELb1ELb1ELb1ELb1ELb0EEENS1_21CollectiveEpilogueFwdINS6_IJSA_SB_SA_EEES9_NS_10bfloat16_tESF_Li256ELb0ELb1ELb1ELb1EEENS1_19SingleTileSchedulerILb0ELb1ELb1ELi128EEEEEEEEEvNT_6ParamsE)
	.align		4
        /*000c*/ 	.word	index@(__assertfail)
	.align		4
        /*0010*/ 	.word	index@(_ZN7cutlass13device_kernelIN5flash11enable_sm90INS1_16FlashAttnFwdSm90INS1_25CollectiveMainloopFwdSm90ILi2EN4cute5tupleIJNS5_1CILi1EEES8_S8_EEENS6_IJNS7_ILi128EEESA_NS7_ILi256EEEEEELi256ENS_12float_e4m3_tEfNS_4arch4Sm90ELb0ELb0ELb1ELb1ELb0ELb0ELb0ELb1ELb1ELb1ELb1ELb0EEENS1_21CollectiveEpilogueFwdINS6_IJSA_SB_SA_EEES9_NS_10bfloat16_tESF_Li256ELb1ELb1ELb1ELb1EEENS1_36VarlenDynamicPersistentTileSchedulerILi128ELi128ELi256ELi128ELb1ELb1ELb1ELb0ELb1ELb1EEEEEEEEEvNT_6ParamsE)
	.align		4
        /*0014*/ 	.word	index@(__assertfail)
	.align		4
        /*0018*/ 	.word	index@(_ZN7cutlass13device_kernelIN5flash11enable_sm90INS1_16FlashAttnFwdSm90INS1_25CollectiveMainloopFwdSm90ILi2EN4cute5tupleIJNS5_1CILi1EEES8_S8_EEENS6_IJNS7_ILi128EEESA_NS7_ILi256EEEEEELi256ENS_12float_e4m3_tEfNS_4arch4Sm90ELb0ELb0ELb1ELb1ELb0ELb1ELb0ELb1ELb1ELb1ELb1ELb0EEENS1_21CollectiveEpilogueFwdINS6_IJSA_SB_SA_EEES9_NS_10bfloat16_tESF_Li256ELb1ELb1ELb1ELb1EEENS1_36VarlenDynamicPersistentTileSchedulerILi128ELi128ELi256ELi128ELb1ELb1ELb1ELb0ELb1ELb1EEEEEEEEEvNT_6ParamsE)
	.align		4
        /*001c*/ 	.word	index@(__assertfail)
	.align		4
        /*0020*/ 	.word	index@(_ZN7cutlass13device_kernelIN5flash11enable_sm90INS1_16FlashAttnFwdSm90INS1_25CollectiveMainloopFwdSm90ILi2EN4cute5tupleIJNS5_1CILi1EEES8_S8_EEENS6_IJNS7_ILi128EEENS7_ILi64EEENS7_ILi256EEEEEELi256ENS_12float_e4m3_tEfNS_4arch4Sm90ELb0ELb1ELb1ELb0ELb0ELb0ELb0ELb1ELb1ELb1ELb1ELb0EEENS1_21CollectiveEpilogueFwdINS6_IJSA_SC_SB_EEES9_NS_10bfloat16_tESG_Li256ELb0ELb1ELb1ELb1EEENS1_19SingleTileSchedulerILb0ELb1ELb1ELi128EEEEEEEEEvNT_6ParamsE)
	.align		4
        /*0024*/ 	.word	index@(__assertfail)
	.align		4
        /*0028*/ 	.word	index@(_ZN7cutlass13device_kernelIN5flash11enable_sm90INS1_16FlashAttnFwdSm90INS1_25CollectiveMainloopFwdSm90ILi2EN4cute5tupleIJNS5_1CILi1EEES8_S8_EEENS6_IJNS7_ILi128EEENS7_ILi64EEENS7_ILi256EEEEEELi256ENS_12float_e4m3_tEfNS_4arch4Sm90ELb0ELb1ELb1ELb1ELb0ELb0ELb0ELb1ELb1ELb1ELb1ELb0EEENS1_21CollectiveEpilogueFwdINS6_IJSA_SC_SB_EEES9_NS_10bfloat16_tESG_Li256ELb1ELb1ELb1ELb1EEENS1_36VarlenDynamicPersistentTileSchedulerILi128ELi64ELi256ELi128ELb1ELb1ELb1ELb1ELb0ELb1EEEEEEEEEvNT_6ParamsE)
	.align		4
        /*002c*/ 	.word	index@(__assertfail)
	.align		4
        /*0030*/ 	.word	index@(_ZN7cutlass13device_kernelIN5flash11enable_sm90INS1_16FlashAttnFwdSm90INS1_25CollectiveMainloopFwdSm90ILi2EN4cute5tupleIJNS5_1CILi1EEES8_S8_EEENS6_IJNS7_ILi128EEENS7_ILi64EEENS7_ILi256EEEEEELi256ENS_12float_e4m3_tEfNS_4arch4Sm90ELb0ELb1ELb1ELb1ELb0ELb1ELb0ELb1ELb1ELb1ELb1ELb0EEENS1_21CollectiveEpilogueFwdINS6_IJSA_SC_SB_EEES9_NS_10bfloat16_tESG_Li256ELb1ELb1ELb1ELb1EEENS1_36VarlenDynamicPersistentTileSchedulerILi128ELi64ELi256ELi128ELb1ELb1ELb1ELb1ELb0ELb1EEEEEEEEEvNT_6ParamsE)
	.align		4
        /*0034*/ 	.word	index@(__assertfail)
	.align		4
        /*0038*/ 	.word	index@(_ZN7cutlass13device_kernelIN5flash11enable_sm90INS1_16FlashAttnFwdSm90INS1_25CollectiveMainloopFwdSm90ILi2EN4cute5tupleIJNS5_1CILi1EEES8_S8_EEENS6_IJNS7_ILi128EEESA_NS7_ILi256EEEEEELi256ENS_12float_e4m3_tEfNS_4arch4Sm90ELb1ELb0ELb1ELb0ELb0ELb0ELb0ELb1ELb1ELb1ELb1ELb0EEENS1_21CollectiveEpilogueFwdINS6_IJSA_SB_SA_EEES9_NS_10bfloat16_tESF_Li256ELb0ELb1ELb1ELb1EEENS1_19SingleTileSchedulerILb0ELb1ELb1ELi128EEEEEEEEEvNT_6ParamsE)
	.align		4
        /*003c*/ 	.word	index@(__assertfail)
	.align		4
        /*0040*/ 	.word	index@(_ZN7cutlass13device_kernelIN5flash11enable_sm90INS1_16FlashAttnFwdSm90INS1_25CollectiveMainloopFwdSm90ILi2EN4cute5tupleIJNS5_1CILi1EEES8_S8_EEENS6_IJNS7_ILi128EEESA_NS7_ILi256EEEEEELi256ENS_12float_e4m3_tEfNS_4arch4Sm90ELb1ELb0ELb1ELb1ELb0ELb0ELb0ELb1ELb1ELb1ELb1ELb0EEENS1_21CollectiveEpilogueFwdINS6_IJSA_SB_SA_EEES9_NS_10bfloat16_tESF_Li256ELb1ELb1ELb1ELb1EEENS1_36VarlenDynamicPersistentTileSchedulerILi128ELi128ELi256ELi128ELb1ELb1ELb1ELb1ELb1ELb1EEEEEEEEEvNT_6ParamsE)
	.align		4
        /*0044*/ 	.word	index@(__assertfail)
	.align		4
        /*0048*/ 	.word	index@(_ZN7cutlass13device_kernelIN5flash11enable_sm90INS1_16FlashAttnFwdSm90INS1_25CollectiveMainloopFwdSm90ILi2EN4cute5tupleIJNS5_1CILi1EEES8_S8_EEENS6_IJNS7_ILi128EEESA_NS7_ILi256EEEEEELi256ENS_12float_e4m3_tEfNS_4arch4Sm90ELb1ELb0ELb1ELb1ELb0ELb1ELb0ELb1ELb1ELb1ELb1ELb0EEENS1_21CollectiveEpilogueFwdINS6_IJSA_SB_SA_EEES9_NS_10bfloat16_tESF_Li256ELb1ELb1ELb1ELb1EEENS1_36VarlenDynamicPersistentTileSchedulerILi128ELi128ELi256ELi128ELb1ELb1ELb1ELb1ELb1ELb1EEEEEEEEEvNT_6ParamsE)
	.align		4
        /*004c*/ 	.word	index@(__assertfail)
	.align		4
        /*0050*/ 	.word	0x00000000
	.align		4
        /*0054*/ 	.word	0xfffffffe
	.align		4
        /*0058*/ 	.word	0x00000000
	.align		4
        /*005c*/ 	.word	0xfffffffd
	.align		4
        /*0060*/ 	.word	0x00000000
	.align		4
        /*0064*/ 	.word	0xfffffffc


//--------------------- .nv.constant4             --------------------------
	.section	.nv.constant4,"a",@progbits
	.align	8
	.align		8
.nv.constant4:
        /*0000*/ 	.dword	__assertfail
	.align		8
        /*0008*/ 	.dword	__unnamed_1
	.align		8
        /*0010*/ 	.dword	__unnamed_2
	.align		8
        /*0018*/ 	.dword	__unnamed_3
	.align		8
        /*0020*/ 	.dword	__unnamed_4
	.align		8
        /*0028*/ 	.dword	__unnamed_5
	.align		8
        /*0030*/ 	.dword	__unnamed_6
	.align		8
        /*0038*/ 	.dword	_ZZN5flash28permute_output_fp8_VcolmajorIN4cute6TensorINS1_11ArrayEngineIfLm128EEENS1_6LayoutINS1_5tupleIJNS6_IJNS1_1CILi2EEES8_NS7_ILi32EEEEEENS7_ILi1EEESB_EEENS6_IJNS6_IJSB_S8_NS7_ILi4EEEEEENS7_ILi0EEESF_EEEEEEEEEvRT_E9upper_map
	.align		8
        /*0040*/ 	.dword	__unnamed_7
	.align		8
        /*0048*/ 	.dword	__unnamed_8
	.align		8
        /*0050*/ 	.dword	__unnamed_9
	.align		8
        /*0058*/ 	.dword	__unnamed_10
	.align		8
        /*0060*/ 	.dword	__unnamed_11
	.align		8
        /*0068*/ 	.dword	_ZN80_INTERNAL_60eafe87_44_flash_fwd_hdim256_e4m3_split_softcap_sm90_cu_a6473388_32534cuda3std3__45__cpo5beginE
	.align		8
        /*0070*/ 	.dword	_ZN80_INTERNAL_60eafe87_44_flash_fwd_hdim256_e4m3_split_softcap_sm90_cu_a6473388_32534cuda3std3__45__cpo3endE
	.align		8
        /*0078*/ 	.dword	_ZN80_INTERNAL_60eafe87_44_flash_fwd_hdim256_e4m3_split_softcap_sm90_cu_a6473388_32534cuda3std3__45__cpo6cbeginE
	.align		8
        /*0080*/ 	.dword	_ZN80_INTERNAL_60eafe87_44_flash_fwd_hdim256_e4m3_split_softcap_sm90_cu_a6473388_32534cuda3std3__45__cpo4cendE
	.align		8
        /*0088*/ 	.dword	_ZN80_INTERNAL_60eafe87_44_flash_fwd_hdim256_e4m3_split_softcap_sm90_cu_a6473388_32534cuda3std3__482_GLOBAL__N__60eafe87_44_flash_fwd_hdim256_e4m3_split_softcap_sm90_cu_a6473388_32536ignoreE
	.align		8
        /*0090*/ 	.dword	_ZN80_INTERNAL_60eafe87_44_flash_fwd_hdim256_e4m3_split_softcap_sm90_cu_a6473388_32534cuda3std3__419piecewise_constructE
	.align		8
        /*0098*/ 	.dword	_ZN80_INTERNAL_60eafe87_44_flash_fwd_hdim256_e4m3_split_softcap_sm90_cu_a6473388_32534cuda3std3__48in_placeE
	.align		8
        /*00a0*/ 	.dword	_ZN80_INTERNAL_60eafe87_44_flash_fwd_hdim256_e4m3_split_softcap_sm90_cu_a6473388_32534cuda3std6ranges3__45__cpo4swapE
	.align		8
        /*00a8*/ 	.dword	_ZN80_INTERNAL_60eafe87_44_flash_fwd_hdim256_e4m3_split_softcap_sm90_cu_a6473388_32534cuda3std6ranges3__45__cpo9iter_moveE
	.align		8
        /*00b0*/ 	.dword	_ZN80_INTERNAL_60eafe87_44_flash_fwd_hdim256_e4m3_split_softcap_sm90_cu_a6473388_32534cute7productE
	.align		8
        /*00b8*/ 	.dword	_ZN80_INTERNAL_60eafe87_44_flash_fwd_hdim256_e4m3_split_softcap_sm90_cu_a6473388_32534cute1_E
	.align		8
        /*00c0*/ 	.dword	$str$23
	.align		8
        /*00c8*/ 	.dword	$str$24


//--------------------- .text._ZN7cutlass13device_kernelIN5flash11enable_sm90INS1_16FlashAttnFwdSm90INS1_25CollectiveMainloopFwdSm90ILi2EN4cute5tupleIJNS5_1CILi1EEES8_S8_EEENS6_IJNS7_ILi128EEESA_NS7_ILi256EEEEEELi256ENS_12float_e4m3_tEfNS_4arch4Sm90ELb0ELb0ELb1ELb0ELb0ELb0ELb0ELb1ELb1ELb1ELb1ELb0EEENS1_21CollectiveEpilogueFwdINS6_IJSA_SB_SA_EEES9_NS_10bfloat16_tESF_Li256ELb0ELb1ELb1ELb1EEENS1_19SingleTileSchedulerILb0ELb1ELb1ELi128EEEEEEEEEvNT_6ParamsE --------------------------
	.section	.text._ZN7cutlass13device_kernelIN5flash11enable_sm90INS1_16FlashAttnFwdSm90INS1_25CollectiveMainloopFwdSm90ILi2EN4cute5tupleIJNS5_1CILi1EEES8_S8_EEENS6_IJNS7_ILi128EEESA_NS7_ILi256EEEEEELi256ENS_12float_e4m3_tEfNS_4arch4Sm90ELb0ELb0ELb1ELb0ELb0ELb0ELb0ELb1ELb1ELb1ELb1ELb0EEENS1_21CollectiveEpilogueFwdINS6_IJSA_SB_SA_EEES9_NS_10bfloat16_tESF_Li256ELb0ELb1ELb1ELb1EEENS1_19SingleTileSchedulerILb0ELb1ELb1ELi128EEEEEEEEEvNT_6ParamsE,"ax",@progbits
	.align	128
.text._ZN7cutlass13device_kernelIN5flash11enable_sm90INS1_16FlashAttnFwdSm90INS1_25CollectiveMainloopFwdSm90ILi2EN4cute5tupleIJNS5_1CILi1EEES8_S8_EEENS6_IJNS7_ILi128EEESA_NS7_ILi256EEEEEELi256ENS_12float_e4m3_tEfNS_4arch4Sm90ELb0ELb0ELb1ELb0ELb0ELb0ELb0ELb1ELb1ELb1ELb1ELb0EEENS1_21CollectiveEpilogueFwdINS6_IJSA_SB_SA_EEES9_NS_10bfloat16_tESF_Li256ELb0ELb1ELb1ELb1EEENS1_19SingleTileSchedulerILb0ELb1ELb1ELi128EEEEEEEEEvNT_6ParamsE:
        .type           _ZN7cutlass13device_kernelIN5flash11enable_sm90INS1_16FlashAttnFwdSm90INS1_25CollectiveMainloopFwdSm90ILi2EN4cute5tupleIJNS5_1CILi1EEES8_S8_EEENS6_IJNS7_ILi128EEESA_NS7_ILi256EEEEEELi256ENS_12float_e4m3_tEfNS_4arch4Sm90ELb0ELb0ELb1ELb0ELb0ELb0ELb0ELb1ELb1ELb1ELb1ELb0EEENS1_21CollectiveEpilogueFwdINS6_IJSA_SB_SA_EEES9_NS_10bfloat16_tESF_Li256ELb0ELb1ELb1ELb1EEENS1_19SingleTileSchedulerILb0ELb1ELb1ELi128EEEEEEEEEvNT_6ParamsE,@function
        .size           _ZN7cutlass13device_kernelIN5flash11enable_sm90INS1_16FlashAttnFwdSm90INS1_25CollectiveMainloopFwdSm90ILi2EN4cute5tupleIJNS5_1CILi1EEES8_S8_EEENS6_IJNS7_ILi128EEESA_NS7_ILi256EEEEEELi256ENS_12float_e4m3_tEfNS_4arch4Sm90ELb0ELb0ELb1ELb0ELb0ELb0ELb0ELb1ELb1ELb1ELb1ELb0EEENS1_21CollectiveEpilogueFwdINS6_IJSA_SB_SA_EEES9_NS_10bfloat16_tESF_Li256ELb0ELb1ELb1ELb1EEENS1_19SingleTileSchedulerILb0ELb1ELb1ELi128EEEEEEEEEvNT_6ParamsE,(.L_x_3134 - _ZN7cutlass13device_kernelIN5flash11enable_sm90INS1_16FlashAttnFwdSm90INS1_25CollectiveMainloopFwdSm90ILi2EN4cute5tupleIJNS5_1CILi1EEES8_S8_EEENS6_IJNS7_ILi128EEESA_NS7_ILi256EEEEEELi256ENS_12float_e4m3_tEfNS_4arch4Sm90ELb0ELb0ELb1ELb0ELb0ELb0ELb0ELb1ELb1ELb1ELb1ELb0EEENS1_21CollectiveEpilogueFwdINS6_IJSA_SB_SA_EEES9_NS_10bfloat16_tESF_Li256ELb0ELb1ELb1ELb1EEENS1_19SingleTileSchedulerILb0ELb1ELb1ELi128EEEEEEEEEvNT_6ParamsE)
        .other          _ZN7cutlass13device_kernelIN5flash11enable_sm90INS1_16FlashAttnFwdSm90INS1_25CollectiveMainloopFwdSm90ILi2EN4cute5tupleIJNS5_1CILi1EEES8_S8_EEENS6_IJNS7_ILi128EEESA_NS7_ILi256EEEEEELi256ENS_12float_e4m3_tEfNS_4arch4Sm90ELb0ELb0ELb1ELb0ELb0ELb0ELb0ELb1ELb1ELb1ELb1ELb0EEENS1_21CollectiveEpilogueFwdINS6_IJSA_SB_SA_EEES9_NS_10bfloat16_tESF_Li256ELb0ELb1ELb1ELb1EEENS1_19SingleTileSchedulerILb0ELb1ELb1ELi128EEEEEEEEEvNT_6ParamsE,@"STO_CUDA_ENTRY STV_DEFAULT"
_ZN7cutlass13device_kernelIN5flash11enable_sm90INS1_16FlashAttnFwdSm90INS1_25CollectiveMainloopFwdSm90ILi2EN4cute5tupleIJNS5_1CILi1EEES8_S8_EEENS6_IJNS7_ILi128EEESA_NS7_ILi256EEEEEELi256ENS_12float_e4m3_tEfNS_4arch4Sm90ELb0ELb0ELb1ELb0ELb0ELb0ELb0ELb1ELb1ELb1ELb1ELb0EEENS1_21CollectiveEpilogueFwdINS6_IJSA_SB_SA_EEES9_NS_10bfloat16_tESF_Li256ELb0ELb1ELb1ELb1EEENS1_19SingleTileSchedulerILb0ELb1ELb1ELi128EEEEEEEEEvNT_6ParamsE:
[----:B------:R-:W0:Y:S02]  /*0000*/  LDC R1, c[0x0][0x28] ;  /* 0x00000a00ff017b82 */ /* 0x000e240000000800 */
[----:B0-----:R-:W-:Y:S01]  /*0010*/  VIADD R1, R1, 0xffffffd0 ;  /* 0xffffffd001017836 */ /* 0x001fe20000000000 */
[----:B------:R-:W0:Y:S01]  /*0020*/  S2R R19, SR_TID.X ;  /* 0x0000000000137919 */ /* 0x000e220000002100 */
[----:B------:R-:W-:Y:S01]  /*0030*/  ELECT P0, URZ, PT ;  /* 0x00000000003f782f */ /* 0x000fe20003800000 */
[----:B------:R-:W-:Y:S01]  /*0040*/  BSSY B0, `(.L_x_0) ;  /* 0x000000d000007945 */ /* 0x000fe20003800000 */
[----:B0-----:R-:W-:-:S05]  /*0050*/  SHF.R.U32.HI R0, RZ, 0x5, R19 ;  /* 0x00000005ff007819 */ /* 0x001fca0000011613 */
[----:B------:R-:W0:Y:S02]  /*0060*/  SHFL.IDX PT, R2, R0, RZ, 0x1f ;  /* 0x00001fff00027589 */ /* 0x000e2400000e0000 */
[----:B0-----:R-:W-:-:S13]  /*0070*/  ISETP.EQ.AND P0, PT, R2, RZ, P0 ;  /* 0x000000ff0200720c */ /* 0x001fda0000702270 */
[----:B------:R-:W-:Y:S05]  /*0080*/  @!P0 BRA `(.L_x_1) ;  /* 0x0000000000208947 */ /* 0x000fea0003800000 */
[----:B------:R-:W-:Y:S02]  /*0090*/  ULDC.64 UR4, c[0x0][0x198] ;  /* 0x0000660000047ab9 */ /* 0x000fe40000000a00 */
[----:B------:R-:W-:Y:S02]  /*00a0*/  UIADD3 UR6, UP0, UR4, 0x370, URZ ;  /* 0x0000037004067890 */ /* 0x000fe4000ff1e03f */
[----:B------:R-:W-:Y:S02]  /*00b0*/  UIADD3 UR4, UP1, UR4, 0x470, URZ ;  /* 0x0000047004047890 */ /* 0x000fe4000ff3e03f */
[----:B------:R-:W-:Y:S02]  /*00c0*/  UIADD3.X UR7, URZ, UR5, URZ, UP0, !UPT ;  /* 0x000000053f077290 */ /* 0x000fe400087fe43f */
[----:B------:R-:W-:-:S07]  /*00d0*/  UIADD3.X UR5, URZ, UR5, URZ, UP1, !UPT ;  /* 0x000000053f057290 */ /* 0x000fce0008ffe43f */
[----:B------:R0:W-:Y:S02]  /*00e0*/  UTMACCTL.PF [UR6] ;  /* 0x00000000060079b9 */ /* 0x0001e40008040000 */
[----:B------:R0:W-:Y:S02]  /*00f0*/  UTMACCTL.PF [UR4] ;  /* 0x00000000040079b9 */ /* 0x0001e40008040000 */
[----:B0-----:R-:W-:Y:S01]  /*0100*/  NOP ;  /* 0x0000000000007918 */ /* 0x001fe20000000000 */
.L_x_1:
[----:B------:R-:W-:Y:S05]  /*0110*/  BSYNC B0 ;  /* 0x0000000000007941 */ /* 0x000fea0003800000 */
.L_x_0:
[----:B------:R-:W-:Y:S01]  /*0120*/  VOTEU.ANY UP0, P0 ;  /* 0x00000000003f7886 */ /* 0x000fe20000000100 */
[----:B------:R-:W0:Y:S01]  /*0130*/  SHFL.IDX PT, R2, R0, RZ, 0x1f ;  /* 0x00001fff00027589 */ /* 0x000e2200000e0000 */
[----:B------:R-:W-:Y:S01]  /*0140*/  UMOV UR4, 0x80 ;  /* 0x0000008000047882 */ /* 0x000fe20000000000 */
[----:B------:R-:W-:Y:S01]  /*0150*/  UMOV UR7, 0x100 ;  /* 0x0000010000077882 */ /* 0x000fe20000000000 */
[----:B------:R-:W-:Y:S01]  /*0160*/  SHF.R.U32.HI R18, RZ, 0x7, R19 ;  /* 0x00000007ff127819 */ /* 0x000fe20000011613 */
[----:B------:R-:W1:Y:S01]  /*0170*/  @UP0 S2UR UR8, SR_CgaCtaId ;  /* 0x00000000000809c3 */ /* 0x000e620000008800 */
[----:B------:R-:W-:Y:S01]  /*0180*/  @UP0 UMOV UR6, 0x400 ;  /* 0x0000040000060882 */ /* 0x000fe20000000000 */
[----:B------:R-:W-:-:S04]  /*0190*/  @UP0 UIADD3 UR4, -UR4, 0x100000, URZ ;  /* 0x0010000004040890 */ /* 0x000fc8000fffe13f */
[----:B------:R-:W-:Y:S02]  /*01a0*/  @UP0 USHF.L.U32 UR5, UR4, 0xb, URZ ;  /* 0x0000000b04050899 */ /* 0x000fe4000800063f */
[----:B------:R-:W-:Y:S01]  /*01b0*/  @UP0 USHF.L.U32 UR4, UR4, 0x1, URZ ;  /* 0x0000000104040899 */ /* 0x000fe2000800063f */
[----:B------:R-:W-:Y:S01]  /*01c0*/  VOTEU.ANY UP1, P0 ;  /* 0x00000000003f7886 */ /* 0x000fe20000020100 */
[----:B0-----:R-:W-:Y:S02]  /*01d0*/  ISETP.NE.AND P1, PT, R2, RZ, PT ;  /* 0x000000ff0200720c */ /* 0x001fe40003f25270 */
[----:B------:R0:W2:Y:S01]  /*01e0*/  SHFL.IDX PT, R2, R18, RZ, 0x1f ;  /* 0x00001fff12027589 */ /* 0x0000a200000e0000 */
[----:B-1----:R-:W-:Y:S02]  /*01f0*/  @UP0 ULEA UR8, UR8, UR6, 0x18 ;  /* 0x0000000608080291 */ /* 0x002fe4000f8ec03f */
[----:B------:R-:W-:-:S04]  /*0200*/  @UP0 UIADD3 UR6, -UR7, 0x100000, URZ ;  /* 0x0010000007060890 */ /* 0x000fc8000fffe13f */
[----:B------:R-:W-:Y:S02]  /*0210*/  @UP0 USHF.L.U32 UR7, UR6, 0xb, URZ ;  /* 0x0000000b06070899 */ /* 0x000fe4000800063f */
[----:B------:R-:W-:Y:S01]  /*0220*/  @UP0 USHF.L.U32 UR6, UR6, 0x1, URZ ;  /* 0x0000000106060899 */ /* 0x000fe2000800063f */
[----:B------:R-:W-:Y:S01]  /*0230*/  VOTEU.ANY UP0, P0 ;  /* 0x00000000003f7886 */ /* 0x000fe20000000100 */
[----:B------:R-:W1:Y:S04]  /*0240*/  FENCE.VIEW.ASYNC.S ;  /* 0x00000000000073c6 */ /* 0x000e680000000000 */
[----:B-1----:R0:W1:Y:S06]  /*0250*/  @UP0 SYNCS.EXCH.64 URZ, [UR8+0x38800], UR4 ;  /* 0x03880004083f05b2 */ /* 0x00206c0008000100 */
[----:B------:R0:W3:Y:S02]  /*0260*/  @UP1 SYNCS.EXCH.64 URZ, [UR8+0x38820], UR6 ;  /* 0x03882006083f15b2 */ /* 0x0000e40008000100 */
[----:B0-----:R-:W-:Y:S05]  /*0270*/  @P1 BRA `(.L_x_2) ;  /* 0x0000000000481947 */ /* 0x001fea0003800000 */
[----:B------:R-:W0:Y:S01]  /*0280*/  S2UR UR5, SR_CgaCtaId ;  /* 0x00000000000579c3 */ /* 0x000e220000008800 */
[----:B------:R-:W-:Y:S01]  /*0290*/  UMOV UR4, 0x400 ;  /* 0x0000040000047882 */ /* 0x000fe20000000000 */
[----:B------:R-:W-:Y:S01]  /*02a0*/  UMOV UR6, 0x1 ;  /* 0x0000000100067882 */ /* 0x000fe20000000000 */
[----:B------:R-:W-:Y:S01]  /*02b0*/  UMOV UR7, 0x2 ;  /* 0x0000000200077882 */ /* 0x000fe20000000000 */
[----:B------:R-:W-:Y:S01]  /*02c0*/  ELECT P0, URZ, PT ;  /* 0x00000000003f782f */ /* 0x000fe20003800000 */
[----:B0-----:R-:W-:Y:S02]  /*02d0*/  ULEA UR8, UR5, UR4, 0x18 ;  /* 0x0000000405087291 */ /* 0x001fe4000f8ec03f */
[----:B------:R-:W-:-:S04]  /*02e0*/  UIADD3 UR4, -UR6, 0x100000, URZ ;  /* 0x0010000006047890 */ /* 0x000fc8000fffe13f */
[----:B------:R-:W-:Y:S02]  /*02f0*/  USHF.L.U32 UR5, UR4, 0xb, URZ ;  /* 0x0000000b04057899 */ /* 0x000fe4000800063f */
[----:B------:R-:W-:Y:S02]  /*0300*/  USHF.L.U32 UR4, UR4, 0x1, URZ ;  /* 0x0000000104047899 */ /* 0x000fe4000800063f */
[----:B------:R-:W-:-:S04]  /*0310*/  UIADD3 UR6, -UR7, 0x100000, URZ ;  /* 0x0010000007067890 */ /* 0x000fc8000fffe13f */
[----:B------:R-:W-:Y:S02]  /*0320*/  USHF.L.U32 UR7, UR6, 0xb, URZ ;  /* 0x0000000b06077899 */ /* 0x000fe4000800063f */
[----:B------:R-:W-:Y:S01]  /*0330*/  USHF.L.U32 UR6, UR6, 0x1, URZ ;  /* 0x0000000106067899 */ /* 0x000fe2000800063f */
[----:B------:R-:W0:Y:S03]  /*0340*/  FENCE.VIEW.ASYNC.S ;  /* 0x00000000000073c6 */ /* 0x000e260000000000 */
[----:B0-----:R0:W4:Y:S08]  /*0350*/  SYNCS.EXCH.64 URZ, [UR8+0x38830], UR4 ;  /* 0x03883004083f75b2 */ /* 0x0011300008000100 */
[----:B------:R0:W0:Y:S01]  /*0360*/  SYNCS.EXCH.64 URZ, [UR8+0x38840], UR6 ;  /* 0x03884006083f75b2 */ /* 0x0000220008000100 */
[----:B------:R0:W0:Y:S01]  /*0370*/  SYNCS.EXCH.64 URZ, [UR8+0x38838], UR4 ;  /* 0x03883804083f75b2 */ /* 0x0000220008000100 */
[----:B------:R0:W0:Y:S01]  /*0380*/  SYNCS.EXCH.64 URZ, [UR8+0x38848], UR6 ;  /* 0x03884806083f75b2 */ /* 0x0000220008000100 */
[----:B------:R-:W-:Y:S01]  /*0390*/  NOP ;  /* 0x0000000000007918 */ /* 0x000fe20000000000 */
.L_x_2:
[----:B------:R-:W5:Y:S01]  /*03a0*/  SHFL.IDX PT, R3, R0, RZ, 0x1f ;  /* 0x00001fff00037589 */ /* 0x000f6200000e0000 */
[----:B------:R-:W-:Y:S01]  /*03b0*/  NOP ;  /* 0x0000000000007918 */ /* 0x000fe20000000000 */
[----:B-----5:R-:W-:-:S13]  /*03c0*/  ISETP.NE.AND P0, PT, R3, RZ, PT ;  /* 0x000000ff0300720c */ /* 0x020fda0003f05270 */
[----:B------:R-:W-:Y:S05]  /*03d0*/  @P0 BRA `(.L_x_3) ;  /* 0x0000000000480947 */ /* 0x000fea0003800000 */
[----:B0-----:R-:W0:Y:S01]  /*03e0*/  S2UR UR5, SR_CgaCtaId ;  /* 0x00000000000579c3 */ /* 0x001e220000008800 */
        /* <DEDUP_REMOVED lines=12> */
[----:B0-----:R0:W0:Y:S08]  /*04b0*/  SYNCS.EXCH.64 URZ, [UR8+0x38850], UR4 ;  /* 0x03885004083f75b2 */ /* 0x0010300008000100 */
[----:B------:R0:W0:Y:S01]  /*04c0*/  SYNCS.EXCH.64 URZ, [UR8+0x38860], UR6 ;  /* 0x03886006083f75b2 */ /* 0x0000220008000100 */
[----:B------:R0:W0:Y:S01]  /*04d0*/  SYNCS.EXCH.64 URZ, [UR8+0x38858], UR4 ;  /* 0x03885804083f75b2 */ /* 0x0000220008000100 */
[----:B------:R0:W0:Y:S01]  /*04e0*/  SYNCS.EXCH.64 URZ, [UR8+0x38868], UR6 ;  /* 0x03886806083f75b2 */ /* 0x0000220008000100 */
[----:B------:R-:W-:Y:S01]  /*04f0*/  NOP ;  /* 0x0000000000007918 */ /* 0x000fe20000000000 */
.L_x_3:
[----:B------:R-:W5:Y:S01]  /*0500*/  SHFL.IDX PT, R3, R0, RZ, 0x1f ;  /* 0x00001fff00037589 */ /* 0x000f6200000e0000 */
[----:B------:R-:W-:Y:S01]  /*0510*/  NOP ;  /* 0x0000000000007918 */ /* 0x000fe20000000000 */
[----:B-----5:R-:W-:-:S13]  /*0520*/  ISETP.NE.AND P0, PT, R3, RZ, PT ;  /* 0x000000ff0300720c */ /* 0x020fda0003f05270 */
[----:B------:R-:W-:Y:S05]  /*0530*/  @P0 BRA `(.L_x_4) ;  /* 0x0000000000380947 */ /* 0x000fea0003800000 */
[----:B0-----:R-:W0:Y:S01]  /*0540*/  S2UR UR5, SR_CgaCtaId ;  /* 0x00000000000579c3 */ /* 0x001e220000008800 */
[----:B------:R-:W-:Y:S01]  /*0550*/  UMOV UR4, 0x400 ;  /* 0x0000040000047882 */ /* 0x000fe20000000000 */
[----:B------:R-:W-:Y:S01]  /*0560*/  UMOV UR7, 0x1 ;  /* 0x0000000100077882 */ /* 0x000fe20000000000 */
[----:B------:R-:W-:Y:S01]  /*0570*/  ELECT P0, URZ, PT ;  /* 0x00000000003f782f */ /* 0x000fe20003800000 */
[----:B0-----:R-:W-:Y:S02]  /*0580*/  ULEA UR6, UR5, UR4, 0x18 ;  /* 0x0000000405067291 */ /* 0x001fe4000f8ec03f */
[----:B------:R-:W-:-:S04]  /*0590*/  UIADD3 UR4, -UR7, 0x100000, URZ ;  /* 0x0010000007047890 */ /* 0x000fc8000fffe13f */
[----:B------:R-:W-:Y:S02]  /*05a0*/  USHF.L.U32 UR5, UR4, 0xb, URZ ;  /* 0x0000000b04057899 */ /* 0x000fe4000800063f */
[----:B------:R-:W-:Y:S01]  /*05b0*/  USHF.L.U32 UR4, UR4, 0x1, URZ ;  /* 0x0000000104047899 */ /* 0x000fe2000800063f */
[----:B------:R-:W0:Y:S11]  /*05c0*/  FENCE.VIEW.ASYNC.S ;  /* 0x00000000000073c6 */ /* 0x000e360000000000 */
[----:B0-----:R0:W0:Y:S01]  /*05d0*/  SYNCS.EXCH.64 URZ, [UR6+0x38870], UR4 ;  /* 0x03887004063f75b2 */ /* 0x0010220008000100 */
[----:B------:R0:W0:Y:S01]  /*05e0*/  SYNCS.EXCH.64 URZ, [UR6+0x38880], UR4 ;  /* 0x03888004063f75b2 */ /* 0x0000220008000100 */
[----:B------:R0:W0:Y:S01]  /*05f0*/  SYNCS.EXCH.64 URZ, [UR6+0x38878], UR4 ;  /* 0x03887804063f75b2 */ /* 0x0000220008000100 */
[----:B------:R0:W0:Y:S01]  /*0600*/  SYNCS.EXCH.64 URZ, [UR6+0x38888], UR4 ;  /* 0x03888804063f75b2 */ /* 0x0000220008000100 */
[----:B------:R-:W-:Y:S01]  /*0610*/  NOP ;  /* 0x0000000000007918 */ /* 0x000fe20000000000 */
.L_x_4:
        /* <DEDUP_REMOVED lines=22> */
.L_x_5:
        /* <DEDUP_REMOVED lines=22> */
.L_x_6:
[----:B--2---:R-:W-:Y:S01]  /*08e0*/  ISETP.NE.AND P0, PT, R2, RZ, PT ;  /* 0x000000ff0200720c */ /* 0x004fe20003f05270 */
[----:B------:R-:W-:Y:S01]  /*08f0*/  IMAD.MOV.U32 R2, RZ, RZ, 0x1 ;  /* 0x00000001ff027424 */ /* 0x000fe200078e00ff */
[----:B------:R-:W-:Y:S01]  /*0900*/  NOP ;  /* 0x0000000000007918 */ /* 0x000fe20000000000 */
[----:B------:R-:W-:Y:S01]  /*0910*/  ULDC.64 UR40, c[0x0][0x208] ;  /* 0x0000820000287ab9 */ /* 0x000fe20000000a00 */
[----:B------:R-:W-:Y:S02]  /*0920*/  BSSY B6, `(.L_x_7) ;  /* 0x0000f5c000067945 */ /* 0x000fe40003800000 */
[----:B------:R-:W-:-:S05]  /*0930*/  SEL R2, R2, 0x2, !P0 ;  /* 0x0000000202027807 */ /* 0x000fca0004000000 */
[----:B------:R2:W-:Y:S01]  /*0940*/  STL [R1+0x20], R2 ;  /* 0x0000200201007387 */ /* 0x0005e20000100800 */
[----:B01-34-:R-:W-:Y:S06]  /*0950*/  BAR.SYNC.DEFER_BLOCKING 0x0 ;  /* 0x0000000000007b1d */ /* 0x01bfec0000010000 */
[----:B------:R-:W-:Y:S05]  /*0960*/  @!P0 BRA `(.L_x_8) ;  /* 0x000000b400ac8947 */ /* 0x000fea0003800000 */
.L_x_9:
[----:B------:R-:W-:-:S08]  /*0970*/  NOP ;  /* 0x0000000000007918 */ /* 0x000fd00000000000 */
[----:B------:R-:W0:Y:S02]  /*0980*/  USETMAXREG.TRY_ALLOC.CTAPOOL UP0, 0xf0 ;  /* 0x000000f0000079c8 */ /* 0x000e240008000600 */
[----:B0-----:R-:W-:-:S13]  /*0990*/  PLOP3.LUT P0, PT, PT, PT, UP0, 0x80, 0x0 ;  /* 0x000000000000781c */ /* 0x001fda0003f0f008 */
[----:B------:R-:W-:Y:S05]  /*09a0*/  @!P0 BRA `(.L_x_9) ;  /* 0xfffffffc00f08947 */ /* 0x000fea000383ffff */
[----:B--2---:R-:W0:Y:S01]  /*09b0*/  LDC R2, c[0x0][0xc50] ;  /* 0x00031400ff027b82 */ /* 0x004e220000000800 */
[----:B------:R-:W-:-:S07]  /*09c0*/  LOP3.LUT R4, R19, 0xffffff80, RZ, 0xc0, !PT ;  /* 0xffffff8013047812 */ /* 0x000fce00078ec0ff */
[----:B------:R-:W-:Y:S08]  /*09d0*/  BAR.ARV 0x8, 0x180 ;  /* 0x0206000000007b1d */ /* 0x000ff00000002000 */
[----:B------:R-:W1:Y:S01]  /*09e0*/  S2UR UR4, SR_CTAID.Y ;  /* 0x00000000000479c3 */ /* 0x000e620000002600 */
[----:B------:R-:W-:-:S07]  /*09f0*/  ISETP.NE.AND P0, PT, R4, 0x80, PT ;  /* 0x000000800400780c */ /* 0x000fce0003f05270 */
[----:B------:R-:W2:Y:S08]  /*0a00*/  S2UR UR39, SR_CTAID.Z ;  /* 0x00000000002779c3 */ /* 0x000eb00000002700 */
[----:B------:R-:W-:Y:S06]  /*0a10*/  @!P0 BAR.ARV 0x9, 0x100 ;  /* 0x0244000000008b1d */ /* 0x000fec0000002000 */
[----:B0-----:R-:W-:Y:S01]  /*0a20*/  ISETP.NE.AND P1, PT, R2, 0x1, PT ;  /* 0x000000010200780c */ /* 0x001fe20003f25270 */
[----:B-1----:R-:W-:Y:S01]  /*0a30*/  IMAD.U32 R16, RZ, RZ, UR4 ;  /* 0x00000004ff107e24 */ /* 0x002fe2000f8e00ff */
[----:B--2---:R-:W-:-:S11]  /*0a40*/  ISETP.LE.AND P0, PT, RZ, UR39, PT ;  /* 0x00000027ff007c0c */ /* 0x004fd6000bf03270 */
[----:B------:R-:W0:Y:S08]  /*0a50*/  @P1 LDC R0, c[0x0][0xc54] ;  /* 0x00031500ff001b82 */ /* 0x000e300000000800 */
[----:B------:R-:W1:Y:S01]  /*0a60*/  @P1 LDC R3, c[0x0][0xc58] ;  /* 0x00031600ff031b82 */ /* 0x000e620000000800 */
[----:B0-----:R-:W-:-:S05]  /*0a70*/  @P1 IMAD.HI.U32 R0, R0, UR4, RZ ;  /* 0x0000000400001c27 */ /* 0x001fca000f8e00ff */
[----:B-1----:R-:W-:-:S05]  /*0a80*/  @P1 SHF.R.U32.HI R16, RZ, R3, R0 ;  /* 0x00000003ff101219 */ /* 0x002fca0000011600 */
[----:B------:R-:W-:-:S04]  /*0a90*/  IMAD.MOV R3, RZ, RZ, -R16 ;  /* 0x000000ffff037224 */ /* 0x000fc800078e0a10 */
[----:B------:R-:W-:Y:S01]  /*0aa0*/  IMAD R2, R2, R3, UR4 ;  /* 0x0000000402027e24 */ /* 0x000fe2000f8e0203 */
[----:B------:R-:W-:Y:S06]  /*0ab0*/  @!P0 BRA `(.L_x_10) ;  /* 0x000000f400088947 */ /* 0x000fec0003800000 */
[----:B------:R-:W0:Y:S01]  /*0ac0*/  LDC.64 R4, c[0x0][0x418] ;  /* 0x00010600ff047b82 */ /* 0x000e220000000a00 */
[----:B------:R-:W-:-:S07]  /*0ad0*/  LOP3.LUT R17, R2, 0xffff, RZ, 0xc0, !PT ;  /* 0x0000ffff02117812 */ /* 0x000fce00078ec0ff */
[----:B------:R-:W1:Y:S08]  /*0ae0*/  LDC R27, c[0x0][0x424] ;  /* 0x00010900ff1b7b82 */ /* 0x000e700000000800 */
[----:B------:R-:W2:Y:S01]  /*0af0*/  LDC R0, c[0x0][0x2f0] ;  /* 0x0000bc00ff007b82 */ /* 0x000ea20000000800 */
[----:B0-----:R-:W-:-:S04]  /*0b00*/  ISETP.NE.U32.AND P0, PT, R4, RZ, PT ;  /* 0x000000ff0400720c */ /* 0x001fc80003f05070 */
[----:B------:R-:W-:-:S04]  /*0b10*/  ISETP.NE.AND.EX P0, PT, R5, RZ, PT, P0 ;  /* 0x000000ff0500720c */ /* 0x000fc80003f05300 */
[----:B-1----:R-:W-:-:S05]  /*0b20*/  SEL R27, R27, 0x1, P0 ;  /* 0x000000011b1b7807 */ /* 0x002fca0000000000 */
[----:B--2---:R-:W-:-:S04]  /*0b30*/  IMAD R27, R27, R0, RZ ;  /* 0x000000001b1b7224 */ /* 0x004fc800078e02ff */
[C---:B------:R-:W-:Y:S01]  /*0b40*/  VIADD R0, R27.reuse, 0x7f ;  /* 0x0000007f1b007836 */ /* 0x040fe20000000000 */
[----:B------:R-:W-:-:S04]  /*0b50*/  ISETP.GE.AND P0, PT, R27, 0x1, PT ;  /* 0x000000011b00780c */ /* 0x000fc80003f06270 */
[----:B------:R-:W-:-:S04]  /*0b60*/  SHF.R.S32.HI R3, RZ, 0x1f, R0 ;  /* 0x0000001fff037819 */ /* 0x000fc80000011400 */
[----:B------:R-:W-:Y:S01]  /*0b70*/  LEA.HI R3, R3, R0, RZ, 0x7 ;  /* 0x0000000003037211 */ /* 0x000fe200078f38ff */
[----:B------:R-:W-:-:S03]  /*0b80*/  IMAD.MOV.U32 R0, RZ, RZ, RZ ;  /* 0x000000ffff007224 */ /* 0x000fc600078e00ff */
[----:B------:R-:W-:Y:S01]  /*0b90*/  SHF.R.S32.HI R26, RZ, 0x7, R3 ;  /* 0x00000007ff1a7819 */ /* 0x000fe20000011403 */
[----:B------:R-:W-:Y:S06]  /*0ba0*/  @!P0 BRA `(.L_x_11) ;  /* 0x0000000000788947 */ /* 0x000fec0003800000 */
[----:B------:R-:W-:-:S04]  /*0bb0*/  SHF.R.U32.HI R5, RZ, 0x10, R2 ;  /* 0x00000010ff057819 */ /* 0x000fc80000011602 */
[----:B------:R-:W-:-:S13]  /*0bc0*/  ISETP.NE.AND P0, PT, R5, RZ, PT ;  /* 0x000000ff0500720c */ /* 0x000fda0003f05270 */
[----:B------:R-:W0:Y:S02]  /*0bd0*/  @!P0 LDC R5, c[0x0][0x9f0] ;  /* 0x00027c00ff058b82 */ /* 0x000e240000000800 */
[-C--:B0-----:R-:W-:Y:S02]  /*0be0*/  IABS R7, R5.reuse ;  /* 0x0000000500077213 */ /* 0x081fe40000000000 */
[----:B------:R-:W-:Y:S02]  /*0bf0*/  IADD3 R0, R26, -0x1, R5 ;  /* 0xffffffff1a007810 */ /* 0x000fe40007ffe005 */
[----:B------:R-:W0:Y:S01]  /*0c00*/  I2F.RP R4, R7 ;  /* 0x0000000700047306 */ /* 0x000e220000209400 */
[----:B------:R-:W-:-:S05]  /*0c10*/  IABS R8, R5 ;  /* 0x0000000500087213 */ /* 0x000fca0000000000 */
[----:B------:R-:W-:Y:S02]  /*0c20*/  IMAD.MOV R8, RZ, RZ, -R8 ;  /* 0x000000ffff087224 */ /* 0x000fe400078e0a08 */
[----:B0-----:R-:W0:Y:S02]  /*0c30*/  MUFU.RCP R4, R4 ;  /* 0x0000000400047308 */ /* 0x001e240000001000 */
[----:B0-----:R-:W-:Y:S01]  /*0c40*/  VIADD R2, R4, 0xffffffe ;  /* 0x0ffffffe04027836 */ /* 0x001fe20000000000 */
[----:B------:R-:W-:Y:S02]  /*0c50*/  IABS R4, R0 ;  /* 0x0000000000047213 */ /* 0x000fe40000000000 */
[----:B------:R-:W-:-:S03]  /*0c60*/  LOP3.LUT R0, R0, R5, RZ, 0x3c, !PT ;  /* 0x0000000500007212 */ /* 0x000fc600078e3cff */
[----:B------:R0:W1:Y:S01]  /*0c70*/  F2I.FTZ.U32.TRUNC.NTZ R3, R2 ;  /* 0x0000000200037305 */ /* 0x000062000021f000 */
[----:B------:R-:W-:Y:S01]  /*0c80*/  ISETP.GE.AND P2, PT, R0, RZ, PT ;  /* 0x000000ff0000720c */ /* 0x000fe20003f46270 */
[----:B0-----:R-:W-:Y:S02]  /*0c90*/  IMAD.MOV.U32 R2, RZ, RZ, RZ ;  /* 0x000000ffff027224 */ /* 0x001fe400078e00ff */
[----:B-1----:R-:W-:-:S04]  /*0ca0*/  IMAD.MOV R6, RZ, RZ, -R3 ;  /* 0x000000ffff067224 */ /* 0x002fc800078e0a03 */
[----:B------:R-:W-:-:S04]  /*0cb0*/  IMAD R9, R6, R7, RZ ;  /* 0x0000000706097224 */ /* 0x000fc800078e02ff */
[----:B------:R-:W-:-:S04]  /*0cc0*/  IMAD.HI.U32 R3, R3, R9, R2 ;  /* 0x0000000903037227 */ /* 0x000fc800078e0002 */
[----:B------:R-:W-:Y:S02]  /*0cd0*/  IMAD.MOV.U32 R2, RZ, RZ, R8 ;  /* 0x000000ffff027224 */ /* 0x000fe400078e0008 */
[----:B------:R-:W-:-:S04]  /*0ce0*/  IMAD.HI.U32 R3, R3, R4, RZ ;  /* 0x0000000403037227 */ /* 0x000fc800078e00ff */
[----:B------:R-:W-:-:S05]  /*0cf0*/  IMAD R2, R3, R2, R4 ;  /* 0x0000000203027224 */ /* 0x000fca00078e0204 */
[----:B------:R-:W-:-:S13]  /*0d00*/  ISETP.GT.U32.AND P1, PT, R7, R2, PT ;  /* 0x000000020700720c */ /* 0x000fda0003f24070 */
[----:B------:R-:W-:Y:S02]  /*0d10*/  @!P1 IMAD.IADD R2, R2, 0x1, -R7 ;  /* 0x0000000102029824 */ /* 0x000fe400078e0a07 */
[----:B------:R-:W-:Y:S01]  /*0d20*/  @!P1 VIADD R3, R3, 0x1 ;  /* 0x0000000103039836 */ /* 0x000fe20000000000 */
[----:B------:R-:W-:Y:S02]  /*0d30*/  ISETP.NE.AND P1, PT, R5, RZ, PT ;  /* 0x000000ff0500720c */ /* 0x000fe40003f25270 */
[----:B------:R-:W-:-:S13]  /*0d40*/  ISETP.GE.U32.AND P0, PT, R2, R7, PT ;  /* 0x000000070200720c */ /* 0x000fda0003f06070 */
[----:B------:R-:W-:-:S04]  /*0d50*/  @P0 VIADD R3, R3, 0x1 ;  /* 0x0000000103030836 */ /* 0x000fc80000000000 */
[----:B------:R-:W-:-:S04]  /*0d60*/  IMAD.MOV.U32 R0, RZ, RZ, R3 ;  /* 0x000000ffff007224 */ /* 0x000fc800078e0003 */
[----:B------:R-:W-:Y:S01]  /*0d70*/  @!P2 IMAD.MOV R0, RZ, RZ, -R0 ;  /* 0x000000ffff00a224 */ /* 0x000fe200078e0a00 */
[----:B------:R-:W-:-:S07]  /*0d80*/  @!P1 LOP3.LUT R0, RZ, R5, RZ, 0x33, !PT ;  /* 0x00000005ff009212 */ /* 0x000fce00078e33ff */
.L_x_11:
[-C--:B------:R-:W-:Y:S01]  /*0d90*/  IMAD R17, R17, R0.reuse, RZ ;  /* 0x0000000011117224 */ /* 0x080fe200078e02ff */
[----:B------:R-:W-:Y:S01]  /*0da0*/  USHF.R.S32.HI UR38, URZ, 0x1f, UR39 ;  /* 0x0000001f3f267899 */ /* 0x000fe20008011427 */
[----:B------:R-:W-:Y:S01]  /*0db0*/  VIADD R92, R19, 0xffffff80 ;  /* 0xffffff80135c7836 */ /* 0x000fe20000000000 */
[----:B------:R-:W-:Y:S02]  /*0dc0*/  PLOP3.LUT P0, PT, PT, PT, PT, 0x80, 0x0 ;  /* 0x000000000000781c */ /* 0x000fe40003f0f070 */
[----:B------:R-:W-:Y:S02]  /*0dd0*/  CS2R R84, SRZ ;  /* 0x0000000000547805 */ /* 0x000fe4000001ff00 */
[----:B------:R-:W-:Y:S01]  /*0de0*/  VIADDMNMX R26, R17, R0, R26, PT ;  /* 0x00000000111a7246 */ /* 0x000fe2000380011a */
[----:B------:R-:W-:Y:S01]  /*0df0*/  IMAD.MOV.U32 R0, RZ, RZ, RZ ;  /* 0x000000ffff007224 */ /* 0x000fe200078e00ff */
[----:B------:R-:W-:Y:S02]  /*0e00*/  CS2R R2, SRZ ;  /* 0x0000000000027805 */ /* 0x000fe4000001ff00 */
[----:B------:R-:W-:-:S02]  /*0e10*/  CS2R R152, SRZ ;  /* 0x0000000000987805 */ /* 0x000fc4000001ff00 */
[----:B------:R-:W-:Y:S02]  /*0e20*/  ISETP.GT.AND P1, PT, R26, R17, PT ;  /* 0x000000111a00720c */ /* 0x000fe40003f24270 */
[----:B------:R-:W-:Y:S02]  /*0e30*/  CS2R R30, SRZ ;  /* 0x00000000001e7805 */ /* 0x000fe4000001ff00 */
[----:B------:R-:W-:Y:S01]  /*0e40*/  CS2R R28, SRZ ;  /* 0x00000000001c7805 */ /* 0x000fe2000001ff00 */
[----:B------:R-:W-:Y:S01]  /*0e50*/  IMAD.MOV.U32 R104, RZ, RZ, RZ ;  /* 0x000000ffff687224 */ /* 0x000fe200078e00ff */
[----:B------:R-:W-:Y:S02]  /*0e60*/  CS2R R64, SRZ ;  /* 0x0000000000407805 */ /* 0x000fe4000001ff00 */
[----:B------:R-:W-:Y:S02]  /*0e70*/  CS2R R36, SRZ ;  /* 0x0000000000247805 */ /* 0x000fe4000001ff00 */
[----:B------:R-:W-:-:S02]  /*0e80*/  CS2R R32, SRZ ;  /* 0x0000000000207805 */ /* 0x000fc4000001ff00 */
[----:B------:R-:W-:Y:S01]  /*0e90*/  CS2R R38, SRZ ;  /* 0x0000000000267805 */ /* 0x000fe2000001ff00 */
[----:B------:R-:W-:Y:S01]  /*0ea0*/  IMAD.MOV.U32 R34, RZ, RZ, RZ ;  /* 0x000000ffff227224 */ /* 0x000fe200078e00ff */
[----:B------:R-:W-:Y:S02]  /*0eb0*/  CS2R R116, SRZ ;  /* 0x0000000000747805 */ /* 0x000fe4000001ff00 */
[----:B------:R-:W-:Y:S02]  /*0ec0*/  CS2R R72, SRZ ;  /* 0x0000000000487805 */ /* 0x000fe4000001ff00 */
[----:B------:R-:W-:Y:S02]  /*0ed0*/  CS2R R44, SRZ ;  /* 0x00000000002c7805 */ /* 0x000fe4000001ff00 */
[----:B------:R-:W-:Y:S02]  /*0ee0*/  CS2R R24, SRZ ;  /* 0x0000000000187805 */ /* 0x000fe4000001ff00 */
[----:B------:R-:W-:Y:S01]  /*0ef0*/  CS2R R46, SRZ ;  /* 0x00000000002e7805 */ /* 0x000fe2000001ff00 */
[----:B------:R-:W-:Y:S01]  /*0f00*/  IMAD.MOV.U32 R42, RZ, RZ, RZ ;  /* 0x000000ffff2a7224 */ /* 0x000fe200078e00ff */
[----:B------:R-:W-:Y:S01]  /*0f10*/  CS2R R22, SRZ ;  /* 0x0000000000167805 */ /* 0x000fe2000001ff00 */
[----:B------:R-:W-:Y:S01]  /*0f20*/  IMAD.MOV.U32 R101, RZ, RZ, RZ ;  /* 0x000000ffff657224 */ /* 0x000fe200078e00ff */
[----:B------:R-:W-:-:S02]  /*0f30*/  CS2R R80, SRZ ;  /* 0x0000000000507805 */ /* 0x000fc4000001ff00 */
[----:B------:R-:W-:Y:S02]  /*0f40*/  CS2R R52, SRZ ;  /* 0x0000000000347805 */ /* 0x000fe4000001ff00 */
[----:B------:R-:W-:Y:S01]  /*0f50*/  CS2R R54, SRZ ;  /* 0x0000000000367805 */ /* 0x000fe2000001ff00 */
[----:B------:R-:W-:Y:S01]  /*0f60*/  IMAD.MOV.U32 R50, RZ, RZ, RZ ;  /* 0x000000ffff327224 */ /* 0x000fe200078e00ff */
[----:B------:R-:W-:Y:S01]  /*0f70*/  CS2R R20, SRZ ;  /* 0x0000000000147805 */ /* 0x000fe2000001ff00 */
[----:B------:R-:W-:Y:S01]  /*0f80*/  IMAD.MOV.U32 R93, RZ, RZ, RZ ;  /* 0x000000ffff5d7224 */ /* 0x000fe200078e00ff */
[----:B------:R-:W-:Y:S02]  /*0f90*/  CS2R R88, SRZ ;  /* 0x0000000000587805 */ /* 0x000fe4000001ff00 */
[----:B------:R-:W-:Y:S02]  /*0fa0*/  CS2R R60, SRZ ;  /* 0x00000000003c7805 */ /* 0x000fe4000001ff00 */
[----:B------:R-:W-:Y:S01]  /*0fb0*/  CS2R R62, SRZ ;  /* 0x00000000003e7805 */ /* 0x000fe2000001ff00 */
[----:B------:R-:W-:Y:S01]  /*0fc0*/  IMAD.MOV.U32 R58, RZ, RZ, RZ ;  /* 0x000000ffff3a7224 */ /* 0x000fe200078e00ff */
[----:B------:R-:W-:Y:S01]  /*0fd0*/  CS2R R96, SRZ ;  /* 0x0000000000607805 */ /* 0x000fe2000001ff00 */
[----:B------:R-:W-:Y:S01]  /*0fe0*/  IMAD.MOV.U32 R19, RZ, RZ, RZ ;  /* 0x000000ffff137224 */ /* 0x000fe200078e00ff */
[----:B------:R-:W-:Y:S01]  /*0ff0*/  CS2R R76, SRZ ;  /* 0x00000000004c7805 */ /* 0x000fe2000001ff00 */
[----:B------:R-:W-:Y:S01]  /*1000*/  IMAD.MOV.U32 R109, RZ, RZ, RZ ;  /* 0x000000ffff6d7224 */ /* 0x000fe200078e00ff */
[----:B------:R-:W-:-:S02]  /*1010*/  CS2R R14, SRZ ;  /* 0x00000000000e7805 */ /* 0x000fc4000001ff00 */
[----:B------:R-:W-:Y:S02]  /*1020*/  CS2R R70, SRZ ;  /* 0x0000000000467805 */ /* 0x000fe4000001ff00 */
[----:B------:R-:W-:Y:S02]  /*1030*/  CS2R R66, SRZ ;  /* 0x0000000000427805 */ /* 0x000fe4000001ff00 */
[----:B------:R-:W-:Y:S02]  /*1040*/  CS2R R56, SRZ ;  /* 0x0000000000387805 */ /* 0x000fe4000001ff00 */
[----:B------:R-:W-:Y:S02]  /*1050*/  CS2R R12, SRZ ;  /* 0x00000000000c7805 */ /* 0x000fe4000001ff00 */
[----:B------:R-:W-:Y:S02]  /*1060*/  CS2R R78, SRZ ;  /* 0x00000000004e7805 */ /* 0x000fe4000001ff00 */
        /* <DEDUP_REMOVED lines=17> */
[----:B------:R-:W-:Y:S01]  /*1180*/  CS2R R68, SRZ ;  /* 0x0000000000447805 */ /* 0x000fe2000001ff00 */
[----:B------:R-:W-:Y:S01]  /*1190*/  IMAD.MOV.U32 R124, RZ, RZ, RZ ;  /* 0x000000ffff7c7224 */ /* 0x000fe200078e00ff */
[----:B------:R-:W-:-:S02]  /*11a0*/  CS2R R126, SRZ ;  /* 0x00000000007e7805 */ /* 0x000fc4000001ff00 */
[----:B------:R-:W-:Y:S01]  /*11b0*/  CS2R R122, SRZ ;  /* 0x00000000007a7805 */ /* 0x000fe2000001ff00 */
[----:B------:R-:W-:Y:S01]  /*11c0*/  IMAD.MOV.U32 R121, RZ, RZ, RZ ;  /* 0x000000ffff797224 */ /* 0x000fe200078e00ff */
        /* <DEDUP_REMOVED lines=12> */
[----:B------:R-:W-:Y:S06]  /*1290*/  @!P1 BRA `(.L_x_12) ;  /* 0x00000070002c9947 */ /* 0x000fec0003800000 */
[----:B------:R-:W-:Y:S01]  /*12a0*/  SHF.R.S32.HI R3, RZ, 0x1f, R92 ;  /* 0x0000001fff037819 */ /* 0x000fe2000001145c */
[----:B------:R-:W0:Y:S01]  /*12b0*/  S2UR UR5, SR_CgaCtaId ;  /* 0x00000000000579c3 */ /* 0x000e220000008800 */
[----:B------:R-:W-:Y:S02]  /*12c0*/  UMOV UR36, 0x400 ;  /* 0x0000040000247882 */ /* 0x000fe40000000000 */
[----:B------:R-:W-:-:S04]  /*12d0*/  LEA.HI R19, R3, R92, RZ, 0x7 ;  /* 0x0000005c03137211 */ /* 0x000fc800078f38ff */
[----:B------:R-:W-:-:S06]  /*12e0*/  SHF.R.S32.HI R0, RZ, 0x7, R19 ;  /* 0x00000007ff007819 */ /* 0x000fcc0000011413 */
[----:B------:R-:W1:Y:S01]  /*12f0*/  SHFL.IDX PT, R0, R0, RZ, 0x1f ;  /* 0x00001fff00007589 */ /* 0x000e6200000e0000 */
[----:B0-----:R-:W-:-:S04]  /*1300*/  ULEA UR36, UR5, UR36, 0x18 ;  /* 0x0000002405247291 */ /* 0x001fc8000f8ec03f */
[----:B------:R-:W-:-:S04]  /*1310*/  UIADD3 UR5, UR36, 0x20400, URZ ;  /* 0x0002040024057890 */ /* 0x000fc8000fffe03f */
[----:B------:R-:W-:Y:S01]  /*1320*/  ULOP3.LUT UP0, URZ, UR5, 0x3ff, URZ, 0xc0, !UPT ;  /* 0x000003ff053f7892 */ /* 0x000fe2000f80c03f */
[----:B-1----:R-:W-:-:S05]  /*1330*/  R2UR UR37, R0 ;  /* 0x00000000002572ca */ /* 0x002fca00000e0000 */
[----:B------:R-:W-:-:S08]  /*1340*/  PLOP3.LUT P0, PT, PT, PT, UP0, 0x80, 0x0 ;  /* 0x000000000000781c */ /* 0x000fd00003f0f008 */
[----:B------:R-:W-:-:S04]  /*1350*/  ULEA.HI UR4, UR37, UR37, URZ, 0x1 ;  /* 0x0000002525047291 */ /* 0x000fc8000f8f083f */
[----:B------:R-:W-:-:S04]  /*1360*/  ULOP3.LUT UR4, UR4, 0x1e, URZ, 0xc0, !UPT ;  /* 0x0000001e04047892 */ /* 0x000fc8000f8ec03f */
[----:B------:R-:W-:-:S04]  /*1370*/  UIADD3 UR4, UR37, -UR4, URZ ;  /* 0x8000000425047290 */ /* 0x000fc8000fffe03f */
[----:B------:R-:W-:-:S04]  /*1380*/  ULEA UR4, UR4, UR5, 0xd ;  /* 0x0000000504047291 */ /* 0x000fc8000f8e683f */
[----:B------:R-:W-:-:S04]  /*1390*/  USHF.R.U32.HI UR4, URZ, 0x4, UR4 ;  /* 0x000000043f047899 */ /* 0x000fc80008011604 */
[----:B------:R-:W-:Y:S01]  /*13a0*/  ULOP3.LUT UR42, UR4, 0x3fff, URZ, 0xc0, !UPT ;  /* 0x00003fff042a7892 */ /* 0x000fe2000f8ec03f */
[----:B------:R-:W-:Y:S11]  /*13b0*/  @!P0 BRA `(.L_x_13) ;  /* 0x0000000000408947 */ /* 0x000ff60003800000 */
[----:B------:R-:W-:Y:S01]  /*13c0*/  MOV R0, 0x0 ;  /* 0x0000000000007802 */ /* 0x000fe20000000f00 */
[----:B------:R-:W-:Y:S01]  /*13d0*/  ULDC.64 UR4, c[0x4][0xc0] ;  /* 0x0100300000047ab9 */ /* 0x000fe20000000a00 */
[----:B------:R-:W-:Y:S01]  /*13e0*/  ULDC.64 UR6, c[0x4][0x30] ;  /* 0x01000c0000067ab9 */ /* 0x000fe20000000a00 */
[----:B------:R-:W-:Y:S01]  /*13f0*/  IMAD.U32 R4, RZ, RZ, UR4 ;  /* 0x00000004ff047e24 */ /* 0x000fe2000f8e00ff */
[----:B------:R0:W1:Y:S01]  /*1400*/  LDC.64 R2, c[0x4][R0] ;  /* 0x0100000000027b82 */ /* 0x0000620000000a00 */
[----:B------:R-:W-:Y:S01]  /*1410*/  IMAD.U32 R5, RZ, RZ, UR5 ;  /* 0x00000005ff057e24 */ /* 0x000fe2000f8e00ff */
[----:B------:R-:W-:Y:S01]  /*1420*/  ULDC.64 UR4, c[0x4][0xc8] ;  /* 0x0100320000047ab9 */ /* 0x000fe20000000a00 */
[----:B------:R-:W-:Y:S02]  /*1430*/  IMAD.U32 R10, RZ, RZ, UR6 ;  /* 0x00000006ff0a7e24 */ /* 0x000fe4000f8e00ff */
[----:B------:R-:W-:Y:S02]  /*1440*/  IMAD.U32 R6, RZ, RZ, UR4 ;  /* 0x00000004ff067e24 */ /* 0x000fe4000f8e00ff */
[----:B------:R-:W-:-:S02]  /*1450*/  IMAD.U32 R7, RZ, RZ, UR5 ;  /* 0x00000005ff077e24 */ /* 0x000fc4000f8e00ff */
[----:B------:R-:W-:Y:S02]  /*1460*/  IMAD.U32 R11, RZ, RZ, UR7 ;  /* 0x00000007ff0b7e24 */ /* 0x000fe4000f8e00ff */
[----:B------:R-:W-:Y:S02]  /*1470*/  IMAD.MOV.U32 R8, RZ, RZ, 0x70 ;  /* 0x00000070ff087424 */ /* 0x000fe400078e00ff */
[----:B------:R-:W-:Y:S02]  /*1480*/  IMAD.MOV.U32 R12, RZ, RZ, 0x1 ;  /* 0x00000001ff0c7424 */ /* 0x000fe400078e00ff */
[----:B0-----:R-:W-:-:S07]  /*1490*/  IMAD.MOV.U32 R13, RZ, RZ, RZ ;  /* 0x000000ffff0d7224 */ /* 0x001fce00078e00ff */
[----:B------:R-:W-:-:S07]  /*14a0*/  LEPC R20, `(.L_x_13) ;  /* 0x000000001014794e */ /* 0x000fce0000000000 */
[----:B-1----:R-:W-:Y:S05]  /*14b0*/  CALL.ABS.NOINC R2 ;  /* 0x0000000002007343 */ /* 0x002fea0003c00000 */
.L_x_13:
[----:B------:R-:W0:Y:S01]  /*14c0*/  LDC.64 R12, c[0x0][0x990] ;  /* 0x00026400ff0c7b82 */ /* 0x000e220000000a00 */
[----:B------:R-:W2:Y:S01]  /*14d0*/  LDL.LU R24, [R1+0x20] ;  /* 0x0000200001187983 */ /* 0x000ea20000300800 */
[----:B------:R-:W-:-:S06]  /*14e0*/  ULDC UR4, c[0x0][0x9d8] ;  /* 0x0002760000047ab9 */ /* 0x000fcc0000000800 */
[----:B------:R-:W1:Y:S01]  /*14f0*/  LDC.64 R20, c[0x0][0x998] ;  /* 0x00026600ff147b82 */ /* 0x000e620000000a00 */
[----:B0-----:R-:W-:-:S04]  /*1500*/  ISETP.NE.U32.AND P0, PT, R12, RZ, PT ;  /* 0x000000ff0c00720c */ /* 0x001fc80003f05070 */
[----:B------:R-:W-:Y:S02]  /*1510*/  ISETP.NE.AND.EX P0, PT, R13, RZ, PT, P0 ;  /* 0x000000ff0d00720c */ /* 0x000fe40003f05300 */
[----:B-1----:R-:W-:-:S04]  /*1520*/  ISETP.NE.U32.AND P1, PT, R20, RZ, PT ;  /* 0x000000ff1400720c */ /* 0x002fc80003f25070 */
[----:B------:R-:W-:-:S07]  /*1530*/  ISETP.NE.AND.EX P1, PT, R21, RZ, PT, P1 ;  /* 0x000000ff1500720c */ /* 0x000fce0003f25310 */
[----:B------:R-:W0:Y:S01]  /*1540*/  @P0 LDC.64 R8, c[0x0][0x9a8] ;  /* 0x00026a00ff080b82 */ /* 0x000e220000000a00 */
[----:B------:R-:W-:-:S07]  /*1550*/  @P0 SHF.R.S32.HI R7, RZ, 0x1f, R16 ;  /* 0x0000001fff070819 */ /* 0x000fce0000011410 */
[----:B------:R-:W1:Y:S08]  /*1560*/  @P1 LDC.64 R10, c[0x0][0x9b8] ;  /* 0x00026e00ff0a1b82 */ /* 0x000e700000000a00 */
[----:B------:R-:W3:Y:S08]  /*1570*/  @P0 LDC.64 R14, c[0x0][0x9b0] ;  /* 0x00026c00ff0e0b82 */ /* 0x000ef00000000a00 */
[----:B------:R-:W4:Y:S01]  /*1580*/  @P1 LDC.64 R22, c[0x0][0x9c0] ;  /* 0x00027000ff161b82 */ /* 0x000f220000000a00 */
[----:B0-----:R-:W-:-:S02]  /*1590*/  @P0 IMAD R0, R8, UR38, RZ ;  /* 0x0000002608000c24 */ /* 0x001fc4000f8e02ff */
[----:B------:R-:W-:-:S04]  /*15a0*/  @P0 IMAD.WIDE.U32 R2, R8, UR39, RZ ;  /* 0x0000002708020c25 */ /* 0x000fc8000f8e00ff */
[----:B------:R-:W-:Y:S02]  /*15b0*/  @P0 IMAD R9, R9, UR39, R0 ;  /* 0x0000002709090c24 */ /* 0x000fe4000f8e0200 */
[C---:B-1----:R-:W-:Y:S02]  /*15c0*/  @P1 IMAD R4, R10.reuse, UR38, RZ ;  /* 0x000000260a041c24 */ /* 0x042fe4000f8e02ff */
[----:B------:R-:W-:Y:S01]  /*15d0*/  @P0 IMAD.IADD R3, R3, 0x1, R9 ;  /* 0x0000000103030824 */ /* 0x000fe200078e0209 */
[----:B------:R-:W-:Y:S01]  /*15e0*/  @P1 SHF.R.S32.HI R9, RZ, 0x1f, R16 ;  /* 0x0000001fff091819 */ /* 0x000fe20000011410 */
[----:B------:R-:W-:Y:S02]  /*15f0*/  @P1 IMAD R11, R11, UR39, R4 ;  /* 0x000000270b0b1c24 */ /* 0x000fe4000f8e0204 */
[----:B------:R-:W-:-:S04]  /*1600*/  @P1 IMAD.WIDE.U32 R4, R10, UR39, RZ ;  /* 0x000000270a041c25 */ /* 0x000fc8000f8e00ff */
[-C--:B---3--:R-:W-:Y:S02]  /*1610*/  @P0 IMAD R7, R7, R14.reuse, RZ ;  /* 0x0000000e07070224 */ /* 0x088fe400078e02ff */
[----:B------:R-:W-:Y:S02]  /*1620*/  @P1 IMAD.IADD R5, R5, 0x1, R11 ;  /* 0x0000000105051824 */ /* 0x000fe400078e020b */
[----:B------:R-:W-:-:S04]  /*1630*/  @P0 IMAD.WIDE.U32 R2, R16, R14, R2 ;  /* 0x0000000e10020225 */ /* 0x000fc800078e0002 */
[-C--:B----4-:R-:W-:Y:S02]  /*1640*/  @P1 IMAD R0, R9, R22.reuse, RZ ;  /* 0x0000001609001224 */ /* 0x090fe400078e02ff */
[C---:B------:R-:W-:Y:S02]  /*1650*/  @P0 IMAD R9, R16.reuse, R15, R7 ;  /* 0x0000000f10090224 */ /* 0x040fe400078e0207 */
[C---:B------:R-:W-:Y:S02]  /*1660*/  @P1 IMAD R11, R16.reuse, R23, R0 ;  /* 0x00000017100b1224 */ /* 0x040fe400078e0200 */
[----:B------:R-:W-:Y:S01]  /*1670*/  @P1 IMAD.WIDE.U32 R6, R16, R22, R4 ;  /* 0x0000001610061225 */ /* 0x000fe200078e0004 */
[----:B------:R-:W-:-:S03]  /*1680*/  @P0 LEA R4, P2, R2, R12, 0x2 ;  /* 0x0000000c02040211 */ /* 0x000fc600078410ff */
[----:B------:R-:W-:Y:S01]  /*1690*/  @P0 IMAD.IADD R3, R3, 0x1, R9 ;  /* 0x0000000103030824 */ /* 0x000fe200078e0209 */
[----:B------:R-:W-:Y:S01]  /*16a0*/  @P1 LEA R8, P3, R6, R20, 0x2 ;  /* 0x0000001406081211 */ /* 0x000fe200078610ff */
[----:B------:R-:W-:-:S03]  /*16b0*/  @P1 IMAD.IADD R0, R7, 0x1, R11 ;  /* 0x0000000107001824 */ /* 0x000fc600078e020b */
[----:B------:R-:W-:Y:S01]  /*16c0*/  @P0 LEA.HI.X R5, R2, R13, R3, 0x2, P2 ;  /* 0x0000000d02050211 */ /* 0x000fe200010f1403 */
[----:B------:R-:W-:Y:S01]  /*16d0*/  IMAD.MOV.U32 R3, RZ, RZ, 0x3f800000 ;  /* 0x3f800000ff037424 */ /* 0x000fe200078e00ff */
[----:B------:R-:W-:Y:S01]  /*16e0*/  @P1 LEA.HI.X R9, R6, R21, R0, 0x2, P3 ;  /* 0x0000001506091211 */ /* 0x000fe200018f1400 */
[----:B------:R-:W-:-:S04]  /*16f0*/  IMAD.MOV.U32 R0, RZ, RZ, 0x3f800000 ;  /* 0x3f800000ff007424 */ /* 0x000fc800078e00ff */
[----:B------:R-:W3:Y:S04]  /*1700*/  @P0 LDG.E R3, desc[UR40][R4.64] ;  /* 0x0000002804030981 */ /* 0x000ee8000c1e1900 */
[----:B------:R-:W3:Y:S01]  /*1710*/  @P1 LDG.E R0, desc[UR40][R8.64] ;  /* 0x0000002808001981 */ /* 0x000ee2000c1e1900 */
[----:B------:R-:W-:-:S04]  /*1720*/  SHF.L.U32 R6, RZ, 0x1f, RZ ;  /* 0x0000001fff067819 */ /* 0x000fc800000006ff */
[----:B------:R-:W0:Y:S01]  /*1730*/  SYNCS.PHASECHK.TRANS64.TRYWAIT P1, [UR36+0x38800], R6 ;  /* 0x03880006ff0075a7 */ /* 0x000e220008020164 */
[----:B--2---:R-:W-:-:S04]  /*1740*/  LOP3.LUT R2, R24, 0x1, RZ, 0xfc, !PT ;  /* 0x0000000118027812 */ /* 0x004fc800078efcff */
[----:B------:R-:W-:Y:S01]  /*1750*/  ISETP.NE.AND P0, PT, R2, 0x3, PT ;  /* 0x000000030200780c */ /* 0x000fe20003f05270 */
[----:B---3--:R-:W-:-:S04]  /*1760*/  FMUL.FTZ R0, R3, R0 ;  /* 0x0000000003007220 */ /* 0x008fc80000410000 */
[----:B------:R-:W-:Y:S01]  /*1770*/  FMUL.FTZ R0, R0, UR4 ;  /* 0x0000000400007c20 */ /* 0x000fe20008410000 */
[----:B0-----:R-:W-:Y:S07]  /*1780*/  @!P1 BRA `(.L_x_14) ;  /* 0x000000e400dc9947 */ /* 0x001fee0003800000 */
.L_x_97:
[----:B------:R-:W-:Y:S05]  /*1790*/  @!P0 BRA `(.L_x_15) ;  /* 0x0000000000048947 */ /* 0x000fea0003800000 */
[----:B------:R-:W-:Y:S01]  /*17a0*/  BPT.TRAP 0x1 ;  /* 0x000000040000795c */ /* 0x000fe20000300000 */
.L_x_15:
[----:B------:R1:W2:Y:S01]  /*17b0*/  SYNCS.PHASECHK.TRANS64.TRYWAIT P2, [UR36+0x38830], R6 ;  /* 0x03883006ff0075a7 */ /* 0x0002a20008040164 */
[----:B------:R-:W-:Y:S05]  /*17c0*/  @!P0 BRA `(.L_x_16) ;  /* 0x0000000000048947 */ /* 0x000fea0003800000 */
[----:B------:R-:W-:Y:S01]  /*17d0*/  BPT.TRAP 0x1 ;  /* 0x000000040000795c */ /* 0x000fe20000300000 */
.L_x_16:
[----:B------:R-:W3:Y:S02]  /*17e0*/  S2R R2, SR_TID.X ;  /* 0x0000000000027919 */ /* 0x000ee40000002100 */
[----:B---3--:R-:W-:-:S04]  /*17f0*/  LOP3.LUT R2, R2, 0x7f, RZ, 0xc0, !PT ;  /* 0x0000007f02027812 */ /* 0x008fc800078ec0ff */
[----:B------:R-:W-:Y:S01]  /*1800*/  ISETP.NE.AND P1, PT, R2, RZ, PT ;  /* 0x000000ff0200720c */ /* 0x000fe20003f25270 */
[----:B------:R-:W-:Y:S01]  /*1810*/  IMAD.U32 R2, RZ, RZ, UR42 ;  /* 0x0000002aff027e24 */ /* 0x000fe2000f8e00ff */
[----:B--2---:R-:W-:Y:S11]  /*1820*/  @P2 BRA `(.L_x_17) ;  /* 0x0000000000082947 */ /* 0x004ff60003800000 */
[----:B------:R-:W2:Y:S02]  /*1830*/  SYNCS.PHASECHK.TRANS64.TRYWAIT P2, [UR36+0x38830], R6 ;  /* 0x03883006ff0075a7 */ /* 0x000ea40008040164 */
[----:B--2---:R-:W-:Y:S05]  /*1840*/  @!P2 BRA `(.L_x_18) ;  /* 0x000000e400c4a947 */ /* 0x004fea0003800000 */
.L_x_17:
[----:B------:R-:W-:Y:S05]  /*1850*/  WARPSYNC.ALL ;  /* 0x0000000000007948 */ /* 0x000fea0003800000 */
[----:B------:R-:W-:Y:S01]  /*1860*/  IMAD.MOV.U32 R9, RZ, RZ, RZ ;  /* 0x000000ffff097224 */ /* 0x000fe200078e00ff */
[----:B------:R-:W-:Y:S01]  /*1870*/  LOP3.LUT R2, R2, 0x10000, RZ, 0xfc, !PT ;  /* 0x0001000002027812 */ /* 0x000fe200078efcff */
[----:B------:R-:W-:Y:S02]  /*1880*/  IMAD.MOV.U32 R25, RZ, RZ, RZ ;  /* 0x000000ffff197224 */ /* 0x000fe400078e00ff */
[----:B0-----:R-:W-:Y:S01]  /*1890*/  IMAD.MOV.U32 R3, RZ, RZ, 0x40000040 ;  /* 0x40000040ff037424 */ /* 0x001fe200078e00ff */
[----:B------:R-:W-:Y:S01]  /*18a0*/  UIADD3 UR4, UR36, 0x28400, URZ ;  /* 0x0002840024047890 */ /* 0x000fe2000fffe03f */
[----:B------:R-:W-:Y:S01]  /*18b0*/  R2UR UR8, R2 ;  /* 0x00000000020872ca */ /* 0x000fe200000e0000 */
[----:B------:R-:W-:-:S02]  /*18c0*/  WARPGROUP.ARRIVE ;  /* 0x00000000000079c5 */ /* 0x000fc40000000000 */
[----:B------:R-:W-:Y:S01]  /*18d0*/  R2UR UR9, R3 ;  /* 0x00000000030972ca */ /* 0x000fe200000e0000 */
[----:B------:R-:W-:Y:S01]  /*18e0*/  USHF.R.U32.HI UR4, URZ, 0x4, UR4 ;  /* 0x000000043f047899 */ /* 0x000fe20008011604 */
[----:B------:R-:W-:Y:S01]  /*18f0*/  R2UR UR32, R2 ;  /* 0x00000000022072ca */ /* 0x000fe200000e0000 */
[----:B------:R-:W-:Y:S01]  /*1900*/  UMOV UR11, 0x40000040 ;  /* 0x40000040000b7882 */ /* 0x000fe20000000000 */
[----:B------:R-:W-:Y:S01]  /*1910*/  UMOV UR13, 0x40000040 ;  /* 0x40000040000d7882 */ /* 0x000fe20000000000 */
[----:B------:R-:W-:Y:S01]  /*1920*/  ULOP3.LUT UR4, UR4, 0x3fff, URZ, 0xc0, !UPT ;  /* 0x00003fff04047892 */ /* 0x000fe2000f8ec03f */
[----:B------:R-:W-:Y:S01]  /*1930*/  LOP3.LUT R19, R19, 0xffffff80, RZ, 0xc0, !PT ;  /* 0xffffff8013137812 */ /* 0x000fe200078ec0ff */
[----:B------:R-:W-:Y:S01]  /*1940*/  UMOV UR15, 0x40000040 ;  /* 0x40000040000f7882 */ /* 0x000fe20000000000 */
[----:B------:R-:W-:Y:S01]  /*1950*/  UMOV UR17, 0x40000040 ;  /* 0x4000004000117882 */ /* 0x000fe20000000000 */
[----:B------:R-:W-:Y:S01]  /*1960*/  ULOP3.LUT UR6, UR4, 0x10000, URZ, 0xfc, !UPT ;  /* 0x0001000004067892 */ /* 0x000fe2000f8efc3f */
[----:B------:R-:W-:Y:S01]  /*1970*/  IMAD.MOV.U32 R11, RZ, RZ, -0x2 ;  /* 0xfffffffeff0b7424 */ /* 0x000fe200078e00ff */
[----:B------:R-:W-:Y:S01]  /*1980*/  UMOV UR19, 0x40000040 ;  /* 0x4000004000137882 */ /* 0x000fe20000000000 */
[----:B------:R-:W-:Y:S01]  /*1990*/  UMOV UR21, 0x40000040 ;  /* 0x4000004000157882 */ /* 0x000fe20000000000 */
[----:B------:R-:W-:Y:S01]  /*19a0*/  UIADD3 UR14, UR6, 0x4, URZ ;  /* 0x00000004060e7890 */ /* 0x000fe2000fffe03f */
[----:B------:R-:W-:Y:S01]  /*19b0*/  IMAD.IADD R19, R92, 0x1, -R19 ;  /* 0x000000015c137824 */ /* 0x000fe200078e0a13 */
[----:B------:R-:W-:Y:S01]  /*19c0*/  UIADD3 UR12, UR32, 0x4, URZ ;  /* 0x00000004200c7890 */ /* 0x000fe2000fffe03f */
[----:B------:R-:W-:Y:S01]  /*19d0*/  P2R R7, PR, RZ, 0x1 ;  /* 0x00000001ff077803 */ /* 0x000fe20000000000 */
[----:B------:R-:W-:Y:S01]  /*19e0*/  UMOV UR10, UR6 ;  /* 0x00000006000a7c82 */ /* 0x000fe20008000000 */
[----:B------:R-:W-:Y:S01]  /*19f0*/  UIADD3 UR16, UR32, 0x6, URZ ;  /* 0x0000000620107890 */ /* 0x000fe2000fffe03f */
[----:B------:R-:W-:Y:S01]  /*1a00*/  QGMMA.64x128x32.F32.E4M3.E4M3 R28, gdesc[UR8], RZ, !UPT, gsb0 ;  /* 0x01e00000081c79f3 */ /* 0x000fe2000c0008ff */
[----:B------:R-:W-:-:S02]  /*1a10*/  UIADD3 UR8, UR32, 0x2, URZ ;  /* 0x0000000220087890 */ /* 0x000fc4000fffe03f */
[----:B------:R-:W0:Y:S01]  /*1a20*/  S2UR UR5, SR_CgaCtaId ;  /* 0x00000000000579c3 */ /* 0x000e220000008800 */
[----:B------:R-:W-:Y:S01]  /*1a30*/  UIADD3 UR10, UR6, 0x2, URZ ;  /* 0x00000002060a7890 */ /* 0x000fe2000fffe03f */
[--C-:B------:R-:W-:Y:S01]  /*1a40*/  IMAD.MOV.U32 R93, RZ, RZ, R25.reuse ;  /* 0x000000ffff5d7224 */ /* 0x100fe200078e0019 */
[----:B------:R-:W-:Y:S01]  /*1a50*/  UMOV UR9, 0x40000040 ;  /* 0x4000004000097882 */ /* 0x000fe20000000000 */
[----:B------:R-:W-:Y:S01]  /*1a60*/  UMOV UR11, 0x40000040 ;  /* 0x40000040000b7882 */ /* 0x000fe20000000000 */
[----:B------:R-:W-:Y:S01]  /*1a70*/  UIADD3 UR18, UR6, 0x6, URZ ;  /* 0x0000000606127890 */ /* 0x000fe2000fffe03f */
[--C-:B------:R-:W-:Y:S01]  /*1a80*/  IMAD.MOV.U32 R95, RZ, RZ, R25.reuse ;  /* 0x000000ffff5f7224 */ /* 0x100fe200078e0019 */
[----:B------:R-:W-:Y:S01]  /*1a90*/  UIADD3 UR20, UR32, 0x400, URZ ;  /* 0x0000040020147890 */ /* 0x000fe2000fffe03f */
[--C-:B------:R-:W-:Y:S01]  /*1aa0*/  IMAD.MOV.U32 R97, RZ, RZ, R25.reuse ;  /* 0x000000ffff617224 */ /* 0x100fe200078e0019 */
[----:B------:R-:W-:Y:S01]  /*1ab0*/  UIADD3 UR22, UR6, 0x400, URZ ;  /* 0x0000040006167890 */ /* 0x000fe2000fffe03f */
[--C-:B------:R-:W-:Y:S01]  /*1ac0*/  IMAD.MOV.U32 R99, RZ, RZ, R25.reuse ;  /* 0x000000ffff637224 */ /* 0x100fe200078e0019 */
[----:B------:R-:W-:Y:S01]  /*1ad0*/  UMOV UR23, 0x40000040 ;  /* 0x4000004000177882 */ /* 0x000fe20000000000 */
[----:B------:R-:W-:Y:S01]  /*1ae0*/  UIADD3 UR24, UR32, 0x402, URZ ;  /* 0x0000040220187890 */ /* 0x000fe2000fffe03f */
[--C-:B------:R-:W-:Y:S01]  /*1af0*/  IMAD.MOV.U32 R101, RZ, RZ, R25.reuse ;  /* 0x000000ffff657224 */ /* 0x100fe200078e0019 */
        /* <DEDUP_REMOVED lines=16> */
[----:B------:R-:W-:Y:S01]  /*1c00*/  ULDC UR4, c[0x0][0x988] ;  /* 0x0002620000047ab9 */ /* 0x000fe20000000800 */
[----:B------:R-:W-:-:S02]  /*1c10*/  IMAD.MOV.U32 R113, RZ, RZ, R25 ;  /* 0x000000ffff717224 */ /* 0x000fc400078e0019 */
[----:B------:R-:W-:Y:S02]  /*1c20*/  IMAD.U32 R193, RZ, RZ, UR4 ;  /* 0x00000004ffc17e24 */ /* 0x000fe4000f8e00ff */
[--C-:B------:R-:W-:Y:S02]  /*1c30*/  IMAD.MOV.U32 R115, RZ, RZ, R25.reuse ;  /* 0x000000ffff737224 */ /* 0x100fe400078e0019 */
[--C-:B------:R-:W-:Y:S02]  /*1c40*/  IMAD.MOV.U32 R117, RZ, RZ, R25.reuse ;  /* 0x000000ffff757224 */ /* 0x100fe400078e0019 */
[--C-:B------:R-:W-:Y:S02]  /*1c50*/  IMAD.MOV.U32 R119, RZ, RZ, R25.reuse ;  /* 0x000000ffff777224 */ /* 0x100fe400078e0019 */
[--C-:B------:R-:W-:Y:S02]  /*1c60*/  IMAD.MOV.U32 R121, RZ, RZ, R25.reuse ;  /* 0x000000ffff797224 */ /* 0x100fe400078e0019 */
[----:B------:R-:W-:-:S02]  /*1c70*/  IMAD.MOV.U32 R123, RZ, RZ, R25 ;  /* 0x000000ffff7b7224 */ /* 0x000fc400078e0019 */
[--C-:B------:R-:W-:Y:S02]  /*1c80*/  IMAD.MOV.U32 R125, RZ, RZ, R25.reuse ;  /* 0x000000ffff7d7224 */ /* 0x100fe400078e0019 */
        /* <DEDUP_REMOVED lines=20> */
[----:B------:R-:W-:Y:S01]  /*1dd0*/  IMAD.MOV.U32 R150, RZ, RZ, R25 ;  /* 0x000000ffff967224 */ /* 0x000fe200078e0019 */
[----:B------:R-:W-:Y:S02]  /*1de0*/  WARPGROUP.DEPBAR.LE gsb0, 0x0 ;  /* 0x00008000000079c5 */ /* 0x000fe40000010000 */
[----:B------:R-:W-:-:S06]  /*1df0*/  WARPGROUP.ARRIVE ;  /* 0x00000000000079c5 */ /* 0x000fcc0000000000 */
[----:B------:R-:W-:Y:S03]  /*1e00*/  QGMMA.64x128x32.F32.E4M3.E4M3 R28, gdesc[UR8], R28, gsb0 ;  /* 0x01e00000081c79f3 */ /* 0x000fe6000800081c */
[----:B------:R-:W-:Y:S02]  /*1e10*/  WARPGROUP.DEPBAR.LE gsb0, 0x0 ;  /* 0x00008000000079c5 */ /* 0x000fe40000010000 */
[----:B------:R-:W-:-:S07]  /*1e20*/  WARPGROUP.ARRIVE ;  /* 0x00000000000079c5 */ /* 0x000fce0000000000 */
        /* <DEDUP_REMOVED lines=17> */
[C---:B------:R-:W-:Y:S01]  /*1f40*/  FMUL.FTZ R28, R0.reuse, R28 ;  /* 0x0000001c001c7220 */ /* 0x040fe20000410000 */
[C---:B------:R-:W-:Y:S01]  /*1f50*/  FMUL.FTZ R48, R0.reuse, R48 ;  /* 0x0000003000307220 */ /* 0x040fe20000410000 */
[C---:B------:R-:W-:Y:S01]  /*1f60*/  FMUL.FTZ R32, R0.reuse, R32 ;  /* 0x0000002000207220 */ /* 0x040fe20000410000 */
[C---:B------:R-:W-:Y:S01]  /*1f70*/  FMUL.FTZ R52, R0.reuse, R52 ;  /* 0x0000003400347220 */ /* 0x040fe20000410000 */
[----:B------:R-:W-:Y:S01]  /*1f80*/  MUFU.TANH R4, R28 ;  /* 0x0000001c00047308 */ /* 0x000fe20000002400 */
[C---:B------:R-:W-:Y:S01]  /*1f90*/  FMUL.FTZ R30, R0.reuse, R30 ;  /* 0x0000001e001e7220 */ /* 0x040fe20000410000 */
[C---:B------:R-:W-:Y:S01]  /*1fa0*/  FMUL.FTZ R31, R0.reuse, R31 ;  /* 0x0000001f001f7220 */ /* 0x040fe20000410000 */
[C---:B------:R-:W-:Y:S01]  /*1fb0*/  FMUL.FTZ R34, R0.reuse, R34 ;  /* 0x0000002200227220 */ /* 0x040fe20000410000 */
[C---:B------:R-:W-:Y:S01]  /*1fc0*/  FMUL.FTZ R35, R0.reuse, R35 ;  /* 0x0000002300237220 */ /* 0x040fe20000410000 */
[C---:B------:R-:W-:Y:S01]  /*1fd0*/  FMUL.FTZ R38, R0.reuse, R38 ;  /* 0x0000002600267220 */ /* 0x040fe20000410000 */
[C---:B------:R-:W-:Y:S01]  /*1fe0*/  FMUL.FTZ R39, R0.reuse, R39 ;  /* 0x0000002700277220 */ /* 0x040fe20000410000 */
[C---:B------:R-:W-:Y:S01]  /*1ff0*/  FMUL.FTZ R44, R0.reuse, R44 ;  /* 0x0000002c002c7220 */ /* 0x040fe20000410000 */
[----:B------:R2:W-:Y:S01]  /*2000*/  MUFU.TANH R28, R48 ;  /* 0x00000030001c7308 */ /* 0x0005e20000002400 */
[C---:B------:R-:W-:Y:S01]  /*2010*/  FMUL.FTZ R29, R0.reuse, R29 ;  /* 0x0000001d001d7220 */ /* 0x040fe20000410000 */
[C---:B------:R-:W-:Y:S01]  /*2020*/  FMUL.FTZ R64, R0.reuse, R64 ;  /* 0x0000004000407220 */ /* 0x040fe20000410000 */
[C---:B------:R-:W-:Y:S01]  /*2030*/  FMUL.FTZ R42, R0.reuse, R42 ;  /* 0x0000002a002a7220 */ /* 0x040fe20000410000 */
[C---:B------:R-:W-:Y:S01]  /*2040*/  FMUL.FTZ R68, R0.reuse, R68 ;  /* 0x0000004400447220 */ /* 0x040fe20000410000 */
[C---:B------:R-:W-:Y:S01]  /*2050*/  FMUL.FTZ R43, R0.reuse, R43 ;  /* 0x0000002b002b7220 */ /* 0x040fe20000410000 */
[C---:B------:R-:W-:Y:S01]  /*2060*/  FMUL.FTZ R33, R0.reuse, R33 ;  /* 0x0000002100217220 */ /* 0x040fe20000410000 */
[C---:B------:R-:W-:Y:S01]  /*2070*/  FMUL.FTZ R72, R0.reuse, R72 ;  /* 0x0000004800487220 */ /* 0x040fe20000410000 */
[----:B-1----:R-:W-:Y:S01]  /*2080*/  MUFU.TANH R6, R32 ;  /* 0x0000002000067308 */ /* 0x002fe20000002400 */
[----:B--2---:R-:W-:Y:S01]  /*2090*/  SHF.R.S32.HI R48, RZ, 0x1f, R19 ;  /* 0x0000001fff307819 */ /* 0x004fe20000011413 */
[C---:B------:R-:W-:Y:S01]  /*20a0*/  FMUL.FTZ R46, R0.reuse, R46 ;  /* 0x0000002e002e7220 */ /* 0x040fe20000410000 */
[C---:B------:R-:W-:Y:S01]  /*20b0*/  FMUL.FTZ R36, R0.reuse, R36 ;  /* 0x0000002400247220 */ /* 0x040fe20000410000 */
[----:B------:R-:W-:Y:S01]  /*20c0*/  FMUL.FTZ R47, R0, R47 ;  /* 0x0000002f002f7220 */ /* 0x000fe20000410000 */
[----:B------:R-:W-:Y:S01]  /*20d0*/  LEA.HI R48, R48, R19, RZ, 0x2 ;  /* 0x0000001330307211 */ /* 0x000fe200078f10ff */
        /* <DEDUP_REMOVED lines=9> */
[----:B------:R-:W-:Y:S01]  /*2170*/  FMUL.FTZ R45, R0, R45 ;  /* 0x0000002d002d7220 */ /* 0x000fe20000410000 */
[----:B------:R-:W-:Y:S01]  /*2180*/  MUFU.TANH R30, R30 ;  /* 0x0000001e001e7308 */ /* 0x000fe20000002400 */
[----:B-1----:R-:W-:Y:S01]  /*2190*/  LOP3.LUT R52, R48, 0x7ffffffc, RZ, 0xc0, !PT ;  /* 0x7ffffffc30347812 */ /* 0x002fe200078ec0ff */
[C---:B------:R-:W-:Y:S01]  /*21a0*/  FMUL.FTZ R76, R0.reuse, R76 ;  /* 0x0000004c004c7220 */ /* 0x040fe20000410000 */
[C---:B------:R-:W-:Y:S01]  /*21b0*/  FMUL.FTZ R58, R0.reuse, R58 ;  /* 0x0000003a003a7220 */ /* 0x040fe20000410000 */
[C---:B------:R-:W-:Y:S01]  /*21c0*/  FMUL.FTZ R49, R0.reuse, R49 ;  /* 0x0000003100317220 */ /* 0x040fe20000410000 */
[----:B------:R-:W-:Y:S01]  /*21d0*/  FMUL.FTZ R59, R0, R59 ;  /* 0x0000003b003b7220 */ /* 0x000fe20000410000 */
[----:B------:R-:W-:-:S02]  /*21e0*/  IMAD.IADD R52, R19, 0x1, -R52 ;  /* 0x0000000113347824 */ /* 0x000fc400078e0a34 */
[C---:B------:R-:W-:Y:S01]  /*21f0*/  FMUL.FTZ R62, R0.reuse, R62 ;  /* 0x0000003e003e7220 */ /* 0x040fe20000410000 */
[----:B------:R-:W1:Y:S01]  /*2200*/  MUFU.TANH R31, R31 ;  /* 0x0000001f001f7308 */ /* 0x000e620000002400 */
[----:B------:R-:W-:Y:S01]  /*2210*/  FMUL.FTZ R53, R0, R53 ;  /* 0x0000003500357220 */ /* 0x000fe20000410000 */
[----:B------:R-:W-:Y:S02]  /*2220*/  IMAD R52, R52, R11, 0x80 ;  /* 0x0000008034347424 */ /* 0x000fe400078e020b */
[C---:B------:R-:W-:Y:S01]  /*2230*/  FMUL.FTZ R63, R0.reuse, R63 ;  /* 0x0000003f003f7220 */ /* 0x040fe20000410000 */
[C---:B------:R-:W-:Y:S01]  /*2240*/  FMUL.FTZ R66, R0.reuse, R66 ;  /* 0x0000004200427220 */ /* 0x040fe20000410000 */
[C---:B------:R-:W-:Y:S01]  /*2250*/  FMUL.FTZ R57, R0.reuse, R57 ;  /* 0x0000003900397220 */ /* 0x040fe20000410000 */
[----:B------:R-:W-:Y:S02]  /*2260*/  IMAD.IADD R27, R27, 0x1, R52 ;  /* 0x000000011b1b7824 */ /* 0x000fe400078e0234 */
[C---:B------:R-:W-:Y:S01]  /*2270*/  FMUL.FTZ R67, R0.reuse, R67 ;  /* 0x0000004300437220 */ /* 0x040fe20000410000 */
[----:B------:R-:W-:Y:S01]  /*2280*/  MUFU.TANH R34, R34 ;  /* 0x0000002200227308 */ /* 0x000fe20000002400 */
[----:B------:R-:W-:Y:S01]  /*2290*/  FMUL.FTZ R70, R0, R70 ;  /* 0x0000004600467220 */ /* 0x000fe20000410000 */
[----:B------:R-:W-:-:S02]  /*22a0*/  IMAD R27, R26, -0x80, R27 ;  /* 0xffffff801a1b7824 */ /* 0x000fc400078e021b */
[C---:B------:R-:W-:Y:S01]  /*22b0*/  FMUL.FTZ R60, R0.reuse, R60 ;  /* 0x0000003c003c7220 */ /* 0x040fe20000410000 */
[C---:B------:R-:W-:Y:S01]  /*22c0*/  FMUL.FTZ R61, R0.reuse, R61 ;  /* 0x0000003d003d7220 */ /* 0x040fe20000410000 */
[C---:B------:R-:W-:Y:S01]  /*22d0*/  FMUL.FTZ R71, R0.reuse, R71 ;  /* 0x0000004700477220 */ /* 0x040fe20000410000 */
[C---:B------:R-:W-:Y:S01]  /*22e0*/  FMUL.FTZ R80, R0.reuse, R80 ;  /* 0x0000005000507220 */ /* 0x040fe20000410000 */
[C---:B------:R-:W-:Y:S01]  /*22f0*/  ISETP.GT.AND P2, PT, R27.reuse, RZ, PT ;  /* 0x000000ff1b00720c */ /* 0x040fe20003f44270 */
[----:B------:R-:W-:Y:S01]  /*2300*/  MUFU.TANH R35, R35 ;  /* 0x0000002300237308 */ /* 0x000fe20000002400 */
[C---:B------:R-:W-:Y:S01]  /*2310*/  ISETP.GT.AND P3, PT, R27.reuse, 0x1, PT ;  /* 0x000000011b00780c */ /* 0x040fe20003f64270 */
[C---:B------:R-:W-:Y:S01]  /*2320*/  FMUL.FTZ R74, R0.reuse, R74 ;  /* 0x0000004a004a7220 */ /* 0x040fe20000410000 */
[----:B------:R-:W-:Y:S01]  /*2330*/  ISETP.GT.AND P6, PT, R27, 0x8, PT ;  /* 0x000000081b00780c */ /* 0x000fe20003fc4270 */
[C---:B------:R-:W-:Y:S01]  /*2340*/  FMUL.FTZ R65, R0.reuse, R65 ;  /* 0x0000004100417220 */ /* 0x040fe20000410000 */
[----:B-1----:R-:W-:Y:S01]  /*2350*/  FSEL R31, R31, -INF , P3 ;  /* 0xff8000001f1f7808 */ /* 0x002fe20001800000 */
[C---:B------:R-:W-:Y:S01]  /*2360*/  FMUL.FTZ R75, R0.reuse, R75 ;  /* 0x0000004b004b7220 */ /* 0x040fe20000410000 */
[C---:B------:R-:W-:Y:S01]  /*2370*/  ISETP.GT.AND P5, PT, R27.reuse, 0x9, PT ;  /* 0x000000091b00780c */ /* 0x040fe20003fa4270 */
[----:B------:R-:W1:Y:S01]  /*2380*/  MUFU.TANH R38, R38 ;  /* 0x0000002600267308 */ /* 0x000e620000002400 */
[----:B------:R-:W-:Y:S01]  /*2390*/  ISETP.GT.AND P4, PT, R27, 0x10, PT ;  /* 0x000000101b00780c */ /* 0x000fe20003f84270 */
[----:B------:R-:W-:Y:S01]  /*23a0*/  FMUL.FTZ R69, R0, R69 ;  /* 0x0000004500457220 */ /* 0x000fe20000410000 */
[----:B------:R-:W-:Y:S01]  /*23b0*/  FSEL R4, R4, -INF , P2 ;  /* 0xff80000004047808 */ /* 0x000fe20001000000 */
[----:B------:R-:W-:Y:S01]  /*23c0*/  FMUL.FTZ R78, R0, R78 ;  /* 0x0000004e004e7220 */ /* 0x000fe20000410000 */
[----:B------:R-:W-:Y:S01]  /*23d0*/  FSEL R6, R6, -INF , P6 ;  /* 0xff80000006067808 */ /* 0x000fe20003000000 */
[C---:B------:R-:W-:Y:S01]  /*23e0*/  FMUL.FTZ R79, R0.reuse, R79 ;  /* 0x0000004f004f7220 */ /* 0x040fe20000410000 */
[C---:B------:R-:W-:Y:S01]  /*23f0*/  FMUL.FTZ R82, R0.reuse, R82 ;  /* 0x0000005200527220 */ /* 0x040fe20000410000 */
[----:B------:R-:W2:Y:S01]  /*2400*/  MUFU.TANH R5, R29 ;  /* 0x0000001d00057308 */ /* 0x000ea20000002400 */
        /* <DEDUP_REMOVED lines=8> */
[----:B-1----:R-:W-:Y:S01]  /*2490*/  FSEL R92, R38, -INF , P4 ;  /* 0xff800000265c7808 */ /* 0x002fe20002000000 */
[C---:B------:R-:W-:Y:S01]  /*24a0*/  FMUL.FTZ R81, R0.reuse, R81 ;  /* 0x0000005100517220 */ /* 0x040fe20000410000 */
[C---:B------:R-:W-:Y:S01]  /*24b0*/  FMUL.FTZ R84, R0.reuse, R84 ;  /* 0x0000005400547220 */ /* 0x040fe20000410000 */
[C---:B------:R-:W-:Y:S01]  /*24c0*/  FMUL.FTZ R85, R0.reuse, R85 ;  /* 0x0000005500557220 */ /* 0x040fe20000410000 */
[C---:B------:R-:W-:Y:S01]  /*24d0*/  FMUL.FTZ R88, R0.reuse, R88 ;  /* 0x0000005800587220 */ /* 0x040fe20000410000 */
[----:B------:R-:W-:-:S02]  /*24e0*/  FMUL.FTZ R89, R0, R89 ;  /* 0x0000005900597220 */ /* 0x000fc40000410000 */
[----:B------:R-:W1:Y:S01]  /*24f0*/  MUFU.TANH R39, R39 ;  /* 0x0000002700277308 */ /* 0x000e620000002400 */
[----:B--2---:R-:W-:Y:S02]  /*2500*/  FSEL R5, R5, -INF , P3 ;  /* 0xff80000005057808 */ /* 0x004fe40001800000 */
[----:B------:R-:W-:-:S05]  /*2510*/  ISETP.GT.AND P3, PT, R27, 0x18, PT ;  /* 0x000000181b00780c */ /* 0x000fca0003f64270 */
[----:B------:R2:W-:Y:S08]  /*2520*/  MUFU.TANH R44, R64 ;  /* 0x00000040002c7308 */ /* 0x0005f00000002400 */
[----:B------:R-:W3:Y:S01]  /*2530*/  MUFU.TANH R42, R42 ;  /* 0x0000002a002a7308 */ /* 0x000ee20000002400 */
[----:B--2---:R-:W-:Y:S02]  /*2540*/  FSEL R64, R30, -INF , P2 ;  /* 0xff8000001e407808 */ /* 0x004fe40001000000 */
[----:B------:R-:W-:-:S02]  /*2550*/  ISETP.GT.AND P2, PT, R27, 0x11, PT ;  /* 0x000000111b00780c */ /* 0x000fc40003f44270 */
[----:B------:R-:W-:Y:S02]  /*2560*/  FMNMX.FTZ R11, R64, R31, !PT ;  /* 0x0000001f400b7209 */ /* 0x000fe40007810000 */
[----:B-1----:R-:W-:Y:S01]  /*2570*/  FSEL R94, R39, -INF , P2 ;  /* 0xff800000275e7808 */ /* 0x002fe20001000000 */
[----:B------:R1:W-:Y:S08]  /*2580*/  MUFU.TANH R48, R68 ;  /* 0x0000004400307308 */ /* 0x0003f00000002400 */
[----:B------:R-:W2:Y:S01]  /*2590*/  MUFU.TANH R8, R33 ;  /* 0x0000002100087308 */ /* 0x000ea20000002400 */
[----:B-1----:R-:W-:-:S02]  /*25a0*/  FSEL R68, R34, -INF , P6 ;  /* 0xff80000022447808 */ /* 0x002fc40003000000 */
[----:B------:R-:W-:Y:S02]  /*25b0*/  ISETP.GT.AND P6, PT, R27, 0x19, PT ;  /* 0x000000191b00780c */ /* 0x000fe40003fc4270 */
[----:B------:R-:W-:Y:S02]  /*25c0*/  FMNMX.FTZ R11, R68, R11, !PT ;  /* 0x0000000b440b7209 */ /* 0x000fe40007810000 */
[----:B---3--:R-:W-:Y:S01]  /*25d0*/  FSEL R96, R42, -INF , P3 ;  /* 0xff8000002a607808 */ /* 0x008fe20001800000 */
[----:B------:R-:W1:Y:S08]  /*25e0*/  MUFU.TANH R43, R43 ;  /* 0x0000002b002b7308 */ /* 0x000e700000002400 */
[----:B------:R3:W-:Y:S01]  /*25f0*/  MUFU.TANH R52, R72 ;  /* 0x0000004800347308 */ /* 0x0007e20000002400 */
[----:B--2---:R-:W-:-:S07]  /*2600*/  FSEL R8, R8, -INF , P5 ;  /* 0xff80000008087808 */ /* 0x004fce0002800000 */
[----:B------:R-:W2:Y:S01]  /*2610*/  MUFU.TANH R10, R36 ;  /* 0x00000024000a7308 */ /* 0x000ea20000002400 */
[----:B---3--:R-:W-:Y:S02]  /*2620*/  FSEL R72, R35, -INF , P5 ;  /* 0xff80000023487808 */ /* 0x008fe40002800000 */
[----:B------:R-:W-:Y:S02]  /*2630*/  ISETP.GT.AND P5, PT, R27, 0x20, PT ;  /* 0x000000201b00780c */ /* 0x000fe40003fa4270 */
[----:B------:R-:W-:Y:S02]  /*2640*/  FMNMX.FTZ R11, R72, R11, !PT ;  /* 0x0000000b480b7209 */ /* 0x000fe40007810000 */
[----:B-1----:R-:W-:Y:S01]  /*2650*/  FSEL R98, R43, -INF , P6 ;  /* 0xff8000002b627808 */ /* 0x002fe20003000000 */
[----:B------:R-:W1:Y:S01]  /*2660*/  MUFU.TANH R46, R46 ;  /* 0x0000002e002e7308 */ /* 0x000e620000002400 */
[----:B------:R-:W-:Y:S02]  /*2670*/  FMNMX.FTZ R11, R92, R11, !PT ;  /* 0x0000000b5c0b7209 */ /* 0x000fe40007810000 */
[----:B------:R-:W-:-:S02]  /*2680*/  FSEL R22, R22, -INF , P5 ;  /* 0xff80000016167808 */ /* 0x000fc40002800000 */
[----:B------:R-:W-:-:S03]  /*2690*/  FMNMX.FTZ R11, R94, R11, !PT ;  /* 0x0000000b5e0b7209 */ /* 0x000fc60007810000 */
[----:B------:R-:W3:Y:S01]  /*26a0*/  MUFU.TANH R12, R37 ;  /* 0x00000025000c7308 */ /* 0x000ee20000002400 */
[----:B------:R-:W-:Y:S02]  /*26b0*/  FMNMX.FTZ R11, R96, R11, !PT ;  /* 0x0000000b600b7209 */ /* 0x000fe40007810000 */
[----:B--2---:R-:W-:Y:S02]  /*26c0*/  FSEL R10, R10, -INF , P4 ;  /* 0xff8000000a0a7808 */ /* 0x004fe40002000000 */
[C---:B------:R-:W-:Y:S02]  /*26d0*/  ISETP.GT.AND P4, PT, R27.reuse, 0x21, PT ;  /* 0x000000211b00780c */ /* 0x040fe40003f84270 */
[----:B------:R-:W-:Y:S01]  /*26e0*/  FMNMX.FTZ R11, R98, R11, !PT ;  /* 0x0000000b620b7209 */ /* 0x000fe20007810000 */
[----:B------:R-:W-:Y:S01]  /*26f0*/  MUFU.TANH R47, R47 ;  /* 0x0000002f002f7308 */ /* 0x000fe20000002400 */
[----:B-1----:R-:W-:Y:S02]  /*2700*/  FSEL R100, R46, -INF , P5 ;  /* 0xff8000002e647808 */ /* 0x002fe40002800000 */
[----:B------:R-:W-:-:S02]  /*2710*/  ISETP.GT.AND P5, PT, R27, 0x31, PT ;  /* 0x000000311b00780c */ /* 0x000fc40003fa4270 */
[----:B------:R-:W-:-:S03]  /*2720*/  FMNMX.FTZ R11, R100, R11, !PT ;  /* 0x0000000b640b7209 */ /* 0x000fc60007810000 */
[----:B------:R-:W1:Y:S01]  /*2730*/  MUFU.TANH R14, R40 ;  /* 0x00000028000e7308 */ /* 0x000e620000002400 */
[----:B---3--:R-:W-:Y:S02]  /*2740*/  FSEL R12, R12, -INF , P2 ;  /* 0xff8000000c0c7808 */ /* 0x008fe40001000000 */
[----:B------:R-:W-:-:S04]  /*2750*/  ISETP.GT.AND P2, PT, R27, 0x28, PT ;  /* 0x000000281b00780c */ /* 0x000fc80003f44270 */
[----:B------:R-:W-:Y:S01]  /*2760*/  FSEL R28, R28, -INF , P2 ;  /* 0xff8000001c1c7808 */ /* 0x000fe20001000000 */
[----:B------:R-:W2:Y:S08]  /*2770*/  MUFU.TANH R50, R50 ;  /* 0x0000003200327308 */ /* 0x000eb00000002400 */
[----:B------:R-:W3:Y:S01]  /*2780*/  MUFU.TANH R20, R41 ;  /* 0x0000002900147308 */ /* 0x000ee20000002400 */
[----:B-1----:R-:W-:-:S02]  /*2790*/  FSEL R14, R14, -INF , P3 ;  /* 0xff8000000e0e7808 */ /* 0x002fc40001800000 */
[----:B------:R-:W-:-:S05]  /*27a0*/  ISETP.GT.AND P3, PT, R27, 0x29, PT ;  /* 0x000000291b00780c */ /* 0x000fca0003f64270 */
[----:B------:R-:W1:Y:S01]  /*27b0*/  MUFU.TANH R51, R51 ;  /* 0x0000003300337308 */ /* 0x000e620000002400 */
[----:B--2---:R-:W-:Y:S02]  /*27c0*/  FSEL R102, R50, -INF , P2 ;  /* 0xff80000032667808 */ /* 0x004fe40001000000 */
[----:B------:R-:W-:-:S05]  /*27d0*/  ISETP.GT.AND P2, PT, R27, 0x39, PT ;  /* 0x000000391b00780c */ /* 0x000fca0003f44270 */
[----:B------:R-:W2:Y:S01]  /*27e0*/  MUFU.TANH R54, R54 ;  /* 0x0000003600367308 */ /* 0x000ea20000002400 */
[----:B---3--:R-:W-:Y:S02]  /*27f0*/  FSEL R20, R20, -INF , P6 ;  /* 0xff80000014147808 */ /* 0x008fe40003000000 */
[----:B------:R-:W-:-:S04]  /*2800*/  ISETP.GT.AND P6, PT, R27, 0x30, PT ;  /* 0x000000301b00780c */ /* 0x000fc80003fc4270 */
[----:B------:R-:W-:Y:S01]  /*2810*/  FSEL R32, R32, -INF , P6 ;  /* 0xff80000020207808 */ /* 0x000fe20003000000 */
[----:B------:R-:W3:Y:S01]  /*2820*/  MUFU.TANH R24, R45 ;  /* 0x0000002d00187308 */ /* 0x000ee20000002400 */
[----:B-1----:R-:W-:-:S07]  /*2830*/  FSEL R104, R51, -INF , P3 ;  /* 0xff80000033687808 */ /* 0x002fce0001800000 */
[----:B------:R-:W-:Y:S01]  /*2840*/  MUFU.TANH R36, R56 ;  /* 0x0000003800247308 */ /* 0x000fe20000002400 */
[----:B--2---:R-:W-:Y:S02]  /*2850*/  FSEL R106, R54, -INF , P6 ;  /* 0xff800000366a7808 */ /* 0x004fe40003000000 */
[----:B------:R-:W-:-:S05]  /*2860*/  ISETP.GT.AND P6, PT, R27, 0x41, PT ;  /* 0x000000411b00780c */ /* 0x000fca0003fc4270 */
[----:B------:R-:W1:Y:S01]  /*2870*/  MUFU.TANH R55, R55 ;  /* 0x0000003700377308 */ /* 0x000e620000002400 */
[----:B---3--:R-:W-:-:S07]  /*2880*/  FSEL R24, R24, -INF , P4 ;  /* 0xff80000018187808 */ /* 0x008fce0002000000 */
[----:B------:R2:W-:Y:S08]  /*2890*/  MUFU.TANH R56, R76 ;  /* 0x0000004c00387308 */ /* 0x0005f00000002400 */
[----:B------:R-:W3:Y:S01]  /*28a0*/  MUFU.TANH R58, R58 ;  /* 0x0000003a003a7308 */ /* 0x000ee20000002400 */
[----:B--2---:R-:W-:Y:S02]  /*28b0*/  FSEL R76, R47, -INF , P4 ;  /* 0xff8000002f4c7808 */ /* 0x004fe40002000000 */
[----:B------:R-:W-:-:S02]  /*28c0*/  ISETP.GT.AND P4, PT, R27, 0x38, PT ;  /* 0x000000381b00780c */ /* 0x000fc40003f84270 */
[----:B------:R-:W-:Y:S02]  /*28d0*/  FMNMX.FTZ R11, R76, R11, !PT ;  /* 0x0000000b4c0b7209 */ /* 0x000fe40007810000 */
[----:B-1----:R-:W-:Y:S01]  /*28e0*/  FSEL R108, R55, -INF , P5 ;  /* 0xff800000376c7808 */ /* 0x002fe20002800000 */
[----:B------:R-:W1:Y:S01]  /*28f0*/  MUFU.TANH R49, R49 ;  /* 0x0000003100317308 */ /* 0x000e620000002400 */
[----:B------:R-:W-:Y:S02]  /*2900*/  FMNMX.FTZ R11, R102, R11, !PT ;  /* 0x0000000b660b7209 */ /* 0x000fe40007810000 */
[----:B------:R-:W-:Y:S02]  /*2910*/  FSEL R36, R36, -INF , P4 ;  /* 0xff80000024247808 */ /* 0x000fe40002000000 */
[----:B------:R-:W-:-:S03]  /*2920*/  FMNMX.FTZ R11, R104, R11, !PT ;  /* 0x0000000b680b7209 */ /* 0x000fc60007810000 */
[----:B------:R-:W2:Y:S01]  /*2930*/  MUFU.TANH R59, R59 ;  /* 0x0000003b003b7308 */ /* 0x000ea20000002400 */
[----:B------:R-:W-:Y:S02]  /*2940*/  FMNMX.FTZ R11, R106, R11, !PT ;  /* 0x0000000b6a0b7209 */ /* 0x000fe40007810000 */
[----:B---3--:R-:W-:Y:S02]  /*2950*/  FSEL R110, R58, -INF , P4 ;  /* 0xff8000003a6e7808 */ /* 0x008fe40002000000 */
[----:B------:R-:W-:Y:S02]  /*2960*/  FMNMX.FTZ R11, R108, R11, !PT ;  /* 0x0000000b6c0b7209 */ /* 0x000fe40007810000 */
[----:B------:R-:W-:Y:S01]  /*2970*/  ISETP.GT.AND P4, PT, R27, 0x49, PT ;  /* 0x000000491b00780c */ /* 0x000fe20003f84270 */
[----:B------:R-:W3:Y:S01]  /*2980*/  MUFU.TANH R62, R62 ;  /* 0x0000003e003e7308 */ /* 0x000ee20000002400 */
[----:B-1----:R-:W-:Y:S02]  /*2990*/  FSEL R30, R49, -INF , P3 ;  /* 0xff800000311e7808 */ /* 0x002fe40001800000 */
[----:B------:R-:W-:-:S02]  /*29a0*/  ISETP.GT.AND P3, PT, R27, 0x40, PT ;  /* 0x000000401b00780c */ /* 0x000fc40003f64270 */
[----:B------:R-:W-:-:S03]  /*29b0*/  FMNMX.FTZ R11, R110, R11, !PT ;  /* 0x0000000b6e0b7209 */ /* 0x000fc60007810000 */
[----:B------:R-:W1:Y:S01]  /*29c0*/  MUFU.TANH R53, R53 ;  /* 0x0000003500357308 */ /* 0x000e620000002400 */
[----:B--2---:R-:W-:-:S04]  /*29d0*/  FSEL R112, R59, -INF , P2 ;  /* 0xff8000003b707808 */ /* 0x004fc80001000000 */
[----:B------:R-:W-:-:S03]  /*29e0*/  FMNMX.FTZ R11, R112, R11, !PT ;  /* 0x0000000b700b7209 */ /* 0x000fc60007810000 */
[----:B------:R-:W-:Y:S01]  /*29f0*/  MUFU.TANH R63, R63 ;  /* 0x0000003f003f7308 */ /* 0x000fe20000002400 */
[----:B---3--:R-:W-:-:S04]  /*2a00*/  FSEL R114, R62, -INF , P3 ;  /* 0xff8000003e727808 */ /* 0x008fc80001800000 */
[----:B------:R-:W-:-:S03]  /*2a10*/  FMNMX.FTZ R11, R114, R11, !PT ;  /* 0x0000000b720b7209 */ /* 0x000fc60007810000 */
[----:B------:R-:W2:Y:S01]  /*2a20*/  MUFU.TANH R66, R66 ;  /* 0x0000004200427308 */ /* 0x000ea20000002400 */
[----:B-1----:R-:W-:Y:S02]  /*2a30*/  FSEL R34, R53, -INF , P5 ;  /* 0xff80000035227808 */ /* 0x002fe40002800000 */
[----:B------:R-:W-:-:S04]  /*2a40*/  ISETP.GT.AND P5, PT, R27, 0x48, PT ;  /* 0x000000481b00780c */ /* 0x000fc80003fa4270 */
[----:B------:R-:W-:Y:S01]  /*2a50*/  FSEL R44, R44, -INF , P5 ;  /* 0xff8000002c2c7808 */ /* 0x000fe20002800000 */
[----:B------:R-:W1:Y:S08]  /*2a60*/  MUFU.TANH R57, R57 ;  /* 0x0000003900397308 */ /* 0x000e700000002400 */
[----:B------:R-:W3:Y:S01]  /*2a70*/  MUFU.TANH R67, R67 ;  /* 0x0000004300437308 */ /* 0x000ee20000002400 */
[----:B--2---:R-:W-:-:S02]  /*2a80*/  FSEL R116, R66, -INF , P5 ;  /* 0xff80000042747808 */ /* 0x004fc40002800000 */
[----:B------:R-:W-:-:S05]  /*2a90*/  ISETP.GT.AND P5, PT, R27, 0x59, PT ;  /* 0x000000591b00780c */ /* 0x000fca0003fa4270 */
[----:B------:R-:W2:Y:S01]  /*2aa0*/  MUFU.TANH R40, R60 ;  /* 0x0000003c00287308 */ /* 0x000ea20000002400 */
[----:B-1----:R-:W-:Y:S02]  /*2ab0*/  FSEL R38, R57, -INF , P2 ;  /* 0xff80000039267808 */ /* 0x002fe40001000000 */
[----:B------:R-:W-:-:S04]  /*2ac0*/  ISETP.GT.AND P2, PT, R27, 0x50, PT ;  /* 0x000000501b00780c */ /* 0x000fc80003f44270 */
[----:B------:R-:W-:Y:S01]  /*2ad0*/  FSEL R48, R48, -INF , P2 ;  /* 0xff80000030307808 */ /* 0x000fe20001000000 */
[----:B------:R-:W1:Y:S01]  /*2ae0*/  MUFU.TANH R70, R70 ;  /* 0x0000004600467308 */ /* 0x000e620000002400 */
[----:B---3--:R-:W-:-:S07]  /*2af0*/  FSEL R118, R67, -INF , P4 ;  /* 0xff80000043767808 */ /* 0x008fce0002000000 */
[----:B------:R-:W3:Y:S01]  /*2b00*/  MUFU.TANH R61, R61 ;  /* 0x0000003d003d7308 */ /* 0x000ee20000002400 */
[----:B--2---:R-:W-:Y:S02]  /*2b10*/  FSEL R40, R40, -INF , P3 ;  /* 0xff80000028287808 */ /* 0x004fe40001800000 */
[----:B------:R-:W-:-:S05]  /*2b20*/  ISETP.GT.AND P3, PT, R27, 0x51, PT ;  /* 0x000000511b00780c */ /* 0x000fca0003f64270 */
[----:B------:R-:W2:Y:S01]  /*2b30*/  MUFU.TANH R71, R71 ;  /* 0x0000004700477308 */ /* 0x000ea20000002400 */
[----:B-1----:R-:W-:Y:S02]  /*2b40*/  FSEL R120, R70, -INF , P2 ;  /* 0xff80000046787808 */ /* 0x002fe40001000000 */
[----:B------:R-:W-:-:S05]  /*2b50*/  ISETP.GT.AND P2, PT, R27, 0x68, PT ;  /* 0x000000681b00780c */ /* 0x000fca0003f44270 */
[----:B------:R1:W4:Y:S01]  /*2b60*/  MUFU.TANH R60, R80 ;  /* 0x00000050003c7308 */ /* 0x0003220000002400 */
[----:B---3--:R-:W-:-:S07]  /*2b70*/  FSEL R42, R61, -INF , P6 ;  /* 0xff8000003d2a7808 */ /* 0x008fce0003000000 */
[----:B------:R-:W3:Y:S01]  /*2b80*/  MUFU.TANH R74, R74 ;  /* 0x0000004a004a7308 */ /* 0x000ee20000002400 */
[----:B-1----:R-:W-:Y:S02]  /*2b90*/  FSEL R80, R63, -INF , P6 ;  /* 0xff8000003f507808 */ /* 0x002fe40003000000 */
[----:B------:R-:W-:Y:S02]  /*2ba0*/  ISETP.GT.AND P6, PT, R27, 0x58, PT ;  /* 0x000000581b00780c */ /* 0x000fe40003fc4270 */
[----:B------:R-:W-:Y:S02]  /*2bb0*/  FMNMX.FTZ R11, R80, R11, !PT ;  /* 0x0000000b500b7209 */ /* 0x000fe40007810000 */
[----:B--2---:R-:W-:Y:S01]  /*2bc0*/  FSEL R122, R71, -INF , P3 ;  /* 0xff800000477a7808 */ /* 0x004fe20001800000 */
[----:B------:R-:W1:Y:S01]  /*2bd0*/  MUFU.TANH R65, R65 ;  /* 0x0000004100417308 */ /* 0x000e620000002400 */
[----:B------:R-:W-:Y:S02]  /*2be0*/  FMNMX.FTZ R11, R116, R11, !PT ;  /* 0x0000000b740b7209 */ /* 0x000fe40007810000 */
[----:B------:R-:W-:-:S02]  /*2bf0*/  FSEL R52, R52, -INF , P6 ;  /* 0xff80000034347808 */ /* 0x000fc40003000000 */
[----:B------:R-:W-:Y:S02]  /*2c00*/  FMNMX.FTZ R11, R118, R11, !PT ;  /* 0x0000000b760b7209 */ /* 0x000fe40007810000 */
[----:B----4-:R-:W-:Y:S01]  /*2c10*/  FSEL R60, R60, -INF , P2 ;  /* 0xff8000003c3c7808 */ /* 0x010fe20001000000 */
[----:B------:R-:W2:Y:S01]  /*2c20*/  MUFU.TANH R75, R75 ;  /* 0x0000004b004b7308 */ /* 0x000ea20000002400 */
[----:B------:R-:W-:Y:S02]  /*2c30*/  FMNMX.FTZ R11, R120, R11, !PT ;  /* 0x0000000b780b7209 */ /* 0x000fe40007810000 */
[----:B---3--:R-:W-:Y:S02]  /*2c40*/  FSEL R74, R74, -INF , P6 ;  /* 0xff8000004a4a7808 */ /* 0x008fe40003000000 */
[----:B------:R-:W-:Y:S02]  /*2c50*/  FMNMX.FTZ R11, R122, R11, !PT ;  /* 0x0000000b7a0b7209 */ /* 0x000fe40007810000 */
[----:B------:R-:W-:Y:S01]  /*2c60*/  ISETP.GT.AND P6, PT, R27, 0x69, PT ;  /* 0x000000691b00780c */ /* 0x000fe20003fc4270 */
[----:B------:R-:W3:Y:S01]  /*2c70*/  MUFU.TANH R69, R69 ;  /* 0x0000004500457308 */ /* 0x000ee20000002400 */
[----:B-1----:R-:W-:-:S02]  /*2c80*/  FSEL R46, R65, -INF , P4 ;  /* 0xff800000412e7808 */ /* 0x002fc40002000000 */
[----:B------:R-:W-:Y:S02]  /*2c90*/  ISETP.GT.AND P4, PT, R27, 0x60, PT ;  /* 0x000000601b00780c */ /* 0x000fe40003f84270 */
[----:B------:R-:W-:Y:S02]  /*2ca0*/  FMNMX.FTZ R11, R74, R11, !PT ;  /* 0x0000000b4a0b7209 */ /* 0x000fe40007810000 */
[----:B------:R-:W-:Y:S01]  /*2cb0*/  FSEL R56, R56, -INF , P4 ;  /* 0xff80000038387808 */ /* 0x000fe20002000000 */
[----:B------:R-:W1:Y:S01]  /*2cc0*/  MUFU.TANH R78, R78 ;  /* 0x0000004e004e7308 */ /* 0x000e620000002400 */
[----:B--2---:R-:W-:Y:S01]  /*2cd0*/  FSEL R124, R75, -INF , P5 ;  /* 0xff8000004b7c7808 */ /* 0x004fe20002800000 */
[----:B------:R-:W-:-:S03]  /*2ce0*/  IMAD.MOV.U32 R75, RZ, RZ, R25 ;  /* 0x000000ffff4b7224 */ /* 0x000fc600078e0019 */
[----:B------:R-:W-:-:S03]  /*2cf0*/  FMNMX.FTZ R11, R124, R11, !PT ;  /* 0x0000000b7c0b7209 */ /* 0x000fc60007810000 */
[----:B------:R-:W2:Y:S01]  /*2d00*/  MUFU.TANH R79, R79 ;  /* 0x0000004f004f7308 */ /* 0x000ea20000002400 */
[----:B---3--:R-:W-:Y:S02]  /*2d10*/  FSEL R50, R69, -INF , P3 ;  /* 0xff80000045327808 */ /* 0x008fe40001800000 */
[----:B------:R-:W-:-:S05]  /*2d20*/  ISETP.GT.AND P3, PT, R27, 0x61, PT ;  /* 0x000000611b00780c */ /* 0x000fca0003f64270 */
[----:B------:R-:W3:Y:S01]  /*2d30*/  MUFU.TANH R82, R82 ;  /* 0x0000005200527308 */ /* 0x000ee20000002400 */
[----:B-1----:R-:W-:Y:S02]  /*2d40*/  FSEL R78, R78, -INF , P4 ;  /* 0xff8000004e4e7808 */ /* 0x002fe40002000000 */
[----:B------:R-:W-:Y:S02]  /*2d50*/  ISETP.GT.AND P4, PT, R27, 0x71, PT ;  /* 0x000000711b00780c */ /* 0x000fe40003f84270 */
[----:B------:R-:W-:-:S03]  /*2d60*/  FMNMX.FTZ R11, R78, R11, !PT ;  /* 0x0000000b4e0b7209 */ /* 0x000fc60007810000 */
[----:B------:R-:W1:Y:S01]  /*2d70*/  MUFU.TANH R73, R73 ;  /* 0x0000004900497308 */ /* 0x000e620000002400 */
[----:B--2---:R-:W-:Y:S01]  /*2d80*/  FSEL R126, R79, -INF , P3 ;  /* 0xff8000004f7e7808 */ /* 0x004fe20001800000 */
[----:B------:R-:W-:-:S03]  /*2d90*/  IMAD.MOV.U32 R79, RZ, RZ, R25 ;  /* 0x000000ffff4f7224 */ /* 0x000fc600078e0019 */
[----:B------:R-:W-:-:S03]  /*2da0*/  FMNMX.FTZ R11, R126, R11, !PT ;  /* 0x0000000b7e0b7209 */ /* 0x000fc60007810000 */
[----:B------:R-:W2:Y:S01]  /*2db0*/  MUFU.TANH R83, R83 ;  /* 0x0000005300537308 */ /* 0x000ea20000002400 */
[----:B---3--:R-:W-:Y:S02]  /*2dc0*/  FSEL R82, R82, -INF , P2 ;  /* 0xff80000052527808 */ /* 0x008fe40001000000 */
[----:B------:R-:W-:Y:S02]  /*2dd0*/  ISETP.GT.AND P2, PT, R27, 0x79, PT ;  /* 0x000000791b00780c */ /* 0x000fe40003f44270 */
[----:B------:R-:W-:-:S03]  /*2de0*/  FMNMX.FTZ R11, R82, R11, !PT ;  /* 0x0000000b520b7209 */ /* 0x000fc60007810000 */
[----:B------:R-:W3:Y:S01]  /*2df0*/  MUFU.TANH R86, R86 ;  /* 0x0000005600567308 */ /* 0x000ee20000002400 */
[----:B-1----:R-:W-:Y:S01]  /*2e00*/  FSEL R54, R73, -INF , P5 ;  /* 0xff80000049367808 */ /* 0x002fe20002800000 */
[----:B------:R-:W-:Y:S01]  /*2e10*/  IMAD.MOV.U32 R73, RZ, RZ, R25 ;  /* 0x000000ffff497224 */ /* 0x000fe200078e0019 */
[----:B------:R-:W-:-:S05]  /*2e20*/  ISETP.GT.AND P5, PT, R27, 0x70, PT ;  /* 0x000000701b00780c */ /* 0x000fca0003fa4270 */
[----:B------:R-:W1:Y:S01]  /*2e30*/  MUFU.TANH R77, R77 ;  /* 0x0000004d004d7308 */ /* 0x000e620000002400 */
[----:B--2---:R-:W-:Y:S01]  /*2e40*/  FSEL R128, R83, -INF , P6 ;  /* 0xff80000053807808 */ /* 0x004fe20003000000 */
[----:B------:R-:W-:-:S03]  /*2e50*/  IMAD.MOV.U32 R83, RZ, RZ, R25 ;  /* 0x000000ffff537224 */ /* 0x000fc600078e0019 */
[----:B------:R-:W-:-:S03]  /*2e60*/  FMNMX.FTZ R11, R128, R11, !PT ;  /* 0x0000000b800b7209 */ /* 0x000fc60007810000 */
[----:B------:R-:W2:Y:S01]  /*2e70*/  MUFU.TANH R87, R87 ;  /* 0x0000005700577308 */ /* 0x000ea20000002400 */
[----:B---3--:R-:W-:-:S04]  /*2e80*/  FSEL R86, R86, -INF , P5 ;  /* 0xff80000056567808 */ /* 0x008fc80002800000 */
        /* <DEDUP_REMOVED lines=9> */
[----:B------:R-:W-:Y:S01]  /*2f20*/  MUFU.TANH R81, R81 ;  /* 0x0000005100517308 */ /* 0x000fe20000002400 */
[----:B---3--:R-:W-:-:S04]  /*2f30*/  FSEL R132, R90, -INF , P3 ;  /* 0xff8000005a847808 */ /* 0x008fc80001800000 */
[----:B------:R-:W-:-:S03]  /*2f40*/  FMNMX.FTZ R11, R132, R11, !PT ;  /* 0x0000000b840b7209 */ /* 0x000fc60007810000 */
[----:B------:R-:W2:Y:S01]  /*2f50*/  MUFU.TANH R84, R84 ;  /* 0x0000005400547308 */ /* 0x000ea20000002400 */
[----:B-1----:R-:W-:Y:S01]  /*2f60*/  FSEL R134, R91, -INF , P2 ;  /* 0xff8000005b867808 */ /* 0x002fe20001000000 */
[----:B------:R-:W-:-:S03]  /*2f70*/  IMAD.MOV.U32 R91, RZ, RZ, R25 ;  /* 0x000000ffff5b7224 */ /* 0x000fc600078e0019 */
[----:B------:R-:W-:-:S03]  /*2f80*/  FMNMX.FTZ R11, R134, R11, !PT ;  /* 0x0000000b860b7209 */ /* 0x000fc60007810000 */
[----:B------:R-:W1:Y:S02]  /*2f90*/  MUFU.TANH R85, R85 ;  /* 0x0000005500557308 */ /* 0x000e640000002400 */
[----:B------:R-:W3:Y:S06]  /*2fa0*/  SHFL.BFLY PT, R62, R11, 0x2, 0x1f ;  /* 0x0c401f000b3e7f89 */ /* 0x000eec00000e0000 */
[----:B------:R-:W4:Y:S01]  /*2fb0*/  MUFU.TANH R88, R88 ;  /* 0x0000005800587308 */ /* 0x000f220000002400 */
[----:B--2---:R-:W-:-:S07]  /*2fc0*/  FSEL R84, R84, -INF , P5 ;  /* 0xff80000054547808 */ /* 0x004fce0002800000 */
[----:B------:R-:W2:Y:S01]  /*2fd0*/  MUFU.TANH R89, R89 ;  /* 0x0000005900597308 */ /* 0x000ea20000002400 */
[----:B-1----:R-:W-:Y:S01]  /*2fe0*/  FSEL R90, R85, -INF , P4 ;  /* 0xff800000555a7808 */ /* 0x002fe20002000000 */
[----:B------:R-:W-:Y:S01]  /*2ff0*/  IMAD.MOV.U32 R85, RZ, RZ, R25 ;  /* 0x000000ffff557224 */ /* 0x000fe200078e0019 */
[----:B----4-:R-:W-:Y:S02]  /*3000*/  FSEL R88, R88, -INF , P3 ;  /* 0xff80000058587808 */ /* 0x010fe40001800000 */
[----:B---3--:R-:W-:-:S05]  /*3010*/  FMNMX.FTZ R62, R11, R62, !PT ;  /* 0x0000003e0b3e7209 */ /* 0x008fca0007810000 */
[----:B------:R-:W1:Y:S02]  /*3020*/  SHFL.BFLY PT, R13, R62, 0x1, 0x1f ;  /* 0x0c201f003e0d7f89 */ /* 0x000e6400000e0000 */
[----:B-1----:R-:W-:-:S04]  /*3030*/  FMNMX.FTZ R194, R62, R13, !PT ;  /* 0x0000000d3ec27209 */ /* 0x002fc80007810000 */
[C---:B------:R-:W-:Y:S01]  /*3040*/  FSETP.NEU.FTZ.AND P0, PT, R194.reuse, -INF , PT ;  /* 0xff800000c200780b */ /* 0x040fe20003f1d000 */
[----:B------:R-:W-:-:S05]  /*3050*/  FFMA.FTZ R13, R194, R193, -8 ;  /* 0xc1000000c20d7423 */ /* 0x000fca00000100c1 */
[----:B------:R-:W-:Y:S02]  /*3060*/  FSEL R29, R13, RZ, P0 ;  /* 0x000000ff0d1d7208 */ /* 0x000fe40000000000 */
[----:B------:R-:W-:Y:S02]  /*3070*/  FMNMX.FTZ R13, R4, R5, !PT ;  /* 0x00000005040d7209 */ /* 0x000fe40007810000 */
[----:B------:R-:W-:Y:S01]  /*3080*/  ISETP.NE.AND P0, PT, R7, RZ, PT ;  /* 0x000000ff0700720c */ /* 0x000fe20003f05270 */
[--C-:B------:R-:W-:Y:S01]  /*3090*/  FFMA.FTZ R70, R76, R193, -R29.reuse ;  /* 0x000000c14c467223 */ /* 0x100fe2000001081d */
[----:B------:R-:W-:Y:S01]  /*30a0*/  FMNMX.FTZ R13, R6, R13, !PT ;  /* 0x0000000d060d7209 */ /* 0x000fe20007810000 */
[-CC-:B------:R-:W-:Y:S01]  /*30b0*/  FFMA.FTZ R62, R31, R193.reuse, -R29.reuse ;  /* 0x000000c11f3e7223 */ /* 0x180fe2000001081d */
[----:B------:R-:W-:Y:S01]  /*30c0*/  FSEL R76, R81, -INF , P6 ;  /* 0xff800000514c7808 */ /* 0x000fe20003000000 */
[--C-:B------:R-:W-:Y:S01]  /*30d0*/  FFMA.FTZ R31, R80, R193, -R29.reuse ;  /* 0x000000c1501f7223 */ /* 0x100fe2000001081d */
[----:B------:R-:W-:Y:S01]  /*30e0*/  FMNMX.FTZ R15, R8, R13, !PT ;  /* 0x0000000d080f7209 */ /* 0x000fe20007810000 */
[-CC-:B------:R-:W-:Y:S01]  /*30f0*/  FFMA.FTZ R92, R92, R193.reuse, -R29.reuse ;  /* 0x000000c15c5c7223 */ /* 0x180fe2000001081d */
[----:B--2---:R-:W-:Y:S01]  /*3100*/  FSEL R80, R89, -INF , P2 ;  /* 0xff80000059507808 */ /* 0x004fe20001000000 */
[--C-:B------:R-:W-:Y:S01]  /*3110*/  FFMA.FTZ R7, R64, R193, -R29.reuse ;  /* 0x000000c140077223 */ /* 0x100fe2000001081d */
[----:B------:R-:W-:Y:S01]  /*3120*/  FMNMX.FTZ R15, R10, R15, !PT ;  /* 0x0000000f0a0f7209 */ /* 0x000fe20007810000 */
[----:B------:R-:W-:Y:S01]  /*3130*/  MUFU.EX2 R13, R92 ;  /* 0x0000005c000d7308 */ /* 0x000fe20000000800 */
[-CC-:B------:R-:W-:Y:S01]  /*3140*/  FFMA.FTZ R74, R74, R193.reuse, -R29.reuse ;  /* 0x000000c14a4a7223 */ /* 0x180fe2000001081d */
[--C-:B------:R-:W-:Y:S01]  /*3150*/  FFMA.FTZ R11, R68, R193, -R29.reuse ;  /* 0x000000c1440b7223 */ /* 0x100fe2000001081d */
[----:B------:R-:W-:Y:S01]  /*3160*/  FMNMX.FTZ R15, R12, R15, !PT ;  /* 0x0000000f0c0f7209 */ /* 0x000fe20007810000 */
[-CC-:B------:R-:W-:Y:S01]  /*3170*/  FFMA.FTZ R64, R72, R193.reuse, -R29.reuse ;  /* 0x000000c148407223 */ /* 0x180fe2000001081d */
[-CC-:B------:R-:W-:Y:S01]  /*3180*/  FFMA.FTZ R66, R94, R193.reuse, -R29.reuse ;  /* 0x000000c15e427223 */ /* 0x180fe2000001081d */
        /* <DEDUP_REMOVED lines=34> */
[----:B------:R-:W-:Y:S01]  /*33b0*/  FFMA.FTZ R134, R134, R193, -R29 ;  /* 0x000000c186867223 */ /* 0x000fe2000001081d */
[----:B------:R-:W-:Y:S01]  /*33c0*/  MUFU.EX2 R11, R11 ;  /* 0x0000000b000b7308 */ /* 0x000fe20000000800 */
[--C-:B------:R-:W-:Y:S01]  /*33d0*/  IMAD.MOV.U32 R81, RZ, RZ, R25.reuse ;  /* 0x000000ffff517224 */ /* 0x100fe200078e0019 */
[----:B------:R-:W-:Y:S01]  /*33e0*/  FMNMX.FTZ R21, R38, R21, !PT ;  /* 0x0000001526157209 */ /* 0x000fe20007810000 */
[----:B------:R-:W-:-:S02]  /*33f0*/  IMAD.MOV.U32 R89, RZ, RZ, R25 ;  /* 0x000000ffff597224 */ /* 0x000fc400078e0019 */
[--C-:B------:R-:W-:Y:S01]  /*3400*/  IMAD.MOV.U32 R98, RZ, RZ, R25.reuse ;  /* 0x000000ffff627224 */ /* 0x100fe200078e0019 */
[----:B------:R-:W-:Y:S01]  /*3410*/  FMNMX.FTZ R21, R40, R21, !PT ;  /* 0x0000001528157209 */ /* 0x000fe20007810000 */
[----:B------:R-:W-:Y:S01]  /*3420*/  IMAD.MOV.U32 R108, RZ, RZ, R25 ;  /* 0x000000ffff6c7224 */ /* 0x000fe200078e0019 */
[----:B------:R-:W1:Y:S02]  /*3430*/  MUFU.EX2 R64, R64 ;  /* 0x0000004000407308 */ /* 0x000e640000000800 */
[----:B------:R-:W-:-:S04]  /*3440*/  FMNMX.FTZ R21, R42, R21, !PT ;  /* 0x000000152a157209 */ /* 0x000fc80007810000 */
[----:B------:R-:W-:Y:S02]  /*3450*/  FMNMX.FTZ R21, R44, R21, !PT ;  /* 0x000000152c157209 */ /* 0x000fe40007810000 */
[----:B------:R-:W-:Y:S02]  /*3460*/  MUFU.EX2 R94, R31 ;  /* 0x0000001f005e7308 */ /* 0x000fe40000000800 */
[----:B------:R-:W-:-:S04]  /*3470*/  FMNMX.FTZ R23, R46, R21, !PT ;  /* 0x000000152e177209 */ /* 0x000fc80007810000 */
[----:B------:R-:W-:Y:S02]  /*3480*/  FMNMX.FTZ R23, R48, R23, !PT ;  /* 0x0000001730177209 */ /* 0x000fe40007810000 */
[----:B------:R-:W-:Y:S01]  /*3490*/  MUFU.EX2 R66, R66 ;  /* 0x0000004200427308 */ /* 0x000fe20000000800 */
[----:B-1----:R-:W-:Y:S02]  /*34a0*/  F2FP.SATFINITE.E4M3.F32.PACK_AB_MERGE_C R229, R64, R11, RZ ;  /* 0x0000000b40e5723e */ /* 0x002fe400048070ff */
[----:B------:R-:W-:Y:S02]  /*34b0*/  FMNMX.FTZ R23, R50, R23, !PT ;  /* 0x0000001732177209 */ /* 0x000fe40007810000 */
[----:B------:R-:W-:Y:S02]  /*34c0*/  F2FP.SATFINITE.E4M3.F32.PACK_AB_MERGE_C R229, R62, R7, R229 ;  /* 0x000000073ee5723e */ /* 0x000fe400048070e5 */
[----:B------:R-:W-:Y:S01]  /*34d0*/  FMNMX.FTZ R23, R52, R23, !PT ;  /* 0x0000001734177209 */ /* 0x000fe20007810000 */
[----:B------:R1:W-:Y:S03]  /*34e0*/  MUFU.EX2 R15, R96 ;  /* 0x00000060000f7308 */ /* 0x0003e60000000800 */
[----:B------:R-:W-:-:S04]  /*34f0*/  FMNMX.FTZ R23, R54, R23, !PT ;  /* 0x0000001736177209 */ /* 0x000fc80007810000 */
[----:B------:R-:W-:Y:S01]  /*3500*/  FMNMX.FTZ R23, R56, R23, !PT ;  /* 0x0000001738177209 */ /* 0x000fe20007810000 */
[----:B------:R-:W2:Y:S01]  /*3510*/  MUFU.EX2 R68, R68 ;  /* 0x0000004400447308 */ /* 0x000ea20000000800 */
[----:B-1----:R-:W-:Y:S02]  /*3520*/  IMAD.MOV.U32 R96, RZ, RZ, R25 ;  /* 0x000000ffff607224 */ /* 0x002fe400078e0019 */
[----:B------:R-:W-:-:S04]  /*3530*/  FMNMX.FTZ R23, R58, R23, !PT ;  /* 0x000000173a177209 */ /* 0x000fc80007810000 */
[----:B------:R-:W-:Y:S01]  /*3540*/  FMNMX.FTZ R23, R60, R23, !PT ;  /* 0x000000173c177209 */ /* 0x000fe20007810000 */
[----:B------:R1:W-:Y:S03]  /*3550*/  MUFU.EX2 R19, R100 ;  /* 0x0000006400137308 */ /* 0x0003e60000000800 */
[----:B------:R-:W-:-:S04]  /*3560*/  FMNMX.FTZ R27, R76, R23, !PT ;  /* 0x000000174c1b7209 */ /* 0x000fc80007810000 */
[----:B------:R-:W-:Y:S01]  /*3570*/  FMNMX.FTZ R27, R84, R27, !PT ;  /* 0x0000001b541b7209 */ /* 0x000fe20007810000 */
[----:B------:R-:W-:Y:S01]  /*3580*/  MUFU.EX2 R70, R70 ;  /* 0x0000004600467308 */ /* 0x000fe20000000800 */
[----:B--2---:R-:W-:Y:S01]  /*3590*/  F2FP.SATFINITE.E4M3.F32.PACK_AB_MERGE_C R231, R68, R15, RZ ;  /* 0x0000000f44e7723e */ /* 0x004fe200048070ff */
[----:B-1----:R-:W-:Y:S01]  /*35a0*/  IMAD.MOV.U32 R100, RZ, RZ, R25 ;  /* 0x000000ffff647224 */ /* 0x002fe200078e0019 */
[----:B------:R-:W-:Y:S02]  /*35b0*/  FMNMX.FTZ R27, R90, R27, !PT ;  /* 0x0000001b5a1b7209 */ /* 0x000fe40007810000 */
[----:B------:R-:W-:Y:S02]  /*35c0*/  F2FP.SATFINITE.E4M3.F32.PACK_AB_MERGE_C R231, R66, R13, R231 ;  /* 0x0000000d42e7723e */ /* 0x000fe400048070e7 */
[----:B------:R-:W-:Y:S01]  /*35d0*/  FMNMX.FTZ R27, R88, R27, !PT ;  /* 0x0000001b581b7209 */ /* 0x000fe20007810000 */
[----:B------:R-:W-:Y:S03]  /*35e0*/  MUFU.EX2 R102, R102 ;  /* 0x0000006600667308 */ /* 0x000fe60000000800 */
[----:B------:R-:W-:-:S05]  /*35f0*/  FMNMX.FTZ R27, R80, R27, !PT ;  /* 0x0000001b501b7209 */ /* 0x000fca0007810000 */
[----:B------:R-:W1:Y:S01]  /*3600*/  SHFL.BFLY PT, R92, R27, 0x2, 0x1f ;  /* 0x0c401f001b5c7f89 */ /* 0x000e6200000e0000 */
[----:B------:R2:W-:Y:S08]  /*3610*/  MUFU.EX2 R51, R104 ;  /* 0x0000006800337308 */ /* 0x0005f00000000800 */
[----:B------:R3:W-:Y:S01]  /*3620*/  MUFU.EX2 R21, R106 ;  /* 0x0000006a00157308 */ /* 0x0007e20000000800 */
[----:B--2---:R-:W-:-:S07]  /*3630*/  IMAD.MOV.U32 R104, RZ, RZ, R25 ;  /* 0x000000ffff687224 */ /* 0x004fce00078e0019 */
[----:B------:R-:W-:Y:S01]  /*3640*/  MUFU.EX2 R72, R72 ;  /* 0x0000004800487308 */ /* 0x000fe20000000800 */
[----:B---3--:R-:W-:Y:S01]  /*3650*/  IMAD.MOV.U32 R106, RZ, RZ, R25 ;  /* 0x000000ffff6a7224 */ /* 0x008fe200078e0019 */
[----:B-1----:R-:W-:-:S06]  /*3660*/  FMNMX.FTZ R92, R27, R92, !PT ;  /* 0x0000005c1b5c7209 */ /* 0x002fcc0007810000 */
[----:B------:R-:W-:Y:S01]  /*3670*/  MUFU.EX2 R110, R110 ;  /* 0x0000006e006e7308 */ /* 0x000fe20000000800 */
[----:B------:R-:W1:Y:S07]  /*3680*/  SHFL.BFLY PT, R27, R92, 0x1, 0x1f ;  /* 0x0c201f005c1b7f89 */ /* 0x000e6e00000e0000 */
[----:B------:R2:W-:Y:S08]  /*3690*/  MUFU.EX2 R53, R112 ;  /* 0x0000007000357308 */ /* 0x0005f00000000800 */
[----:B------:R3:W-:Y:S01]  /*36a0*/  MUFU.EX2 R23, R114 ;  /* 0x0000007200177308 */ /* 0x0007e20000000800 */
[----:B--2---:R-:W-:-:S07]  /*36b0*/  IMAD.MOV.U32 R112, RZ, RZ, R25 ;  /* 0x000000ffff707224 */ /* 0x004fce00078e0019 */
[----:B------:R-:W-:Y:S01]  /*36c0*/  MUFU.EX2 R116, R116 ;  /* 0x0000007400747308 */ /* 0x000fe20000000800 */
[--C-:B---3--:R-:W-:Y:S01]  /*36d0*/  IMAD.MOV.U32 R114, RZ, RZ, R25.reuse ;  /* 0x000000ffff727224 */ /* 0x108fe200078e0019 */
[----:B-1----:R-:W-:Y:S01]  /*36e0*/  FMNMX.FTZ R206, R92, R27, !PT ;  /* 0x0000001b5cce7209 */ /* 0x002fe20007810000 */
[----:B------:R-:W-:-:S03]  /*36f0*/  IMAD.MOV.U32 R92, RZ, RZ, R25 ;  /* 0x000000ffff5c7224 */ /* 0x000fc600078e0019 */
[C---:B------:R-:W-:Y:S01]  /*3700*/  FSETP.NEU.FTZ.AND P2, PT, R206.reuse, -INF , PT ;  /* 0xff800000ce00780b */ /* 0x040fe20003f5d000 */
[----:B------:R-:W-:Y:S01]  /*3710*/  FFMA.FTZ R27, R206, R193, -8 ;  /* 0xc1000000ce1b7423 */ /* 0x000fe200000100c1 */
[----:B------:R-:W-:Y:S04]  /*3720*/  MUFU.EX2 R55, R118 ;  /* 0x0000007600377308 */ /* 0x000fe80000000800 */
[----:B------:R-:W-:-:S04]  /*3730*/  FSEL R27, R27, RZ, P2 ;  /* 0x000000ff1b1b7208 */ /* 0x000fc80001000000 */
[----:B------:R-:W-:Y:S01]  /*3740*/  MUFU.EX2 R120, R120 ;  /* 0x0000007800787308 */ /* 0x000fe20000000800 */
[-CC-:B------:R-:W-:Y:S01]  /*3750*/  FFMA.FTZ R4, R4, R193.reuse, -R27.reuse ;  /* 0x000000c104047223 */ /* 0x180fe2000001081b */
[-CC-:B------:R-:W-:Y:S01]  /*3760*/  FFMA.FTZ R5, R5, R193.reuse, -R27.reuse ;  /* 0x000000c105057223 */ /* 0x180fe2000001081b */
[-CC-:B------:R-:W-:Y:S01]  /*3770*/  FFMA.FTZ R6, R6, R193.reuse, -R27.reuse ;  /* 0x000000c106067223 */ /* 0x180fe2000001081b */
[-CC-:B------:R-:W-:Y:S01]  /*3780*/  FFMA.FTZ R8, R8, R193.reuse, -R27.reuse ;  /* 0x000000c108087223 */ /* 0x180fe2000001081b */
[-CC-:B------:R-:W-:Y:S01]  /*3790*/  FFMA.FTZ R10, R10, R193.reuse, -R27.reuse ;  /* 0x000000c10a0a7223 */ /* 0x180fe2000001081b */
[-CC-:B------:R-:W-:Y:S01]  /*37a0*/  FFMA.FTZ R12, R12, R193.reuse, -R27.reuse ;  /* 0x000000c10c0c7223 */ /* 0x180fe2000001081b */
[-CC-:B------:R-:W-:Y:S01]  /*37b0*/  FFMA.FTZ R14, R14, R193.reuse, -R27.reuse ;  /* 0x000000c10e0e7223 */ /* 0x180fe2000001081b */
[----:B------:R1:W-:Y:S01]  /*37c0*/  MUFU.EX2 R29, R4 ;  /* 0x00000004001d7308 */ /* 0x0003e20000000800 */
[-CC-:B------:R-:W-:Y:S01]  /*37d0*/  FFMA.FTZ R20, R20, R193.reuse, -R27.reuse ;  /* 0x000000c114147223 */ /* 0x180fe2000001081b */
[-CC-:B------:R-:W-:Y:S01]  /*37e0*/  FFMA.FTZ R22, R22, R193.reuse, -R27.reuse ;  /* 0x000000c116167223 */ /* 0x180fe2000001081b */
[-CC-:B------:R-:W-:Y:S01]  /*37f0*/  FFMA.FTZ R24, R24, R193.reuse, -R27.reuse ;  /* 0x000000c118187223 */ /* 0x180fe2000001081b */
[-CC-:B------:R-:W-:Y:S01]  /*3800*/  FFMA.FTZ R28, R28, R193.reuse, -R27.reuse ;  /* 0x000000c11c1c7223 */ /* 0x180fe2000001081b */
[-CC-:B------:R-:W-:Y:S01]  /*3810*/  FFMA.FTZ R30, R30, R193.reuse, -R27.reuse ;  /* 0x000000c11e1e7223 */ /* 0x180fe2000001081b */
[-CC-:B------:R-:W-:Y:S01]  /*3820*/  FFMA.FTZ R32, R32, R193.reuse, -R27.reuse ;  /* 0x000000c120207223 */ /* 0x180fe2000001081b */
[-CC-:B------:R-:W-:Y:S01]  /*3830*/  FFMA.FTZ R34, R34, R193.reuse, -R27.reuse ;  /* 0x000000c122227223 */ /* 0x180fe2000001081b */
[----:B------:R-:W2:Y:S01]  /*3840*/  MUFU.EX2 R74, R5 ;  /* 0x00000005004a7308 */ /* 0x000ea20000000800 */
[----:B-1----:R-:W-:Y:S01]  /*3850*/  FADD.FTZ R4, R7, R62 ;  /* 0x0000003e07047221 */ /* 0x002fe20000010000 */
[-CC-:B------:R-:W-:Y:S01]  /*3860*/  FFMA.FTZ R36, R36, R193.reuse, -R27.reuse ;  /* 0x000000c124247223 */ /* 0x180fe2000001081b */
[-CC-:B------:R-:W-:Y:S01]  /*3870*/  FFMA.FTZ R38, R38, R193.reuse, -R27.reuse ;  /* 0x000000c126267223 */ /* 0x180fe2000001081b */
[----:B------:R-:W-:Y:S01]  /*3880*/  FFMA.FTZ R40, R40, R193, -R27 ;  /* 0x000000c128287223 */ /* 0x000fe2000001081b */
[----:B------:R-:W-:Y:S01]  /*3890*/  FADD.FTZ R49, R11, R4 ;  /* 0x000000040b317221 */ /* 0x000fe20000010000 */
[----:B------:R-:W-:-:S02]  /*38a0*/  IMAD.U32 R4, RZ, RZ, UR36 ;  /* 0x00000024ff047e24 */ /* 0x000fc4000f8e00ff */
[-CC-:B------:R-:W-:Y:S01]  /*38b0*/  FFMA.FTZ R42, R42, R193.reuse, -R27.reuse ;  /* 0x000000c12a2a7223 */ /* 0x180fe2000001081b */
[----:B------:R-:W1:Y:S01]  /*38c0*/  MUFU.EX2 R6, R6 ;  /* 0x0000000600067308 */ /* 0x000e620000000800 */
[-CC-:B------:R-:W-:Y:S01]  /*38d0*/  FFMA.FTZ R44, R44, R193.reuse, -R27.reuse ;  /* 0x000000c12c2c7223 */ /* 0x180fe2000001081b */
[----:B------:R-:W-:Y:S02]  /*38e0*/  @!P1 VIADD R4, R4, 0x38840 ;  /* 0x0003884004049836 */ /* 0x000fe40000000000 */
[-CC-:B------:R-:W-:Y:S01]  /*38f0*/  FFMA.FTZ R46, R46, R193.reuse, -R27.reuse ;  /* 0x000000c12e2e7223 */ /* 0x180fe2000001081b */
[-CC-:B------:R-:W-:Y:S01]  /*3900*/  FFMA.FTZ R48, R48, R193.reuse, -R27.reuse ;  /* 0x000000c130307223 */ /* 0x180fe2000001081b */
[-CC-:B------:R-:W-:Y:S01]  /*3910*/  FFMA.FTZ R50, R50, R193.reuse, -R27.reuse ;  /* 0x000000c132327223 */ /* 0x180fe2000001081b */
[-CC-:B------:R-:W-:Y:S01]  /*3920*/  FFMA.FTZ R52, R52, R193.reuse, -R27.reuse ;  /* 0x000000c134347223 */ /* 0x180fe2000001081b */
[----:B------:R-:W-:Y:S01]  /*3930*/  @!P1 PRMT R4, RZ, 0x654, R4 ;  /* 0x00000654ff049816 */ /* 0x000fe20000000004 */
[----:B------:R1:W3:Y:S01]  /*3940*/  MUFU.EX2 R31, R8 ;  /* 0x00000008001f7308 */ /* 0x0002e20000000800 */
[----:B--2---:R-:W-:Y:S01]  /*3950*/  FADD.FTZ R47, R29, R74 ;  /* 0x0000004a1d2f7221 */ /* 0x004fe20000010000 */
[-CC-:B------:R-:W-:Y:S01]  /*3960*/  FFMA.FTZ R54, R54, R193.reuse, -R27.reuse ;  /* 0x000000c136367223 */ /* 0x180fe2000001081b */
[----:B------:R2:W-:Y:S01]  /*3970*/  @!P1 SYNCS.ARRIVE.TRANS64.RED.A1T0 RZ, [R4+URZ], RZ ;  /* 0x000000ff04ff99a7 */ /* 0x0005e2000810043f */
[-CC-:B------:R-:W-:Y:S01]  /*3980*/  FFMA.FTZ R56, R56, R193.reuse, -R27.reuse ;  /* 0x000000c138387223 */ /* 0x180fe2000001081b */
[-CC-:B------:R-:W-:Y:S01]  /*3990*/  FFMA.FTZ R58, R58, R193.reuse, -R27.reuse ;  /* 0x000000c13a3a7223 */ /* 0x180fe2000001081b */
[-CC-:B------:R-:W-:Y:S01]  /*39a0*/  FFMA.FTZ R60, R60, R193.reuse, -R27.reuse ;  /* 0x000000c13c3c7223 */ /* 0x180fe2000001081b */
[-C--:B------:R-:W-:Y:S01]  /*39b0*/  FFMA.FTZ R76, R76, R193.reuse, -R27 ;  /* 0x000000c14c4c7223 */ /* 0x080fe2000001081b */
[----:B------:R-:W4:Y:S01]  /*39c0*/  MUFU.EX2 R10, R10 ;  /* 0x0000000a000a7308 */ /* 0x000f220000000800 */
[----:B-1----:R-:W-:Y:S01]  /*39d0*/  FADD.FTZ R8, R6, R47 ;  /* 0x0000002f06087221 */ /* 0x002fe20000010000 */
[-CC-:B------:R-:W-:Y:S01]  /*39e0*/  FFMA.FTZ R84, R84, R193.reuse, -R27.reuse ;  /* 0x000000c154547223 */ /* 0x180fe2000001081b */
[-CC-:B------:R-:W-:Y:S01]  /*39f0*/  FFMA.FTZ R90, R90, R193.reuse, -R27.reuse ;  /* 0x000000c15a5a7223 */ /* 0x180fe2000001081b */
[-CC-:B------:R-:W-:Y:S01]  /*3a00*/  FFMA.FTZ R88, R88, R193.reuse, -R27.reuse ;  /* 0x000000c158587223 */ /* 0x180fe2000001081b */
[----:B------:R-:W-:Y:S01]  /*3a10*/  FFMA.FTZ R27, R80, R193, -R27 ;  /* 0x000000c1501b7223 */ /* 0x000fe2000001081b */
[----:B------:R-:W-:-:S02]  /*3a20*/  IMAD.MOV.U32 R62, RZ, RZ, R25 ;  /* 0x000000ffff3e7224 */ /* 0x000fc400078e0019 */
[----:B------:R1:W5:Y:S01]  /*3a30*/  MUFU.EX2 R33, R12 ;  /* 0x0000000c00217308 */ /* 0x0003620000000800 */
[----:B---3--:R-:W-:Y:S01]  /*3a40*/  FADD.FTZ R47, R31, R8 ;  /* 0x000000081f2f7221 */ /* 0x008fe20000010000 */
[--C-:B------:R-:W-:Y:S02]  /*3a50*/  IMAD.MOV.U32 R80, RZ, RZ, R25.reuse ;  /* 0x000000ffff507224 */ /* 0x100fe400078e0019 */
[----:B------:R-:W-:-:S04]  /*3a60*/  IMAD.MOV.U32 R118, RZ, RZ, R25 ;  /* 0x000000ffff767224 */ /* 0x000fc800078e0019 */
[----:B------:R-:W2:Y:S01]  /*3a70*/  MUFU.EX2 R14, R14 ;  /* 0x0000000e000e7308 */ /* 0x000ea20000000800 */
[----:B-1----:R-:W-:Y:S01]  /*3a80*/  FADD.FTZ R12, R64, R49 ;  /* 0x00000031400c7221 */ /* 0x002fe20000010000 */
[----:B----4-:R-:W-:Y:S01]  /*3a90*/  FADD.FTZ R8, R10, R47 ;  /* 0x0000002f0a087221 */ /* 0x010fe20000010000 */
[----:B------:R-:W-:Y:S02]  /*3aa0*/  IMAD.MOV.U32 R64, RZ, RZ, R25 ;  /* 0x000000ffff407224 */ /* 0x000fe400078e0019 */
[----:B------:R-:W-:-:S03]  /*3ab0*/  FADD.FTZ R49, R13, R12 ;  /* 0x0000000c0d317221 */ /* 0x000fc60000010000 */
[----:B------:R-:W1:Y:S01]  /*3ac0*/  MUFU.EX2 R5, R20 ;  /* 0x0000001400057308 */ /* 0x000e620000000800 */
[----:B------:R-:W-:Y:S01]  /*3ad0*/  FADD.FTZ R12, R66, R49 ;  /* 0x00000031420c7221 */ /* 0x000fe20000010000 */
[----:B-----5:R-:W-:Y:S01]  /*3ae0*/  FADD.FTZ R49, R33, R8 ;  /* 0x0000000821317221 */ /* 0x020fe20000010000 */
[----:B------:R-:W-:Y:S02]  /*3af0*/  IMAD.MOV.U32 R66, RZ, RZ, R25 ;  /* 0x000000ffff427224 */ /* 0x000fe400078e0019 */
[----:B------:R-:W-:Y:S01]  /*3b00*/  FADD.FTZ R69, R15, R12 ;  /* 0x0000000c0f457221 */ /* 0x000fe20000010000 */
[----:B------:R-:W-:Y:S02]  /*3b10*/  F2FP.SATFINITE.E4M3.F32.PACK_AB_MERGE_C R12, R31, R6, RZ ;  /* 0x000000061f0c723e */ /* 0x000fe400048070ff */
[----:B------:R-:W3:Y:S01]  /*3b20*/  MUFU.EX2 R22, R22 ;  /* 0x0000001600167308 */ /* 0x000ee20000000800 */
[----:B--2---:R-:W-:Y:S01]  /*3b30*/  FADD.FTZ R4, R14, R49 ;  /* 0x000000310e047221 */ /* 0x004fe20000010000 */
[----:B------:R-:W-:Y:S01]  /*3b40*/  FADD.FTZ R8, R68, R69 ;  /* 0x0000004544087221 */ /* 0x000fe20000010000 */
[----:B------:R-:W-:Y:S01]  /*3b50*/  F2FP.SATFINITE.E4M3.F32.PACK_AB_MERGE_C R228, R74, R29, R12 ;  /* 0x0000001d4ae4723e */ /* 0x000fe2000480700c */
[----:B------:R-:W-:-:S02]  /*3b60*/  IMAD.MOV.U32 R29, RZ, RZ, R25 ;  /* 0x000000ffff1d7224 */ /* 0x000fc400078e0019 */
[----:B------:R-:W-:Y:S01]  /*3b70*/  FADD.FTZ R69, R19, R8 ;  /* 0x0000000813457221 */ /* 0x000fe20000010000 */
[----:B------:R-:W-:Y:S01]  /*3b80*/  IMAD.MOV.U32 R68, RZ, RZ, R25 ;  /* 0x000000ffff447224 */ /* 0x000fe200078e0019 */
[----:B------:R2:W4:Y:S01]  /*3b90*/  MUFU.EX2 R35, R24 ;  /* 0x0000001800237308 */ /* 0x0005220000000800 */
[C---:B-1----:R-:W-:Y:S01]  /*3ba0*/  FADD.FTZ R49, R5.reuse, R4 ;  /* 0x0000000405317221 */ /* 0x042fe20000010000 */
[----:B------:R-:W-:Y:S01]  /*3bb0*/  FADD.FTZ R71, R70, R69 ;  /* 0x0000004546477221 */ /* 0x000fe20000010000 */
[----:B------:R-:W-:Y:S01]  /*3bc0*/  F2FP.SATFINITE.E4M3.F32.PACK_AB_MERGE_C R14, R5, R14, RZ ;  /* 0x0000000e050e723e */ /* 0x000fe200048070ff */
[----:B------:R-:W-:Y:S02]  /*3bd0*/  IMAD.MOV.U32 R74, RZ, RZ, R25 ;  /* 0x000000ffff4a7224 */ /* 0x000fe400078e0019 */
[----:B------:R-:W-:Y:S01]  /*3be0*/  FADD.FTZ R8, R102, R71 ;  /* 0x0000004766087221 */ /* 0x000fe20000010000 */
[----:B------:R-:W-:Y:S01]  /*3bf0*/  F2FP.SATFINITE.E4M3.F32.PACK_AB_MERGE_C R230, R33, R10, R14 ;  /* 0x0000000a21e6723e */ /* 0x000fe2000480700e */
[----:B------:R-:W1:Y:S01]  /*3c00*/  MUFU.EX2 R28, R28 ;  /* 0x0000001c001c7308 */ /* 0x000e620000000800 */
[----:B---3--:R-:W-:Y:S01]  /*3c10*/  FADD.FTZ R4, R22, R49 ;  /* 0x0000003116047221 */ /* 0x008fe20000010000 */
[C---:B------:R-:W-:Y:S01]  /*3c20*/  FADD.FTZ R8, R51.reuse, R8 ;  /* 0x0000000833087221 */ /* 0x040fe20000010000 */
[----:B------:R-:W-:Y:S01]  /*3c30*/  F2FP.SATFINITE.E4M3.F32.PACK_AB_MERGE_C R51, R51, R102, RZ ;  /* 0x000000663333723e */ /* 0x000fe200048070ff */
[----:B--2---:R-:W-:-:S02]  /*3c40*/  IMAD.MOV.U32 R24, RZ, RZ, R25 ;  /* 0x000000ffff187224 */ /* 0x004fc400078e0019 */
[----:B------:R-:W-:Y:S01]  /*3c50*/  FADD.FTZ R71, R21, R8 ;  /* 0x0000000815477221 */ /* 0x000fe20000010000 */
[----:B------:R-:W-:Y:S01]  /*3c60*/  F2FP.SATFINITE.E4M3.F32.PACK_AB_MERGE_C R217, R70, R19, R51 ;  /* 0x0000001346d9723e */ /* 0x000fe20004807033 */
[----:B------:R2:W3:Y:S01]  /*3c70*/  MUFU.EX2 R37, R30 ;  /* 0x0000001e00257308 */ /* 0x0004e20000000800 */
[----:B----4-:R-:W-:Y:S01]  /*3c80*/  FADD.FTZ R69, R35, R4 ;  /* 0x0000000423457221 */ /* 0x010fe20000010000 */
[----:B------:R-:W-:Y:S01]  /*3c90*/  FADD.FTZ R71, R72, R71 ;  /* 0x0000004748477221 */ /* 0x000fe20000010000 */
[--C-:B------:R-:W-:Y:S02]  /*3ca0*/  IMAD.MOV.U32 R33, RZ, RZ, R25.reuse ;  /* 0x000000ffff217224 */ /* 0x100fe400078e0019 */
[----:B------:R-:W-:Y:S02]  /*3cb0*/  IMAD.MOV.U32 R51, RZ, RZ, R25 ;  /* 0x000000ffff337224 */ /* 0x000fe400078e0019 */
[----:B------:R-:W-:Y:S01]  /*3cc0*/  FADD.FTZ R8, R110, R71 ;  /* 0x000000476e087221 */ /* 0x000fe20000010000 */
[C---:B------:R-:W-:Y:S01]  /*3cd0*/  F2FP.SATFINITE.E4M3.F32.PACK_AB_MERGE_C R110, R53.reuse, R110, RZ ;  /* 0x0000006e356e723e */ /* 0x040fe200048070ff */
[----:B------:R-:W4:Y:S01]  /*3ce0*/  MUFU.EX2 R32, R32 ;  /* 0x0000002000207308 */ /* 0x000f220000000800 */
[----:B-1----:R-:W-:Y:S01]  /*3cf0*/  FADD.FTZ R4, R28, R69 ;  /* 0x000000451c047221 */ /* 0x002fe20000010000 */
[----:B------:R-:W-:Y:S01]  /*3d00*/  FADD.FTZ R8, R53, R8 ;  /* 0x0000000835087221 */ /* 0x000fe20000010000 */
[----:B------:R-:W-:Y:S01]  /*3d10*/  F2FP.SATFINITE.E4M3.F32.PACK_AB_MERGE_C R219, R72, R21, R110 ;  /* 0x0000001548db723e */ /* 0x000fe2000480706e */
[----:B--2---:R-:W-:-:S02]  /*3d20*/  IMAD.MOV.U32 R30, RZ, RZ, R25 ;  /* 0x000000ffff1e7224 */ /* 0x004fc400078e0019 */
[----:B------:R-:W-:Y:S01]  /*3d30*/  FADD.FTZ R31, R23, R8 ;  /* 0x00000008171f7221 */ /* 0x000fe20000010000 */
[----:B------:R-:W-:Y:S01]  /*3d40*/  IMAD.MOV.U32 R53, RZ, RZ, R25 ;  /* 0x000000ffff357224 */ /* 0x000fe200078e0019 */
[----:B------:R-:W1:Y:S01]  /*3d50*/  MUFU.EX2 R39, R34 ;  /* 0x0000002200277308 */ /* 0x000e620000000800 */
[C---:B---3--:R-:W-:Y:S01]  /*3d60*/  FADD.FTZ R69, R37.reuse, R4 ;  /* 0x0000000425457221 */ /* 0x048fe20000010000 */
[----:B------:R-:W-:Y:S01]  /*3d70*/  FADD.FTZ R31, R94, R31 ;  /* 0x0000001f5e1f7221 */ /* 0x000fe20000010000 */
[----:B------:R-:W-:Y:S01]  /*3d80*/  F2FP.SATFINITE.E4M3.F32.PACK_AB_MERGE_C R28, R37, R28, RZ ;  /* 0x0000001c251c723e */ /* 0x000fe200048070ff */
[----:B------:R-:W-:Y:S02]  /*3d90*/  IMAD.MOV.U32 R37, RZ, RZ, R25 ;  /* 0x000000ffff257224 */ /* 0x000fe400078e0019 */
[----:B------:R-:W-:Y:S01]  /*3da0*/  FADD.FTZ R6, R116, R31 ;  /* 0x0000001f74067221 */ /* 0x000fe20000010000 */
[C---:B------:R-:W-:Y:S01]  /*3db0*/  F2FP.SATFINITE.E4M3.F32.PACK_AB_MERGE_C R116, R55.reuse, R116, RZ ;  /* 0x000000743774723e */ /* 0x040fe200048070ff */
[----:B------:R-:W2:Y:S01]  /*3dc0*/  MUFU.EX2 R36, R36 ;  /* 0x0000002400247308 */ /* 0x000ea20000000800 */
[----:B----4-:R-:W-:Y:S01]  /*3dd0*/  FADD.FTZ R4, R32, R69 ;  /* 0x0000004520047221 */ /* 0x010fe20000010000 */
[----:B------:R-:W-:Y:S01]  /*3de0*/  FADD.FTZ R55, R55, R6 ;  /* 0x0000000637377221 */ /* 0x000fe20000010000 */
[----:B------:R-:W-:Y:S01]  /*3df0*/  F2FP.SATFINITE.E4M3.F32.PACK_AB_MERGE_C R221, R94, R23, R116 ;  /* 0x000000175edd723e */ /* 0x000fe20004807074 */
[----:B------:R-:W-:Y:S01]  /*3e00*/  IMAD.MOV.U32 R31, RZ, RZ, R25 ;  /* 0x000000ffff1f7224 */ /* 0x000fe200078e0019 */
[----:B------:R-:W-:Y:S01]  /*3e10*/  F2FP.SATFINITE.E4M3.F32.PACK_AB_MERGE_C R216, R35, R22, R28 ;  /* 0x0000001623d8723e */ /* 0x000fe2000480701c */
[----:B------:R-:W-:Y:S01]  /*3e20*/  FADD.FTZ R6, R120, R55 ;  /* 0x0000003778067221 */ /* 0x000fe20000010000 */
[--C-:B------:R-:W-:Y:S01]  /*3e30*/  IMAD.MOV.U32 R28, RZ, RZ, R25.reuse ;  /* 0x000000ffff1c7224 */ /* 0x100fe200078e0019 */
[----:B------:R3:W4:Y:S01]  /*3e40*/  MUFU.EX2 R41, R38 ;  /* 0x0000002600297308 */ /* 0x0007220000000800 */
[----:B-1----:R-:W-:Y:S01]  /*3e50*/  FADD.FTZ R15, R39, R4 ;  /* 0x00000004270f7221 */ /* 0x002fe20000010000 */
[----:B------:R-:W-:-:S02]  /*3e60*/  IMAD.MOV.U32 R35, RZ, RZ, R25 ;  /* 0x000000ffff237224 */ /* 0x000fc400078e0019 */
[--C-:B------:R-:W-:Y:S02]  /*3e70*/  IMAD.MOV.U32 R34, RZ, RZ, R25.reuse ;  /* 0x000000ffff227224 */ /* 0x100fe400078e0019 */
[----:B------:R-:W-:Y:S02]  /*3e80*/  IMAD.MOV.U32 R55, RZ, RZ, R25 ;  /* 0x000000ffff377224 */ /* 0x000fe400078e0019 */
[----:B------:R-:W1:Y:S01]  /*3e90*/  MUFU.EX2 R40, R40 ;  /* 0x0000002800287308 */ /* 0x000e620000000800 */
[----:B--2---:R-:W-:Y:S01]  /*3ea0*/  FADD.FTZ R4, R36, R15 ;  /* 0x0000000f24047221 */ /* 0x004fe20000010000 */
[--C-:B---3--:R-:W-:Y:S02]  /*3eb0*/  IMAD.MOV.U32 R38, RZ, RZ, R25.reuse ;  /* 0x000000ffff267224 */ /* 0x108fe400078e0019 */
[--C-:B------:R-:W-:Y:S02]  /*3ec0*/  IMAD.MOV.U32 R69, RZ, RZ, R25.reuse ;  /* 0x000000ffff457224 */ /* 0x100fe400078e0019 */
[----:B------:R-:W-:-:S02]  /*3ed0*/  IMAD.MOV.U32 R71, RZ, RZ, R25 ;  /* 0x000000ffff477224 */ /* 0x000fc400078e0019 */
[----:B------:R2:W3:Y:S01]  /*3ee0*/  MUFU.EX2 R43, R42 ;  /* 0x0000002a002b7308 */ /* 0x0004e20000000800 */
[C---:B----4-:R-:W-:Y:S01]  /*3ef0*/  FADD.FTZ R15, R41.reuse, R4 ;  /* 0x00000004290f7221 */ /* 0x050fe20000010000 */
[----:B------:R-:W-:Y:S01]  /*3f00*/  F2FP.SATFINITE.E4M3.F32.PACK_AB_MERGE_C R36, R41, R36, RZ ;  /* 0x000000242924723e */ /* 0x000fe200048070ff */
[--C-:B------:R-:W-:Y:S02]  /*3f10*/  IMAD.MOV.U32 R41, RZ, RZ, R25.reuse ;  /* 0x000000ffff297224 */ /* 0x100fe400078e0019 */
[--C-:B------:R-:W-:Y:S01]  /*3f20*/  IMAD.MOV.U32 R70, RZ, RZ, R25.reuse ;  /* 0x000000ffff467224 */ /* 0x100fe200078e0019 */
[----:B------:R-:W-:Y:S01]  /*3f30*/  F2FP.SATFINITE.E4M3.F32.PACK_AB_MERGE_C R218, R39, R32, R36 ;  /* 0x0000002027da723e */ /* 0x000fe20004807024 */
[----:B------:R-:W-:Y:S01]  /*3f40*/  IMAD.MOV.U32 R32, RZ, RZ, R25 ;  /* 0x000000ffff207224 */ /* 0x000fe200078e0019 */
[----:B------:R-:W4:Y:S01]  /*3f50*/  MUFU.EX2 R44, R44 ;  /* 0x0000002c002c7308 */ /* 0x000f220000000800 */
[----:B-1----:R-:W-:Y:S01]  /*3f60*/  FADD.FTZ R4, R40, R15 ;  /* 0x0000000f28047221 */ /* 0x002fe20000010000 */
[----:B------:R-:W-:-:S02]  /*3f70*/  IMAD.MOV.U32 R36, RZ, RZ, R25 ;  /* 0x000000ffff247224 */ /* 0x000fc400078e0019 */
[--C-:B------:R-:W-:Y:S02]  /*3f80*/  IMAD.MOV.U32 R39, RZ, RZ, R25.reuse ;  /* 0x000000ffff277224 */ /* 0x100fe400078e0019 */
[--C-:B--2---:R-:W-:Y:S02]  /*3f90*/  IMAD.MOV.U32 R42, RZ, RZ, R25.reuse ;  /* 0x000000ffff2a7224 */ /* 0x104fe400078e0019 */
[----:B------:R1:W2:Y:S01]  /*3fa0*/  MUFU.EX2 R45, R46 ;  /* 0x0000002e002d7308 */ /* 0x0002a20000000800 */
[----:B---3--:R-:W-:Y:S01]  /*3fb0*/  FADD.FTZ R15, R43, R4 ;  /* 0x000000042b0f7221 */ /* 0x008fe20000010000 */
[--C-:B------:R-:W-:Y:S02]  /*3fc0*/  IMAD.MOV.U32 R72, RZ, RZ, R25.reuse ;  /* 0x000000ffff487224 */ /* 0x100fe400078e0019 */
[--C-:B------:R-:W-:Y:S02]  /*3fd0*/  IMAD.MOV.U32 R94, RZ, RZ, R25.reuse ;  /* 0x000000ffff5e7224 */ /* 0x100fe400078e0019 */
[----:B------:R-:W-:-:S02]  /*3fe0*/  IMAD.MOV.U32 R102, RZ, RZ, R25 ;  /* 0x000000ffff667224 */ /* 0x000fc400078e0019 */
[----:B------:R-:W3:Y:S01]  /*3ff0*/  MUFU.EX2 R48, R48 ;  /* 0x0000003000307308 */ /* 0x000ee20000000800 */
[----:B----4-:R-:W-:Y:S01]  /*4000*/  FADD.FTZ R4, R44, R15 ;  /* 0x0000000f2c047221 */ /* 0x010fe20000010000 */
[--C-:B-1----:R-:W-:Y:S02]  /*4010*/  IMAD.MOV.U32 R46, RZ, RZ, R25.reuse ;  /* 0x000000ffff2e7224 */ /* 0x102fe400078e0019 */
[--C-:B------:R-:W-:Y:S02]  /*4020*/  IMAD.MOV.U32 R110, RZ, RZ, R25.reuse ;  /* 0x000000ffff6e7224 */ /* 0x100fe400078e0019 */
[----:B------:R-:W-:Y:S02]  /*4030*/  IMAD.MOV.U32 R116, RZ, RZ, R25 ;  /* 0x000000ffff747224 */ /* 0x000fe400078e0019 */
[----:B------:R-:W1:Y:S01]  /*4040*/  MUFU.EX2 R57, R122 ;  /* 0x0000007a00397308 */ /* 0x000e620000000800 */
[C---:B--2---:R-:W-:Y:S01]  /*4050*/  F2FP.SATFINITE.E4M3.F32.PACK_AB_MERGE_C R44, R45.reuse, R44, RZ ;  /* 0x0000002c2d2c723e */ /* 0x044fe200048070ff */
[----:B------:R-:W-:-:S03]  /*4060*/  FADD.FTZ R45, R45, R4 ;  /* 0x000000042d2d7221 */ /* 0x000fc60000010000 */
[----:B------:R-:W-:Y:S01]  /*4070*/  F2FP.SATFINITE.E4M3.F32.PACK_AB_MERGE_C R220, R43, R40, R44 ;  /* 0x000000282bdc723e */ /* 0x000fe2000480702c */
[----:B------:R-:W-:Y:S02]  /*4080*/  IMAD.MOV.U32 R40, RZ, RZ, R25 ;  /* 0x000000ffff287224 */ /* 0x000fe400078e0019 */
[----:B------:R2:W4:Y:S01]  /*4090*/  MUFU.EX2 R47, R50 ;  /* 0x00000032002f7308 */ /* 0x0005220000000800 */
[----:B---3--:R-:W-:Y:S01]  /*40a0*/  FADD.FTZ R4, R48, R45 ;  /* 0x0000002d30047221 */ /* 0x008fe20000010000 */
[--C-:B------:R-:W-:Y:S02]  /*40b0*/  IMAD.MOV.U32 R43, RZ, RZ, R25.reuse ;  /* 0x000000ffff2b7224 */ /* 0x100fe400078e0019 */
[--C-:B------:R-:W-:Y:S02]  /*40c0*/  IMAD.MOV.U32 R45, RZ, RZ, R25.reuse ;  /* 0x000000ffff2d7224 */ /* 0x100fe400078e0019 */
[--C-:B------:R-:W-:Y:S02]  /*40d0*/  IMAD.MOV.U32 R44, RZ, RZ, R25.reuse ;  /* 0x000000ffff2c7224 */ /* 0x100fe400078e0019 */
[----:B------:R-:W3:Y:S01]  /*40e0*/  MUFU.EX2 R52, R52 ;  /* 0x0000003400347308 */ /* 0x000ee20000000800 */
[----:B-1----:R-:W-:Y:S01]  /*40f0*/  FADD.FTZ R6, R57, R6 ;  /* 0x0000000639067221 */ /* 0x002fe20000010000 */
[----:B--2---:R-:W-:-:S02]  /*4100*/  IMAD.MOV.U32 R50, RZ, RZ, R25 ;  /* 0x000000ffff327224 */ /* 0x004fc400078e0019 */
[----:B------:R-:W-:Y:S02]  /*4110*/  IMAD.MOV.U32 R122, RZ, RZ, R25 ;  /* 0x000000ffff7a7224 */ /* 0x000fe400078e0019 */
[----:B------:R-:W-:Y:S02]  /*4120*/  FADD.FTZ R15, R59, R6 ;  /* 0x000000063b0f7221 */ /* 0x000fe40000010000 */
[----:B------:R1:W2:Y:S01]  /*4130*/  MUFU.EX2 R49, R54 ;  /* 0x0000003600317308 */ /* 0x0002a20000000800 */
[----:B----4-:R-:W-:-:S07]  /*4140*/  FADD.FTZ R13, R47, R4 ;  /* 0x000000042f0d7221 */ /* 0x010fce0000010000 */
[----:B------:R-:W4:Y:S01]  /*4150*/  MUFU.EX2 R124, R124 ;  /* 0x0000007c007c7308 */ /* 0x000f220000000800 */
[----:B---3--:R-:W-:Y:S01]  /*4160*/  FADD.FTZ R4, R52, R13 ;  /* 0x0000000d34047221 */ /* 0x008fe20000010000 */
[----:B-1----:R-:W-:-:S06]  /*4170*/  IMAD.MOV.U32 R54, RZ, RZ, R25 ;  /* 0x000000ffff367224 */ /* 0x002fcc00078e0019 */
[----:B------:R-:W-:Y:S01]  /*4180*/  MUFU.EX2 R82, R82 ;  /* 0x0000005200527308 */ /* 0x000fe20000000800 */
[C---:B--2---:R-:W-:Y:S01]  /*4190*/  F2FP.SATFINITE.E4M3.F32.PACK_AB_MERGE_C R52, R49.reuse, R52, RZ ;  /* 0x000000343134723e */ /* 0x044fe200048070ff */
[----:B------:R-:W-:-:S03]  /*41a0*/  FADD.FTZ R49, R49, R4 ;  /* 0x0000000431317221 */ /* 0x000fc60000010000 */
[----:B------:R-:W-:Y:S01]  /*41b0*/  F2FP.SATFINITE.E4M3.F32.PACK_AB_MERGE_C R222, R47, R48, R52 ;  /* 0x000000302fde723e */ /* 0x000fe20004807034 */
[----:B------:R-:W-:Y:S02]  /*41c0*/  IMAD.MOV.U32 R47, RZ, RZ, R25 ;  /* 0x000000ffff2f7224 */ /* 0x000fe400078e0019 */
[----:B------:R1:W2:Y:S01]  /*41d0*/  MUFU.EX2 R63, R128 ;  /* 0x00000080003f7308 */ /* 0x0002a20000000800 */
[C---:B----4-:R-:W-:Y:S01]  /*41e0*/  FADD.FTZ R15, R124.reuse, R15 ;  /* 0x0000000f7c0f7221 */ /* 0x050fe20000010000 */
[----:B------:R-:W-:Y:S01]  /*41f0*/  F2FP.SATFINITE.E4M3.F32.PACK_AB_MERGE_C R59, R124, R59, RZ ;  /* 0x0000003b7c3b723e */ /* 0x000fe200048070ff */
[--C-:B------:R-:W-:Y:S02]  /*4200*/  IMAD.MOV.U32 R48, RZ, RZ, R25.reuse ;  /* 0x000000ffff307224 */ /* 0x100fe400078e0019 */
[----:B------:R-:W-:Y:S01]  /*4210*/  IMAD.MOV.U32 R52, RZ, RZ, R25 ;  /* 0x000000ffff347224 */ /* 0x000fe200078e0019 */
[----:B------:R-:W-:Y:S01]  /*4220*/  F2FP.SATFINITE.E4M3.F32.PACK_AB_MERGE_C R223, R57, R120, R59 ;  /* 0x0000007839df723e */ /* 0x000fe2000480703b */
[--C-:B------:R-:W-:Y:S01]  /*4230*/  IMAD.MOV.U32 R57, RZ, RZ, R25.reuse ;  /* 0x000000ffff397224 */ /* 0x100fe200078e0019 */
[----:B------:R-:W3:Y:S01]  /*4240*/  MUFU.EX2 R78, R78 ;  /* 0x0000004e004e7308 */ /* 0x000ee20000000800 */
[----:B------:R-:W-:-:S02]  /*4250*/  IMAD.MOV.U32 R59, RZ, RZ, R25 ;  /* 0x000000ffff3b7224 */ /* 0x000fc400078e0019 */
[--C-:B------:R-:W-:Y:S02]  /*4260*/  IMAD.MOV.U32 R120, RZ, RZ, R25.reuse ;  /* 0x000000ffff787224 */ /* 0x100fe400078e0019 */
[--C-:B------:R-:W-:Y:S02]  /*4270*/  IMAD.MOV.U32 R124, RZ, RZ, R25.reuse ;  /* 0x000000ffff7c7224 */ /* 0x100fe400078e0019 */
[----:B-1----:R-:W-:Y:S01]  /*4280*/  IMAD.MOV.U32 R128, RZ, RZ, R25 ;  /* 0x000000ffff807224 */ /* 0x002fe200078e0019 */
[----:B------:R-:W1:Y:S01]  /*4290*/  MUFU.EX2 R56, R56 ;  /* 0x0000003800387308 */ /* 0x000e620000000800 */
[----:B--2---:R-:W-:-:S07]  /*42a0*/  F2FP.SATFINITE.E4M3.F32.PACK_AB_MERGE_C R8, R63, R82, RZ ;  /* 0x000000523f08723e */ /* 0x004fce00048070ff */
[----:B------:R2:W4:Y:S01]  /*42b0*/  MUFU.EX2 R61, R126 ;  /* 0x0000007e003d7308 */ /* 0x0005220000000800 */
[----:B---3--:R-:W-:-:S07]  /*42c0*/  FADD.FTZ R6, R78, R15 ;  /* 0x0000000f4e067221 */ /* 0x008fce0000010000 */
[----:B------:R-:W-:Y:S01]  /*42d0*/  MUFU.EX2 R132, R132 ;  /* 0x0000008400847308 */ /* 0x000fe20000000800 */
[----:B-1----:R-:W-:Y:S01]  /*42e0*/  FADD.FTZ R4, R56, R49 ;  /* 0x0000003138047221 */ /* 0x002fe20000010000 */
[--C-:B------:R-:W-:Y:S02]  /*42f0*/  IMAD.MOV.U32 R49, RZ, RZ, R25.reuse ;  /* 0x000000ffff317224 */ /* 0x100fe400078e0019 */
[----:B--2---:R-:W-:-:S04]  /*4300*/  IMAD.MOV.U32 R126, RZ, RZ, R25 ;  /* 0x000000ffff7e7224 */ /* 0x004fc800078e0019 */
[----:B------:R1:W2:Y:S01]  /*4310*/  MUFU.EX2 R67, R134 ;  /* 0x0000008600437308 */ /* 0x0002a20000000800 */
[C---:B----4-:R-:W-:Y:S01]  /*4320*/  F2FP.SATFINITE.E4M3.F32.PACK_AB_MERGE_C R225, R61.reuse, R78, R8 ;  /* 0x0000004e3de1723e */ /* 0x050fe20004807008 */
[----:B------:R-:W-:Y:S01]  /*4330*/  FADD.FTZ R61, R61, R6 ;  /* 0x000000063d3d7221 */ /* 0x000fe20000010000 */
[----:B------:R-:W-:-:S03]  /*4340*/  IMAD.MOV.U32 R78, RZ, RZ, R25 ;  /* 0x000000ffff4e7224 */ /* 0x000fc600078e0019 */
[----:B------:R-:W-:Y:S01]  /*4350*/  FADD.FTZ R82, R82, R61 ;  /* 0x0000003d52527221 */ /* 0x000fe20000010000 */
[--C-:B------:R-:W-:Y:S01]  /*4360*/  IMAD.MOV.U32 R61, RZ, RZ, R25.reuse ;  /* 0x000000ffff3d7224 */ /* 0x100fe200078e0019 */
[----:B------:R3:W4:Y:S01]  /*4370*/  MUFU.EX2 R11, R58 ;  /* 0x0000003a000b7308 */ /* 0x0007220000000800 */
[--C-:B-1----:R-:W-:Y:S02]  /*4380*/  IMAD.MOV.U32 R134, RZ, RZ, R25.reuse ;  /* 0x000000ffff867224 */ /* 0x102fe400078e0019 */
[----:B------:R-:W-:Y:S01]  /*4390*/  FADD.FTZ R63, R63, R82 ;  /* 0x000000523f3f7221 */ /* 0x000fe20000010000 */
[----:B------:R-:W-:-:S04]  /*43a0*/  IMAD.MOV.U32 R82, RZ, RZ, R25 ;  /* 0x000000ffff527224 */ /* 0x000fc800078e0019 */
[----:B------:R-:W1:Y:S01]  /*43b0*/  MUFU.EX2 R86, R86 ;  /* 0x0000005600567308 */ /* 0x000e620000000800 */
[----:B--2---:R-:W-:Y:S01]  /*43c0*/  F2FP.SATFINITE.E4M3.F32.PACK_AB_MERGE_C R8, R67, R132, RZ ;  /* 0x000000844308723e */ /* 0x004fe200048070ff */
[----:B---3--:R-:W-:-:S06]  /*43d0*/  IMAD.MOV.U32 R58, RZ, RZ, R25 ;  /* 0x000000ffff3a7224 */ /* 0x008fcc00078e0019 */
[----:B------:R2:W3:Y:S01]  /*43e0*/  MUFU.EX2 R65, R130 ;  /* 0x0000008200417308 */ /* 0x0004e20000000800 */
[----:B----4-:R-:W-:-:S07]  /*43f0*/  FADD.FTZ R13, R11, R4 ;  /* 0x000000040b0d7221 */ /* 0x010fce0000010000 */
[----:B------:R-:W4:Y:S01]  /*4400*/  MUFU.EX2 R60, R60 ;  /* 0x0000003c003c7308 */ /* 0x000f220000000800 */
[----:B-1----:R-:W-:Y:S01]  /*4410*/  FADD.FTZ R6, R86, R63 ;  /* 0x0000003f56067221 */ /* 0x002fe20000010000 */
[--C-:B------:R-:W-:Y:S02]  /*4420*/  IMAD.MOV.U32 R63, RZ, RZ, R25.reuse ;  /* 0x000000ffff3f7224 */ /* 0x100fe400078e0019 */
[----:B--2---:R-:W-:-:S04]  /*4430*/  IMAD.MOV.U32 R130, RZ, RZ, R25 ;  /* 0x000000ffff827224 */ /* 0x004fc800078e0019 */
[----:B------:R1:W2:Y:S01]  /*4440*/  MUFU.EX2 R5, R76 ;  /* 0x0000004c00057308 */ /* 0x0002a20000000800 */
[C---:B---3--:R-:W-:Y:S01]  /*4450*/  F2FP.SATFINITE.E4M3.F32.PACK_AB_MERGE_C R227, R65.reuse, R86, R8 ;  /* 0x0000005641e3723e */ /* 0x048fe20004807008 */
[----:B------:R-:W-:Y:S02]  /*4460*/  VIADD R8, R26, 0xfffffffe ;  /* 0xfffffffe1a087836 */ /* 0x000fe40000000000 */
[----:B------:R-:W-:Y:S01]  /*4470*/  FADD.FTZ R65, R65, R6 ;  /* 0x0000000641417221 */ /* 0x000fe20000010000 */
[--C-:B------:R-:W-:Y:S02]  /*4480*/  IMAD.MOV.U32 R26, RZ, RZ, R25.reuse ;  /* 0x000000ffff1a7224 */ /* 0x100fe400078e0019 */
[----:B------:R-:W-:Y:S01]  /*4490*/  IMAD.MOV.U32 R86, RZ, RZ, R25 ;  /* 0x000000ffff567224 */ /* 0x000fe200078e0019 */
[----:B------:R-:W-:Y:S01]  /*44a0*/  ISETP.GE.AND P2, PT, R8, R17, PT ;  /* 0x000000110800720c */ /* 0x000fe20003f46270 */
[----:B------:R-:W3:Y:S01]  /*44b0*/  MUFU.EX2 R84, R84 ;  /* 0x0000005400547308 */ /* 0x000ee20000000800 */
[----:B----4-:R-:W-:Y:S01]  /*44c0*/  FADD.FTZ R4, R60, R13 ;  /* 0x0000000d3c047221 */ /* 0x010fe20000010000 */
[----:B------:R-:W-:Y:S01]  /*44d0*/  FADD.FTZ R132, R132, R65 ;  /* 0x0000004184847221 */ /* 0x000fe20000010000 */
[----:B------:R-:W-:-:S02]  /*44e0*/  IMAD.MOV.U32 R65, RZ, RZ, R25 ;  /* 0x000000ffff417224 */ /* 0x000fc400078e0019 */
[----:B-1----:R-:W-:-:S03]  /*44f0*/  IMAD.MOV.U32 R76, RZ, RZ, R25 ;  /* 0x000000ffff4c7224 */ /* 0x002fc600078e0019 */
[----:B------:R1:W4:Y:S01]  /*4500*/  MUFU.EX2 R7, R90 ;  /* 0x0000005a00077308 */ /* 0x0003220000000800 */
[C---:B--2---:R-:W-:Y:S01]  /*4510*/  F2FP.SATFINITE.E4M3.F32.PACK_AB_MERGE_C R60, R5.reuse, R60, RZ ;  /* 0x0000003c053c723e */ /* 0x044fe200048070ff */
[----:B------:R-:W-:-:S03]  /*4520*/  FADD.FTZ R5, R5, R4 ;  /* 0x0000000405057221 */ /* 0x000fc60000010000 */
[----:B------:R-:W-:Y:S01]  /*4530*/  F2FP.SATFINITE.E4M3.F32.PACK_AB_MERGE_C R224, R11, R56, R60 ;  /* 0x000000380be0723e */ /* 0x000fe2000480703c */
[----:B------:R-:W-:Y:S02]  /*4540*/  IMAD.MOV.U32 R56, RZ, RZ, R25 ;  /* 0x000000ffff387224 */ /* 0x000fe400078e0019 */
[----:B------:R-:W2:Y:S01]  /*4550*/  MUFU.EX2 R88, R88 ;  /* 0x0000005800587308 */ /* 0x000ea20000000800 */
[----:B---3--:R-:W-:Y:S01]  /*4560*/  FADD.FTZ R4, R84, R5 ;  /* 0x0000000554047221 */ /* 0x008fe20000010000 */
[--C-:B------:R-:W-:Y:S02]  /*4570*/  IMAD.MOV.U32 R60, RZ, RZ, R25.reuse ;  /* 0x000000ffff3c7224 */ /* 0x100fe400078e0019 */
[----:B-1----:R-:W-:-:S04]  /*4580*/  IMAD.MOV.U32 R90, RZ, RZ, R25 ;  /* 0x000000ffff5a7224 */ /* 0x002fc800078e0019 */
[----:B------:R-:W1:Y:S01]  /*4590*/  MUFU.EX2 R27, R27 ;  /* 0x0000001b001b7308 */ /* 0x000e620000000800 */
[----:B----4-:R-:W-:-:S04]  /*45a0*/  FADD.FTZ R5, R7, R4 ;  /* 0x0000000407057221 */ /* 0x010fc80000010000 */
[----:B--2---:R-:W-:Y:S01]  /*45b0*/  FADD.FTZ R6, R88, R5 ;  /* 0x0000000558067221 */ /* 0x004fe20000010000 */
[----:B------:R-:W-:Y:S01]  /*45c0*/  IMAD.MOV.U32 R5, RZ, RZ, RZ ;  /* 0x000000ffff057224 */ /* 0x000fe200078e00ff */
[C---:B-1----:R-:W-:Y:S02]  /*45d0*/  F2FP.SATFINITE.E4M3.F32.PACK_AB_MERGE_C R4, R27.reuse, R88, RZ ;  /* 0x000000581b04723e */ /* 0x042fe400048070ff */
[----:B------:R-:W-:Y:S01]  /*45e0*/  FADD.FTZ R6, R27, R6 ;  /* 0x000000061b067221 */ /* 0x000fe20000010000 */
[--C-:B------:R-:W-:Y:S01]  /*45f0*/  IMAD.MOV.U32 R27, RZ, RZ, R25.reuse ;  /* 0x000000ffff1b7224 */ /* 0x100fe200078e0019 */
[----:B------:R-:W-:Y:S01]  /*4600*/  F2FP.SATFINITE.E4M3.F32.PACK_AB_MERGE_C R226, R7, R84, R4 ;  /* 0x0000005407e2723e */ /* 0x000fe20004807004 */
[----:B------:R-:W-:Y:S01]  /*4610*/  FADD.FTZ R7, R67, R132 ;  /* 0x0000008443077221 */ /* 0x000fe20000010000 */
[--C-:B------:R-:W-:Y:S02]  /*4620*/  IMAD.MOV.U32 R67, RZ, RZ, R25.reuse ;  /* 0x000000ffff437224 */ /* 0x100fe400078e0019 */
[----:B------:R-:W-:-:S02]  /*4630*/  IMAD.MOV.U32 R84, RZ, RZ, R25 ;  /* 0x000000ffff547224 */ /* 0x000fc400078e0019 */
[--C-:B------:R-:W-:Y:S02]  /*4640*/  IMAD.MOV.U32 R88, RZ, RZ, R25.reuse ;  /* 0x000000ffff587224 */ /* 0x100fe400078e0019 */
[----:B------:R-:W-:Y:S01]  /*4650*/  IMAD.MOV.U32 R132, RZ, RZ, R25 ;  /* 0x000000ffff847224 */ /* 0x000fe200078e0019 */
[----:B0-----:R-:W-:Y:S06]  /*4660*/  @!P2 BRA `(.L_x_19) ;  /* 0x0000002c00b8a947 */ /* 0x001fec0003800000 */
[----:B------:R-:W-:Y:S01]  /*4670*/  IMAD.MOV.U32 R9, RZ, RZ, R194 ;  /* 0x000000ffff097224 */ /* 0x000fe200078e00c2 */
[----:B------:R-:W-:Y:S01]  /*4680*/  CS2R R150, SRZ ;  /* 0x0000000000967805 */ /* 0x000fe2000001ff00 */
[----:B------:R-:W-:Y:S01]  /*4690*/  IMAD.MOV.U32 R4, RZ, RZ, R206 ;  /* 0x000000ffff047224 */ /* 0x000fe200078e00ce */
[----:B------:R-:W-:Y:S01]  /*46a0*/  CS2R R148, SRZ ;  /* 0x0000000000947805 */ /* 0x000fe2000001ff00 */
[----:B------:R-:W-:Y:S01]  /*46b0*/  IMAD.MOV.U32 R10, RZ, RZ, RZ ;  /* 0x000000ffff0a7224 */ /* 0x000fe200078e00ff */
        /* <DEDUP_REMOVED lines=61> */
[----:B------:R-:W-:Y:S01]  /*4a90*/  CS2R R24, SRZ ;  /* 0x0000000000187805 */ /* 0x000fe2000001ff00 */
[----:B------:R-:W-:-:S06]  /*4aa0*/  UMOV UR4, URZ ;  /* 0x0000003f00047c82 */ /* 0x000fcc0008000000 */
.L_x_29:
[----:B------:R-:W-:Y:S01]  /*4ab0*/  ISETP.NE.AND P3, PT, RZ, UR37, PT ;  /* 0x00000025ff007c0c */ /* 0x000fe2000bf65270 */
[----:B------:R-:W-:-:S04]  /*4ac0*/  UISETP.NE.AND UP0, UPT, UR4, 0x1, UPT ;  /* 0x000000010400788c */ /* 0x000fc8000bf05270 */
[----:B------:R-:W-:-:S06]  /*4ad0*/  USEL UR7, URZ, 0x1, UP0 ;  /* 0x000000013f077887 */ /* 0x000fcc0008000000 */
[----:B------:R-:W-:Y:S02]  /*4ae0*/  LOP3.LUT R5, R10, UR7, RZ, 0x3c, !PT ;  /* 0x000000070a057c12 */ /* 0x000fe4000f8e3cff */
[----:B------:R-:W-:Y:S05]  /*4af0*/  @P3 BRA `(.L_x_20) ;  /* 0x0000000000343947 */ /* 0x000fea0003800000 */
[----:B------:R-:W-:Y:S05]  /*4b00*/  @!P0 BRA `(.L_x_21) ;  /* 0x0000000000048947 */ /* 0x000fea0003800000 */
[----:B------:R-:W-:Y:S01]  /*4b10*/  BPT.TRAP 0x1 ;  /* 0x000000040000795c */ /* 0x000fe20000300000 */
.L_x_21:
[----:B------:R-:W-:Y:S01]  /*4b20*/  UIADD3 UR7, UR4, 0x1, URZ ;  /* 0x0000000104077890 */ /* 0x000fe2000fffe03f */
[----:B------:R-:W-:-:S03]  /*4b30*/  SHF.L.U32 R11, R5, 0x1f, RZ ;  /* 0x0000001f050b7819 */ /* 0x000fc600000006ff */
[----:B------:R-:W-:-:S04]  /*4b40*/  UISETP.NE.AND UP0, UPT, UR7, 0x2, UPT ;  /* 0x000000020700788c */ /* 0x000fc8000bf05270 */
[----:B------:R-:W-:-:S04]  /*4b50*/  USEL UR7, UR7, URZ, UP0 ;  /* 0x0000003f07077287 */ /* 0x000fc80008000000 */
[----:B------:R-:W-:-:S09]  /*4b60*/  ULEA UR7, UR7, UR36, 0x3 ;  /* 0x0000002407077291 */ /* 0x000fd2000f8e183f */
[----:B------:R0:W1:Y:S01]  /*4b70*/  SYNCS.PHASECHK.TRANS64.TRYWAIT P2, [UR7+0x38830], R11 ;  /* 0x0388300bff0075a7 */ /* 0x0000620008040147 */
[----:B------:R-:W-:Y:S05]  /*4b80*/  @!P0 BRA `(.L_x_22) ;  /* 0x0000000000048947 */ /* 0x000fea0003800000 */
[----:B------:R-:W-:Y:S01]  /*4b90*/  BPT.TRAP 0x1 ;  /* 0x000000040000795c */ /* 0x000fe20000300000 */
.L_x_22:
[----:B-1----:R-:W-:Y:S05]  /*4ba0*/  @P2 BRA `(.L_x_20) ;  /* 0x0000000000082947 */ /* 0x002fea0003800000 */
[----:B------:R-:W1:Y:S02]  /*4bb0*/  SYNCS.PHASECHK.TRANS64.TRYWAIT P2, [UR7+0x38830], R11 ;  /* 0x0388300bff0075a7 */ /* 0x000e640008040147 */
[----:B-1----:R-:W-:Y:S05]  /*4bc0*/  @!P2 BRA `(.L_x_23) ;  /* 0x000000b000fca947 */ /* 0x002fea0003800000 */
.L_x_20:
[----:B01----:R-:W-:Y:S01]  /*4bd0*/  VIADD R11, R18, 0x8 ;  /* 0x00000008120b7836 */ /* 0x003fe20000000000 */
[----:B------:R-:W-:Y:S01]  /*4be0*/  UIADD3 UR7, UR4, 0x1, URZ ;  /* 0x0000000104077890 */ /* 0x000fe2000fffe03f */
[----:B------:R-:W-:Y:S01]  /*4bf0*/  R2UR UR44, R2 ;  /* 0x00000000022c72ca */ /* 0x000fe200000e0000 */
[----:B------:R-:W-:Y:S01]  /*4c00*/  UMOV UR47, 0x40000040 ;  /* 0x40000040002f7882 */ /* 0x000fe20000000000 */
[----:B------:R-:W-:Y:S01]  /*4c10*/  R2UR UR45, R3 ;  /* 0x00000000032d72ca */ /* 0x000fe200000e0000 */
[----:B------:R0:W-:Y:S01]  /*4c20*/  BAR.SYNC.DEFER_BLOCKING R11, 0x100 ;  /* 0x0004000b0000751d */ /* 0x0001e20000010000 */
[----:B------:R-:W-:-:S04]  /*4c30*/  UISETP.NE.AND UP0, UPT, UR7, 0x2, UPT ;  /* 0x000000020700788c */ /* 0x000fc8000bf05270 */
[----:B------:R-:W-:Y:S01]  /*4c40*/  USEL UR7, UR7, URZ, UP0 ;  /* 0x0000003f07077287 */ /* 0x000fe20008000000 */
[----:B------:R-:W-:Y:S01]  /*4c50*/  UMOV UR11, 0x40000040 ;  /* 0x40000040000b7882 */ /* 0x000fe20000000000 */
[----:B------:R-:W-:Y:S02]  /*4c60*/  UMOV UR15, 0x40000040 ;  /* 0x40000040000f7882 */ /* 0x000fe40000000000 */
[----:B------:R-:W-:Y:S01]  /*4c70*/  ULEA UR46, UR7, UR6, 0xb ;  /* 0x00000006072e7291 */ /* 0x000fe2000f8e583f */
[----:B------:R-:W-:Y:S01]  /*4c80*/  UMOV UR19, 0x40000040 ;  /* 0x4000004000137882 */ /* 0x000fe20000000000 */
[----:B------:R-:W-:Y:S02]  /*4c90*/  UMOV UR23, 0x40000040 ;  /* 0x4000004000177882 */ /* 0x000fe40000000000 */
[----:B------:R-:W-:Y:S02]  /*4ca0*/  UIADD3 UR10, UR46, 0x2, URZ ;  /* 0x000000022e0a7890 */ /* 0x000fe4000fffe03f */
[----:B------:R-:W-:-:S02]  /*4cb0*/  UIADD3 UR14, UR46, 0x4, URZ ;  /* 0x000000042e0e7890 */ /* 0x000fc4000fffe03f */
[----:B------:R-:W-:Y:S02]  /*4cc0*/  UIADD3 UR18, UR46, 0x6, URZ ;  /* 0x000000062e127890 */ /* 0x000fe4000fffe03f */
[----:B------:R-:W-:Y:S02]  /*4cd0*/  UIADD3 UR22, UR46, 0x400, URZ ;  /* 0x000004002e167890 */ /* 0x000fe4000fffe03f */
[----:B------:R-:W-:Y:S01]  /*4ce0*/  UIADD3 UR26, UR46, 0x402, URZ ;  /* 0x000004022e1a7890 */ /* 0x000fe2000fffe03f */
[----:B------:R-:W-:Y:S01]  /*4cf0*/  UMOV UR27, 0x40000040 ;  /* 0x40000040001b7882 */ /* 0x000fe20000000000 */
[----:B------:R-:W-:Y:S01]  /*4d00*/  WARPGROUP.ARRIVE ;  /* 0x00000000000079c5 */ /* 0x000fe20000000000 */
[----:B------:R-:W-:Y:S01]  /*4d10*/  UIADD3 UR30, UR46, 0x404, URZ ;  /* 0x000004042e1e7890 */ /* 0x000fe2000fffe03f */
[----:B------:R-:W-:Y:S01]  /*4d20*/  UMOV UR31, 0x40000040 ;  /* 0x40000040001f7882 */ /* 0x000fe20000000000 */
[----:B------:R-:W-:-:S03]  /*4d30*/  UIADD3 UR34, UR46, 0x406, URZ ;  /* 0x000004062e227890 */ /* 0x000fc6000fffe03f */
[----:B------:R-:W-:Y:S01]  /*4d40*/  QGMMA.64x128x32.F32.E4M3.E4M3 R152, gdesc[UR44], RZ, !UPT, gsb0 ;  /* 0x01e000002c9879f3 */ /* 0x000fe2000c0008ff */
[----:B------:R-:W-:Y:S02]  /*4d50*/  UMOV UR35, 0x40000040 ;  /* 0x4000004000237882 */ /* 0x000fe40000000000 */
        /* <DEDUP_REMOVED lines=22> */
[----:B0-----:R-:W-:Y:S05]  /*4ec0*/  @P3 BRA `(.L_x_24) ;  /* 0x0000000000283947 */ /* 0x001fea0003800000 */
[----:B------:R-:W-:Y:S05]  /*4ed0*/  @!P0 BRA `(.L_x_25) ;  /* 0x0000000000048947 */ /* 0x000fea0003800000 */
[----:B------:R-:W-:Y:S01]  /*4ee0*/  BPT.TRAP 0x1 ;  /* 0x000000040000795c */ /* 0x000fe20000300000 */
.L_x_25:
[----:B------:R-:W-:Y:S01]  /*4ef0*/  ULEA UR10, UR4, UR36, 0x3 ;  /* 0x00000024040a7291 */ /* 0x000fe2000f8e183f */
[----:B------:R-:W-:-:S08]  /*4f00*/  SHF.L.U32 R10, R10, 0x1f, RZ ;  /* 0x0000001f0a0a7819 */ /* 0x000fd000000006ff */
[----:B------:R0:W1:Y:S01]  /*4f10*/  SYNCS.PHASECHK.TRANS64.TRYWAIT P2, [UR10+0x38850], R10 ;  /* 0x0388500aff0075a7 */ /* 0x000062000804014a */
[----:B------:R-:W-:Y:S05]  /*4f20*/  @!P0 BRA `(.L_x_26) ;  /* 0x0000000000048947 */ /* 0x000fea0003800000 */
[----:B------:R-:W-:Y:S01]  /*4f30*/  BPT.TRAP 0x1 ;  /* 0x000000040000795c */ /* 0x000fe20000300000 */
.L_x_26:
[----:B-1----:R-:W-:Y:S05]  /*4f40*/  @P2 BRA `(.L_x_24) ;  /* 0x0000000000082947 */ /* 0x002fea0003800000 */
[----:B------:R-:W1:Y:S02]  /*4f50*/  SYNCS.PHASECHK.TRANS64.TRYWAIT P2, [UR10+0x38850], R10 ;  /* 0x0388500aff0075a7 */ /* 0x000e64000804014a */
[----:B-1----:R-:W-:Y:S05]  /*4f60*/  @!P2 BRA `(.L_x_27) ;  /* 0x000000b0002ca947 */ /* 0x002fea0003800000 */
.L_x_24:
[----:B------:R-:W-:Y:S01]  /*4f70*/  UIADD3 UR10, UR36, 0x400, URZ ;  /* 0x00000400240a7890 */ /* 0x000fe2000fffe03f */
[----:B------:R-:W-:Y:S01]  /*4f80*/  WARPGROUP.ARRIVE ;  /* 0x00000000000079c5 */ /* 0x000fe20000000000 */
[----:B------:R-:W-:Y:S01]  /*4f90*/  UMOV UR11, 0x40000040 ;  /* 0x40000040000b7882 */ /* 0x000fe20000000000 */
[----:B------:R-:W-:Y:S01]  /*4fa0*/  UMOV UR15, 0x40000040 ;  /* 0x40000040000f7882 */ /* 0x000fe20000000000 */
[----:B------:R-:W-:Y:S01]  /*4fb0*/  USHF.R.U32.HI UR10, URZ, 0x4, UR10 ;  /* 0x000000043f0a7899 */ /* 0x000fe2000801160a */
[C---:B-1----:R-:W-:Y:S01]  /*4fc0*/  FMUL.FTZ R11, R0.reuse, R152 ;  /* 0x00000098000b7220 */ /* 0x042fe20000410000 */
[C---:B------:R-:W-:Y:S01]  /*4fd0*/  FMUL.FTZ R12, R0.reuse, R154 ;  /* 0x0000009a000c7220 */ /* 0x040fe20000410000 */
[C---:B0-----:R-:W-:Y:S01]  /*4fe0*/  FMUL.FTZ R10, R0.reuse, R153 ;  /* 0x00000099000a7220 */ /* 0x041fe20000410000 */
[----:B------:R-:W-:Y:S01]  /*4ff0*/  ULOP3.LUT UR10, UR10, 0x3fff, URZ, 0xc0, !UPT ;  /* 0x00003fff0a0a7892 */ /* 0x000fe2000f8ec03f */
[C---:B------:R-:W-:Y:S01]  /*5000*/  FMUL.FTZ R13, R0.reuse, R155 ;  /* 0x0000009b000d7220 */ /* 0x040fe20000410000 */
[C---:B------:R-:W-:Y:S01]  /*5010*/  FMUL.FTZ R14, R0.reuse, R156 ;  /* 0x0000009c000e7220 */ /* 0x040fe20000410000 */
[----:B------:R-:W0:Y:S01]  /*5020*/  MUFU.TANH R11, R11 ;  /* 0x0000000b000b7308 */ /* 0x000e220000002400 */
[----:B------:R-:W-:Y:S01]  /*5030*/  ULOP3.LUT UR10, UR10, 0x10000, URZ, 0xfc, !UPT ;  /* 0x000100000a0a7892 */ /* 0x000fe2000f8efc3f */
[C---:B------:R-:W-:Y:S01]  /*5040*/  FMUL.FTZ R19, R0.reuse, R158 ;  /* 0x0000009e00137220 */ /* 0x040fe20000410000 */
[C---:B------:R-:W-:Y:S01]  /*5050*/  FMUL.FTZ R15, R0.reuse, R157 ;  /* 0x0000009d000f7220 */ /* 0x040fe20000410000 */
[C---:B------:R-:W-:Y:S01]  /*5060*/  FMUL.FTZ R20, R0.reuse, R159 ;  /* 0x0000009f00147220 */ /* 0x040fe20000410000 */
[----:B------:R-:W-:Y:S01]  /*5070*/  ULEA UR10, UR4, UR10, 0xb ;  /* 0x0000000a040a7291 */ /* 0x000fe2000f8e583f */
[C---:B------:R-:W-:Y:S01]  /*5080*/  FMUL.FTZ R21, R0.reuse, R160 ;  /* 0x000000a000157220 */ /* 0x040fe20000410000 */
[C---:B------:R-:W-:Y:S01]  /*5090*/  FMUL.FTZ R23, R0.reuse, R162 ;  /* 0x000000a200177220 */ /* 0x040fe20000410000 */
[----:B------:R-:W1:Y:S01]  /*50a0*/  MUFU.TANH R12, R12 ;  /* 0x0000000c000c7308 */ /* 0x000e620000002400 */
[----:B------:R-:W-:Y:S01]  /*50b0*/  UIADD3 UR14, UR10, 0x2, URZ ;  /* 0x000000020a0e7890 */ /* 0x000fe2000fffe03f */
[C---:B------:R-:W-:Y:S01]  /*50c0*/  FMUL.FTZ R22, R0.reuse, R161 ;  /* 0x000000a100167220 */ /* 0x040fe20000410000 */
[C---:B------:R-:W-:Y:S01]  /*50d0*/  FMUL.FTZ R160, R0.reuse, R171 ;  /* 0x000000ab00a07220 */ /* 0x040fe20000410000 */
[C---:B------:R-:W-:Y:S01]  /*50e0*/  FMUL.FTZ R171, R0.reuse, R182 ;  /* 0x000000b600ab7220 */ /* 0x040fe20000410000 */
[C---:B------:R-:W-:Y:S01]  /*50f0*/  FMUL.FTZ R182, R0.reuse, R193 ;  /* 0x000000c100b67220 */ /* 0x040fe20000410000 */
[----:B------:R-:W-:Y:S01]  /*5100*/  QGMMA.64x256x32.F32.E4M3.E4M3 R24, R228, gdesc[UR8], R24, gsb0 ;  /* 0x03e00008e4187df3 */ /* 0x000fe20008000818 */
[C---:B------:R-:W-:Y:S01]  /*5110*/  FMUL.FTZ R159, R0.reuse, R170 ;  /* 0x000000aa009f7220 */ /* 0x040fe20000410000 */
[----:B------:R-:W2:Y:S01]  /*5120*/  MUFU.TANH R10, R10 ;  /* 0x0000000a000a7308 */ /* 0x000ea20000002400 */
[----:B0-----:R-:W-:Y:S01]  /*5130*/  FMNMX.FTZ R193, R11, R4, !PT ;  /* 0x000000040bc17209 */ /* 0x001fe20007810000 */
[C---:B------:R-:W-:Y:S01]  /*5140*/  FMUL.FTZ R152, R0.reuse, R163 ;  /* 0x000000a300987220 */ /* 0x040fe20000410000 */
[C---:B------:R-:W-:Y:S01]  /*5150*/  FMUL.FTZ R153, R0.reuse, R164 ;  /* 0x000000a400997220 */ /* 0x040fe20000410000 */
[C---:B------:R-:W-:Y:S01]  /*5160*/  FMUL.FTZ R170, R0.reuse, R181 ;  /* 0x000000b500aa7220 */ /* 0x040fe20000410000 */
[C---:B------:R-:W-:Y:S01]  /*5170*/  FMUL.FTZ R181, R0.reuse, R192 ;  /* 0x000000c000b57220 */ /* 0x040fe20000410000 */
[C---:B------:R-:W-:Y:S01]  /*5180*/  FMUL.FTZ R161, R0.reuse, R172 ;  /* 0x000000ac00a17220 */ /* 0x040fe20000410000 */
[----:B------:R-:W-:Y:S01]  /*5190*/  FMUL.FTZ R154, R0, R165 ;  /* 0x000000a5009a7220 */ /* 0x000fe20000410000 */
[----:B------:R-:W0:Y:S01]  /*51a0*/  MUFU.TANH R13, R13 ;  /* 0x0000000d000d7308 */ /* 0x000e220000002400 */
[----:B-1----:R-:W-:Y:S01]  /*51b0*/  FMNMX.FTZ R192, R12, R9, !PT ;  /* 0x000000090cc07209 */ /* 0x002fe20007810000 */
[C---:B------:R-:W-:Y:S01]  /*51c0*/  FMUL.FTZ R155, R0.reuse, R166 ;  /* 0x000000a6009b7220 */ /* 0x040fe20000410000 */
[C---:B------:R-:W-:Y:S01]  /*51d0*/  FMUL.FTZ R163, R0.reuse, R174 ;  /* 0x000000ae00a37220 */ /* 0x040fe20000410000 */
[C---:B------:R-:W-:Y:S01]  /*51e0*/  FMUL.FTZ R172, R0.reuse, R183 ;  /* 0x000000b700ac7220 */ /* 0x040fe20000410000 */
[C---:B------:R-:W-:Y:S01]  /*51f0*/  FMUL.FTZ R174, R0.reuse, R185 ;  /* 0x000000b900ae7220 */ /* 0x040fe20000410000 */
[C---:B------:R-:W-:Y:S01]  /*5200*/  FMUL.FTZ R183, R0.reuse, R194 ;  /* 0x000000c200b77220 */ /* 0x040fe20000410000 */
[----:B------:R-:W-:Y:S01]  /*5210*/  FMUL.FTZ R185, R0, R196 ;  /* 0x000000c400b97220 */ /* 0x000fe20000410000 */
[----:B------:R-:W1:Y:S01]  /*5220*/  MUFU.TANH R14, R14 ;  /* 0x0000000e000e7308 */ /* 0x000e620000002400 */
[----:B--2---:R-:W-:Y:S01]  /*5230*/  FMNMX.FTZ R193, R10, R193, !PT ;  /* 0x000000c10ac17209 */ /* 0x004fe20007810000 */
[C---:B------:R-:W-:Y:S01]  /*5240*/  FMUL.FTZ R156, R0.reuse, R167 ;  /* 0x000000a7009c7220 */ /* 0x040fe20000410000 */
[C---:B------:R-:W-:Y:S01]  /*5250*/  FMUL.FTZ R157, R0.reuse, R168 ;  /* 0x000000a8009d7220 */ /* 0x040fe20000410000 */
[C---:B------:R-:W-:Y:S01]  /*5260*/  FMUL.FTZ R158, R0.reuse, R169 ;  /* 0x000000a9009e7220 */ /* 0x040fe20000410000 */
[C---:B------:R-:W-:Y:S01]  /*5270*/  FMUL.FTZ R162, R0.reuse, R173 ;  /* 0x000000ad00a27220 */ /* 0x040fe20000410000 */
[C---:B------:R-:W-:Y:S01]  /*5280*/  FMUL.FTZ R173, R0.reuse, R184 ;  /* 0x000000b800ad7220 */ /* 0x040fe20000410000 */
        /* <DEDUP_REMOVED lines=16> */
[C---:B------:R-:W-:Y:S01]  /*5390*/  FMUL.FTZ R176, R0.reuse, R187 ;  /* 0x000000bb00b07220 */ /* 0x040fe20000410000 */
        /* <DEDUP_REMOVED lines=14> */
[----:B------:R-:W-:Y:S01]  /*5480*/  FMUL.FTZ R214, R0, R214 ;  /* 0x000000d600d67220 */ /* 0x000fe20000410000 */
[----:B------:R-:W-:Y:S01]  /*5490*/  UMOV UR11, 0x40000040 ;  /* 0x40000040000b7882 */ /* 0x000fe20000000000 */
[----:B------:R-:W0:Y:S01]  /*54a0*/  MUFU.TANH R23, R23 ;  /* 0x0000001700177308 */ /* 0x000e220000002400 */
[----:B-1----:R-:W-:-:S07]  /*54b0*/  FMNMX.FTZ R194, R20, R193, !PT ;  /* 0x000000c114c27209 */ /* 0x002fce0007810000 */
[----:B------:R-:W1:Y:S01]  /*54c0*/  MUFU.TANH R22, R22 ;  /* 0x0000001600167308 */ /* 0x000e620000002400 */
[----:B--2---:R-:W-:Y:S01]  /*54d0*/  FMNMX.FTZ R193, R21, R196, !PT ;  /* 0x000000c415c17209 */ /* 0x004fe20007810000 */
[----:B------:R-:W-:-:S06]  /*54e0*/  FMUL.FTZ R196, R0, R204 ;  /* 0x000000cc00c47220 */ /* 0x000fcc0000410000 */
[----:B------:R-:W2:Y:S01]  /*54f0*/  MUFU.TANH R152, R152 ;  /* 0x0000009800987308 */ /* 0x000ea20000002400 */
[----:B0-----:R-:W-:-:S07]  /*5500*/  FMNMX.FTZ R195, R23, R194, !PT ;  /* 0x000000c217c37209 */ /* 0x001fce0007810000 */
[----:B------:R-:W0:Y:S01]  /*5510*/  MUFU.TANH R153, R153 ;  /* 0x0000009900997308 */ /* 0x000e220000002400 */
[----:B-1----:R-:W-:-:S07]  /*5520*/  FMNMX.FTZ R194, R22, R193, !PT ;  /* 0x000000c116c27209 */ /* 0x002fce0007810000 */
[----:B------:R-:W1:Y:S01]  /*5530*/  MUFU.TANH R154, R154 ;  /* 0x0000009a009a7308 */ /* 0x000e620000002400 */
[----:B--2---:R-:W-:-:S07]  /*5540*/  FMNMX.FTZ R200, R152, R195, !PT ;  /* 0x000000c398c87209 */ /* 0x004fce0007810000 */
[----:B------:R-:W2:Y:S01]  /*5550*/  MUFU.TANH R155, R155 ;  /* 0x0000009b009b7308 */ /* 0x000ea20000002400 */
[----:B0-----:R-:W-:-:S07]  /*5560*/  FMNMX.FTZ R193, R153, R194, !PT ;  /* 0x000000c299c17209 */ /* 0x001fce0007810000 */
        /* <DEDUP_REMOVED lines=12> */
[----:B0-----:R-:W-:Y:S01]  /*5630*/  FMNMX.FTZ R195, R159, R202, !PT ;  /* 0x000000ca9fc37209 */ /* 0x001fe20007810000 */
[----:B------:R-:W-:-:S06]  /*5640*/  FMUL.FTZ R202, R0, R207 ;  /* 0x000000cf00ca7220 */ /* 0x000fcc0000410000 */
[----:B------:R-:W0:Y:S01]  /*5650*/  MUFU.TANH R162, R162 ;  /* 0x000000a200a27308 */ /* 0x000e220000002400 */
[----:B-1----:R-:W-:-:S07]  /*5660*/  FMNMX.FTZ R204, R160, R195, !PT ;  /* 0x000000c3a0cc7209 */ /* 0x002fce0007810000 */
[----:B------:R-:W1:Y:S01]  /*5670*/  MUFU.TANH R163, R163 ;  /* 0x000000a300a37308 */ /* 0x000e620000002400 */
[----:B--2---:R-:W-:-:S07]  /*5680*/  FMNMX.FTZ R193, R161, R194, !PT ;  /* 0x000000c2a1c17209 */ /* 0x004fce0007810000 */
[----:B------:R-:W2:Y:S01]  /*5690*/  MUFU.TANH R164, R164 ;  /* 0x000000a400a47308 */ /* 0x000ea20000002400 */
[----:B0-----:R-:W-:-:S07]  /*56a0*/  FMNMX.FTZ R194, R162, R193, !PT ;  /* 0x000000c1a2c27209 */ /* 0x001fce0007810000 */
[----:B------:R-:W0:Y:S01]  /*56b0*/  MUFU.TANH R165, R165 ;  /* 0x000000a500a57308 */ /* 0x000e220000002400 */
[----:B-1----:R-:W-:Y:S01]  /*56c0*/  FMNMX.FTZ R195, R163, R204, !PT ;  /* 0x000000cca3c37209 */ /* 0x002fe20007810000 */
[C---:B------:R-:W-:Y:S01]  /*56d0*/  FMUL.FTZ R204, R0.reuse, R208 ;  /* 0x000000d000cc7220 */ /* 0x040fe20000410000 */
[----:B------:R-:W-:Y:S01]  /*56e0*/  FMUL.FTZ R208, R0, R209 ;  /* 0x000000d100d07220 */ /* 0x000fe20000410000 */
[----:B------:R-:W-:-:S04]  /*56f0*/  IMAD.U32 R209, RZ, RZ, UR7 ;  /* 0x00000007ffd17e24 */ /* 0x000fc8000f8e00ff */
[----:B------:R-:W1:Y:S01]  /*5700*/  MUFU.TANH R166, R166 ;  /* 0x000000a600a67308 */ /* 0x000e620000002400 */
[----:B--2---:R-:W-:Y:S02]  /*5710*/  FMNMX.FTZ R206, R164, R195, !PT ;  /* 0x000000c3a4ce7209 */ /* 0x004fe40007810000 */
[----:B------:R-:W-:-:S05]  /*5720*/  @!P1 LEA R209, R209, UR36, 0x3 ;  /* 0x00000024d1d19c11 */ /* 0x000fca000f8e18ff */
        /* <DEDUP_REMOVED lines=20> */
[----:B------:R-:W-:Y:S02]  /*5870*/  WARPGROUP.DEPBAR.LE gsb0, 0x0 ;  /* 0x00008000000079c5 */ /* 0x000fe40000010000 */
[----:B------:R-:W-:Y:S01]  /*5880*/  WARPGROUP.ARRIVE ;  /* 0x00000000000079c5 */ /* 0x000fe20000000000 */
[----:B------:R-:W-:-:S03]  /*5890*/  FMUL.FTZ R228, R0, R211 ;  /* 0x000000d300e47220 */ /* 0x000fc60000410000 */
[----:B------:R-:W0:Y:S01]  /*58a0*/  MUFU.TANH R177, R177 ;  /* 0x000000b100b17308 */ /* 0x000e220000002400 */
[----:B-1----:R-:W-:Y:S01]  /*58b0*/  FMNMX.FTZ R195, R175, R206, !PT ;  /* 0x000000ceafc37209 */ /* 0x002fe20007810000 */
[----:B------:R-:W-:Y:S01]  /*58c0*/  FMUL.FTZ R230, R0, R213 ;  /* 0x000000d500e67220 */ /* 0x000fe20000410000 */
[----:B------:R-:W-:Y:S01]  /*58d0*/  QGMMA.64x256x32.F32.E4M3.E4M3 R24, R216, gdesc[UR12], R24, gsb0 ;  /* 0x03e0000cd8187df3 */ /* 0x000fe20008000818 */
[----:B------:R-:W-:Y:S01]  /*58e0*/  UIADD3 UR14, UR10, 0x4, URZ ;  /* 0x000000040a0e7890 */ /* 0x000fe2000fffe03f */
[----:B------:R-:W-:-:S03]  /*58f0*/  UMOV UR15, 0x40000040 ;  /* 0x40000040000f7882 */ /* 0x000fc60000000000 */
[----:B------:R-:W1:Y:S01]  /*5900*/  MUFU.TANH R178, R178 ;  /* 0x000000b200b27308 */ /* 0x000e620000002400 */
[----:B--2---:R-:W-:Y:S01]  /*5910*/  FMNMX.FTZ R206, R176, R195, !PT ;  /* 0x000000c3b0ce7209 */ /* 0x004fe20007810000 */
[----:B------:R-:W-:-:S06]  /*5920*/  UIADD3 UR10, UR10, 0x6, URZ ;  /* 0x000000060a0a7890 */ /* 0x000fcc000fffe03f */
        /* <DEDUP_REMOVED lines=49> */
[----:B0-----:R-:W-:-:S04]  /*5c40*/  FMNMX.FTZ R193, R212, R193, !PT ;  /* 0x000000c1d4c17209 */ /* 0x001fc80007810000 */
[----:B-1----:R-:W-:Y:S02]  /*5c50*/  FMNMX.FTZ R197, R230, R193, !PT ;  /* 0x000000c1e6c57209 */ /* 0x002fe40007810000 */
[----:B------:R-:W0:Y:S03]  /*5c60*/  LDC R193, c[0x0][0x988] ;  /* 0x00026200ffc17b82 */ /* 0x000e260000000800 */
[----:B------:R-:W1:Y:S01]  /*5c70*/  SHFL.BFLY PT, R194, R197, 0x2, 0x1f ;  /* 0x0c401f00c5c27f89 */ /* 0x000e6200000e0000 */
[----:B--2---:R-:W-:Y:S02]  /*5c80*/  FMNMX.FTZ R195, R214, R195, !PT ;  /* 0x000000c3d6c37209 */ /* 0x004fe40007810000 */
[----:B-1----:R-:W-:Y:S01]  /*5c90*/  FMNMX.FTZ R199, R197, R194, !PT ;  /* 0x000000c2c5c77209 */ /* 0x002fe20007810000 */
[----:B------:R-:W-:Y:S02]  /*5ca0*/  WARPGROUP.DEPBAR.LE gsb0, 0x0 ;  /* 0x00008000000079c5 */ /* 0x000fe40000010000 */
[----:B------:R-:W-:Y:S01]  /*5cb0*/  WARPGROUP.ARRIVE ;  /* 0x00000000000079c5 */ /* 0x000fe20000000000 */
[----:B------:R-:W-:-:S05]  /*5cc0*/  FMUL.FTZ R216, R0, R215 ;  /* 0x000000d700d87220 */ /* 0x000fca0000410000 */
[----:B------:R-:W-:Y:S01]  /*5cd0*/  QGMMA.64x256x32.F32.E4M3.E4M3 R24, R220, gdesc[UR12], R24, gsb0 ;  /* 0x03e0000cdc187df3 */ /* 0x000fe20008000818 */
[----:B------:R-:W1:Y:S02]  /*5ce0*/  MUFU.TANH R216, R216 ;  /* 0x000000d800d87308 */ /* 0x000e640000002400 */
[----:B-1----:R-:W-:-:S05]  /*5cf0*/  FMNMX.FTZ R195, R216, R195, !PT ;  /* 0x000000c3d8c37209 */ /* 0x002fca0007810000 */
[----:B------:R-:W1:Y:S02]  /*5d00*/  SHFL.BFLY PT, R206, R195, 0x2, 0x1f ;  /* 0x0c401f00c3ce7f89 */ /* 0x000e6400000e0000 */
[----:B-1----:R-:W-:Y:S02]  /*5d10*/  FMNMX.FTZ R201, R195, R206, !PT ;  /* 0x000000cec3c97209 */ /* 0x002fe40007810000 */
[----:B------:R-:W1:Y:S04]  /*5d20*/  SHFL.BFLY PT, R206, R199, 0x1, 0x1f ;  /* 0x0c201f00c7ce7f89 */ /* 0x000e6800000e0000 */
[----:B------:R-:W2:Y:S01]  /*5d30*/  SHFL.BFLY PT, R194, R201, 0x1, 0x1f ;  /* 0x0c201f00c9c27f89 */ /* 0x000ea200000e0000 */
[----:B-1----:R-:W-:Y:S02]  /*5d40*/  FMNMX.FTZ R206, R199, R206, !PT ;  /* 0x000000cec7ce7209 */ /* 0x002fe40007810000 */
[----:B--2---:R-:W-:-:S03]  /*5d50*/  FMNMX.FTZ R194, R201, R194, !PT ;  /* 0x000000c2c9c27209 */ /* 0x004fc60007810000 */
[C---:B0-----:R-:W-:Y:S01]  /*5d60*/  FFMA.FTZ R218, R206.reuse, R193, -8 ;  /* 0xc1000000ceda7423 */ /* 0x041fe200000100c1 */
[----:B------:R-:W-:-:S03]  /*5d70*/  FADD.FTZ R4, -R206, R4 ;  /* 0x00000004ce047221 */ /* 0x000fc60000010100 */
[-CC-:B------:R-:W-:Y:S01]  /*5d80*/  FFMA.FTZ R232, R11, R193.reuse, -R218.reuse ;  /* 0x000000c10be87223 */ /* 0x180fe200000108da */
[----:B------:R-:W-:-:S01]  /*5d90*/  FFMA.FTZ R11, R10, R193, -R218 ;  /* 0x000000c10a0b7223 */ /* 0x000fc200000108da */
        /* <DEDUP_REMOVED lines=24> */
[-C--:B------:R-:W-:Y:S01]  /*5f20*/  FMUL.FTZ R203, R4, R193.reuse ;  /* 0x000000c104cb7220 */ /* 0x080fe20000410000 */
[----:B------:R-:W-:-:S01]  /*5f30*/  FFMA.FTZ R196, R204, R193, -R218 ;  /* 0x000000c1ccc47223 */ /* 0x000fc200000108da */
[C---:B------:R-:W-:Y:S01]  /*5f40*/  FADD.FTZ R4, -R194.reuse, R9 ;  /* 0x00000009c2047221 */ /* 0x040fe20000010100 */
[----:B------:R-:W-:-:S01]  /*5f50*/  FFMA.FTZ R204, R194, R193, -8 ;  /* 0xc1000000c2cc7423 */ /* 0x000fc200000100c1 */
[----:B------:R-:W-:Y:S01]  /*5f60*/  MUFU.EX2 R9, R203 ;  /* 0x000000cb00097308 */ /* 0x000fe20000000800 */
[----:B------:R-:W-:-:S01]  /*5f70*/  FFMA.FTZ R15, R15, R193, -R218 ;  /* 0x000000c10f0f7223 */ /* 0x000fc200000108da */
[-C--:B------:R-:W-:Y:S01]  /*5f80*/  FMUL.FTZ R4, R4, R193.reuse ;  /* 0x000000c104047220 */ /* 0x080fe20000410000 */
[----:B------:R-:W-:-:S01]  /*5f90*/  FFMA.FTZ R201, R12, R193, -R204 ;  /* 0x000000c10cc97223 */ /* 0x000fc200000108cc */
[-CC-:B------:R-:W-:Y:S01]  /*5fa0*/  FFMA.FTZ R12, R13, R193.reuse, -R204.reuse ;  /* 0x000000c10d0c7223 */ /* 0x180fe200000108cc */
[----:B------:R-:W-:-:S01]  /*5fb0*/  FFMA.FTZ R13, R19, R193, -R204 ;  /* 0x000000c1130d7223 */ /* 0x000fc200000108cc */
[-CC-:B------:R-:W-:Y:S01]  /*5fc0*/  FFMA.FTZ R20, R20, R193.reuse, -R204.reuse ;  /* 0x000000c114147223 */ /* 0x180fe200000108cc */
[----:B------:R-:W-:-:S01]  /*5fd0*/  FFMA.FTZ R19, R23, R193, -R204 ;  /* 0x000000c117137223 */ /* 0x000fc200000108cc */
[----:B------:R-:W0:Y:S01]  /*5fe0*/  MUFU.EX2 R232, R232 ;  /* 0x000000e800e87308 */ /* 0x000e220000000800 */
[----:B------:R-:W-:-:S01]  /*5ff0*/  FFMA.FTZ R23, R155, R193, -R204 ;  /* 0x000000c19b177223 */ /* 0x000fc200000108cc */
[-CC-:B------:R-:W-:Y:S01]  /*6000*/  FFMA.FTZ R152, R152, R193.reuse, -R204.reuse ;  /* 0x000000c198987223 */ /* 0x180fe200000108cc */
[----:B------:R-:W-:-:S01]  /*6010*/  FFMA.FTZ R155, R159, R193, -R204 ;  /* 0x000000c19f9b7223 */ /* 0x000fc200000108cc */
[-CC-:B------:R-:W-:Y:S01]  /*6020*/  FFMA.FTZ R159, R163, R193.reuse, -R204.reuse ;  /* 0x000000c1a39f7223 */ /* 0x180fe200000108cc */
[----:B------:R-:W-:-:S01]  /*6030*/  FFMA.FTZ R163, R167, R193, -R204 ;  /* 0x000000c1a7a37223 */ /* 0x000fc200000108cc */
[-CC-:B------:R-:W-:Y:S01]  /*6040*/  FFMA.FTZ R167, R171, R193.reuse, -R204.reuse ;  /* 0x000000c1aba77223 */ /* 0x180fe200000108cc */
[----:B------:R-:W-:-:S01]  /*6050*/  FFMA.FTZ R171, R175, R193, -R204 ;  /* 0x000000c1afab7223 */ /* 0x000fc200000108cc */
[----:B------:R-:W-:Y:S01]  /*6060*/  MUFU.EX2 R4, R4 ;  /* 0x0000000400047308 */ /* 0x000fe20000000800 */
[----:B------:R-:W-:-:S01]  /*6070*/  FFMA.FTZ R175, R179, R193, -R204 ;  /* 0x000000c1b3af7223 */ /* 0x000fc200000108cc */
[-C--:B------:R-:W-:Y:S01]  /*6080*/  FFMA.FTZ R156, R156, R193.reuse, -R204 ;  /* 0x000000c19c9c7223 */ /* 0x080fe200000108cc */
[----:B------:R-:W-:-:S01]  /*6090*/  FFMA.FTZ R197, R208, R193, -R218 ;  /* 0x000000c1d0c57223 */ /* 0x000fc200000108da */
[-CC-:B------:R-:W-:Y:S01]  /*60a0*/  FFMA.FTZ R160, R160, R193.reuse, -R204.reuse ;  /* 0x000000c1a0a07223 */ /* 0x180fe200000108cc */
[----:B------:R-:W-:-:S01]  /*60b0*/  FFMA.FTZ R164, R164, R193, -R204 ;  /* 0x000000c1a4a47223 */ /* 0x000fc200000108cc */
[-CC-:B------:R-:W-:Y:S01]  /*60c0*/  FFMA.FTZ R168, R168, R193.reuse, -R204.reuse ;  /* 0x000000c1a8a87223 */ /* 0x180fe200000108cc */
[----:B------:R-:W-:-:S01]  /*60d0*/  FFMA.FTZ R172, R172, R193, -R204 ;  /* 0x000000c1acac7223 */ /* 0x000fc200000108cc */
[----:B------:R-:W1:Y:S01]  /*60e0*/  MUFU.EX2 R201, R201 ;  /* 0x000000c900c97308 */ /* 0x000e620000000800 */
[----:B0-----:R-:W-:-:S01]  /*60f0*/  FFMA.FTZ R6, R9, R6, R232 ;  /* 0x0000000609067223 */ /* 0x001fc200000100e8 */
[-CC-:B------:R-:W-:Y:S01]  /*6100*/  FFMA.FTZ R176, R176, R193.reuse, -R204.reuse ;  /* 0x000000c1b0b07223 */ /* 0x180fe200000108cc */
[----:B------:R-:W-:-:S01]  /*6110*/  FFMA.FTZ R180, R180, R193, -R204 ;  /* 0x000000c1b4b47223 */ /* 0x000fc200000108cc */
[-CC-:B------:R-:W-:Y:S01]  /*6120*/  FFMA.FTZ R184, R184, R193.reuse, -R204.reuse ;  /* 0x000000c1b8b87223 */ /* 0x180fe200000108cc */
[----:B------:R-:W-:-:S01]  /*6130*/  FFMA.FTZ R188, R188, R193, -R204 ;  /* 0x000000c1bcbc7223 */ /* 0x000fc200000108cc */
[-C--:B------:R-:W-:Y:S01]  /*6140*/  FFMA.FTZ R192, R192, R193.reuse, -R204 ;  /* 0x000000c1c0c07223 */ /* 0x080fe200000108cc */
[----:B------:R-:W-:-:S01]  /*6150*/  FFMA.FTZ R195, R198, R193, -R218 ;  /* 0x000000c1c6c37223 */ /* 0x000fc200000108da */
[----:B------:R-:W0:Y:S01]  /*6160*/  MUFU.EX2 R11, R11 ;  /* 0x0000000b000b7308 */ /* 0x000e220000000800 */
[----:B------:R-:W-:-:S01]  /*6170*/  FFMA.FTZ R198, R212, R193, -R218 ;  /* 0x000000c1d4c67223 */ /* 0x000fc200000108da */
[----:B------:R-:W-:-:S06]  /*6180*/  FFMA.FTZ R199, R230, R193, -R218 ;  /* 0x000000c1e6c77223 */ /* 0x000fcc00000108da */
[----:B------:R-:W2:Y:S01]  /*6190*/  MUFU.EX2 R12, R12 ;  /* 0x0000000c000c7308 */ /* 0x000ea20000000800 */
[----:B-1----:R-:W-:-:S07]  /*61a0*/  FFMA.FTZ R7, R4, R7, R201 ;  /* 0x0000000704077223 */ /* 0x002fce00000100c9 */
[----:B------:R-:W1:Y:S01]  /*61b0*/  MUFU.EX2 R10, R10 ;  /* 0x0000000a000a7308 */ /* 0x000e620000000800 */
[----:B0-----:R-:W-:-:S07]  /*61c0*/  FADD.FTZ R179, R11, R6 ;  /* 0x000000060bb37221 */ /* 0x001fce0000010000 */
[----:B------:R-:W0:Y:S01]  /*61d0*/  MUFU.EX2 R13, R13 ;  /* 0x0000000d000d7308 */ /* 0x000e220000000800 */
[----:B--2---:R-:W-:-:S07]  /*61e0*/  FADD.FTZ R6, R12, R7 ;  /* 0x000000070c067221 */ /* 0x004fce0000010000 */
[----:B------:R-:W2:Y:S01]  /*61f0*/  MUFU.EX2 R15, R15 ;  /* 0x0000000f000f7308 */ /* 0x000ea20000000800 */
[----:B-1----:R-:W-:-:S01]  /*6200*/  FADD.FTZ R208, R10, R179 ;  /* 0x000000b30ad07221 */ /* 0x002fc20000010000 */
[----:B------:R-:W-:-:S06]  /*6210*/  FFMA.FTZ R179, R183, R193, -R204 ;  /* 0x000000c1b7b37223 */ /* 0x000fcc00000108cc */
[----:B------:R-:W1:Y:S01]  /*6220*/  MUFU.EX2 R20, R20 ;  /* 0x0000001400147308 */ /* 0x000e620000000800 */
[----:B0-----:R-:W-:-:S07]  /*6230*/  FADD.FTZ R7, R13, R6 ;  /* 0x000000060d077221 */ /* 0x001fce0000010000 */
[----:B------:R-:W0:Y:S01]  /*6240*/  MUFU.EX2 R14, R14 ;  /* 0x0000000e000e7308 */ /* 0x000e220000000800 */
[----:B--2---:R-:W-:-:S07]  /*6250*/  FADD.FTZ R203, R15, R208 ;  /* 0x000000d00fcb7221 */ /* 0x004fce0000010000 */
[----:B------:R-:W2:Y:S01]  /*6260*/  MUFU.EX2 R19, R19 ;  /* 0x0000001300137308 */ /* 0x000ea20000000800 */
[----:B-1----:R-:W-:-:S07]  /*6270*/  FADD.FTZ R6, R20, R7 ;  /* 0x0000000714067221 */ /* 0x002fce0000010000 */
        /* <DEDUP_REMOVED lines=9> */
[----:B--2---:R-:W-:-:S01]  /*6310*/  FADD.FTZ R208, R22, R183 ;  /* 0x000000b716d07221 */ /* 0x004fc20000010000 */
[----:B------:R-:W-:-:S06]  /*6320*/  FFMA.FTZ R183, R187, R193, -R204 ;  /* 0x000000c1bbb77223 */ /* 0x000fcc00000108cc */
[----:B------:R-:W2:Y:S01]  /*6330*/  MUFU.EX2 R156, R156 ;  /* 0x0000009c009c7308 */ /* 0x000ea20000000800 */
[----:B-1----:R-:W-:-:S07]  /*6340*/  FADD.FTZ R7, R23, R6 ;  /* 0x0000000617077221 */ /* 0x002fce0000010000 */
[----:B------:R-:W1:Y:S01]  /*6350*/  MUFU.EX2 R154, R154 ;  /* 0x0000009a009a7308 */ /* 0x000e620000000800 */
[----:B0-----:R-:W-:-:S07]  /*6360*/  FADD.FTZ R203, R153, R208 ;  /* 0x000000d099cb7221 */ /* 0x001fce0000010000 */
[----:B------:R-:W0:Y:S01]  /*6370*/  MUFU.EX2 R155, R155 ;  /* 0x0000009b009b7308 */ /* 0x000e220000000800 */
[----:B--2---:R-:W-:-:S01]  /*6380*/  FADD.FTZ R6, R156, R7 ;  /* 0x000000079c067221 */ /* 0x004fc20000010000 */
[----:B------:R-:W-:Y:S02]  /*6390*/  WARPGROUP.DEPBAR.LE gsb0, 0x0 ;  /* 0x00008000000079c5 */ /* 0x000fe40000010000 */
[----:B------:R-:W-:-:S04]  /*63a0*/  WARPGROUP.ARRIVE ;  /* 0x00000000000079c5 */ /* 0x000fc80000000000 */
[----:B------:R-:W2:Y:S01]  /*63b0*/  MUFU.EX2 R157, R157 ;  /* 0x0000009d009d7308 */ /* 0x000ea20000000800 */
[----:B-1----:R-:W-:-:S01]  /*63c0*/  FADD.FTZ R208, R154, R203 ;  /* 0x000000cb9ad07221 */ /* 0x002fc20000010000 */
[----:B------:R-:W-:Y:S06]  /*63d0*/  QGMMA.64x256x32.F32.E4M3.E4M3 R24, R224, gdesc[UR8], R24, gsb0 ;  /* 0x03e00008e0187df3 */ /* 0x000fec0008000818 */
[----:B------:R-:W1:Y:S01]  /*63e0*/  MUFU.EX2 R160, R160 ;  /* 0x000000a000a07308 */ /* 0x000e620000000800 */
[----:B0-----:R-:W-:-:S07]  /*63f0*/  FADD.FTZ R7, R155, R6 ;  /* 0x000000069b077221 */ /* 0x001fce0000010000 */
[----:B------:R-:W0:Y:S01]  /*6400*/  MUFU.EX2 R158, R158 ;  /* 0x0000009e009e7308 */ /* 0x000e220000000800 */
[----:B--2---:R-:W-:-:S07]  /*6410*/  FADD.FTZ R187, R157, R208 ;  /* 0x000000d09dbb7221 */ /* 0x004fce0000010000 */
[----:B------:R-:W2:Y:S01]  /*6420*/  MUFU.EX2 R159, R159 ;  /* 0x0000009f009f7308 */ /* 0x000ea20000000800 */
[----:B-1----:R-:W-:-:S07]  /*6430*/  FADD.FTZ R6, R160, R7 ;  /* 0x00000007a0067221 */ /* 0x002fce0000010000 */
[----:B------:R-:W1:Y:S01]  /*6440*/  MUFU.EX2 R161, R161 ;  /* 0x000000a100a17308 */ /* 0x000e620000000800 */
[----:B0-----:R-:W-:-:S01]  /*6450*/  FADD.FTZ R208, R158, R187 ;  /* 0x000000bb9ed07221 */ /* 0x001fc20000010000 */
[----:B------:R-:W-:-:S06]  /*6460*/  FFMA.FTZ R187, R191, R193, -R204 ;  /* 0x000000c1bfbb7223 */ /* 0x000fcc00000108cc */
        /* <DEDUP_REMOVED lines=42> */
[----:B-1----:R-:W-:-:S01]  /*6710*/  FADD.FTZ R208, R178, R203 ;  /* 0x000000cbb2d07221 */ /* 0x002fc20000010000 */
[----:B------:R-:W-:-:S06]  /*6720*/  FFMA.FTZ R203, R228, R193, -R204 ;  /* 0x000000c1e4cb7223 */ /* 0x000fcc00000108cc */
[----:B------:R-:W1:Y:S01]  /*6730*/  MUFU.EX2 R184, R184 ;  /* 0x000000b800b87308 */ /* 0x000e620000000800 */
[----:B0-----:R-:W-:-:S01]  /*6740*/  FADD.FTZ R7, R179, R6 ;  /* 0x00000006b3077221 */ /* 0x001fc20000010000 */
[----:B------:R-:W-:-:S06]  /*6750*/  IADD3 R6, -R18, 0xb, RZ ;  /* 0x0000000b12067810 */ /* 0x000fcc0007ffe1ff */
[----:B------:R-:W0:Y:S01]  /*6760*/  MUFU.EX2 R182, R182 ;  /* 0x000000b600b67308 */ /* 0x000e220000000800 */
[----:B--2---:R-:W-:-:S07]  /*6770*/  FADD.FTZ R205, R181, R208 ;  /* 0x000000d0b5cd7221 */ /* 0x004fce0000010000 */
[----:B------:R-:W2:Y:S01]  /*6780*/  MUFU.EX2 R183, R183 ;  /* 0x000000b700b77308 */ /* 0x000ea20000000800 */
[----:B-1----:R-:W-:-:S07]  /*6790*/  FADD.FTZ R208, R184, R7 ;  /* 0x00000007b8d07221 */ /* 0x002fce0000010000 */
[----:B------:R-:W1:Y:S01]  /*67a0*/  MUFU.EX2 R185, R185 ;  /* 0x000000b900b97308 */ /* 0x000e620000000800 */
[----:B0-----:R-:W-:-:S01]  /*67b0*/  FADD.FTZ R210, R182, R205 ;  /* 0x000000cdb6d27221 */ /* 0x001fc20000010000 */
[-CC-:B------:R-:W-:Y:S01]  /*67c0*/  FFMA.FTZ R205, R214, R193.reuse, -R204.reuse ;  /* 0x000000c1d6cd7223 */ /* 0x180fe200000108cc */
[----:B------:R-:W-:-:S05]  /*67d0*/  FFMA.FTZ R204, R216, R193, -R204 ;  /* 0x000000c1d8cc7223 */ /* 0x000fca00000108cc */
        /* <DEDUP_REMOVED lines=12> */
[----:B------:R-:W-:Y:S02]  /*68a0*/  WARPGROUP.DEPBAR.LE gsb0, 0x0 ;  /* 0x00008000000079c5 */ /* 0x000fe40000010000 */
[----:B------:R0:W-:Y:S06]  /*68b0*/  BAR.ARV R6, 0x100 ;  /* 0x000400060000751d */ /* 0x0001ec0000002000 */
[----:B------:R-:W3:Y:S01]  /*68c0*/  MUFU.EX2 R191, R191 ;  /* 0x000000bf00bf7308 */ /* 0x000ee20000000800 */
[----:B--2---:R-:W-:-:S01]  /*68d0*/  FADD.FTZ R208, R192, R7 ;  /* 0x00000007c0d07221 */ /* 0x004fc20000010000 */
[----:B0-----:R-:W-:-:S02]  /*68e0*/  @!P1 VIADD R6, R209, 0x38840 ;  /* 0x00038840d1069836 */ /* 0x001fc40000000000 */
[----:B-1----:R-:W-:-:S03]  /*68f0*/  FADD.FTZ R210, R190, R207 ;  /* 0x000000cfbed27221 */ /* 0x002fc60000010000 */
[----:B------:R-:W-:Y:S01]  /*6900*/  @!P1 PRMT R6, RZ, 0x654, R6 ;  /* 0x00000654ff069816 */ /* 0x000fe20000000006 */
[----:B------:R-:W0:Y:S03]  /*6910*/  MUFU.EX2 R195, R195 ;  /* 0x000000c300c37308 */ /* 0x000e260000000800 */
[----:B------:R1:W-:Y:S05]  /*6920*/  @!P1 SYNCS.ARRIVE.TRANS64.RED.A1T0 RZ, [R6+URZ], RZ ;  /* 0x000000ff06ff99a7 */ /* 0x0003ea000810043f */
[----:B------:R-:W2:Y:S01]  /*6930*/  MUFU.EX2 R200, R200 ;  /* 0x000000c800c87308 */ /* 0x000ea20000000800 */
[----:B---3--:R-:W-:-:S07]  /*6940*/  FADD.FTZ R7, R191, R208 ;  /* 0x000000d0bf077221 */ /* 0x008fce0000010000 */
        /* <DEDUP_REMOVED lines=16> */
[----:B-1----:R-:W-:-:S03]  /*6a50*/  FADD.FTZ R6, R199, R6 ;  /* 0x00000006c7067221 */ /* 0x002fc60000010000 */
[----:B0-----:R-:W-:Y:S01]  /*6a60*/  FADD.FTZ R7, R204, R208 ;  /* 0x000000d0cc077221 */ /* 0x001fe20000010000 */
[----:B------:R-:W-:Y:S06]  /*6a70*/  @!P0 BRA `(.L_x_28) ;  /* 0x0000000000048947 */ /* 0x000fec0003800000 */
[----:B------:R-:W-:Y:S01]  /*6a80*/  BPT.TRAP 0x1 ;  /* 0x000000040000795c */ /* 0x000fe20000300000 */
.L_x_28:
[----:B------:R-:W-:Y:S01]  /*6a90*/  ULEA UR4, UR4, UR36, 0x3 ;  /* 0x0000002404047291 */ /* 0x000fe2000f8e183f */
[----:B------:R-:W-:Y:S01]  /*6aa0*/  ISETP.GT.AND P2, PT, R8, R17, PT ;  /* 0x000000110800720c */ /* 0x000fe20003f44270 */
[----:B------:R-:W-:Y:S01]  /*6ab0*/  FMUL.FTZ R24, R24, R9 ;  /* 0x0000000918187220 */ /* 0x000fe20000410000 */
[----:B------:R-:W-:Y:S01]  /*6ac0*/  F2FP.SATFINITE.E4M3.F32.PACK_AB_MERGE_C R10, R15, R10, RZ ;  /* 0x0000000a0f0a723e */ /* 0x000fe200048070ff */
[----:B------:R-:W-:Y:S01]  /*6ad0*/  UIADD3 UR4, UR4, 0x38860, URZ ;  /* 0x0003886004047890 */ /* 0x000fe2000fffe03f */
[----:B------:R-:W-:Y:S01]  /*6ae0*/  F2FP.SATFINITE.E4M3.F32.PACK_AB_MERGE_C R13, R20, R13, RZ ;  /* 0x0000000d140d723e */ /* 0x000fe200048070ff */
[----:B------:R-:W-:Y:S01]  /*6af0*/  FMUL.FTZ R25, R25, R9 ;  /* 0x0000000919197220 */ /* 0x000fe20000410000 */
[----:B------:R-:W-:Y:S01]  /*6b00*/  F2FP.SATFINITE.E4M3.F32.PACK_AB_MERGE_C R22, R153, R22, RZ ;  /* 0x000000169916723e */ /* 0x000fe200048070ff */
[----:B------:R-:W-:Y:S01]  /*6b10*/  UPRMT UR4, UR5, 0x654, UR4 ;  /* 0x0000065405047896 */ /* 0x000fe20008000004 */
[----:B------:R-:W-:Y:S01]  /*6b20*/  F2FP.SATFINITE.E4M3.F32.PACK_AB_MERGE_C R23, R156, R23, RZ ;  /* 0x000000179c17723e */ /* 0x000fe200048070ff */
[-C--:B------:R-:W-:Y:S01]  /*6b30*/  FMUL.FTZ R28, R28, R9.reuse ;  /* 0x000000091c1c7220 */ /* 0x080fe20000410000 */
[----:B------:R-:W-:Y:S01]  /*6b40*/  F2FP.SATFINITE.E4M3.F32.PACK_AB_MERGE_C R158, R161, R158, RZ ;  /* 0x0000009ea19e723e */ /* 0x000fe200048070ff */
[----:B------:R-:W-:Y:S01]  /*6b50*/  FMUL.FTZ R29, R29, R9 ;  /* 0x000000091d1d7220 */ /* 0x000fe20000410000 */
[----:B------:R-:W-:Y:S01]  /*6b60*/  F2FP.SATFINITE.E4M3.F32.PACK_AB_MERGE_C R159, R164, R159, RZ ;  /* 0x0000009fa49f723e */ /* 0x000fe200048070ff */
[-C--:B------:R-:W-:Y:S01]  /*6b70*/  FMUL.FTZ R32, R32, R9.reuse ;  /* 0x0000000920207220 */ /* 0x080fe20000410000 */
[----:B------:R-:W-:Y:S01]  /*6b80*/  F2FP.SATFINITE.E4M3.F32.PACK_AB_MERGE_C R166, R169, R166, RZ ;  /* 0x000000a6a9a6723e */ /* 0x000fe200048070ff */
[----:B------:R-:W-:Y:S01]  /*6b90*/  FMUL.FTZ R33, R33, R9 ;  /* 0x0000000921217220 */ /* 0x000fe20000410000 */
[----:B------:R-:W-:Y:S01]  /*6ba0*/  F2FP.SATFINITE.E4M3.F32.PACK_AB_MERGE_C R167, R172, R167, RZ ;  /* 0x000000a7aca7723e */ /* 0x000fe200048070ff */
[----:B------:R-:W-:Y:S01]  /*6bb0*/  SYNCS.ARRIVE.TRANS64.RED.A1T0 RZ, [UR4], RZ ;  /* 0x000000ffffff79a7 */ /* 0x000fe20008100404 */
[----:B------:R-:W-:Y:S01]  /*6bc0*/  F2FP.SATFINITE.E4M3.F32.PACK_AB_MERGE_C R174, R177, R174, RZ ;  /* 0x000000aeb1ae723e */ /* 0x000fe200048070ff */
[----:B------:R-:W-:Y:S01]  /*6bd0*/  UMOV UR4, UR7 ;  /* 0x0000000700047c82 */ /* 0x000fe20008000000 */
        /* <DEDUP_REMOVED lines=14> */
[----:B------:R-:W-:Y:S01]  /*6cc0*/  F2FP.SATFINITE.E4M3.F32.PACK_AB_MERGE_C R228, R11, R232, R10 ;  /* 0x000000e80be4723e */ /* 0x000fe2000480700a */
[-C--:B------:R-:W-:Y:S01]  /*6cd0*/  FMUL.FTZ R49, R49, R9.reuse ;  /* 0x0000000931317220 */ /* 0x080fe20000410000 */
        /* <DEDUP_REMOVED lines=49> */
[----:B------:R-:W-:Y:S01]  /*6ff0*/  FMUL.FTZ R149, R149, R9 ;  /* 0x0000000995957220 */ /* 0x000fe20000410000 */
        /* <DEDUP_REMOVED lines=64> */
[----:B------:R-:W-:Y:S01]  /*7400*/  F2FP.SATFINITE.E4M3.F32.PACK_AB_MERGE_C R229, R12, R201, R13 ;  /* 0x000000c90ce5723e */ /* 0x000fe2000480700d */
[----:B------:R-:W-:Y:S01]  /*7410*/  VIADD R8, R8, 0xffffffff ;  /* 0xffffffff08087836 */ /* 0x000fe20000000000 */
[----:B------:R-:W-:Y:S01]  /*7420*/  F2FP.SATFINITE.E4M3.F32.PACK_AB_MERGE_C R230, R21, R14, R22 ;  /* 0x0000000e15e6723e */ /* 0x000fe20004807016 */
[----:B------:R-:W-:Y:S01]  /*7430*/  IMAD.MOV.U32 R9, RZ, RZ, R194 ;  /* 0x000000ffff097224 */ /* 0x000fe200078e00c2 */
[----:B------:R-:W-:Y:S01]  /*7440*/  F2FP.SATFINITE.E4M3.F32.PACK_AB_MERGE_C R231, R152, R19, R23 ;  /* 0x0000001398e7723e */ /* 0x000fe20004807017 */
[----:B------:R-:W-:Y:S01]  /*7450*/  IMAD.MOV.U32 R4, RZ, RZ, R206 ;  /* 0x000000ffff047224 */ /* 0x000fe200078e00ce */
[----:B------:R-:W-:Y:S01]  /*7460*/  F2FP.SATFINITE.E4M3.F32.PACK_AB_MERGE_C R216, R157, R154, R158 ;  /* 0x0000009a9dd8723e */ /* 0x000fe2000480709e */
[----:B------:R-:W-:Y:S01]  /*7470*/  IMAD.MOV.U32 R10, RZ, RZ, R5 ;  /* 0x000000ffff0a7224 */ /* 0x000fe200078e0005 */
[----:B------:R-:W-:-:S02]  /*7480*/  F2FP.SATFINITE.E4M3.F32.PACK_AB_MERGE_C R217, R160, R155, R159 ;  /* 0x0000009ba0d9723e */ /* 0x000fc4000480709f */
[----:B------:R-:W-:Y:S02]  /*7490*/  F2FP.SATFINITE.E4M3.F32.PACK_AB_MERGE_C R218, R165, R162, R166 ;  /* 0x000000a2a5da723e */ /* 0x000fe400048070a6 */
[----:B------:R-:W-:Y:S02]  /*74a0*/  F2FP.SATFINITE.E4M3.F32.PACK_AB_MERGE_C R219, R168, R163, R167 ;  /* 0x000000a3a8db723e */ /* 0x000fe400048070a7 */
[----:B------:R-:W-:Y:S02]  /*74b0*/  F2FP.SATFINITE.E4M3.F32.PACK_AB_MERGE_C R220, R173, R170, R174 ;  /* 0x000000aaaddc723e */ /* 0x000fe400048070ae */
[----:B------:R-:W-:Y:S02]  /*74c0*/  F2FP.SATFINITE.E4M3.F32.PACK_AB_MERGE_C R221, R176, R171, R175 ;  /* 0x000000abb0dd723e */ /* 0x000fe400048070af */
[----:B------:R-:W-:Y:S02]  /*74d0*/  F2FP.SATFINITE.E4M3.F32.PACK_AB_MERGE_C R222, R181, R178, R182 ;  /* 0x000000b2b5de723e */ /* 0x000fe400048070b6 */
[----:B------:R-:W-:-:S02]  /*74e0*/  F2FP.SATFINITE.E4M3.F32.PACK_AB_MERGE_C R223, R184, R179, R183 ;  /* 0x000000b3b8df723e */ /* 0x000fc400048070b7 */
[----:B------:R-:W-:Y:S02]  /*74f0*/  F2FP.SATFINITE.E4M3.F32.PACK_AB_MERGE_C R224, R189, R186, R190 ;  /* 0x000000babde0723e */ /* 0x000fe400048070be */
[----:B------:R-:W-:Y:S02]  /*7500*/  F2FP.SATFINITE.E4M3.F32.PACK_AB_MERGE_C R225, R192, R187, R191 ;  /* 0x000000bbc0e1723e */ /* 0x000fe400048070bf */
[----:B------:R-:W-:Y:S02]  /*7510*/  F2FP.SATFINITE.E4M3.F32.PACK_AB_MERGE_C R226, R197, R196, R198 ;  /* 0x000000c4c5e2723e */ /* 0x000fe400048070c6 */
[----:B------:R-:W-:Y:S01]  /*7520*/  F2FP.SATFINITE.E4M3.F32.PACK_AB_MERGE_C R227, R203, R202, R205 ;  /* 0x000000cacbe3723e */ /* 0x000fe200048070cd */
[----:B------:R-:W-:Y:S06]  /*7530*/  @P2 BRA `(.L_x_29) ;  /* 0xffffffd4005c2947 */ /* 0x000fec000383ffff */
[----:B------:R-:W-:-:S07]  /*7540*/  IMAD.U32 R9, RZ, RZ, UR7 ;  /* 0x00000007ff097e24 */ /* 0x000fce000f8e00ff */
.L_x_19:
[----:B------:R-:W-:Y:S06]  /*7550*/  BAR.ARV 0x8, 0x180 ;  /* 0x0206000000007b1d */ /* 0x000fec0000002000 */
[----:B------:R-:W-:Y:S05]  /*7560*/  @!P0 BRA `(.L_x_30) ;  /* 0x0000000000048947 */ /* 0x000fea0003800000 */
[----:B------:R-:W-:Y:S01]  /*7570*/  BPT.TRAP 0x1 ;  /* 0x000000040000795c */ /* 0x000fe20000300000 */
.L_x_30:
[----:B------:R-:W-:Y:S02]  /*7580*/  R2UR UR7, R9 ;  /* 0x00000000090772ca */ /* 0x000fe400000e0000 */
[----:B------:R-:W-:-:S11]  /*7590*/  SHF.L.U32 R5, R5, 0x1f, RZ ;  /* 0x0000001f05057819 */ /* 0x000fd600000006ff */
[----:B------:R-:W-:-:S09]  /*75a0*/  ULEA UR7, UR7, UR36, 0x3 ;  /* 0x0000002407077291 */ /* 0x000fd2000f8e183f */
[----:B------:R0:W1:Y:S01]  /*75b0*/  SYNCS.PHASECHK.TRANS64.TRYWAIT P1, [UR7+0x38850], R5 ;  /* 0x03885005ff0075a7 */ /* 0x0000620008020147 */
[----:B------:R-:W-:Y:S05]  /*75c0*/  @!P0 BRA `(.L_x_31) ;  /* 0x0000000000048947 */ /* 0x000fea0003800000 */
[----:B------:R-:W-:Y:S01]  /*75d0*/  BPT.TRAP 0x1 ;  /* 0x000000040000795c */ /* 0x000fe20000300000 */
.L_x_31:
[----:B-1----:R-:W-:Y:S05]  /*75e0*/  @P1 BRA `(.L_x_32) ;  /* 0x0000000000081947 */ /* 0x002fea0003800000 */
[----:B------:R-:W1:Y:S02]  /*75f0*/  SYNCS.PHASECHK.TRANS64.TRYWAIT P1, [UR7+0x38850], R5 ;  /* 0x03885005ff0075a7 */ /* 0x000e640008020147 */
[----:B-1----:R-:W-:Y:S05]  /*7600*/  @!P1 BRA `(.L_x_33) ;  /* 0x00000088009c9947 */ /* 0x002fea0003800000 */
.L_x_32:
[----:B------:R-:W-:Y:S01]  /*7610*/  UIADD3 UR36, UR36, 0x400, URZ ;  /* 0x0000040024247890 */ /* 0x000fe2000fffe03f */
[----:B------:R-:W-:Y:S01]  /*7620*/  R2UR UR6, R9 ;  /* 0x00000000090672ca */ /* 0x000fe200000e0000 */
[----:B------:R-:W-:Y:S01]  /*7630*/  WARPGROUP.ARRIVE ;  /* 0x00000000000079c5 */ /* 0x000fe20000000000 */
[----:B------:R-:W-:Y:S01]  /*7640*/  UMOV UR11, 0x40000040 ;  /* 0x40000040000b7882 */ /* 0x000fe20000000000 */
[----:B------:R-:W-:Y:S01]  /*7650*/  USHF.R.U32.HI UR36, URZ, 0x4, UR36 ;  /* 0x000000043f247899 */ /* 0x000fe20008011624 */
[----:B------:R-:W2:Y:S01]  /*7660*/  LDC.64 R8, c[0x0][0x9a0] ;  /* 0x00026800ff087b82 */ /* 0x000ea20000000a00 */
[----:B------:R-:W-:Y:S02]  /*7670*/  IMAD.MOV.U32 R17, RZ, RZ, 0x3f800000 ;  /* 0x3f800000ff117424 */ /* 0x000fe400078e00ff */
[----:B------:R-:W-:-:S04]  /*7680*/  ULOP3.LUT UR36, UR36, 0x3fff, URZ, 0xc0, !UPT ;  /* 0x00003fff24247892 */ /* 0x000fc8000f8ec03f */
[----:B------:R-:W-:-:S04]  /*7690*/  ULOP3.LUT UR4, UR36, 0x10000, URZ, 0xfc, !UPT ;  /* 0x0001000024047892 */ /* 0x000fc8000f8efc3f */
[----:B------:R-:W-:-:S04]  /*76a0*/  ULEA UR4, UR6, UR4, 0xb ;  /* 0x0000000406047291 */ /* 0x000fc8000f8e583f */
[----:B------:R-:W-:-:S03]  /*76b0*/  UIADD3 UR6, UR4, 0x2, URZ ;  /* 0x0000000204067890 */ /* 0x000fc6000fffe03f */
[----:B------:R-:W-:Y:S02]  /*76c0*/  UMOV UR10, UR4 ;  /* 0x00000004000a7c82 */ /* 0x000fe40008000000 */
[----:B------:R-:W-:Y:S01]  /*76d0*/  QGMMA.64x256x32.F32.E4M3.E4M3 R24, R228, gdesc[UR8], R24, gsb0 ;  /* 0x03e00008e4187df3 */ /* 0x000fe20008000818 */
[----:B------:R-:W-:Y:S01]  /*76e0*/  UMOV UR11, 0x40000040 ;  /* 0x40000040000b7882 */ /* 0x000fe20000000000 */
[----:B------:R-:W-:Y:S01]  /*76f0*/  UMOV UR10, UR6 ;  /* 0x00000006000a7c82 */ /* 0x000fe20008000000 */
[----:B------:R-:W-:Y:S01]  /*7700*/  UIADD3 UR6, UR4, 0x4, URZ ;  /* 0x0000000404067890 */ /* 0x000fe2000fffe03f */
[----:B--2---:R-:W-:-:S04]  /*7710*/  ISETP.NE.U32.AND P1, PT, R8, RZ, PT ;  /* 0x000000ff0800720c */ /* 0x004fc80003f25070 */
[----:B------:R-:W-:-:S13]  /*7720*/  ISETP.NE.AND.EX P1, PT, R9, RZ, PT, P1 ;  /* 0x000000ff0900720c */ /* 0x000fda0003f25310 */
[----:B01----:R-:W0:Y:S01]  /*7730*/  @P1 LDC.64 R4, c[0x0][0x9c8] ;  /* 0x00027200ff041b82 */ /* 0x003e220000000a00 */
[----:B------:R-:W-:-:S07]  /*7740*/  @P1 SHF.R.S32.HI R13, RZ, 0x1f, R16 ;  /* 0x0000001fff0d1819 */ /* 0x000fce0000011410 */
[----:B------:R-:W1:Y:S01]  /*7750*/  @P1 LDC.64 R10, c[0x0][0x9d0] ;  /* 0x00027400ff0a1b82 */ /* 0x000e620000000a00 */
[C---:B0-----:R-:W-:Y:S02]  /*7760*/  @P1 IMAD R0, R4.reuse, UR38, RZ ;  /* 0x0000002604001c24 */ /* 0x041fe4000f8e02ff */
[----:B------:R-:W-:-:S04]  /*7770*/  @P1 IMAD.WIDE.U32 R2, R4, UR39, RZ ;  /* 0x0000002704021c25 */ /* 0x000fc8000f8e00ff */
[----:B------:R-:W-:Y:S02]  /*7780*/  @P1 IMAD R5, R5, UR39, R0 ;  /* 0x0000002705051c24 */ /* 0x000fe4000f8e0200 */
[-C--:B-1----:R-:W-:Y:S02]  /*7790*/  @P1 IMAD R0, R13, R10.reuse, RZ ;  /* 0x0000000a0d001224 */ /* 0x082fe400078e02ff */
[----:B------:R-:W-:Y:S02]  /*77a0*/  @P1 IMAD.IADD R3, R3, 0x1, R5 ;  /* 0x0000000103031824 */ /* 0x000fe400078e0205 */
[C---:B------:R-:W-:Y:S02]  /*77b0*/  @P1 IMAD R5, R16.reuse, R11, R0 ;  /* 0x0000000b10051224 */ /* 0x040fe400078e0200 */
[----:B------:R-:W-:-:S04]  /*77c0*/  @P1 IMAD.WIDE.U32 R2, R16, R10, R2 ;  /* 0x0000000a10021225 */ /* 0x000fc800078e0002 */
[----:B------:R-:W-:Y:S01]  /*77d0*/  @P1 IMAD.IADD R0, R3, 0x1, R5 ;  /* 0x0000000103001824 */ /* 0x000fe200078e0205 */
[----:B------:R-:W-:-:S04]  /*77e0*/  @P1 LEA R4, P2, R2, R8, 0x2 ;  /* 0x0000000802041211 */ /* 0x000fc800078410ff */
[----:B------:R-:W-:-:S05]  /*77f0*/  @P1 LEA.HI.X R5, R2, R9, R0, 0x2, P2 ;  /* 0x0000000902051211 */ /* 0x000fca00010f1400 */
[----:B------:R0:W2:Y:S01]  /*7800*/  @P1 LDG.E R17, desc[UR40][R4.64] ;  /* 0x0000002804111981 */ /* 0x0000a2000c1e1900 */
[----:B------:R-:W-:Y:S02]  /*7810*/  WARPGROUP.DEPBAR.LE gsb0, 0x0 ;  /* 0x00008000000079c5 */ /* 0x000fe40000010000 */
[----:B------:R-:W-:-:S06]  /*7820*/  WARPGROUP.ARRIVE ;  /* 0x00000000000079c5 */ /* 0x000fcc0000000000 */
[----:B------:R-:W-:Y:S01]  /*7830*/  QGMMA.64x256x32.F32.E4M3.E4M3 R24, R216, gdesc[UR8], R24, gsb0 ;  /* 0x03e00008d8187df3 */ /* 0x000fe20008000818 */
[----:B------:R-:W-:Y:S01]  /*7840*/  UMOV UR10, UR6 ;  /* 0x00000006000a7c82 */ /* 0x000fe20008000000 */
[----:B------:R-:W-:Y:S01]  /*7850*/  UMOV UR11, 0x40000040 ;  /* 0x40000040000b7882 */ /* 0x000fe20000000000 */
[----:B------:R-:W-:Y:S01]  /*7860*/  UIADD3 UR4, UR4, 0x6, URZ ;  /* 0x0000000604047890 */ /* 0x000fe2000fffe03f */
[----:B------:R-:W1:Y:S04]  /*7870*/  SHFL.BFLY PT, R3, R6, 0x2, 0x1f ;  /* 0x0c401f0006037f89 */ /* 0x000e6800000e0000 */
[----:B------:R-:W3:Y:S01]  /*7880*/  SHFL.BFLY PT, R2, R7, 0x2, 0x1f ;  /* 0x0c401f0007027f89 */ /* 0x000ee200000e0000 */
[----:B------:R-:W-:Y:S02]  /*7890*/  WARPGROUP.DEPBAR.LE gsb0, 0x0 ;  /* 0x00008000000079c5 */ /* 0x000fe40000010000 */
[----:B------:R-:W-:-:S15]  /*78a0*/  WARPGROUP.ARRIVE ;  /* 0x00000000000079c5 */ /* 0x000fde0000000000 */
[----:B------:R-:W-:-:S02]  /*78b0*/  NOP ;  /* 0x0000000000007918 */ /* 0x000fc40000000000 */
[----:B------:R-:W-:Y:S01]  /*78c0*/  QGMMA.64x256x32.F32.E4M3.E4M3 R24, R220, gdesc[UR8], R24, gsb0 ;  /* 0x03e00008dc187df3 */ /* 0x000fe20008000818 */
[----:B------:R-:W-:Y:S01]  /*78d0*/  UMOV UR10, UR4 ;  /* 0x00000004000a7c82 */ /* 0x000fe20008000000 */
[----:B------:R-:W-:Y:S01]  /*78e0*/  UMOV UR11, 0x40000040 ;  /* 0x40000040000b7882 */ /* 0x000fe20000000000 */
[----:B-1----:R-:W-:Y:S01]  /*78f0*/  FADD.FTZ R3, R3, R6 ;  /* 0x0000000603037221 */ /* 0x002fe20000010000 */
[----:B---3--:R-:W-:-:S04]  /*7900*/  FADD.FTZ R2, R2, R7 ;  /* 0x0000000702027221 */ /* 0x008fc80000010000 */
[----:B------:R-:W1:Y:S04]  /*7910*/  SHFL.BFLY PT, R0, R3, 0x1, 0x1f ;  /* 0x0c201f0003007f89 */ /* 0x000e6800000e0000 */
[----:B------:R-:W3:Y:S01]  /*7920*/  SHFL.BFLY PT, R9, R2, 0x1, 0x1f ;  /* 0x0c201f0002097f89 */ /* 0x000ee200000e0000 */
[----:B0-----:R-:W-:Y:S02]  /*7930*/  IMAD.MOV.U32 R4, RZ, RZ, RZ ;  /* 0x000000ffff047224 */ /* 0x001fe400078e00ff */
[----:B-1----:R-:W-:Y:S01]  /*7940*/  FADD.FTZ R10, R3, R0 ;  /* 0x00000000030a7221 */ /* 0x002fe20000010000 */
[----:B---3--:R-:W-:-:S04]  /*7950*/  FADD.FTZ R9, R2, R9 ;  /* 0x0000000902097221 */ /* 0x008fc80000010000 */
[C---:B------:R-:W-:Y:S01]  /*7960*/  FSETP.NE.FTZ.AND P1, PT, R10.reuse, RZ, PT ;  /* 0x000000ff0a00720b */ /* 0x040fe20003f35000 */
[----:B------:R-:W-:Y:S01]  /*7970*/  FMUL.FTZ R5, R10, 0.00390625 ;  /* 0x3b8000000a057820 */ /* 0x000fe20000410000 */
[----:B------:R-:W-:-:S04]  /*7980*/  FMUL.FTZ R11, R9, 0.00390625 ;  /* 0x3b800000090b7820 */ /* 0x000fc80000410000 */
[----:B------:R-:W-:Y:S02]  /*7990*/  FSETP.NE.FTZ.AND P2, PT, R5, RZ, PT ;  /* 0x000000ff0500720b */ /* 0x000fe40003f55000 */
[----:B------:R-:W-:-:S05]  /*79a0*/  FSETP.NE.FTZ.AND P3, PT, R11, RZ, PT ;  /* 0x000000ff0b00720b */ /* 0x000fca0003f75000 */
[----:B------:R-:W-:Y:S01]  /*79b0*/  @P1 MUFU.RCP R4, R10 ;  /* 0x0000000a00041308 */ /* 0x000fe20000001000 */
[----:B------:R-:W-:Y:S01]  /*79c0*/  FSETP.NE.FTZ.AND P1, PT, R9, RZ, PT ;  /* 0x000000ff0900720b */ /* 0x000fe20003f35000 */
[----:B------:R-:W-:-:S06]  /*79d0*/  IMAD.MOV.U32 R8, RZ, RZ, RZ ;  /* 0x000000ffff087224 */ /* 0x000fcc00078e00ff */
[----:B------:R-:W0:Y:S08]  /*79e0*/  @P2 MUFU.LG2 R5, R5 ;  /* 0x0000000500052308 */ /* 0x000e300000000c00 */
[----:B------:R-:W1:Y:S08]  /*79f0*/  @P3 MUFU.LG2 R7, R11 ;  /* 0x0000000b00073308 */ /* 0x000e700000000c00 */
[----:B------:R-:W3:Y:S01]  /*7a00*/  @P1 MUFU.RCP R8, R9 ;  /* 0x0000000900081308 */ /* 0x000ee20000001000 */
[C---:B------:R-:W-:Y:S01]  /*7a10*/  @P2 FMUL.FTZ R3, R193.reuse, 0.69314718246459960938 ;  /* 0x3f317218c1032820 */ /* 0x040fe20000410000 */
[----:B------:R-:W-:Y:S01]  /*7a20*/  @P3 FMUL.FTZ R12, R193, 0.69314718246459960938 ;  /* 0x3f317218c10c3820 */ /* 0x000fe20000410000 */
[----:B0-----:R-:W-:Y:S01]  /*7a30*/  @P2 FMUL.FTZ R6, R5, 0.69314718246459960938 ;  /* 0x3f31721805062820 */ /* 0x001fe20000410000 */
[----:B------:R-:W-:-:S02]  /*7a40*/  IMAD.MOV.U32 R2, RZ, RZ, -0x800000 ;  /* 0xff800000ff027424 */ /* 0x000fc400078e00ff */
[----:B--2---:R-:W-:Y:S01]  /*7a50*/  FMUL.FTZ R18, R4, R17 ;  /* 0x0000001104127220 */ /* 0x004fe20000410000 */
[----:B------:R-:W-:Y:S02]  /*7a60*/  IMAD.MOV.U32 R0, RZ, RZ, -0x800000 ;  /* 0xff800000ff007424 */ /* 0x000fe400078e00ff */
[----:B-1----:R-:W-:Y:S01]  /*7a70*/  @P3 FMUL.FTZ R7, R7, 0.69314718246459960938 ;  /* 0x3f31721807073820 */ /* 0x002fe20000410000 */
[----:B------:R-:W-:-:S03]  /*7a80*/  @P2 FFMA.FTZ R2, R3, R206, R6 ;  /* 0x000000ce03022223 */ /* 0x000fc60000010006 */
[----:B------:R-:W-:Y:S01]  /*7a90*/  @P3 FFMA.FTZ R0, R12, R194, R7 ;  /* 0x000000c20c003223 */ /* 0x000fe20000010007 */
[----:B---3--:R-:W-:Y:S01]  /*7aa0*/  FMUL.FTZ R17, R8, R17 ;  /* 0x0000001108117220 */ /* 0x008fe20000410000 */
[----:B------:R-:W-:Y:S02]  /*7ab0*/  WARPGROUP.DEPBAR.LE gsb0, 0x0 ;  /* 0x00008000000079c5 */ /* 0x000fe40000010000 */
[----:B------:R-:W-:-:S06]  /*7ac0*/  WARPGROUP.ARRIVE ;  /* 0x00000000000079c5 */ /* 0x000fcc0000000000 */
[----:B------:R-:W-:Y:S03]  /*7ad0*/  QGMMA.64x256x32.F32.E4M3.E4M3 R24, R224, gdesc[UR8], R24, gsb0 ;  /* 0x03e00008e0187df3 */ /* 0x000fe60008000818 */
[----:B------:R-:W-:Y:S02]  /*7ae0*/  WARPGROUP.DEPBAR.LE gsb0, 0x0 ;  /* 0x00008000000079c5 */ /* 0x000fe40000010000 */
[----:B------:R-:W-:Y:S05]  /*7af0*/  @!P0 BRA `(.L_x_34) ;  /* 0x0000000000048947 */ /* 0x000fea0003800000 */
[----:B------:R-:W-:Y:S01]  /*7b00*/  BPT.TRAP 0x1 ;  /* 0x000000040000795c */ /* 0x000fe20000300000 */
.L_x_34:
[----:B------:R-:W-:Y:S01]  /*7b10*/  UIADD3 UR4, UR7, 0x38860, URZ ;  /* 0x0003886007047890 */ /* 0x000fe2000fffe03f */
[-C--:B------:R-:W-:Y:S01]  /*7b20*/  FMUL.FTZ R152, R29, R18.reuse ;  /* 0x000000121d987220 */ /* 0x080fe20000410000 */
[-C--:B------:R-:W-:Y:S01]  /*7b30*/  FMUL.FTZ R8, R93, R18.reuse ;  /* 0x000000125d087220 */ /* 0x080fe20000410000 */
[-C--:B------:R-:W-:Y:S01]  /*7b40*/  FMUL.FTZ R4, R109, R18.reuse ;  /* 0x000000126d047220 */ /* 0x080fe20000410000 */
[----:B------:R-:W-:Y:S01]  /*7b50*/  UPRMT UR4, UR5, 0x654, UR4 ;  /* 0x0000065405047896 */ /* 0x000fe20008000004 */
        /* <DEDUP_REMOVED lines=8> */
[----:B------:R-:W-:Y:S01]  /*7be0*/  SYNCS.ARRIVE.TRANS64.RED.A1T0 RZ, [UR4], RZ ;  /* 0x000000ffffff79a7 */ /* 0x000fe20008100404 */
        /* <DEDUP_REMOVED lines=111> */
[----:B------:R-:W-:Y:S01]  /*82e0*/  PLOP3.LUT P0, PT, PT, PT, PT, 0x8, 0x0 ;  /* 0x000000000000781c */ /* 0x000fe20003f0e170 */
[-C--:B------:R-:W-:Y:S01]  /*82f0*/  FMUL.FTZ R134, R134, R17.reuse ;  /* 0x0000001186867220 */ /* 0x080fe20000410000 */
[-C--:B------:R-:W-:Y:S01]  /*8300*/  FMUL.FTZ R131, R131, R17.reuse ;  /* 0x0000001183837220 */ /* 0x080fe20000410000 */
[-C--:B------:R-:W-:Y:S01]  /*8310*/  FMUL.FTZ R142, R142, R17.reuse ;  /* 0x000000118e8e7220 */ /* 0x080fe20000410000 */
[-C--:B------:R-:W-:Y:S01]  /*8320*/  FMUL.FTZ R139, R139, R17.reuse ;  /* 0x000000118b8b7220 */ /* 0x080fe20000410000 */
[-C--:B------:R-:W-:Y:S01]  /*8330*/  FMUL.FTZ R150, R150, R17.reuse ;  /* 0x0000001196967220 */ /* 0x080fe20000410000 */
[----:B------:R-:W-:-:S07]  /*8340*/  FMUL.FTZ R147, R147, R17 ;  /* 0x0000001193937220 */ /* 0x000fce0000410000 */
.L_x_12:
[----:B------:R-:W-:Y:S05]  /*8350*/  @P0 BRA `(.L_x_35) ;  /* 0x0000003800540947 */ /* 0x000fea0003800000 */
[----:B------:R-:W0:Y:S01]  /*8360*/  S2R R18, SR_TID.X ;  /* 0x0000000000127919 */ /* 0x000e220000002100 */
[----:B------:R-:W-:Y:S01]  /*8370*/  ULDC.64 UR4, c[0x4][0x38] ;  /* 0x01000e0000047ab9 */ /* 0x000fe20000000a00 */
[----:B------:R-:W-:Y:S01]  /*8380*/  ULDC.64 UR6, c[0x0][0xb38] ;  /* 0x0002ce0000067ab9 */ /* 0x000fe20000000a00 */
[----:B------:R-:W-:Y:S01]  /*8390*/  ULDC.64 UR8, c[0x0][0xb28] ;  /* 0x0002ca0000087ab9 */ /* 0x000fe20000000a00 */
[----:B0-----:R-:W-:-:S05]  /*83a0*/  IMAD.SHL.U32 R17, R18, 0x4, RZ ;  /* 0x0000000412117824 */ /* 0x001fca00078e00ff */
[----:B------:R-:W-:Y:S01]  /*83b0*/  LOP3.LUT R17, R17, 0xc, RZ, 0xc0, !PT ;  /* 0x0000000c11117812 */ /* 0x000fe200078ec0ff */
[----:B------:R-:W-:Y:S03]  /*83c0*/  BAR.SYNC.DEFER_BLOCKING 0x1, 0x100 ;  /* 0x0044000000007b1d */ /* 0x000fe60000010000 */
[----:B------:R-:W-:-:S05]  /*83d0*/  IADD3 R26, P0, R17, UR4, RZ ;  /* 0x00000004111a7c10 */ /* 0x000fca000ff1e0ff */
[----:B------:R-:W-:Y:S01]  /*83e0*/  IMAD.X R27, RZ, RZ, UR5, P0 ;  /* 0x00000005ff1b7e24 */ /* 0x000fe200080e06ff */
[----:B------:R-:W-:-:S04]  /*83f0*/  ULDC.64 UR4, c[0x0][0xbd0] ;  /* 0x0002f40000047ab9 */ /* 0x000fc80000000a00 */
[----:B------:R0:W2:Y:S01]  /*8400*/  LDG.E.CONSTANT R26, desc[UR40][R26.64] ;  /* 0x000000281a1a7981 */ /* 0x0000a2000c1e9900 */
[C---:B------:R-:W-:Y:S01]  /*8410*/  LOP3.LUT P0, R17, R18.reuse, 0x3, RZ, 0xc0, !PT ;  /* 0x0000000312117812 */ /* 0x040fe2000780c0ff */
[----:B------:R-:W-:Y:S01]  /*8420*/  VIADD R18, R18, 0xffffff80 ;  /* 0xffffff8012127836 */ /* 0x000fe20000000000 */
[----:B------:R-:W-:Y:S02]  /*8430*/  BSSY B0, `(.L_x_36) ;  /* 0x00002ad000007945 */ /* 0x000fe40003800000 */
[----:B------:R-:W-:-:S04]  /*8440*/  ISETP.EQ.OR P0, PT, R17, 0x3, !P0 ;  /* 0x000000031100780c */ /* 0x000fc80004702670 */
[----:B------:R-:W-:Y:S02]  /*8450*/  SEL R157, R41, R8, P0 ;  /* 0x00000008299d7207 */ /* 0x000fe40000000000 */
[----:B------:R-:W-:Y:S02]  /*8460*/  SEL R8, R8, R41, P0 ;  /* 0x0000002908087207 */ /* 0x000fe40000000000 */
[----:B------:R-:W-:Y:S02]  /*8470*/  SEL R41, R7, R76, P0 ;  /* 0x0000004c07297207 */ /* 0x000fe40000000000 */
[----:B------:R-:W-:Y:S02]  /*8480*/  SEL R76, R76, R7, P0 ;  /* 0x000000074c4c7207 */ /* 0x000fe40000000000 */
[----:B------:R-:W-:Y:S02]  /*8490*/  SHF.R.S32.HI R7, RZ, 0x1f, R18 ;  /* 0x0000001fff077819 */ /* 0x000fe40000011412 */
[----:B------:R-:W-:-:S02]  /*84a0*/  SEL R163, R25, R4, P0 ;  /* 0x0000000419a37207 */ /* 0x000fc40000000000 */
[----:B------:R-:W-:Y:S02]  /*84b0*/  SEL R25, R4, R25, P0 ;  /* 0x0000001904197207 */ /* 0x000fe40000000000 */
[----:B------:R-:W-:Y:S02]  /*84c0*/  LEA.HI R4, R7, R18, RZ, 0x7 ;  /* 0x0000001207047211 */ /* 0x000fe400078f38ff */
[----:B------:R-:W-:Y:S02]  /*84d0*/  SEL R161, R5, R72, P0 ;  /* 0x0000004805a17207 */ /* 0x000fe40000000000 */
[----:B------:R-:W-:Y:S02]  /*84e0*/  SEL R105, R36, R29, P0 ;  /* 0x0000001d24697207 */ /* 0x000fe40000000000 */
[----:B------:R-:W-:Y:S02]  /*84f0*/  SEL R72, R72, R5, P0 ;  /* 0x0000000548487207 */ /* 0x000fe40000000000 */
[----:B------:R-:W-:-:S02]  /*8500*/  SEL R29, R29, R36, P0 ;  /* 0x000000241d1d7207 */ /* 0x000fc40000000000 */
[----:B------:R-:W-:Y:S02]  /*8510*/  SEL R165, R3, R68, P0 ;  /* 0x0000004403a57207 */ /* 0x000fe40000000000 */
[----:B------:R-:W-:Y:S02]  /*8520*/  LOP3.LUT R5, R4, 0xffffff80, RZ, 0xc0, !PT ;  /* 0xffffff8004057812 */ /* 0x000fe400078ec0ff */
[----:B------:R-:W-:Y:S02]  /*8530*/  SEL R3, R68, R3, P0 ;  /* 0x0000000344037207 */ /* 0x000fe40000000000 */
[----:B------:R-:W-:Y:S02]  /*8540*/  SEL R181, R30, R31, P0 ;  /* 0x0000001f1eb57207 */ /* 0x000fe40000000000 */
[----:B------:R-:W-:Y:S02]  /*8550*/  SEL R36, R31, R30, P0 ;  /* 0x0000001e1f247207 */ /* 0x000fe40000000000 */
[----:B------:R-:W-:-:S02]  /*8560*/  SEL R31, R38, R39, P0 ;  /* 0x00000027261f7207 */ /* 0x000fc40000000000 */
[----:B------:R-:W-:Y:S02]  /*8570*/  SEL R68, R39, R38, P0 ;  /* 0x0000002627447207 */ /* 0x000fe40000000000 */
[----:B------:R-:W-:Y:S01]  /*8580*/  SEL R39, R42, R81, P0 ;  /* 0x000000512a277207 */ /* 0x000fe20000000000 */
[----:B------:R-:W1:Y:S01]  /*8590*/  S2R R38, SR_CTAID.X ;  /* 0x0000000000267919 */ /* 0x000e620000002500 */
[----:B------:R-:W-:Y:S01]  /*85a0*/  SEL R81, R81, R42, P0 ;  /* 0x0000002a51517207 */ /* 0x000fe20000000000 */
[----:B------:R-:W-:Y:S01]  /*85b0*/  IMAD.IADD R42, R18, 0x1, -R5 ;  /* 0x00000001122a7824 */ /* 0x000fe200078e0a05 */
[----:B------:R-:W-:Y:S02]  /*85c0*/  SEL R155, R49, R10, P0 ;  /* 0x0000000a319b7207 */ /* 0x000fe40000000000 */
[----:B------:R-:W-:Y:S02]  /*85d0*/  SEL R10, R10, R49, P0 ;  /* 0x000000310a0a7207 */ /* 0x000fe40000000000 */
[----:B------:R-:W-:-:S02]  /*85e0*/  SEL R49, R9, R80, P0 ;  /* 0x0000005009317207 */ /* 0x000fc40000000000 */
[----:B------:R-:W-:Y:S02]  /*85f0*/  SEL R9, R80, R9, P0 ;  /* 0x0000000950097207 */ /* 0x000fe40000000000 */
[----:B------:R-:W-:Y:S02]  /*8600*/  SEL R189, R62, R63, P0 ;  /* 0x0000003f3ebd7207 */ /* 0x000fe40000000000 */
[----:B------:R-:W-:Y:S02]  /*8610*/  SEL R80, R63, R62, P0 ;  /* 0x0000003e3f507207 */ /* 0x000fe40000000000 */
[----:B------:R-:W-:Y:S02]  /*8620*/  SEL R113, R24, R101, P0 ;  /* 0x0000006518717207 */ /* 0x000fe40000000000 */
[----:B------:R-:W-:Y:S02]  /*8630*/  SHF.R.S32.HI R63, RZ, 0x1f, R42 ;  /* 0x0000001fff3f7819 */ /* 0x000fe4000001142a */
[----:B------:R-:W-:-:S02]  /*8640*/  SEL R24, R101, R24, P0 ;  /* 0x0000001865187207 */ /* 0x000fc40000000000 */
[----:B------:R-:W-:Y:S02]  /*8650*/  SEL R101, R44, R23, P0 ;  /* 0x000000172c657207 */ /* 0x000fe40000000000 */
[----:B------:R-:W-:Y:S02]  /*8660*/  SEL R23, R23, R44, P0 ;  /* 0x0000002c17177207 */ /* 0x000fe40000000000 */
[----:B------:R-:W-:Y:S02]  /*8670*/  SEL R159, R33, R6, P0 ;  /* 0x00000006219f7207 */ /* 0x000fe40000000000 */
[----:B------:R-:W-:Y:S02]  /*8680*/  LEA.HI R44, R63, R42, RZ, 0x2 ;  /* 0x0000002a3f2c7211 */ /* 0x000fe400078f10ff */
[----:B0-----:R-:W-:Y:S02]  /*8690*/  SHF.R.S32.HI R27, RZ, 0x7, R4 ;  /* 0x00000007ff1b7819 */ /* 0x001fe40000011404 */
[----:B------:R-:W-:-:S02]  /*86a0*/  SEL R199, R86, R87, P0 ;  /* 0x0000005756c77207 */ /* 0x000fc40000000000 */
[----:B------:R-:W-:Y:S02]  /*86b0*/  SEL R33, R6, R33, P0 ;  /* 0x0000002106217207 */ /* 0x000fe40000000000 */
[----:B------:R-:W-:Y:S02]  /*86c0*/  SEL R87, R87, R86, P0 ;  /* 0x0000005657577207 */ /* 0x000fe40000000000 */
[----:B------:R-:W-:Y:S02]  /*86d0*/  LEA.HI R7, R7, R18, RZ, 0x2 ;  /* 0x0000001207077211 */ /* 0x000fe400078f10ff */
[----:B------:R-:W-:Y:S02]  /*86e0*/  SEL R141, R77, R14, P0 ;  /* 0x0000000e4d8d7207 */ /* 0x000fe40000000000 */
[--C-:B------:R-:W-:Y:S02]  /*86f0*/  SHF.R.S32.HI R5, RZ, 0x2, R44.reuse ;  /* 0x00000002ff057819 */ /* 0x100fe4000001142c */
[----:B------:R-:W-:-:S02]  /*8700*/  SHF.R.S32.HI R6, RZ, 0x1f, R44 ;  /* 0x0000001fff067819 */ /* 0x000fc4000001142c */
[----:B------:R-:W-:Y:S02]  /*8710*/  LEA.HI R4, R4, R27, RZ, 0x1 ;  /* 0x0000001b04047211 */ /* 0x000fe400078f08ff */
[----:B------:R-:W-:Y:S02]  /*8720*/  SEL R14, R14, R77, P0 ;  /* 0x0000004d0e0e7207 */ /* 0x000fe40000000000 */
[----:B------:R-:W-:Y:S02]  /*8730*/  LOP3.LUT R7, R7, 0xfffffffc, RZ, 0xc0, !PT ;  /* 0xfffffffc07077812 */ /* 0x000fe400078ec0ff */
[----:B------:R-:W-:Y:S02]  /*8740*/  LEA.HI R6, R6, R5, RZ, 0x3 ;  /* 0x0000000506067211 */ /* 0x000fe400078f18ff */
[----:B------:R-:W-:Y:S02]  /*8750*/  LOP3.LUT R4, R4, 0x3fffffe, RZ, 0xc0, !PT ;  /* 0x03fffffe04047812 */ /* 0x000fe400078ec0ff */
[----:B------:R-:W-:-:S02]  /*8760*/  SEL R179, R28, R65, P0 ;  /* 0x000000411cb37207 */ /* 0x000fc40000000000 */
[----:B------:R-:W-:Y:S01]  /*8770*/  SEL R65, R65, R28, P0 ;  /* 0x0000001c41417207 */ /* 0x000fe20000000000 */
[----:B------:R-:W-:Y:S01]  /*8780*/  IMAD.IADD R28, R18, 0x1, -R7 ;  /* 0x00000001121c7824 */ /* 0x000fe200078e0a07 */
[----:B------:R-:W-:Y:S01]  /*8790*/  SEL R195, R74, R75, P0 ;  /* 0x0000004b4ac37207 */ /* 0x000fe20000000000 */
[----:B------:R-:W-:Y:S01]  /*87a0*/  IMAD.IADD R18, R27, 0x1, -R4 ;  /* 0x000000011b127824 */ /* 0x000fe200078e0a04 */
[----:B------:R-:W-:Y:S02]  /*87b0*/  SEL R74, R75, R74, P0 ;  /* 0x0000004a4b4a7207 */ /* 0x000fe40000000000 */
[----:B------:R-:W-:Y:S02]  /*87c0*/  LOP3.LUT R6, R6, 0xfffffff8, RZ, 0xc0, !PT ;  /* 0xfffffff806067812 */ /* 0x000fe400078ec0ff */
[----:B------:R-:W-:Y:S02]  /*87d0*/  SHF.R.S32.HI R75, RZ, 0x1f, R16 ;  /* 0x0000001fff4b7819 */ /* 0x000fe40000011410 */
[----:B------:R-:W-:Y:S01]  /*87e0*/  LEA.HI R4, R63, R42, RZ, 0x5 ;  /* 0x0000002a3f047211 */ /* 0x000fe200078f28ff */
[----:B------:R-:W-:Y:S01]  /*87f0*/  IMAD.IADD R7, R5, 0x1, -R6 ;  /* 0x0000000105077824 */ /* 0x000fe200078e0a06 */
[----:B------:R-:W-:Y:S01]  /*8800*/  SEL R59, R32, R117, P0 ;  /* 0x00000075203b7207 */ /* 0x000fe20000000000 */
[C---:B------:R-:W-:Y:S01]  /*8810*/  IMAD R27, R75.reuse, UR4, RZ ;  /* 0x000000044b1b7c24 */ /* 0x040fe2000f8e02ff */
[----:B------:R-:W-:Y:S01]  /*8820*/  SHF.R.S32.HI R6, RZ, 0x5, R4 ;  /* 0x00000005ff067819 */ /* 0x000fe20000011404 */
[----:B------:R-:W-:Y:S01]  /*8830*/  IMAD R75, R75, UR6, RZ ;  /* 0x000000064b4b7c24 */ /* 0x000fe2000f8e02ff */
[----:B------:R-:W-:Y:S01]  /*8840*/  SEL R32, R117, R32, P0 ;  /* 0x0000002075207207 */ /* 0x000fe20000000000 */
[----:B------:R-:W-:Y:S01]  /*8850*/  IMAD R63, R16, UR5, R27 ;  /* 0x00000005103f7c24 */ /* 0x000fe2000f8e021b */
[----:B------:R-:W-:Y:S01]  /*8860*/  SEL R117, R22, R93, P0 ;  /* 0x0000005d16757207 */ /* 0x000fe20000000000 */
[----:B------:R-:W-:Y:S01]  /*8870*/  IMAD R27, R6, 0x10, R7 ;  /* 0x00000010061b7824 */ /* 0x000fe200078e0207 */
[----:B------:R-:W-:Y:S01]  /*8880*/  SEL R35, R153, R104, P0 ;  /* 0x0000006899237207 */ /* 0x000fe20000000000 */
[C---:B------:R-:W-:Y:S01]  /*8890*/  IMAD R75, R16.reuse, UR7, R75 ;  /* 0x00000007104b7c24 */ /* 0x040fe2000f8e024b */
[----:B------:R-:W-:Y:S01]  /*88a0*/  SEL R22, R93, R22, P0 ;  /* 0x000000165d167207 */ /* 0x000fe20000000000 */
[----:B------:R-:W-:Y:S01]  /*88b0*/  IMAD.WIDE.U32 R6, R16, UR6, RZ ;  /* 0x0000000610067c25 */ /* 0x000fe2000f8e00ff */
[----:B------:R-:W-:Y:S01]  /*88c0*/  SEL R149, R57, R12, P0 ;  /* 0x0000000c39957207 */ /* 0x000fe20000000000 */
[----:B------:R-:W-:Y:S01]  /*88d0*/  ULDC.64 UR6, c[0x0][0xb48] ;  /* 0x0002d20000067ab9 */ /* 0x000fe20000000a00 */
[----:B------:R-:W-:Y:S01]  /*88e0*/  SEL R177, R64, R145, P0 ;  /* 0x0000009140b17207 */ /* 0x000fe20000000000 */
[----:B------:R-:W-:Y:S01]  /*88f0*/  IMAD.IADD R7, R7, 0x1, R75 ;  /* 0x0000000107077824 */ /* 0x000fe200078e024b */
[----:B------:R-:W-:Y:S01]  /*8900*/  SEL R153, R104, R153, P0 ;  /* 0x0000009968997207 */ /* 0x000fe20000000000 */
[----:B------:R-:W-:Y:S01]  /*8910*/  IMAD.WIDE.U32 R4, R16, UR4, RZ ;  /* 0x0000000410047c25 */ /* 0x000fe2000f8e00ff */
[----:B------:R-:W-:Y:S01]  /*8920*/  SEL R93, R52, R21, P0 ;  /* 0x00000015345d7207 */ /* 0x000fe20000000000 */
[----:B------:R-:W0:Y:S01]  /*8930*/  S2UR UR4, SR_CTAID.Y ;  /* 0x00000000000479c3 */ /* 0x000e220000002600 */
[----:B------:R-:W-:Y:S01]  /*8940*/  SEL R12, R12, R57, P0 ;  /* 0x000000390c0c7207 */ /* 0x000fe20000000000 */
[----:B------:R-:W-:Y:S01]  /*8950*/  IMAD.IADD R5, R5, 0x1, R63 ;  /* 0x0000000105057824 */ /* 0x000fe200078e023f */
[----:B------:R-:W-:Y:S01]  /*8960*/  SEL R64, R145, R64, P0 ;  /* 0x0000004091407207 */ /* 0x000fe20000000000 */
[----:B------:R-:W-:Y:S01]  /*8970*/  IMAD R27, R18, 0x40, R27 ;  /* 0x00000040121b7824 */ /* 0x000fe200078e021b */
[----:B------:R-:W-:-:S02]  /*8980*/  SEL R21, R21, R52, P0 ;  /* 0x0000003415157207 */ /* 0x000fc40000000000 */
[----:B------:R-:W-:Y:S02]  /*8990*/  SEL R57, R11, R84, P0 ;  /* 0x000000540b397207 */ /* 0x000fe40000000000 */
[----:B------:R-:W-:Y:S02]  /*89a0*/  SEL R145, R148, R69, P0 ;  /* 0x0000004594917207 */ /* 0x000fe40000000000 */
[----:B------:R-:W-:Y:S02]  /*89b0*/  SEL R11, R84, R11, P0 ;  /* 0x0000000b540b7207 */ /* 0x000fe40000000000 */
[----:B------:R-:W-:Y:S02]  /*89c0*/  SEL R69, R69, R148, P0 ;  /* 0x0000009445457207 */ /* 0x000fe40000000000 */
[----:B------:R-:W-:Y:S02]  /*89d0*/  SEL R221, R130, R131, P0 ;  /* 0x0000008382dd7207 */ /* 0x000fe40000000000 */
        /* <DEDUP_REMOVED lines=40> */
[----:B------:R-:W-:Y:S02]  /*8c60*/  LEA.HI R30, R28, R28, RZ, 0x1 ;  /* 0x0000001c1c1e7211 */ /* 0x000fe400078f08ff */
[----:B------:R-:W-:Y:S02]  /*8c70*/  SEL R167, R116, R37, P0 ;  /* 0x0000002574a77207 */ /* 0x000fe40000000000 */
[----:B------:R-:W-:-:S02]  /*8c80*/  LOP3.LUT R63, R30, 0x1ffffffe, RZ, 0xc0, !PT ;  /* 0x1ffffffe1e3f7812 */ /* 0x000fc400078ec0ff */
[----:B------:R-:W-:Y:S02]  /*8c90*/  SEL R173, R48, R129, P0 ;  /* 0x0000008130ad7207 */ /* 0x000fe40000000000 */
[----:B------:R-:W-:Y:S01]  /*8ca0*/  SEL R77, R55, R54, P0 ;  /* 0x00000036374d7207 */ /* 0x000fe20000000000 */
[----:B------:R-:W-:Y:S01]  /*8cb0*/  IMAD.IADD R28, R28, 0x1, -R63 ;  /* 0x000000011c1c7824 */ /* 0x000fe200078e0a3f */
[----:B------:R-:W-:Y:S02]  /*8cc0*/  SEL R48, R129, R48, P0 ;  /* 0x0000003081307207 */ /* 0x000fe40000000000 */
[----:B------:R-:W-:Y:S01]  /*8cd0*/  SEL R37, R37, R116, P0 ;  /* 0x0000007425257207 */ /* 0x000fe20000000000 */
[--C-:B------:R-:W-:Y:S01]  /*8ce0*/  IMAD R28, R28, 0x8, R27.reuse ;  /* 0x000000081c1c7824 */ /* 0x100fe200078e021b */
[----:B------:R-:W-:Y:S01]  /*8cf0*/  SEL R129, R132, R53, P0 ;  /* 0x0000003584817207 */ /* 0x000fe20000000000 */
[----:B-1----:R-:W-:Y:S01]  /*8d00*/  IMAD R27, R38, 0x80, R27 ;  /* 0x00000080261b7824 */ /* 0x002fe200078e021b */
        /* <DEDUP_REMOVED lines=9> */
[----:B------:R-:W-:Y:S02]  /*8da0*/  LOP3.LUT R63, R44, 0x7ffffffc, RZ, 0xc0, !PT ;  /* 0x7ffffffc2c3f7812 */ /* 0x000fe400078ec0ff */
[----:B------:R-:W-:Y:S02]  /*8db0*/  SEL R15, R96, R15, P0 ;  /* 0x0000000f600f7207 */ /* 0x000fe40000000000 */
        /* <DEDUP_REMOVED lines=16> */
[----:B------:R-:W-:Y:S01]  /*8ec0*/  SEL R197, R78, R79, P0 ;  /* 0x0000004f4ec57207 */ /* 0x000fe20000000000 */
[----:B--2---:R1:W-:Y:S01]  /*8ed0*/  SHFL.IDX PT, R86, R159, R26, 0x1c1f ;  /* 0x001c1f1a9f567589 */ /* 0x0043e200000e0000 */
[----:B------:R-:W-:-:S02]  /*8ee0*/  SEL R78, R79, R78, P0 ;  /* 0x0000004e4f4e7207 */ /* 0x000fc40000000000 */
[----:B------:R-:W-:Y:S01]  /*8ef0*/  LOP3.LUT P1, RZ, R42, 0x3, RZ, 0xc0, !PT ;  /* 0x000000032aff7812 */ /* 0x000fe2000782c0ff */
[----:B------:R-:W-:Y:S01]  /*8f00*/  SHFL.IDX PT, R141, R141, R26, 0x1c1f ;  /* 0x001c1f1a8d8d7589 */ /* 0x000fe200000e0000 */
[----:B------:R-:W-:-:S03]  /*8f10*/  SEL R19, R19, R60, P0 ;  /* 0x0000003c13137207 */ /* 0x000fc60000000000 */
[----:B------:R-:W-:Y:S01]  /*8f20*/  SHFL.IDX PT, R35, R35, R26, 0x1c1f ;  /* 0x001c1f1a23237589 */ /* 0x000fe200000e0000 */
[----:B-1----:R-:W-:-:S03]  /*8f30*/  LOP3.LUT R159, R26, 0x2, RZ, 0x3c, !PT ;  /* 0x000000021a9f7812 */ /* 0x002fc600078e3cff */
[----:B------:R-:W-:Y:S04]  /*8f40*/  SHFL.IDX PT, R120, R113, R26, 0x1c1f ;  /* 0x001c1f1a71787589 */ /* 0x000fe800000e0000 */
[----:B------:R-:W1:Y:S04]  /*8f50*/  SHFL.IDX PT, R172, R14, R159, 0x1c1f ;  /* 0x001c1f9f0eac7589 */ /* 0x000e6800000e0000 */
[----:B------:R-:W2:Y:S04]  /*8f60*/  SHFL.IDX PT, R160, R153, R159, 0x1c1f ;  /* 0x001c1f9f99a07589 */ /* 0x000ea800000e0000 */
[----:B------:R-:W-:Y:S04]  /*8f70*/  SHFL.IDX PT, R111, R93, R26, 0x1c1f ;  /* 0x001c1f1a5d6f7589 */ /* 0x000fe800000e0000 */
[----:B------:R-:W-:Y:S04]  /*8f80*/  SHFL.IDX PT, R166, R21, R159, 0x1c1f ;  /* 0x001c1f9f15a67589 */ /* 0x000fe800000e0000 */
[----:B------:R-:W-:Y:S04]  /*8f90*/  SHFL.IDX PT, R75, R57, R26, 0x1c1f ;  /* 0x001c1f1a394b7589 */ /* 0x000fe800000e0000 */
[----:B------:R-:W-:Y:S04]  /*8fa0*/  SHFL.IDX PT, R113, R145, R26, 0x1c1f ;  /* 0x001c1f1a91717589 */ /* 0x000fe800000e0000 */
[----:B------:R-:W-:Y:S04]  /*8fb0*/  SHFL.IDX PT, R182, R11, R159, 0x1c1f ;  /* 0x001c1f9f0bb67589 */ /* 0x000fe800000e0000 */
[----:B------:R1:W-:Y:S04]  /*8fc0*/  SHFL.IDX PT, R154, R69, R159, 0x1c1f ;  /* 0x001c1f9f459a7589 */ /* 0x0003e800000e0000 */
[----:B------:R-:W-:Y:S04]  /*8fd0*/  SHFL.IDX PT, R155, R155, R26, 0x1c1f ;  /* 0x001c1f1a9b9b7589 */ /* 0x000fe800000e0000 */
[----:B------:R2:W-:Y:S01]  /*8fe0*/  SHFL.IDX PT, R180, R10, R159, 0x1c1f ;  /* 0x001c1f9f0ab47589 */ /* 0x0005e200000e0000 */
[----:B-1----:R-:W-:-:S03]  /*8ff0*/  SEL R69, R172, R141, P0 ;  /* 0x0000008dac457207 */ /* 0x002fc60000000000 */
[----:B------:R-:W-:Y:S04]  /*9000*/  SHFL.IDX PT, R114, R39, R26, 0x1c1f ;  /* 0x001c1f1a27727589 */ /* 0x000fe800000e0000 */
[----:B------:R-:W-:Y:S01]  /*9010*/  SHFL.IDX PT, R39, R131, R26, 0x1c1f ;  /* 0x001c1f1a83277589 */ /* 0x000fe200000e0000 */
[----:B--2---:R-:W-:-:S03]  /*9020*/  SEL R10, R35, R160, P0 ;  /* 0x000000a0230a7207 */ /* 0x004fc60000000000 */
[----:B------:R1:W-:Y:S04]  /*9030*/  SHFL.IDX PT, R131, R67, R159, 0x1c1f ;  /* 0x001c1f9f43837589 */ /* 0x0003e800000e0000 */
[----:B------:R-:W-:Y:S04]  /*9040*/  SHFL.IDX PT, R90, R163, R26, 0x1c1f ;  /* 0x001c1f1aa35a7589 */ /* 0x000fe800000e0000 */
[----:B------:R-:W-:Y:S01]  /*9050*/  SHFL.IDX PT, R88, R161, R26, 0x1c1f ;  /* 0x001c1f1aa1587589 */ /* 0x000fe200000e0000 */
[----:B-1----:R-:W-:Y:S02]  /*9060*/  SEL R67, R141, R172, P0 ;  /* 0x000000ac8d437207 */ /* 0x002fe40000000000 */
[----:B------:R-:W1:Y:S01]  /*9070*/  LDC R141, c[0x0][0xbe8] ;  /* 0x0002fa00ff8d7b82 */ /* 0x000e620000000800 */
[----:B------:R-:W2:Y:S04]  /*9080*/  SHFL.IDX PT, R163, R24, R159, 0x1c1f ;  /* 0x001c1f9f18a37589 */ /* 0x000ea800000e0000 */
[----:B------:R-:W-:Y:S04]  /*9090*/  SHFL.IDX PT, R124, R59, R26, 0x1c1f ;  /* 0x001c1f1a3b7c7589 */ /* 0x000fe800000e0000 */
[----:B------:R-:W-:Y:S04]  /*90a0*/  SHFL.IDX PT, R123, R105, R26, 0x1c1f ;  /* 0x001c1f1a697b7589 */ /* 0x000fe800000e0000 */
[----:B------:R-:W-:Y:S04]  /*90b0*/  SHFL.IDX PT, R121, R121, R26, 0x1c1f ;  /* 0x001c1f1a79797589 */ /* 0x000fe800000e0000 */
[----:B------:R-:W3:Y:S04]  /*90c0*/  SHFL.IDX PT, R162, R29, R159, 0x1c1f ;  /* 0x001c1f9f1da27589 */ /* 0x000ee800000e0000 */
[----:B------:R-:W4:Y:S01]  /*90d0*/  SHFL.IDX PT, R161, R32, R159, 0x1c1f ;  /* 0x001c1f9f20a17589 */ /* 0x000f2200000e0000 */
[----:B-1----:R-:W-:-:S03]  /*90e0*/  ISETP.NE.AND P2, PT, R141, 0x1, PT ;  /* 0x000000018d00780c */ /* 0x002fc60003f45270 */
[----:B------:R-:W-:Y:S01]  /*90f0*/  SHFL.IDX PT, R152, R34, R159, 0x1c1f ;  /* 0x001c1f9f22987589 */ /* 0x000fe200000e0000 */
[----:B--2---:R-:W-:-:S03]  /*9100*/  SEL R24, R163, R120, P0 ;  /* 0x00000078a3187207 */ /* 0x004fc60000000000 */
[----:B------:R-:W-:Y:S04]  /*9110*/  SHFL.IDX PT, R125, R125, R26, 0x1c1f ;  /* 0x001c1f1a7d7d7589 */ /* 0x000fe800000e0000 */
[----:B------:R-:W-:Y:S04]  /*9120*/  SHFL.IDX PT, R115, R31, R26, 0x1c1f ;  /* 0x001c1f1a1f737589 */ /* 0x000fe800000e0000 */
[----:B------:R-:W-:Y:S04]  /*9130*/  SHFL.IDX PT, R104, R47, R26, 0x1c1f ;  /* 0x001c1f1a2f687589 */ /* 0x000fe800000e0000 */
[----:B------:R1:W-:Y:S01]  /*9140*/  SHFL.IDX PT, R170, R20, R159, 0x1c1f ;  /* 0x001c1f9f14aa7589 */ /* 0x0003e200000e0000 */
[----:B---3--:R-:W-:-:S03]  /*9150*/  SEL R21, R162, R123, P0 ;  /* 0x0000007ba2157207 */ /* 0x008fc60000000000 */
[----:B------:R-:W-:Y:S01]  /*9160*/  SHFL.IDX PT, R146, R68, R159, 0x1c1f ;  /* 0x001c1f9f44927589 */ /* 0x000fe200000e0000 */
[----:B----4-:R-:W-:-:S03]  /*9170*/  SEL R14, R124, R161, P0 ;  /* 0x000000a17c0e7207 */ /* 0x010fc60000000000 */
[----:B------:R-:W2:Y:S01]  /*9180*/  SHFL.IDX PT, R151, R81, R159, 0x1c1f ;  /* 0x001c1f9f51977589 */ /* 0x000ea200000e0000 */
[----:B-1----:R-:W-:-:S03]  /*9190*/  SEL R20, R161, R124, P0 ;  /* 0x0000007ca1147207 */ /* 0x002fc60000000000 */
[----:B------:R-:W-:Y:S04]  /*91a0*/  SHFL.IDX PT, R145, R89, R159, 0x1c1f ;  /* 0x001c1f9f59917589 */ /* 0x000fe800000e0000 */
[----:B------:R-:W-:Y:S04]  /*91b0*/  SHFL.IDX PT, R105, R183, R26, 0x1c1f ;  /* 0x001c1f1ab7697589 */ /* 0x000fe800000e0000 */
[----:B------:R-:W-:Y:S04]  /*91c0*/  SHFL.IDX PT, R144, R73, R159, 0x1c1f ;  /* 0x001c1f9f49907589 */ /* 0x000fe800000e0000 */
[----:B------:R-:W-:Y:S04]  /*91d0*/  SHFL.IDX PT, R147, R147, R26, 0x1c1f ;  /* 0x001c1f1a93937589 */ /* 0x000fe800000e0000 */
[----:B------:R-:W-:Y:S04]  /*91e0*/  SHFL.IDX PT, R178, R13, R159, 0x1c1f ;  /* 0x001c1f9f0db27589 */ /* 0x000fe800000e0000 */
[----:B------:R-:W-:Y:S01]  /*91f0*/  SHFL.IDX PT, R158, R85, R159, 0x1c1f ;  /* 0x001c1f9f559e7589 */ /* 0x000fe200000e0000 */
[----:B--2---:R-:W-:-:S02]  /*9200*/  SEL R124, R114, R151, P0 ;  /* 0x00000097727c7207 */ /* 0x004fc40000000000 */
[----:B------:R-:W-:Y:S01]  /*9210*/  SEL R114, R151, R114, P0 ;  /* 0x0000007297727207 */ /* 0x000fe20000000000 */
[----:B------:R1:W-:Y:S01]  /*9220*/  SHFL.IDX PT, R176, R12, R159, 0x1c1f ;  /* 0x001c1f9f0cb07589 */ /* 0x0003e200000e0000 */
[----:B------:R-:W0:Y:S03]  /*9230*/  LDC R151, c[0x0][0xc50] ;  /* 0x00031400ff977b82 */ /* 0x000e260000000800 */
[----:B------:R-:W-:Y:S04]  /*9240*/  SHFL.IDX PT, R93, R167, R26, 0x1c1f ;  /* 0x001c1f1aa75d7589 */ /* 0x000fe800000e0000 */
[----:B------:R-:W-:Y:S01]  /*9250*/  SHFL.IDX PT, R31, R139, R26, 0x1c1f ;  /* 0x001c1f1a8b1f7589 */ /* 0x000fe200000e0000 */
[----:B-1----:R-:W-:-:S03]  /*9260*/  SEL R12, R160, R35, P0 ;  /* 0x00000023a00c7207 */ /* 0x002fc60000000000 */
[----:B------:R1:W-:Y:S01]  /*9270*/  SHFL.IDX PT, R85, R33, R159, 0x1c1f ;  /* 0x001c1f9f21557589 */ /* 0x0003e200000e0000 */
[----:B------:R-:W-:-:S03]  /*9280*/  SEL R35, R166, R111, P0 ;  /* 0x0000006fa6237207 */ /* 0x000fc60000000000 */
[----:B------:R-:W2:Y:S04]  /*9290*/  SHFL.IDX PT, R149, R149, R26, 0x1c1f ;  /* 0x001c1f1a95957589 */ /* 0x000ea800000e0000 */
[----:B------:R-:W-:Y:S01]  /*92a0*/  SHFL.IDX PT, R118, R179, R26, 0x1c1f ;  /* 0x001c1f1ab3767589 */ /* 0x000fe200000e0000 */
[----:B-1----:R-:W-:-:S03]  /*92b0*/  SEL R33, R111, R166, P0 ;  /* 0x000000a66f217207 */ /* 0x002fc60000000000 */
[----:B------:R1:W-:Y:S01]  /*92c0*/  SHFL.IDX PT, R167, R76, R159, 0x1c1f ;  /* 0x001c1f9f4ca77589 */ /* 0x0003e200000e0000 */
[----:B------:R-:W-:Y:S02]  /*92d0*/  SEL R111, R113, R154, P0 ;  /* 0x0000009a716f7207 */ /* 0x000fe40000000000 */
[----:B------:R-:W-:Y:S01]  /*92e0*/  SEL R113, R154, R113, P0 ;  /* 0x000000719a717207 */ /* 0x000fe20000000000 */
[----:B------:R-:W-:Y:S04]  /*92f0*/  SHFL.IDX PT, R153, R65, R159, 0x1c1f ;  /* 0x001c1f9f41997589 */ /* 0x000fe800000e0000 */
[----:B------:R3:W-:Y:S01]  /*9300*/  SHFL.IDX PT, R139, R74, R159, 0x1c1f ;  /* 0x001c1f9f4a8b7589 */ /* 0x0007e200000e0000 */
[----:B-1----:R-:W-:-:S03]  /*9310*/  SEL R76, R182, R75, P0 ;  /* 0x0000004bb64c7207 */ /* 0x002fc60000000000 */
[----:B------:R1:W-:Y:S04]  /*9320*/  SHFL.IDX PT, R128, R77, R159, 0x1c1f ;  /* 0x001c1f9f4d807589 */ /* 0x0003e800000e0000 */
[----:B------:R-:W4:Y:S01]  /*9330*/  SHFL.IDX PT, R127, R43, R26, 0x1c1f ;  /* 0x001c1f1a2b7f7589 */ /* 0x000f2200000e0000 */
[----:B--2---:R-:W-:Y:S02]  /*9340*/  SEL R73, R176, R149, P0 ;  /* 0x00000095b0497207 */ /* 0x004fe40000000000 */
[----:B---3--:R-:W-:Y:S01]  /*9350*/  SEL R74, R75, R182, P0 ;  /* 0x000000b64b4a7207 */ /* 0x008fe20000000000 */
[----:B------:R-:W-:Y:S01]  /*9360*/  SHFL.IDX PT, R103, R129, R26, 0x1c1f ;  /* 0x001c1f1a81677589 */ /* 0x000fe200000e0000 */
[----:B------:R-:W-:Y:S02]  /*9370*/  SEL R75, R155, R180, P0 ;  /* 0x000000b49b4b7207 */ /* 0x000fe40000000000 */
[----:B-1----:R-:W-:Y:S01]  /*9380*/  SEL R77, R180, R155, P0 ;  /* 0x0000009bb44d7207 */ /* 0x002fe20000000000 */
[----:B------:R-:W1:Y:S01]  /*9390*/  SHFL.IDX PT, R95, R185, R26, 0x1c1f ;  /* 0x001c1f1ab95f7589 */ /* 0x000e6200000e0000 */
[----:B------:R-:W2:Y:S03]  /*93a0*/  LDC.64 R154, c[0x0][0xbd8] ;  /* 0x0002f600ff9a7b82 */ /* 0x000ea60000000a00 */
[----:B------:R-:W-:Y:S04]  /*93b0*/  SHFL.IDX PT, R94, R187, R26, 0x1c1f ;  /* 0x001c1f1abb5e7589 */ /* 0x000fe800000e0000 */
[----:B------:R-:W-:Y:S04]  /*93c0*/  SHFL.IDX PT, R129, R97, R159, 0x1c1f ;  /* 0x001c1f9f61817589 */ /* 0x000fe800000e0000 */
[----:B------:R-:W-:Y:S04]  /*93d0*/  SHFL.IDX PT, R108, R175, R26, 0x1c1f ;  /* 0x001c1f1aaf6c7589 */ /* 0x000fe800000e0000 */
[----:B------:R-:W-:Y:S01]  /*93e0*/  SHFL.IDX PT, R63, R189, R26, 0x1c1f ;  /* 0x001c1f1abd3f7589 */ /* 0x000fe200000e0000 */
[----:B----4-:R-:W-:-:S02]  /*93f0*/  SEL R11, R127, R158, P0 ;  /* 0x0000009e7f0b7207 */ /* 0x010fc40000000000 */
[----:B------:R-:W-:Y:S01]  /*9400*/  SEL R13, R158, R127, P0 ;  /* 0x0000007f9e0d7207 */ /* 0x000fe20000000000 */
[----:B------:R-:W-:Y:S04]  /*9410*/  SHFL.IDX PT, R132, R80, R159, 0x1c1f ;  /* 0x001c1f9f50847589 */ /* 0x000fe800000e0000 */
[----:B------:R3:W-:Y:S01]  /*9420*/  SHFL.IDX PT, R168, R22, R159, 0x1c1f ;  /* 0x001c1f9f16a87589 */ /* 0x0007e200000e0000 */
[----:B-1----:R-:W-:-:S03]  /*9430*/  SEL R127, R95, R128, P0 ;  /* 0x000000805f7f7207 */ /* 0x002fc60000000000 */
[----:B------:R-:W-:Y:S04]  /*9440*/  SHFL.IDX PT, R175, R40, R159, 0x1c1f ;  /* 0x001c1f9f28af7589 */ /* 0x000fe800000e0000 */
[----:B------:R-:W-:Y:S01]  /*9450*/  SHFL.IDX PT, R30, R51, R26, 0x1c1f ;  /* 0x001c1f1a331e7589 */ /* 0x000fe200000e0000 */
[----:B---3--:R-:W-:-:S03]  /*9460*/  SEL R22, R120, R163, P0 ;  /* 0x000000a378167207 */ /* 0x008fc60000000000 */
[----:B------:R-:W-:Y:S01]  /*9470*/  SHFL.IDX PT, R133, R133, R26, 0x1c1f ;  /* 0x001c1f1a85857589 */ /* 0x000fe200000e0000 */
[----:B------:R-:W-:-:S03]  /*9480*/  SEL R120, R121, R152, P0 ;  /* 0x0000009879787207 */ /* 0x000fc60000000000 */
[----:B------:R-:W-:Y:S04]  /*9490*/  SHFL.IDX PT, R83, R157, R26, 0x1c1f ;  /* 0x001c1f1a9d537589 */ /* 0x000fe800000e0000 */
[----:B------:R1:W3:Y:S04]  /*94a0*/  SHFL.IDX PT, R174, R15, R159, 0x1c1f ;  /* 0x001c1f9f0fae7589 */ /* 0x0002e800000e0000 */
[----:B------:R-:W-:Y:S04]  /*94b0*/  SHFL.IDX PT, R192, R53, R159, 0x1c1f ;  /* 0x001c1f9f35c07589 */ /* 0x000fe800000e0000 */
[----:B------:R4:W-:Y:S01]  /*94c0*/  SHFL.IDX PT, R40, R122, R159, 0x1c1f ;  /* 0x001c1f9f7a287589 */ /* 0x0009e200000e0000 */
[----:B-1----:R-:W-:-:S03]  /*94d0*/  SEL R15, R123, R162, P0 ;  /* 0x000000a27b0f7207 */ /* 0x002fc60000000000 */
[----:B------:R-:W-:Y:S01]  /*94e0*/  SHFL.IDX PT, R51, R193, R26, 0x1c1f ;  /* 0x001c1f1ac1337589 */ /* 0x000fe200000e0000 */
[----:B------:R-:W-:-:S03]  /*94f0*/  SEL R123, R146, R115, P0 ;  /* 0x00000073927b7207 */ /* 0x000fc60000000000 */
[----:B------:R1:W-:Y:S01]  /*9500*/  SHFL.IDX PT, R157, R64, R159, 0x1c1f ;  /* 0x001c1f9f409d7589 */ /* 0x0003e200000e0000 */
[----:B----4-:R-:W-:-:S03]  /*9510*/  SEL R122, R152, R121, P0 ;  /* 0x00000079987a7207 */ /* 0x010fc60000000000 */
[----:B------:R4:W-:Y:S01]  /*9520*/  SHFL.IDX PT, R148, R36, R159, 0x1c1f ;  /* 0x001c1f9f24947589 */ /* 0x0009e200000e0000 */
[----:B------:R-:W-:Y:S02]  /*9530*/  SEL R121, R115, R146, P0 ;  /* 0x0000009273797207 */ /* 0x000fe40000000000 */
[----:B------:R-:W-:Y:S01]  /*9540*/  SEL R115, R144, R105, P0 ;  /* 0x0000006990737207 */ /* 0x000fe20000000000 */
[----:B------:R5:W-:Y:S01]  /*9550*/  SHFL.IDX PT, R136, R70, R159, 0x1c1f ;  /* 0x001c1f9f46887589 */ /* 0x000be200000e0000 */
[----:B------:R-:W0:Y:S01]  /*9560*/  @P2 LDC R146, c[0x0][0xbf0] ;  /* 0x0002fc00ff922b82 */ /* 0x000e220000000800 */
[----:B-1----:R-:W-:Y:S02]  /*9570*/  SEL R64, R170, R125, P0 ;  /* 0x0000007daa407207 */ /* 0x002fe40000000000 */
[----:B------:R1:W-:Y:S01]  /*9580*/  SHFL.IDX PT, R53, R126, R159, 0x1c1f ;  /* 0x001c1f9f7e357589 */ /* 0x0003e200000e0000 */
[----:B---3--:R-:W-:Y:S02]  /*9590*/  SEL R68, R174, R133, P0 ;  /* 0x00000085ae447207 */ /* 0x008fe40000000000 */
[----:B----4-:R-:W-:Y:S01]  /*95a0*/  SEL R36, R125, R170, P0 ;  /* 0x000000aa7d247207 */ /* 0x010fe20000000000 */
[----:B------:R-:W-:Y:S01]  /*95b0*/  SHFL.IDX PT, R52, R195, R26, 0x1c1f ;  /* 0x001c1f1ac3347589 */ /* 0x000fe200000e0000 */
[----:B------:R-:W-:-:S02]  /*95c0*/  SEL R125, R105, R144, P0 ;  /* 0x00000090697d7207 */ /* 0x000fc40000000000 */
[----:B-----5:R-:W-:Y:S01]  /*95d0*/  SEL R70, R147, R178, P0 ;  /* 0x000000b293467207 */ /* 0x020fe20000000000 */
[----:B------:R-:W-:Y:S01]  /*95e0*/  SHFL.IDX PT, R99, R171, R26, 0x1c1f ;  /* 0x001c1f1aab637589 */ /* 0x000fe200000e0000 */
[----:B------:R-:W-:Y:S02]  /*95f0*/  SEL R105, R128, R95, P0 ;  /* 0x0000005f80697207 */ /* 0x000fe40000000000 */
[----:B-1----:R-:W-:Y:S01]  /*9600*/  SEL R126, R104, R145, P0 ;  /* 0x00000091687e7207 */ /* 0x002fe20000000000 */
[----:B------:R1:W-:Y:S01]  /*9610*/  SHFL.IDX PT, R171, R72, R159, 0x1c1f ;  /* 0x001c1f9f48ab7589 */ /* 0x0003e200000e0000 */
[----:B------:R-:W-:Y:S02]  /*9620*/  SEL R104, R145, R104, P0 ;  /* 0x0000006891687207 */ /* 0x000fe40000000000 */
[----:B------:R-:W3:Y:S01]  /*9630*/  LDC.64 R144, c[0x0][0xb40] ;  /* 0x0002d000ff907b82 */ /* 0x000ee20000000a00 */
[----:B------:R-:W-:Y:S01]  /*9640*/  SHFL.IDX PT, R112, R177, R26, 0x1c1f ;  /* 0x001c1f1ab1707589 */ /* 0x000fe200000e0000 */
[----:B------:R-:W-:-:S02]  /*9650*/  SEL R128, R94, R129, P0 ;  /* 0x000000815e807207 */ /* 0x000fc40000000000 */
[----:B------:R-:W-:Y:S01]  /*9660*/  SEL R94, R129, R94, P0 ;  /* 0x0000005e815e7207 */ /* 0x000fe20000000000 */
[----:B------:R-:W4:Y:S01]  /*9670*/  SHFL.IDX PT, R190, R45, R159, 0x1c1f ;  /* 0x001c1f9f2dbe7589 */ /* 0x000f2200000e0000 */
[----:B------:R-:W-:Y:S02]  /*9680*/  SEL R129, R63, R132, P0 ;  /* 0x000000843f817207 */ /* 0x000fe40000000000 */
[----:B-1----:R-:W-:Y:S01]  /*9690*/  SEL R72, R178, R147, P0 ;  /* 0x00000093b2487207 */ /* 0x002fe20000000000 */
[----:B------:R-:W-:Y:S01]  /*96a0*/  SHFL.IDX PT, R177, R48, R159, 0x1c1f ;  /* 0x001c1f9f30b17589 */ /* 0x000fe200000e0000 */
[----:B------:R-:W1:Y:S01]  /*96b0*/  @P2 LDC R147, c[0x0][0xbec] ;  /* 0x0002fb00ff932b82 */ /* 0x000e620000000800 */
[----:B------:R-:W-:Y:S02]  /*96c0*/  SEL R95, R132, R63, P0 ;  /* 0x0000003f845f7207 */ /* 0x000fe40000000000 */
[----:B------:R5:W-:Y:S04]  /*96d0*/  SHFL.IDX PT, R48, R71, R159, 0x1c1f ;  /* 0x001c1f9f47307589 */ /* 0x000be800000e0000 */
[----:B------:R2:W-:Y:S04]  /*96e0*/  SHFL.IDX PT, R45, R116, R159, 0x1c1f ;  /* 0x001c1f9f742d7589 */ /* 0x0005e800000e0000 */
[----:B------:R-:W-:Y:S01]  /*96f0*/  SHFL.IDX PT, R156, R61, R159, 0x1c1f ;  /* 0x001c1f9f3d9c7589 */ /* 0x000fe200000e0000 */
[----:B-----5:R-:W-:Y:S01]  /*9700*/  SEL R71, R149, R176, P0 ;  /* 0x000000b095477207 */ /* 0x020fe20000000000 */
[----:B---3--:R-:W-:Y:S01]  /*9710*/  IMAD.WIDE.U32 R6, R144, UR39, R6 ;  /* 0x0000002790067c25 */ /* 0x008fe2000f8e0006 */
[----:B------:R-:W3:Y:S01]  /*9720*/  @P2 LDC R149, c[0x0][0xbf0] ;  /* 0x0002fc00ff952b82 */ /* 0x000ee20000000800 */
[----:B------:R-:W-:Y:S01]  /*9730*/  SHFL.IDX PT, R119, R181, R26, 0x1c1f ;  /* 0x001c1f1ab5777589 */ /* 0x000fe200000e0000 */
[----:B--2---:R-:W-:-:S02]  /*9740*/  SEL R116, R118, R153, P0 ;  /* 0x0000009976747207 */ /* 0x004fc40000000000 */
[----:B------:R-:W-:Y:S01]  /*9750*/  SEL R118, R153, R118, P0 ;  /* 0x0000007699767207 */ /* 0x000fe20000000000 */
[----:B------:R2:W-:Y:S01]  /*9760*/  SHFL.IDX PT, R61, R138, R159, 0x1c1f ;  /* 0x001c1f9f8a3d7589 */ /* 0x0005e200000e0000 */
[----:B----4-:R-:W-:Y:S02]  /*9770*/  SEL R97, R99, R190, P0 ;  /* 0x000000be63617207 */ /* 0x010fe40000000000 */
[----:B------:R-:W4:Y:S01]  /*9780*/  @P2 LDC R153, c[0x0][0xbec] ;  /* 0x0002fb00ff992b82 */ /* 0x000f220000000800 */
[----:B------:R-:W-:Y:S01]  /*9790*/  SHFL.IDX PT, R181, R143, R26, 0x1c1f ;  /* 0x001c1f1a8fb57589 */ /* 0x000fe200000e0000 */
[----:B------:R-:W-:-:S03]  /*97a0*/  SEL R99, R190, R99, P0 ;  /* 0x00000063be637207 */ /* 0x000fc60000000000 */
[----:B------:R-:W-:Y:S01]  /*97b0*/  SHFL.IDX PT, R50, R191, R26, 0x1c1f ;  /* 0x001c1f1abf327589 */ /* 0x000fe200000e0000 */
[----:B--2---:R-:W-:-:S03]  /*97c0*/  IMAD R138, R154, UR38, RZ ;  /* 0x000000269a8a7c24 */ /* 0x004fc6000f8e02ff */
[----:B------:R2:W5:Y:S01]  /*97d0*/  SHFL.IDX PT, R143, R66, R159, 0x1c1f ;  /* 0x001c1f9f428f7589 */ /* 0x00056200000e0000 */
[----:B------:R-:W-:Y:S02]  /*97e0*/  IMAD R63, R155, UR39, R138 ;  /* 0x000000279b3f7c24 */ /* 0x000fe4000f8e028a */
[----:B------:R-:W-:Y:S01]  /*97f0*/  IMAD.MOV R138, RZ, RZ, -R16 ;  /* 0x000000ffff8a7224 */ /* 0x000fe200078e0a10 */
[----:B------:R-:W-:Y:S01]  /*9800*/  SHFL.IDX PT, R100, R109, R26, 0x1c1f ;  /* 0x001c1f1a6d647589 */ /* 0x000fe200000e0000 */
[----:B------:R-:W-:Y:S01]  /*9810*/  IMAD.WIDE.U32 R154, R154, UR39, R4 ;  /* 0x000000279a9a7c25 */ /* 0x000fe2000f8e0004 */
[----:B------:R-:W-:Y:S02]  /*9820*/  SEL R4, R52, R139, P0 ;  /* 0x0000008b34047207 */ /* 0x000fe40000000000 */
[----:B------:R-:W-:Y:S01]  /*9830*/  SHFL.IDX PT, R109, R137, R26, 0x1c1f ;  /* 0x001c1f1a896d7589 */ /* 0x000fe200000e0000 */
[----:B--2---:R-:W-:Y:S01]  /*9840*/  SEL R66, R133, R174, P0 ;  /* 0x000000ae85427207 */ /* 0x004fe20000000000 */
[----:B0-----:R-:W-:Y:S01]  /*9850*/  IMAD R151, R151, R138, UR4 ;  /* 0x0000000497977e24 */ /* 0x001fe2000f8e028a */
[----:B------:R-:W-:Y:S01]  /*9860*/  SEL R133, R51, R136, P0 ;  /* 0x0000008833857207 */ /* 0x000fe20000000000 */
[----:B-1----:R-:W-:Y:S01]  /*9870*/  @P2 IMAD.HI.U32 R16, R28, R147, RZ ;  /* 0x000000931c102227 */ /* 0x002fe200078e00ff */
[----:B------:R-:W-:Y:S01]  /*9880*/  SEL R51, R136, R51, P0 ;  /* 0x0000003388337207 */ /* 0x000fe20000000000 */
[----:B------:R-:W-:Y:S01]  /*9890*/  ULDC.64 UR4, c[0x0][0xbe0] ;  /* 0x0002f80000047ab9 */ /* 0x000fe20000000a00 */
[----:B------:R-:W-:Y:S01]  /*98a0*/  SEL R136, R139, R52, P0 ;  /* 0x000000348b887207 */ /* 0x000fe20000000000 */
[----:B------:R-:W-:Y:S01]  /*98b0*/  IMAD R52, R144, UR38, RZ ;  /* 0x0000002690347c24 */ /* 0x000fe2000f8e02ff */
[----:B------:R-:W-:Y:S01]  /*98c0*/  SHFL.IDX PT, R54, R197, R26, 0x1c1f ;  /* 0x001c1f1ac5367589 */ /* 0x000fe200000e0000 */
[----:B------:R-:W-:-:S02]  /*98d0*/  IMAD.IADD R155, R155, 0x1, R63 ;  /* 0x000000019b9b7824 */ /* 0x000fc400078e023f */
[----:B------:R-:W-:Y:S01]  /*98e0*/  IMAD R145, R145, UR39, R52 ;  /* 0x0000002791917c24 */ /* 0x000fe2000f8e0234 */
[----:B------:R-:W-:Y:S01]  /*98f0*/  SHF.R.S32.HI R52, RZ, 0x1f, R151 ;  /* 0x0000001fff347819 */ /* 0x000fe20000011497 */
[----:B------:R-:W-:Y:S01]  /*9900*/  IMAD.MOV.U32 R63, RZ, RZ, R28 ;  /* 0x000000ffff3f7224 */ /* 0x000fe200078e001c */
[----:B---3--:R-:W-:Y:S01]  /*9910*/  @P2 SHF.R.U32.HI R63, RZ, R149, R16 ;  /* 0x00000095ff3f2219 */ /* 0x008fe20000011610 */
[----:B------:R-:W-:Y:S01]  /*9920*/  IMAD.IADD R145, R7, 0x1, R145 ;  /* 0x0000000107917824 */ /* 0x000fe200078e0291 */
[----:B------:R-:W0:Y:S01]  /*9930*/  SHFL.IDX PT, R137, R78, R159, 0x1c1f ;  /* 0x001c1f9f4e897589 */ /* 0x000e2200000e0000 */
[----:B------:R-:W-:Y:S01]  /*9940*/  IMAD R7, R52, UR4, RZ ;  /* 0x0000000434077c24 */ /* 0x000fe2000f8e02ff */
[----:B-----5:R-:W-:Y:S01]  /*9950*/  SEL R132, R50, R143, P0 ;  /* 0x0000008f32847207 */ /* 0x020fe20000000000 */
[----:B----4-:R-:W-:Y:S01]  /*9960*/  @P2 IMAD.HI.U32 R153, R28, R153, RZ ;  /* 0x000000991c992227 */ /* 0x010fe200078e00ff */
[----:B------:R-:W-:Y:S01]  /*9970*/  SEL R50, R143, R50, P0 ;  /* 0x000000328f327207 */ /* 0x000fe20000000000 */
[----:B------:R-:W-:Y:S01]  /*9980*/  SHFL.IDX PT, R55, R55, R26, 0x1c1f ;  /* 0x001c1f1a37377589 */ /* 0x000fe200000e0000 */
[----:B------:R-:W-:Y:S01]  /*9990*/  SHF.R.S32.HI R139, RZ, 0x1f, R63 ;  /* 0x0000001fff8b7819 */ /* 0x000fe2000001143f */
[----:B------:R-:W-:-:S02]  /*99a0*/  IMAD.MOV.U32 R144, RZ, RZ, R6 ;  /* 0x000000ffff907224 */ /* 0x000fc400078e0006 */
[C---:B------:R-:W-:Y:S01]  /*99b0*/  IMAD R16, R151.reuse, UR5, R7 ;  /* 0x0000000597107c24 */ /* 0x040fe2000f8e0207 */
[----:B------:R-:W1:Y:S01]  /*99c0*/  SHFL.IDX PT, R140, R82, R159, 0x1c1f ;  /* 0x001c1f9f528c7589 */ /* 0x000e6200000e0000 */
[----:B------:R-:W-:Y:S01]  /*99d0*/  IMAD.WIDE.U32 R6, R151, UR4, R154 ;  /* 0x0000000497067c25 */ /* 0x000fe2000f8e009a */
[----:B------:R-:W-:Y:S02]  /*99e0*/  ULDC.64 UR4, c[0x0][0xb30] ;  /* 0x0002cc0000047ab9 */ /* 0x000fe40000000a00 */
[----:B------:R-:W2:Y:S01]  /*99f0*/  SHFL.IDX PT, R117, R117, R26, 0x1c1f ;  /* 0x001c1f1a75757589 */ /* 0x000ea200000e0000 */
[----:B------:R-:W-:Y:S01]  /*9a00*/  IMAD.MOV.U32 R143, RZ, RZ, R28 ;  /* 0x000000ffff8f7224 */ /* 0x000fe200078e001c */
[----:B------:R-:W-:Y:S01]  /*9a10*/  @P2 SHF.R.U32.HI R143, RZ, R146, R153 ;  /* 0x00000092ff8f2219 */ /* 0x000fe20000011699 */
[----:B------:R-:W-:Y:S01]  /*9a20*/  IMAD R52, R52, UR6, RZ ;  /* 0x0000000634347c24 */ /* 0x000fe2000f8e02ff */
[----:B------:R-:W-:Y:S01]  /*9a30*/  IADD3 R138, P2, R63, R6, RZ ;  /* 0x000000063f8a7210 */ /* 0x000fe20007f5e0ff */
[----:B------:R-:W-:Y:S01]  /*9a40*/  IMAD.MOV R63, RZ, RZ, -R63 ;  /* 0x000000ffff3f7224 */ /* 0x000fe200078e0a3f */
[----:B------:R-:W-:Y:S01]  /*9a50*/  SHF.R.S32.HI R6, RZ, 0x1f, R143 ;  /* 0x0000001fff067819 */ /* 0x000fe2000001148f */
[----:B------:R-:W-:Y:S01]  /*9a60*/  IMAD R147, R151, UR7, R52 ;  /* 0x0000000797937c24 */ /* 0x000fe2000f8e0234 */
[----:B------:R-:W-:Y:S01]  /*9a70*/  IADD3.X R139, R139, R7, R16, P2, !PT ;  /* 0x000000078b8b7210 */ /* 0x000fe200017fe410 */
[----:B------:R-:W-:Y:S01]  /*9a80*/  IMAD.WIDE.U32 R144, R151, UR6, R144 ;  /* 0x0000000697907c25 */ /* 0x000fe2000f8e0090 */
[----:B------:R-:W-:Y:S01]  /*9a90*/  ULDC.64 UR6, c[0x0][0xbc8] ;  /* 0x0002f20000067ab9 */ /* 0x000fe20000000a00 */
[----:B0-----:R-:W-:Y:S01]  /*9aa0*/  SEL R5, R54, R137, P0 ;  /* 0x0000008936057207 */ /* 0x001fe20000000000 */
[----:B------:R-:W-:Y:S01]  /*9ab0*/  SHFL.IDX PT, R79, R49, R26, 0x1c1f ;  /* 0x001c1f1a314f7589 */ /* 0x000fe200000e0000 */
[----:B------:R-:W-:Y:S01]  /*9ac0*/  IMAD R63, R141, R63, R28 ;  /* 0x0000003f8d3f7224 */ /* 0x000fe200078e021c */
[----:B------:R-:W-:Y:S01]  /*9ad0*/  SEL R137, R137, R54, P0 ;  /* 0x0000003689897207 */ /* 0x000fe20000000000 */
[----:B------:R-:W-:Y:S01]  /*9ae0*/  IMAD R6, R6, UR4, RZ ;  /* 0x0000000406067c24 */ /* 0x000fe2000f8e02ff */
[----:B------:R-:W0:Y:S01]  /*9af0*/  SHFL.IDX PT, R186, R9, R159, 0x1c1f ;  /* 0x001c1f9f09ba7589 */ /* 0x000e2200000e0000 */
[----:B------:R-:W-:Y:S01]  /*9b00*/  IMAD.IADD R145, R145, 0x1, R147 ;  /* 0x0000000191917824 */ /* 0x000fe200078e0293 */
[----:B------:R-:W-:Y:S01]  /*9b10*/  SHF.R.S32.HI R16, RZ, 0x1f, R63 ;  /* 0x0000001fff107819 */ /* 0x000fe2000001143f */
[C---:B------:R-:W-:Y:S01]  /*9b20*/  IMAD R149, R143.reuse, UR5, R6 ;  /* 0x000000058f957c24 */ /* 0x040fe2000f8e0206 */
[----:B------:R-:W3:Y:S01]  /*9b30*/  S2UR UR5, SR_CgaCtaId ;  /* 0x00000000000579c3 */ /* 0x000ee20000008800 */
[----:B------:R-:W-:Y:S01]  /*9b40*/  IMAD.MOV R52, RZ, RZ, -R143 ;  /* 0x000000ffff347224 */ /* 0x000fe200078e0a8f */
[----:B-1----:R-:W-:Y:S01]  /*9b50*/  SEL R54, R140, R55, P0 ;  /* 0x000000378c367207 */ /* 0x002fe20000000000 */
[----:B------:R-:W-:Y:S01]  /*9b60*/  IMAD.WIDE.U32 R6, R143, UR4, R144 ;  /* 0x000000048f067c25 */ /* 0x000fe2000f8e0090 */
[----:B--2---:R-:W-:Y:S01]  /*9b70*/  SEL R32, R117, R168, P0 ;  /* 0x000000a875207207 */ /* 0x004fe20000000000 */
[----:B------:R-:W-:Y:S01]  /*9b80*/  UMOV UR4, 0x400 ;  /* 0x0000040000047882 */ /* 0x000fe20000000000 */
[----:B------:R-:W-:Y:S01]  /*9b90*/  SEL R34, R168, R117, P0 ;  /* 0x00000075a8227207 */ /* 0x000fe20000000000 */
[----:B------:R-:W-:Y:S01]  /*9ba0*/  IMAD R16, R16, UR6, RZ ;  /* 0x0000000610107c24 */ /* 0x000fe2000f8e02ff */
[----:B------:R-:W-:Y:S01]  /*9bb0*/  SEL R117, R119, R148, P0 ;  /* 0x0000009477757207 */ /* 0x000fe20000000000 */
[----:B------:R-:W-:Y:S01]  /*9bc0*/  IMAD R147, R141, R52, R28 ;  /* 0x000000348d937224 */ /* 0x000fe200078e021c */
[----:B------:R-:W-:Y:S01]  /*9bd0*/  SEL R119, R148, R119, P0 ;  /* 0x0000007794777207 */ /* 0x000fe20000000000 */
[----:B------:R-:W-:Y:S01]  /*9be0*/  IMAD.IADD R7, R7, 0x1, R149 ;  /* 0x0000000107077824 */ /* 0x000fe200078e0295 */
[----:B------:R-:W1:Y:S01]  /*9bf0*/  SHFL.IDX PT, R184, R8, R159, 0x1c1f ;  /* 0x001c1f9f08b87589 */ /* 0x000e6200000e0000 */
[C---:B------:R-:W-:Y:S01]  /*9c00*/  IMAD R143, R63.reuse, UR7, R16 ;  /* 0x000000073f8f7c24 */ /* 0x040fe2000f8e0210 */
[----:B------:R-:W-:Y:S01]  /*9c10*/  SHF.R.S32.HI R28, RZ, 0x1f, R147 ;  /* 0x0000001fff1c7819 */ /* 0x000fe20000011493 */
[----:B------:R-:W-:Y:S01]  /*9c20*/  IMAD.WIDE.U32 R138, R63, UR6, R138 ;  /* 0x000000063f8a7c25 */ /* 0x000fe2000f8e008a */
[----:B------:R-:W-:Y:S01]  /*9c30*/  ULDC.64 UR6, c[0x0][0xba8] ;  /* 0x0002ea0000067ab9 */ /* 0x000fe20000000a00 */
[----:B------:R-:W-:Y:S02]  /*9c40*/  SHFL.IDX PT, R92, R165, R26, 0x1c1f ;  /* 0x001c1f1aa55c7589 */ /* 0x000fe400000e0000 */
[----:B------:R-:W-:Y:S01]  /*9c50*/  IMAD.WIDE.U32 R144, R147, UR8, R6 ;  /* 0x0000000893907c25 */ /* 0x000fe2000f8e0006 */
[----:B------:R-:W-:Y:S01]  /*9c60*/  SEL R6, R55, R140, P0 ;  /* 0x0000008c37067207 */ /* 0x000fe20000000000 */
[----:B------:R-:W-:Y:S01]  /*9c70*/  SHFL.IDX PT, R98, R169, R26, 0x1c1f ;  /* 0x001c1f1aa9627589 */ /* 0x000fe200000e0000 */
[----:B------:R-:W-:Y:S01]  /*9c80*/  LEA R140, P2, R138, UR6, 0x2 ;  /* 0x000000068a8c7c11 */ /* 0x000fe2000f8410ff */
[----:B------:R-:W-:Y:S01]  /*9c90*/  IMAD.IADD R55, R139, 0x1, R143 ;  /* 0x000000018b377824 */ /* 0x000fe200078e028f */
[----:B------:R-:W-:Y:S01]  /*9ca0*/  ULDC UR6, c[0x0][0xa88] ;  /* 0x0002a20000067ab9 */ /* 0x000fe20000000800 */
[----:B------:R-:W-:Y:S01]  /*9cb0*/  IMAD R28, R28, UR8, RZ ;  /* 0x000000081c1c7c24 */ /* 0x000fe2000f8e02ff */
[----:B---3--:R-:W-:Y:S01]  /*9cc0*/  ULEA UR4, UR5, UR4, 0x18 ;  /* 0x0000000405047291 */ /* 0x008fe2000f8ec03f */
[----:B------:R-:W-:Y:S01]  /*9cd0*/  SHFL.IDX PT, R146, R140, RZ, 0x1c1f ;  /* 0x001c1fff8c927589 */ /* 0x000fe200000e0000 */
[----:B------:R-:W-:Y:S01]  /*9ce0*/  LEA.HI.X R138, R138, UR7, R55, 0x2, P2 ;  /* 0x000000078a8a7c11 */ /* 0x000fe200090f1437 */
[----:B------:R-:W-:Y:S01]  /*9cf0*/  IMAD R63, R147, UR9, R28 ;  /* 0x00000009933f7c24 */ /* 0x000fe2000f8e021c */
[----:B------:R-:W-:Y:S01]  /*9d00*/  UIADD3 UR4, UR4, 0x38820, URZ ;  /* 0x0003882004047890 */ /* 0x000fe2000fffe03f */
[----:B------:R-:W-:Y:S01]  /*9d10*/  SHFL.IDX PT, R148, R140, 0x1, 0x1c1f ;  /* 0x003c1f008c947f89 */ /* 0x000fe200000e0000 */
[----:B------:R-:W-:Y:S01]  /*9d20*/  IMAD R16, R141, UR6, RZ ;  /* 0x000000068d107c24 */ /* 0x000fe2000f8e02ff */
[----:B------:R-:W-:Y:S01]  /*9d30*/  ULDC.64 UR8, c[0x0][0xb00] ;  /* 0x0002c00000087ab9 */ /* 0x000fe20000000a00 */
[----:B------:R-:W-:Y:S01]  /*9d40*/  IMAD.IADD R7, R145, 0x1, R63 ;  /* 0x0000000191077824 */ /* 0x000fe200078e023f */
[----:B------:R-:W-:Y:S01]  /*9d50*/  SHFL.IDX PT, R147, R138, RZ, 0x1c1f ;  /* 0x001c1fff8a937589 */ /* 0x000fe200000e0000 */
[C---:B------:R-:W-:Y:S01]  /*9d60*/  VIADD R63, R27.reuse, 0x8 ;  /* 0x000000081b3f7836 */ /* 0x040fe20000000000 */
[----:B------:R-:W-:Y:S01]  /*9d70*/  ISETP.GE.OR P2, PT, R27, R16, P1 ;  /* 0x000000101b00720c */ /* 0x000fe20000f46670 */
[----:B------:R-:W-:Y:S01]  /*9d80*/  UPRMT UR4, URZ, 0x654, UR4 ;  /* 0x000006543f047896 */ /* 0x000fe20008000004 */
[----:B------:R-:W-:Y:S01]  /*9d90*/  SHFL.IDX PT, R149, R138, 0x1, 0x1c1f ;  /* 0x003c1f008a957f89 */ /* 0x000fe200000e0000 */
[----:B------:R-:W-:-:S02]  /*9da0*/  LEA R28, P3, R144, UR8, 0x2 ;  /* 0x00000008901c7c11 */ /* 0x000fc4000f8610ff */
[-C--:B------:R-:W-:Y:S01]  /*9db0*/  ISETP.GE.OR P1, PT, R63, R16.reuse, P1 ;  /* 0x000000103f00720c */ /* 0x080fe20000f26670 */
[----:B------:R-:W-:Y:S01]  /*9dc0*/  SHFL.IDX PT, R179, R56, R159, 0x1c1f ;  /* 0x001c1f9f38b37589 */ /* 0x000fe200000e0000 */
[----:B------:R-:W-:Y:S02]  /*9dd0*/  LEA.HI.X R52, R144, UR9, R7, 0x2, P3 ;  /* 0x0000000990347c11 */ /* 0x000fe400098f1407 */
[----:B------:R-:W-:Y:S01]  /*9de0*/  ISETP.GE.AND P3, PT, R27, R16, PT ;  /* 0x000000101b00720c */ /* 0x000fe20003f66270 */
[----:B------:R-:W-:Y:S01]  /*9df0*/  SHFL.IDX PT, R101, R101, R26, 0x1c1f ;  /* 0x001c1f1a65657589 */ /* 0x000fe200000e0000 */
[----:B------:R-:W-:Y:S01]  /*9e00*/  SYNCS.ARRIVE.TRANS64.RED.A1T0 RZ, [UR4], RZ ;  /* 0x000000ffffff79a7 */ /* 0x000fe20008100404 */
[----:B0-----:R-:W-:Y:S02]  /*9e10*/  SEL R78, R79, R186, P0 ;  /* 0x000000ba4f4e7207 */ /* 0x001fe40000000000 */
[----:B------:R-:W-:Y:S01]  /*9e20*/  SHFL.IDX PT, R102, R173, R26, 0x1c1f ;  /* 0x001c1f1aad667589 */ /* 0x000fe200000e0000 */
[----:B------:R-:W-:-:S02]  /*9e30*/  SEL R80, R186, R79, P0 ;  /* 0x0000004fba507207 */ /* 0x000fc40000000000 */
[----:B-1----:R-:W-:Y:S01]  /*9e40*/  SEL R79, R83, R184, P0 ;  /* 0x000000b8534f7207 */ /* 0x002fe20000000000 */
[----:B------:R-:W-:Y:S01]  /*9e50*/  SHFL.IDX PT, R57, R199, R26, 0x1c1f ;  /* 0x001c1f1ac7397589 */ /* 0x000fe200000e0000 */
[----:B------:R-:W-:Y:S02]  /*9e60*/  SEL R81, R184, R83, P0 ;  /* 0x00000053b8517207 */ /* 0x000fe40000000000 */
[----:B------:R-:W-:Y:S01]  /*9e70*/  SEL R83, R86, R85, P0 ;  /* 0x0000005556537207 */ /* 0x000fe20000000000 */
[----:B------:R-:W-:Y:S01]  /*9e80*/  SHFL.IDX PT, R38, R135, R26, 0x1c1f ;  /* 0x001c1f1a87267589 */ /* 0x000fe200000e0000 */
[----:B------:R-:W-:Y:S02]  /*9e90*/  SEL R85, R85, R86, P0 ;  /* 0x0000005655557207 */ /* 0x000fe40000000000 */
[----:B------:R-:W-:Y:S01]  /*9ea0*/  SEL R86, R88, R171, P0 ;  /* 0x000000ab58567207 */ /* 0x000fe20000000000 */
[----:B------:R-:W0:Y:S01]  /*9eb0*/  SHFL.IDX PT, R164, R23, R159, 0x1c1f ;  /* 0x001c1f9f17a47589 */ /* 0x000e2200000e0000 */
[----:B------:R-:W-:-:S03]  /*9ec0*/  SEL R88, R171, R88, P0 ;  /* 0x00000058ab587207 */ /* 0x000fc60000000000 */
[----:B------:R-:W1:Y:S04]  /*9ed0*/  SHFL.IDX PT, R165, R19, R159, 0x1c1f ;  /* 0x001c1f9f13a57589 */ /* 0x000e6800000e0000 */
[----:B------:R2:W3:Y:S04]  /*9ee0*/  SHFL.IDX PT, R169, R25, R159, 0x1c1f ;  /* 0x001c1f9f19a97589 */ /* 0x0004e800000e0000 */
[----:B------:R3:W4:Y:S04]  /*9ef0*/  SHFL.IDX PT, R56, R87, R159, 0x1c1f ;  /* 0x001c1f9f57387589 */ /* 0x00072800000e0000 */
[----:B------:R-:W5:Y:S04]  /*9f00*/  SHFL.IDX PT, R84, R41, R26, 0x1c1f ;  /* 0x001c1f1a29547589 */ /* 0x000f6800000e0000 */
[----:B------:R-:W-:Y:S04]  /*9f10*/  SHFL.IDX PT, R58, R201, R26, 0x1c1f ;  /* 0x001c1f1ac93a7589 */ /* 0x000fe800000e0000 */
[----:B------:R-:W5:Y:S01]  /*9f20*/  SHFL.IDX PT, R59, R203, R26, 0x1c1f ;  /* 0x001c1f1acb3b7589 */ /* 0x000f6200000e0000 */
[----:B0-----:R-:W-:-:S02]  /*9f30*/  SEL R23, R101, R164, P0 ;  /* 0x000000a465177207 */ /* 0x001fc40000000000 */
[----:B--2---:R-:W-:Y:S01]  /*9f40*/  SEL R25, R164, R101, P0 ;  /* 0x00000065a4197207 */ /* 0x004fe20000000000 */
[----:B------:R-:W-:Y:S01]  /*9f50*/  SHFL.IDX PT, R62, R207, R26, 0x1c1f ;  /* 0x001c1f1acf3e7589 */ /* 0x000fe200000e0000 */
[----:B-1----:R-:W-:Y:S02]  /*9f60*/  SEL R65, R165, R100, P0 ;  /* 0x00000064a5417207 */ /* 0x002fe40000000000 */
[----:B------:R-:W-:Y:S01]  /*9f70*/  SEL R101, R103, R192, P0 ;  /* 0x000000c067657207 */ /* 0x000fe20000000000 */
[----:B------:R0:W1:Y:S01]  /*9f80*/  SHFL.IDX PT, R188, R37, R159, 0x1c1f ;  /* 0x001c1f9f25bc7589 */ /* 0x00006200000e0000 */
[----:B---3--:R-:W-:Y:S02]  /*9f90*/  SEL R87, R90, R169, P0 ;  /* 0x000000a95a577207 */ /* 0x008fe40000000000 */
[----:B------:R-:W-:Y:S01]  /*9fa0*/  SEL R89, R169, R90, P0 ;  /* 0x0000005aa9597207 */ /* 0x000fe20000000000 */
[----:B------:R-:W2:Y:S01]  /*9fb0*/  SHFL.IDX PT, R173, R3, R159, 0x1c1f ;  /* 0x001c1f9f03ad7589 */ /* 0x000ea200000e0000 */
[----:B----4-:R-:W-:-:S02]  /*9fc0*/  SEL R7, R57, R56, P0 ;  /* 0x0000003839077207 */ /* 0x010fc40000000000 */
[----:B------:R-:W-:Y:S01]  /*9fd0*/  SEL R55, R56, R57, P0 ;  /* 0x0000003938377207 */ /* 0x000fe20000000000 */
[----:B------:R-:W3:Y:S01]  /*9fe0*/  SHFL.IDX PT, R135, R91, R159, 0x1c1f ;  /* 0x001c1f9f5b877589 */ /* 0x000ee200000e0000 */
[----:B-----5:R-:W-:Y:S02]  /*9ff0*/  SEL R82, R84, R167, P0 ;  /* 0x000000a754527207 */ /* 0x020fe40000000000 */
[----:B0-----:R-:W-:Y:S01]  /*a000*/  SEL R37, R100, R165, P0 ;  /* 0x000000a564257207 */ /* 0x001fe20000000000 */
[----:B------:R0:W4:Y:S01]  /*a010*/  SHFL.IDX PT, R19, R96, R159, 0x1c1f ;  /* 0x001c1f9f60137589 */ /* 0x00012200000e0000 */
[----:B------:R-:W-:Y:S02]  /*a020*/  SEL R100, R102, R177, P0 ;  /* 0x000000b166647207 */ /* 0x000fe40000000000 */
[----:B------:R-:W-:Y:S01]  /*a030*/  SEL R84, R167, R84, P0 ;  /* 0x00000054a7547207 */ /* 0x000fe20000000000 */
[----:B------:R-:W-:Y:S01]  /*a040*/  SHFL.IDX PT, R60, R205, R26, 0x1c1f ;  /* 0x001c1f1acd3c7589 */ /* 0x000fe200000e0000 */
[----:B------:R-:W-:-:S02]  /*a050*/  SEL R57, R59, R48, P0 ;  /* 0x000000303b397207 */ /* 0x000fc40000000000 */
[----:B------:R-:W-:Y:S01]  /*a060*/  SEL R102, R177, R102, P0 ;  /* 0x00000066b1667207 */ /* 0x000fe20000000000 */
[----:B------:R-:W5:Y:S01]  /*a070*/  SHFL.IDX PT, R150, R150, R159, 0x1c1f ;  /* 0x001c1f9f96967589 */ /* 0x000f6200000e0000 */
[----:B------:R-:W-:Y:S02]  /*a080*/  SEL R103, R192, R103, P0 ;  /* 0x00000067c0677207 */ /* 0x000fe40000000000 */
[----:B0-----:R-:W-:Y:S01]  /*a090*/  SEL R96, R98, R175, P0 ;  /* 0x000000af62607207 */ /* 0x001fe20000000000 */
[----:B------:R-:W-:Y:S01]  /*a0a0*/  @!P2 ST.E desc[UR40][R146.64], R2 ;  /* 0x000000029200a985 */ /* 0x000fe2000c101928 */
[----:B-1----:R-:W-:Y:S02]  /*a0b0*/  SEL R91, R93, R188, P0 ;  /* 0x000000bc5d5b7207 */ /* 0x002fe40000000000 */
[----:B------:R-:W-:Y:S01]  /*a0c0*/  SEL R93, R188, R93, P0 ;  /* 0x0000005dbc5d7207 */ /* 0x000fe20000000000 */
[----:B------:R-:W-:Y:S01]  /*a0d0*/  @!P1 ST.E desc[UR40][R148.64], R0 ;  /* 0x0000000094009985 */ /* 0x000fe2000c101928 */
[----:B--2---:R-:W-:-:S02]  /*a0e0*/  SEL R90, R92, R173, P0 ;  /* 0x000000ad5c5a7207 */ /* 0x004fc40000000000 */
[----:B------:R-:W-:Y:S01]  /*a0f0*/  SEL R92, R173, R92, P0 ;  /* 0x0000005cad5c7207 */ /* 0x000fe20000000000 */
[----:B------:R-:W0:Y:S01]  /*a100*/  SHFL.IDX PT, R49, R209, R26, 0x1c1f ;  /* 0x001c1f1ad1317589 */ /* 0x000e2200000e0000 */
[----:B---3--:R-:W-:Y:S02]  /*a110*/  SEL R56, R58, R135, P0 ;  /* 0x000000873a387207 */ /* 0x008fe40000000000 */
[----:B------:R-:W-:Y:S01]  /*a120*/  SEL R98, R175, R98, P0 ;  /* 0x00000062af627207 */ /* 0x000fe20000000000 */
[----:B------:R-:W1:Y:S01]  /*a130*/  SHFL.IDX PT, R47, R211, R26, 0x1c1f ;  /* 0x001c1f1ad32f7589 */ /* 0x000e6200000e0000 */
[----:B----4-:R-:W-:Y:S02]  /*a140*/  SEL R139, R62, R19, P0 ;  /* 0x000000133e8b7207 */ /* 0x010fe40000000000 */
[----:B------:R-:W-:Y:S01]  /*a150*/  SEL R141, R19, R62, P0 ;  /* 0x0000003e138d7207 */ /* 0x000fe20000000000 */
[----:B------:R-:W2:Y:S01]  /*a160*/  SHFL.IDX PT, R46, R213, R26, 0x1c1f ;  /* 0x001c1f1ad52e7589 */ /* 0x000ea200000e0000 */
[----:B------:R-:W-:Y:S01]  /*a170*/  SEL R58, R135, R58, P0 ;  /* 0x0000003a873a7207 */ /* 0x000fe20000000000 */
[----:B------:R-:W-:Y:S01]  /*a180*/  IMAD.SHL.U32 R19, R18, 0x2, RZ ;  /* 0x0000000212137824 */ /* 0x000fe200078e00ff */
[----:B------:R-:W-:Y:S01]  /*a190*/  SEL R59, R48, R59, P0 ;  /* 0x0000003b303b7207 */ /* 0x000fe20000000000 */
[----:B------:R-:W3:Y:S01]  /*a1a0*/  SHFL.IDX PT, R44, R215, R26, 0x1c1f ;  /* 0x001c1f1ad72c7589 */ /* 0x000ee200000e0000 */
[----:B-----5:R-:W-:-:S02]  /*a1b0*/  SEL R3, R181, R150, P0 ;  /* 0x00000096b5037207 */ /* 0x020fc40000000000 */
[----:B------:R-:W-:Y:S01]  /*a1c0*/  SEL R9, R150, R181, P0 ;  /* 0x000000b596097207 */ /* 0x000fe20000000000 */
[----:B------:R-:W4:Y:S01]  /*a1d0*/  SHFL.IDX PT, R43, R217, R26, 0x1c1f ;  /* 0x001c1f1ad92b7589 */ /* 0x000f2200000e0000 */
[----:B------:R-:W-:Y:S02]  /*a1e0*/  SEL R138, R60, R131, P0 ;  /* 0x000000833c8a7207 */ /* 0x000fe40000000000 */
[----:B------:R-:W-:Y:S01]  /*a1f0*/  SEL R140, R131, R60, P0 ;  /* 0x0000003c838c7207 */ /* 0x000fe20000000000 */
[----:B------:R-:W0:Y:S04]  /*a200*/  SHFL.IDX PT, R42, R219, R26, 0x1c1f ;  /* 0x001c1f1adb2a7589 */ /* 0x000e2800000e0000 */
[----:B------:R-:W0:Y:S04]  /*a210*/  SHFL.IDX PT, R41, R221, R26, 0x1c1f ;  /* 0x001c1f1add297589 */ /* 0x000e2800000e0000 */
[----:B------:R5:W0:Y:S04]  /*a220*/  SHFL.IDX PT, R26, R110, R159, 0x1c1f ;  /* 0x001c1f9f6e1a7589 */ /* 0x000a2800000e0000 */
[----:B------:R1:W0:Y:S04]  /*a230*/  SHFL.IDX PT, R8, R106, R159, 0x1c1f ;  /* 0x001c1f9f6a087589 */ /* 0x00022800000e0000 */
[----:B------:R2:W0:Y:S01]  /*a240*/  SHFL.IDX PT, R29, R107, R159, 0x1c1f ;  /* 0x001c1f9f6b1d7589 */ /* 0x00042200000e0000 */
[----:B-----5:R-:W-:-:S03]  /*a250*/  SEL R110, R112, R157, P0 ;  /* 0x0000009d706e7207 */ /* 0x020fc60000000000 */
[----:B------:R0:W0:Y:S01]  /*a260*/  SHFL.IDX PT, R134, R134, R159, 0x1c1f ;  /* 0x001c1f9f86867589 */ /* 0x00002200000e0000 */
[----:B------:R-:W-:Y:S02]  /*a270*/  SEL R112, R157, R112, P0 ;  /* 0x000000709d707207 */ /* 0x000fe40000000000 */
[----:B-1----:R-:W-:Y:S01]  /*a280*/  SEL R106, R108, R179, P0 ;  /* 0x000000b36c6a7207 */ /* 0x002fe20000000000 */
[----:B------:R1:W0:Y:S01]  /*a290*/  SHFL.IDX PT, R130, R130, R159, 0x1c1f ;  /* 0x001c1f9f82827589 */ /* 0x00022200000e0000 */
[----:B------:R-:W-:Y:S02]  /*a2a0*/  SEL R108, R179, R108, P0 ;  /* 0x0000006cb36c7207 */ /* 0x000fe40000000000 */
[----:B--2---:R-:W-:Y:S01]  /*a2b0*/  SEL R107, R109, R156, P0 ;  /* 0x0000009c6d6b7207 */ /* 0x004fe20000000000 */
[----:B------:R1:W2:Y:S01]  /*a2c0*/  SHFL.IDX PT, R142, R142, R159, 0x1c1f ;  /* 0x001c1f9f8e8e7589 */ /* 0x0002a200000e0000 */
[----:B------:R-:W-:-:S03]  /*a2d0*/  SEL R109, R156, R109, P0 ;  /* 0x0000006d9c6d7207 */ /* 0x000fc60000000000 */
[----:B------:R1:W0:Y:S04]  /*a2e0*/  SHFL.IDX PT, R17, R17, R159, 0x1c1f ;  /* 0x001c1f9f11117589 */ /* 0x00022800000e0000 */
[----:B------:R1:W0:Y:S04]  /*a2f0*/  SHFL.IDX PT, R144, R28, RZ, 0x1c1f ;  /* 0x001c1fff1c907589 */ /* 0x00022800000e0000 */
[----:B------:R1:W0:Y:S01]  /*a300*/  SHFL.IDX PT, R145, R52, RZ, 0x1c1f ;  /* 0x001c1fff34917589 */ /* 0x00022200000e0000 */
[----:B---34-:R-:W-:Y:S05]  /*a310*/  @P3 BRA `(.L_x_37) ;  /* 0x0000000800f83947 */ /* 0x018fea0003800000 */
[----:B------:R-:W-:Y:S01]  /*a320*/  ULDC UR4, c[0x0][0xac8] ;  /* 0x0002b20000047ab9 */ /* 0x000fe20000000800 */
[C---:B------:R-:W-:Y:S01]  /*a330*/  VIADD R0, R19.reuse, 0x8 ;  /* 0x0000000813007836 */ /* 0x040fe20000000000 */
[C---:B------:R-:W-:Y:S01]  /*a340*/  ISETP.GE.AND P1, PT, R19.reuse, UR4, PT ;  /* 0x0000000413007c0c */ /* 0x040fe2000bf26270 */
[C---:B------:R-:W-:Y:S02]  /*a350*/  VIADD R18, R19.reuse, 0x10 ;  /* 0x0000001013127836 */ /* 0x040fe40000000000 */
[C---:B------:R-:W-:Y:S01]  /*a360*/  VIADD R27, R19.reuse, 0x18 ;  /* 0x00000018131b7836 */ /* 0x040fe20000000000 */
[----:B------:R-:W-:Y:S01]  /*a370*/  ISETP.GE.AND P4, PT, R0, UR4, PT ;  /* 0x0000000400007c0c */ /* 0x000fe2000bf86270 */
[C---:B------:R-:W-:Y:S01]  /*a380*/  VIADD R60, R19.reuse, 0x20 ;  /* 0x00000020133c7836 */ /* 0x040fe20000000000 */
[----:B------:R-:W-:Y:S01]  /*a390*/  ISETP.GE.AND P5, PT, R18, UR4, PT ;  /* 0x0000000412007c0c */ /* 0x000fe2000bfa6270 */
[----:B------:R-:W-:Y:S01]  /*a3a0*/  VIADD R62, R19, 0x28 ;  /* 0x00000028133e7836 */ /* 0x000fe20000000000 */
[----:B------:R-:W-:Y:S01]  /*a3b0*/  ISETP.GE.AND P6, PT, R27, UR4, PT ;  /* 0x000000041b007c0c */ /* 0x000fe2000bfc6270 */
[----:B------:R-:W-:-:S03]  /*a3c0*/  VIADD R135, R19, 0x30 ;  /* 0x0000003013877836 */ /* 0x000fc60000000000 */
[----:B------:R-:W-:Y:S01]  /*a3d0*/  ISETP.GE.AND P2, PT, R62, UR4, PT ;  /* 0x000000043e007c0c */ /* 0x000fe2000bf46270 */
[----:B0-----:R-:W-:Y:S01]  /*a3e0*/  @!P1 IMAD.WIDE R146, R19, 0x4, R144 ;  /* 0x0000000413929825 */ /* 0x001fe200078e0290 */
[----:B------:R-:W-:-:S03]  /*a3f0*/  ISETP.GE.AND P3, PT, R135, UR4, PT ;  /* 0x0000000487007c0c */ /* 0x000fc6000bf66270 */
[----:B------:R-:W-:Y:S01]  /*a400*/  @!P4 LEA.HI R0, R0, R0, RZ, 0x1 ;  /* 0x000000000000c211 */ /* 0x000fe200078f08ff */
[----:B------:R0:W-:Y:S01]  /*a410*/  @!P1 ST.E.64 desc[UR40][R146.64], R10 ;  /* 0x0000000a92009985 */ /* 0x0001e2000c101b28 */
[----:B------:R-:W-:Y:S02]  /*a420*/  ISETP.GE.AND P1, PT, R60, UR4, PT ;  /* 0x000000043c007c0c */ /* 0x000fe4000bf26270 */
[----:B------:R-:W-:Y:S02]  /*a430*/  @!P5 LEA.HI R18, R18, R18, RZ, 0x1 ;  /* 0x000000121212d211 */ /* 0x000fe400078f08ff */
[----:B------:R-:W-:Y:S02]  /*a440*/  @!P6 LEA.HI R48, R27, R27, RZ, 0x1 ;  /* 0x0000001b1b30e211 */ /* 0x000fe400078f08ff */
[----:B------:R-:W-:Y:S01]  /*a450*/  @!P4 LOP3.LUT R27, R0, 0xfffffffe, RZ, 0xc0, !PT ;  /* 0xfffffffe001bc812 */ /* 0x000fe200078ec0ff */
[C---:B------:R-:W-:Y:S01]  /*a460*/  VIADD R0, R19.reuse, 0x38 ;  /* 0x0000003813007836 */ /* 0x040fe20000000000 */
[----:B------:R-:W-:Y:S01]  /*a470*/  @!P5 LOP3.LUT R131, R18, 0xfffffffe, RZ, 0xc0, !PT ;  /* 0xfffffffe1283d812 */ /* 0x000fe200078ec0ff */
[C---:B------:R-:W-:Y:S01]  /*a480*/  VIADD R18, R19.reuse, 0x40 ;  /* 0x0000004013127836 */ /* 0x040fe20000000000 */
[----:B------:R-:W-:Y:S01]  /*a490*/  @!P6 LOP3.LUT R149, R48, 0xfffffffe, RZ, 0xc0, !PT ;  /* 0xfffffffe3095e812 */ /* 0x000fe200078ec0ff */
[----:B------:R-:W-:Y:S01]  /*a4a0*/  VIADD R48, R19, 0x48 ;  /* 0x0000004813307836 */ /* 0x000fe20000000000 */
[----:B------:R-:W-:Y:S01]  /*a4b0*/  @!P2 LEA.HI R62, R62, R62, RZ, 0x1 ;  /* 0x0000003e3e3ea211 */ /* 0x000fe200078f08ff */
[----:B0-----:R-:W-:Y:S01]  /*a4c0*/  @!P4 IMAD.WIDE R10, R27, 0x4, R144 ;  /* 0x000000041b0ac825 */ /* 0x001fe200078e0290 */
[----:B------:R-:W-:-:S02]  /*a4d0*/  @!P1 LEA.HI R60, R60, R60, RZ, 0x1 ;  /* 0x0000003c3c3c9211 */ /* 0x000fc400078f08ff */
[----:B------:R-:W-:Y:S01]  /*a4e0*/  @!P3 LEA.HI R135, R135, R135, RZ, 0x1 ;  /* 0x000000878787b211 */ /* 0x000fe200078f08ff */
[--C-:B------:R-:W-:Y:S01]  /*a4f0*/  @!P5 IMAD.WIDE R146, R131, 0x4, R144.reuse ;  /* 0x000000048392d825 */ /* 0x100fe200078e0290 */
[----:B------:R0:W-:Y:S01]  /*a500*/  @!P4 ST.E.64 desc[UR40][R10.64], R12 ;  /* 0x0000000c0a00c985 */ /* 0x0001e2000c101b28 */
[----:B------:R-:W-:Y:S02]  /*a510*/  @!P1 LOP3.LUT R27, R60, 0xfffffffe, RZ, 0xc0, !PT ;  /* 0xfffffffe3c1b9812 */ /* 0x000fe400078ec0ff */
[--C-:B------:R-:W-:Y:S01]  /*a520*/  @!P6 IMAD.WIDE R148, R149, 0x4, R144.reuse ;  /* 0x000000049594e825 */ /* 0x100fe200078e0290 */
[----:B------:R3:W-:Y:S01]  /*a530*/  @!P5 ST.E.64 desc[UR40][R146.64], R14 ;  /* 0x0000000e9200d985 */ /* 0x0007e2000c101b28 */
[----:B------:R-:W-:Y:S02]  /*a540*/  ISETP.GE.AND P4, PT, R0, UR4, PT ;  /* 0x0000000400007c0c */ /* 0x000fe4000bf86270 */
[----:B------:R-:W-:Y:S01]  /*a550*/  ISETP.GE.AND P5, PT, R18, UR4, PT ;  /* 0x0000000412007c0c */ /* 0x000fe2000bfa6270 */
[----:B------:R4:W-:Y:S01]  /*a560*/  @!P6 ST.E.64 desc[UR40][R148.64], R20 ;  /* 0x000000149400e985 */ /* 0x0009e2000c101b28 */
[----:B------:R-:W-:Y:S01]  /*a570*/  ISETP.GE.AND P6, PT, R48, UR4, PT ;  /* 0x0000000430007c0c */ /* 0x000fe2000bfc6270 */
[----:B------:R-:W-:Y:S01]  /*a580*/  VIADD R60, R19, 0x60 ;  /* 0x00000060133c7836 */ /* 0x000fe20000000000 */
[----:B0-----:R-:W-:Y:S01]  /*a590*/  @!P2 LOP3.LUT R13, R62, 0xfffffffe, RZ, 0xc0, !PT ;  /* 0xfffffffe3e0da812 */ /* 0x001fe200078ec0ff */
[----:B------:R-:W-:Y:S01]  /*a5a0*/  @!P1 IMAD.WIDE R10, R27, 0x4, R144 ;  /* 0x000000041b0a9825 */ /* 0x000fe200078e0290 */
[----:B---3--:R-:W-:-:S03]  /*a5b0*/  @!P3 LOP3.LUT R15, R135, 0xfffffffe, RZ, 0xc0, !PT ;  /* 0xfffffffe870fb812 */ /* 0x008fc600078ec0ff */
[--C-:B------:R-:W-:Y:S01]  /*a5c0*/  @!P2 IMAD.WIDE R12, R13, 0x4, R144.reuse ;  /* 0x000000040d0ca825 */ /* 0x100fe200078e0290 */
[----:B------:R0:W-:Y:S01]  /*a5d0*/  @!P1 ST.E.64 desc[UR40][R10.64], R22 ;  /* 0x000000160a009985 */ /* 0x0001e2000c101b28 */
[----:B------:R-:W-:Y:S02]  /*a5e0*/  @!P4 LEA.HI R0, R0, R0, RZ, 0x1 ;  /* 0x000000000000c211 */ /* 0x000fe400078f08ff */
[----:B------:R-:W-:Y:S01]  /*a5f0*/  @!P3 IMAD.WIDE R14, R15, 0x4, R144 ;  /* 0x000000040f0eb825 */ /* 0x000fe200078e0290 */
[----:B------:R3:W-:Y:S01]  /*a600*/  @!P2 ST.E.64 desc[UR40][R12.64], R24 ;  /* 0x000000180c00a985 */ /* 0x0007e2000c101b28 */
[----:B------:R-:W-:Y:S02]  /*a610*/  @!P5 LEA.HI R18, R18, R18, RZ, 0x1 ;  /* 0x000000121212d211 */ /* 0x000fe400078f08ff */
[C---:B----4-:R-:W-:Y:S01]  /*a620*/  VIADD R20, R19.reuse, 0x50 ;  /* 0x0000005013147836 */ /* 0x050fe20000000000 */
[----:B------:R4:W-:Y:S01]  /*a630*/  @!P3 ST.E.64 desc[UR40][R14.64], R32 ;  /* 0x000000200e00b985 */ /* 0x0009e2000c101b28 */
[C---:B------:R-:W-:Y:S01]  /*a640*/  VIADD R27, R19.reuse, 0x58 ;  /* 0x00000058131b7836 */ /* 0x040fe20000000000 */
[----:B------:R-:W-:Y:S01]  /*a650*/  @!P4 LOP3.LUT R21, R0, 0xfffffffe, RZ, 0xc0, !PT ;  /* 0xfffffffe0015c812 */ /* 0x000fe200078ec0ff */
[----:B------:R-:W-:Y:S01]  /*a660*/  VIADD R0, R19, 0x68 ;  /* 0x0000006813007836 */ /* 0x000fe20000000000 */
[----:B------:R-:W-:-:S02]  /*a670*/  ISETP.GE.AND P3, PT, R20, UR4, PT ;  /* 0x0000000414007c0c */ /* 0x000fc4000bf66270 */
[----:B------:R-:W-:Y:S01]  /*a680*/  @!P6 LEA.HI R48, R48, R48, RZ, 0x1 ;  /* 0x000000303030e211 */ /* 0x000fe200078f08ff */
[--C-:B0-----:R-:W-:Y:S01]  /*a690*/  @!P4 IMAD.WIDE R10, R21, 0x4, R144.reuse ;  /* 0x00000004150ac825 */ /* 0x101fe200078e0290 */
[----:B------:R-:W-:Y:S02]  /*a6a0*/  @!P5 LOP3.LUT R23, R18, 0xfffffffe, RZ, 0xc0, !PT ;  /* 0xfffffffe1217d812 */ /* 0x000fe400078ec0ff */
[----:B------:R-:W-:Y:S01]  /*a6b0*/  ISETP.GE.AND P1, PT, R27, UR4, PT ;  /* 0x000000041b007c0c */ /* 0x000fe2000bf26270 */
[----:B------:R-:W-:Y:S01]  /*a6c0*/  VIADD R18, R19, 0x70 ;  /* 0x0000007013127836 */ /* 0x000fe20000000000 */
[----:B------:R-:W-:Y:S01]  /*a6d0*/  ISETP.GE.AND P2, PT, R60, UR4, PT ;  /* 0x000000043c007c0c */ /* 0x000fe2000bf46270 */
[--C-:B---3--:R-:W-:Y:S01]  /*a6e0*/  @!P5 IMAD.WIDE R12, R23, 0x4, R144.reuse ;  /* 0x00000004170cd825 */ /* 0x108fe200078e0290 */
[----:B----4-:R-:W-:Y:S01]  /*a6f0*/  @!P6 LOP3.LUT R15, R48, 0xfffffffe, RZ, 0xc0, !PT ;  /* 0xfffffffe300fe812 */ /* 0x010fe200078ec0ff */
[----:B------:R0:W-:Y:S01]  /*a700*/  @!P4 ST.E.64 desc[UR40][R10.64], R34 ;  /* 0x000000220a00c985 */ /* 0x0001e2000c101b28 */
[----:B------:R-:W-:Y:S01]  /*a710*/  ISETP.GE.AND P4, PT, R0, UR4, PT ;  /* 0x0000000400007c0c */ /* 0x000fe2000bf86270 */
[----:B------:R-:W-:Y:S01]  /*a720*/  VIADD R22, R19, 0x80 ;  /* 0x0000008013167836 */ /* 0x000fe20000000000 */
[----:B------:R-:W-:Y:S01]  /*a730*/  @!P3 LEA.HI R20, R20, R20, RZ, 0x1 ;  /* 0x000000141414b211 */ /* 0x000fe200078f08ff */
[----:B------:R-:W-:Y:S01]  /*a740*/  @!P6 IMAD.WIDE R14, R15, 0x4, R144 ;  /* 0x000000040f0ee825 */ /* 0x000fe200078e0290 */
[----:B------:R3:W-:Y:S01]  /*a750*/  @!P5 ST.E.64 desc[UR40][R12.64], R36 ;  /* 0x000000240c00d985 */ /* 0x0007e2000c101b28 */
[----:B------:R-:W-:-:S02]  /*a760*/  ISETP.GE.AND P5, PT, R18, UR4, PT ;  /* 0x0000000412007c0c */ /* 0x000fc4000bfa6270 */
[----:B------:R-:W-:Y:S01]  /*a770*/  @!P3 LOP3.LUT R21, R20, 0xfffffffe, RZ, 0xc0, !PT ;  /* 0xfffffffe1415b812 */ /* 0x000fe200078ec0ff */
[----:B------:R-:W-:Y:S01]  /*a780*/  VIADD R20, R19, 0x78 ;  /* 0x0000007813147836 */ /* 0x000fe20000000000 */
[----:B------:R4:W-:Y:S01]  /*a790*/  @!P6 ST.E.64 desc[UR40][R14.64], R64 ;  /* 0x000000400e00e985 */ /* 0x0009e2000c101b28 */
[----:B------:R-:W-:Y:S01]  /*a7a0*/  @!P1 LEA.HI R27, R27, R27, RZ, 0x1 ;  /* 0x0000001b1b1b9211 */ /* 0x000fe200078f08ff */
[----:B------:R-:W-:Y:S01]  /*a7b0*/  VIADD R23, R19, 0x88 ;  /* 0x0000008813177836 */ /* 0x000fe20000000000 */
[----:B------:R-:W-:Y:S01]  /*a7c0*/  @!P2 LEA.HI R60, R60, R60, RZ, 0x1 ;  /* 0x0000003c3c3ca211 */ /* 0x000fe200078f08ff */
[--C-:B0-----:R-:W-:Y:S01]  /*a7d0*/  @!P3 IMAD.WIDE R10, R21, 0x4, R144.reuse ;  /* 0x00000004150ab825 */ /* 0x101fe200078e0290 */
[----:B------:R-:W-:Y:S02]  /*a7e0*/  @!P1 LOP3.LUT R27, R27, 0xfffffffe, RZ, 0xc0, !PT ;  /* 0xfffffffe1b1b9812 */ /* 0x000fe400078ec0ff */
[----:B------:R-:W-:Y:S02]  /*a7f0*/  @!P4 LEA.HI R0, R0, R0, RZ, 0x1 ;  /* 0x000000000000c211 */ /* 0x000fe400078f08ff */
[----:B------:R0:W-:Y:S01]  /*a800*/  @!P3 ST.E.64 desc[UR40][R10.64], R66 ;  /* 0x000000420a00b985 */ /* 0x0001e2000c101b28 */
[----:B------:R-:W-:Y:S01]  /*a810*/  ISETP.GE.AND P3, PT, R20, UR4, PT ;  /* 0x0000000414007c0c */ /* 0x000fe2000bf66270 */
[----:B---3--:R-:W-:Y:S01]  /*a820*/  @!P1 IMAD.WIDE R12, R27, 0x4, R144 ;  /* 0x000000041b0c9825 */ /* 0x008fe200078e0290 */
[----:B------:R-:W-:-:S02]  /*a830*/  @!P5 LEA.HI R18, R18, R18, RZ, 0x1 ;  /* 0x000000121212d211 */ /* 0x000fc400078f08ff */
[----:B----4-:R-:W-:Y:S02]  /*a840*/  @!P2 LOP3.LUT R15, R60, 0xfffffffe, RZ, 0xc0, !PT ;  /* 0xfffffffe3c0fa812 */ /* 0x010fe400078ec0ff */
[----:B------:R3:W-:Y:S01]  /*a850*/  @!P1 ST.E.64 desc[UR40][R12.64], R68 ;  /* 0x000000440c009985 */ /* 0x0007e2000c101b28 */
[----:B------:R-:W-:Y:S02]  /*a860*/  ISETP.GE.AND P6, PT, R22, UR4, PT ;  /* 0x0000000416007c0c */ /* 0x000fe4000bfc6270 */
[--C-:B------:R-:W-:Y:S01]  /*a870*/  @!P2 IMAD.WIDE R14, R15, 0x4, R144.reuse ;  /* 0x000000040f0ea825 */ /* 0x100fe200078e0290 */
[----:B------:R-:W-:Y:S02]  /*a880*/  @!P4 LOP3.LUT R21, R0, 0xfffffffe, RZ, 0xc0, !PT ;  /* 0xfffffffe0015c812 */ /* 0x000fe400078ec0ff */
[----:B------:R-:W-:Y:S01]  /*a890*/  ISETP.GE.AND P1, PT, R23, UR4, PT ;  /* 0x0000000417007c0c */ /* 0x000fe2000bf26270 */
[----:B------:R-:W-:Y:S01]  /*a8a0*/  VIADD R0, R19, 0x90 ;  /* 0x0000009013007836 */ /* 0x000fe20000000000 */
[----:B------:R-:W-:Y:S01]  /*a8b0*/  @!P3 LEA.HI R20, R20, R20, RZ, 0x1 ;  /* 0x000000141414b211 */ /* 0x000fe200078f08ff */
[----:B------:R4:W-:Y:S01]  /*a8c0*/  @!P2 ST.E.64 desc[UR40][R14.64], R70 ;  /* 0x000000460e00a985 */ /* 0x0009e2000c101b28 */
[----:B0-----:R-:W-:-:S02]  /*a8d0*/  @!P4 IMAD.WIDE R10, R21, 0x4, R144 ;  /* 0x00000004150ac825 */ /* 0x001fc400078e0290 */
[----:B------:R-:W-:Y:S02]  /*a8e0*/  ISETP.GE.AND P2, PT, R0, UR4, PT ;  /* 0x0000000400007c0c */ /* 0x000fe4000bf46270 */
[----:B---3--:R-:W-:Y:S01]  /*a8f0*/  @!P5 LOP3.LUT R13, R18, 0xfffffffe, RZ, 0xc0, !PT ;  /* 0xfffffffe120dd812 */ /* 0x008fe200078ec0ff */
[----:B------:R-:W-:Y:S01]  /*a900*/  VIADD R18, R19, 0x98 ;  /* 0x0000009813127836 */ /* 0x000fe20000000000 */
[----:B------:R0:W-:Y:S01]  /*a910*/  @!P4 ST.E.64 desc[UR40][R10.64], R72 ;  /* 0x000000480a00c985 */ /* 0x0001e2000c101b28 */
[----:B------:R-:W-:Y:S02]  /*a920*/  @!P6 LEA.HI R22, R22, R22, RZ, 0x1 ;  /* 0x000000161616e211 */ /* 0x000fe400078f08ff */
[--C-:B------:R-:W-:Y:S01]  /*a930*/  @!P5 IMAD.WIDE R12, R13, 0x4, R144.reuse ;  /* 0x000000040d0cd825 */ /* 0x100fe200078e0290 */
[----:B------:R-:W-:Y:S02]  /*a940*/  @!P1 LEA.HI R23, R23, R23, RZ, 0x1 ;  /* 0x0000001717179211 */ /* 0x000fe400078f08ff */
[----:B------:R-:W-:Y:S01]  /*a950*/  @!P6 LOP3.LUT R21, R22, 0xfffffffe, RZ, 0xc0, !PT ;  /* 0xfffffffe1615e812 */ /* 0x000fe200078ec0ff */
[----:B------:R-:W-:Y:S01]  /*a960*/  VIADD R22, R19, 0xa0 ;  /* 0x000000a013167836 */ /* 0x000fe20000000000 */
[----:B----4-:R-:W-:Y:S01]  /*a970*/  @!P3 LOP3.LUT R15, R20, 0xfffffffe, RZ, 0xc0, !PT ;  /* 0xfffffffe140fb812 */ /* 0x010fe200078ec0ff */
[----:B------:R3:W-:Y:S01]  /*a980*/  @!P5 ST.E.64 desc[UR40][R12.64], R74 ;  /* 0x0000004a0c00d985 */ /* 0x0007e2000c101b28 */
[----:B------:R-:W-:Y:S01]  /*a990*/  @!P2 LEA.HI R0, R0, R0, RZ, 0x1 ;  /* 0x000000000000a211 */ /* 0x000fe200078f08ff */
[----:B------:R-:W-:Y:S01]  /*a9a0*/  @!P6 IMAD.WIDE R20, R21, 0x4, R144 ;  /* 0x000000041514e825 */ /* 0x000fe200078e0290 */
[----:B------:R-:W-:-:S02]  /*a9b0*/  ISETP.GE.AND P4, PT, R22, UR4, PT ;  /* 0x0000000416007c0c */ /* 0x000fc4000bf86270 */
[----:B0-----:R-:W-:Y:S01]  /*a9c0*/  @!P1 LOP3.LUT R11, R23, 0xfffffffe, RZ, 0xc0, !PT ;  /* 0xfffffffe170b9812 */ /* 0x001fe200078ec0ff */
[----:B------:R-:W-:Y:S01]  /*a9d0*/  @!P3 IMAD.WIDE R14, R15, 0x4, R144 ;  /* 0x000000040f0eb825 */ /* 0x000fe200078e0290 */
[----:B------:R-:W-:-:S03]  /*a9e0*/  @!P2 LOP3.LUT R23, R0, 0xfffffffe, RZ, 0xc0, !PT ;  /* 0xfffffffe0017a812 */ /* 0x000fc600078ec0ff */
[--C-:B------:R-:W-:Y:S01]  /*a9f0*/  @!P1 IMAD.WIDE R10, R11, 0x4, R144.reuse ;  /* 0x000000040b0a9825 */ /* 0x100fe200078e0290 */
[----:B------:R0:W-:Y:S01]  /*aa00*/  @!P3 ST.E.64 desc[UR40][R14.64], R76 ;  /* 0x0000004c0e00b985 */ /* 0x0001e2000c101b28 */
[----:B------:R-:W-:Y:S02]  /*aa10*/  ISETP.GE.AND P3, PT, R18, UR4, PT ;  /* 0x0000000412007c0c */ /* 0x000fe4000bf66270 */
[----:B------:R-:W-:Y:S01]  /*aa20*/  VIADD R0, R19, 0xa8 ;  /* 0x000000a813007836 */ /* 0x000fe20000000000 */
[----:B------:R4:W-:Y:S01]  /*aa30*/  @!P6 ST.E.64 desc[UR40][R20.64], R78 ;  /* 0x0000004e1400e985 */ /* 0x0009e2000c101b28 */
[----:B---3--:R-:W-:Y:S01]  /*aa40*/  @!P2 IMAD.WIDE R12, R23, 0x4, R144 ;  /* 0x00000004170ca825 */ /* 0x008fe200078e0290 */
[----:B------:R-:W-:Y:S02]  /*aa50*/  @!P4 LEA.HI R22, R22, R22, RZ, 0x1 ;  /* 0x000000161616c211 */ /* 0x000fe400078f08ff */
[----:B------:R3:W-:Y:S01]  /*aa60*/  @!P1 ST.E.64 desc[UR40][R10.64], R80 ;  /* 0x000000500a009985 */ /* 0x0007e2000c101b28 */
[----:B------:R-:W-:Y:S01]  /*aa70*/  ISETP.GE.AND P1, PT, R0, UR4, PT ;  /* 0x0000000400007c0c */ /* 0x000fe2000bf26270 */
[----:B------:R-:W-:-:S02]  /*aa80*/  VIADD R23, R19, 0xb8 ;  /* 0x000000b813177836 */ /* 0x000fc40000000000 */
[----:B------:R5:W-:Y:S02]  /*aa90*/  @!P2 ST.E.64 desc[UR40][R12.64], R82 ;  /* 0x000000520c00a985 */ /* 0x000be4000c101b28 */
[----:B------:R-:W-:Y:S01]  /*aaa0*/  @!P3 LEA.HI R18, R18, R18, RZ, 0x1 ;  /* 0x000000121212b211 */ /* 0x000fe200078f08ff */
[----:B0-----:R-:W-:Y:S01]  /*aab0*/  VIADD R14, R19, 0xb0 ;  /* 0x000000b0130e7836 */ /* 0x001fe20000000000 */
[----:B------:R-:W-:Y:S02]  /*aac0*/  ISETP.GE.AND P5, PT, R23, UR4, PT ;  /* 0x0000000417007c0c */ /* 0x000fe4000bfa6270 */
[----:B------:R-:W-:Y:S01]  /*aad0*/  @!P3 LOP3.LUT R15, R18, 0xfffffffe, RZ, 0xc0, !PT ;  /* 0xfffffffe120fb812 */ /* 0x000fe200078ec0ff */
[C---:B----4-:R-:W-:Y:S01]  /*aae0*/  VIADD R20, R19.reuse, 0xc0 ;  /* 0x000000c013147836 */ /* 0x050fe20000000000 */
[----:B------:R-:W-:Y:S01]  /*aaf0*/  ISETP.GE.AND P6, PT, R14, UR4, PT ;  /* 0x000000040e007c0c */ /* 0x000fe2000bfc6270 */
[----:B------:R-:W-:Y:S01]  /*ab00*/  VIADD R18, R19, 0xc8 ;  /* 0x000000c813127836 */ /* 0x000fe20000000000 */
[----:B------:R-:W-:Y:S01]  /*ab10*/  @!P1 LEA.HI R0, R0, R0, RZ, 0x1 ;  /* 0x0000000000009211 */ /* 0x000fe200078f08ff */
[----:B---3--:R-:W-:Y:S01]  /*ab20*/  @!P3 IMAD.WIDE R10, R15, 0x4, R144 ;  /* 0x000000040f0ab825 */ /* 0x008fe200078e0290 */
[----:B------:R-:W-:-:S02]  /*ab30*/  ISETP.GE.AND P2, PT, R20, UR4, PT ;  /* 0x0000000414007c0c */ /* 0x000fc4000bf46270 */
[----:B------:R-:W-:Y:S02]  /*ab40*/  @!P1 LOP3.LUT R15, R0, 0xfffffffe, RZ, 0xc0, !PT ;  /* 0xfffffffe000f9812 */ /* 0x000fe400078ec0ff */
[----:B------:R0:W-:Y:S01]  /*ab50*/  @!P3 ST.E.64 desc[UR40][R10.64], R84 ;  /* 0x000000540a00b985 */ /* 0x0001e2000c101b28 */
[----:B------:R-:W-:Y:S02]  /*ab60*/  ISETP.GE.AND P3, PT, R18, UR4, PT ;  /* 0x0000000412007c0c */ /* 0x000fe4000bf66270 */
[----:B------:R-:W-:Y:S02]  /*ab70*/  @!P5 LEA.HI R23, R23, R23, RZ, 0x1 ;  /* 0x000000171717d211 */ /* 0x000fe400078f08ff */
[----:B------:R-:W-:Y:S01]  /*ab80*/  @!P6 LEA.HI R0, R14, R14, RZ, 0x1 ;  /* 0x0000000e0e00e211 */ /* 0x000fe200078f08ff */
[--C-:B------:R-:W-:Y:S01]  /*ab90*/  @!P1 IMAD.WIDE R14, R15, 0x4, R144.reuse ;  /* 0x000000040f0e9825 */ /* 0x100fe200078e0290 */
[----:B-----5:R-:W-:Y:S02]  /*aba0*/  @!P4 LOP3.LUT R13, R22, 0xfffffffe, RZ, 0xc0, !PT ;  /* 0xfffffffe160dc812 */ /* 0x020fe400078ec0ff */
[----:B------:R-:W-:Y:S01]  /*abb0*/  @!P6 LOP3.LUT R21, R0, 0xfffffffe, RZ, 0xc0, !PT ;  /* 0xfffffffe0015e812 */ /* 0x000fe200078ec0ff */
[----:B------:R-:W-:Y:S01]  /*abc0*/  VIADD R0, R19, 0xd0 ;  /* 0x000000d013007836 */ /* 0x000fe20000000000 */
[----:B------:R-:W-:Y:S01]  /*abd0*/  @!P2 LEA.HI R20, R20, R20, RZ, 0x1 ;  /* 0x000000141414a211 */ /* 0x000fe200078f08ff */
[----:B------:R-:W-:Y:S01]  /*abe0*/  @!P4 IMAD.WIDE R12, R13, 0x4, R144 ;  /* 0x000000040d0cc825 */ /* 0x000fe200078e0290 */
[----:B------:R-:W-:-:S02]  /*abf0*/  @!P5 LOP3.LUT R23, R23, 0xfffffffe, RZ, 0xc0, !PT ;  /* 0xfffffffe1717d812 */ /* 0x000fc400078ec0ff */
[----:B------:R-:W-:Y:S01]  /*ac00*/  @!P3 LEA.HI R18, R18, R18, RZ, 0x1 ;  /* 0x000000121212b211 */ /* 0x000fe200078f08ff */
[--C-:B0-----:R-:W-:Y:S01]  /*ac10*/  @!P6 IMAD.WIDE R10, R21, 0x4, R144.reuse ;  /* 0x00000004150ae825 */ /* 0x101fe200078e0290 */
[----:B------:R-:W-:Y:S01]  /*ac20*/  @!P2 LOP3.LUT R25, R20, 0xfffffffe, RZ, 0xc0, !PT ;  /* 0xfffffffe1419a812 */ /* 0x000fe200078ec0ff */
[----:B------:R0:W-:Y:S02]  /*ac30*/  @!P4 ST.E.64 desc[UR40][R12.64], R86 ;  /* 0x000000560c00c985 */ /* 0x0001e4000c101b28 */
[----:B------:R-:W-:Y:S01]  /*ac40*/  @!P5 IMAD.WIDE R20, R23, 0x4, R144 ;  /* 0x000000041714d825 */ /* 0x000fe200078e0290 */
[----:B------:R-:W-:Y:S01]  /*ac50*/  @!P3 LOP3.LUT R23, R18, 0xfffffffe, RZ, 0xc0, !PT ;  /* 0xfffffffe1217b812 */ /* 0x000fe200078ec0ff */
[----:B------:R3:W-:Y:S01]  /*ac60*/  @!P1 ST.E.64 desc[UR40][R14.64], R88 ;  /* 0x000000580e009985 */ /* 0x0007e2000c101b28 */
[----:B------:R-:W-:Y:S01]  /*ac70*/  ISETP.GE.AND P1, PT, R0, UR4, PT ;  /* 0x0000000400007c0c */ /* 0x000fe2000bf26270 */
[C---:B------:R-:W-:Y:S02]  /*ac80*/  VIADD R18, R19.reuse, 0xd8 ;  /* 0x000000d813127836 */ /* 0x040fe40000000000 */
[----:B------:R4:W-:Y:S01]  /*ac90*/  @!P6 ST.E.64 desc[UR40][R10.64], R90 ;  /* 0x0000005a0a00e985 */ /* 0x0009e2000c101b28 */
[----:B------:R-:W-:-:S03]  /*aca0*/  VIADD R22, R19, 0xe0 ;  /* 0x000000e013167836 */ /* 0x000fc60000000000 */
[----:B------:R-:W-:Y:S01]  /*acb0*/  @!P5 ST.E.64 desc[UR40][R20.64], R92 ;  /* 0x0000005c1400d985 */ /* 0x000fe2000c101b28 */
[----:B0-----:R-:W-:-:S04]  /*acc0*/  @!P2 IMAD.WIDE R12, R25, 0x4, R144 ;  /* 0x00000004190ca825 */ /* 0x001fc800078e0290 */
[----:B---3--:R-:W-:Y:S01]  /*acd0*/  @!P3 IMAD.WIDE R14, R23, 0x4, R144 ;  /* 0x00000004170eb825 */ /* 0x008fe200078e0290 */
[----:B------:R0:W-:Y:S01]  /*ace0*/  @!P2 ST.E.64 desc[UR40][R12.64], R96 ;  /* 0x000000600c00a985 */ /* 0x0001e2000c101b28 */
[----:B------:R-:W-:Y:S02]  /*acf0*/  ISETP.GE.AND P2, PT, R18, UR4, PT ;  /* 0x0000000412007c0c */ /* 0x000fe4000bf46270 */
[C---:B------:R-:W-:Y:S01]  /*ad00*/  VIADD R23, R19.reuse, 0xe8 ;  /* 0x000000e813177836 */ /* 0x040fe20000000000 */
[----:B------:R3:W-:Y:S01]  /*ad10*/  @!P3 ST.E.64 desc[UR40][R14.64], R98 ;  /* 0x000000620e00b985 */ /* 0x0007e2000c101b28 */
[C---:B----4-:R-:W-:Y:S01]  /*ad20*/  VIADD R11, R19.reuse, 0xf8 ;  /* 0x000000f8130b7836 */ /* 0x050fe20000000000 */
[----:B------:R-:W-:Y:S01]  /*ad30*/  ISETP.GE.AND P3, PT, R22, UR4, PT ;  /* 0x0000000416007c0c */ /* 0x000fe2000bf66270 */
[----:B------:R-:W-:Y:S01]  /*ad40*/  VIADD R10, R19, 0xf0 ;  /* 0x000000f0130a7836 */ /* 0x000fe20000000000 */
[----:B------:R-:W-:Y:S02]  /*ad50*/  ISETP.GE.AND P4, PT, R23, UR4, PT ;  /* 0x0000000417007c0c */ /* 0x000fe4000bf86270 */
[----:B------:R-:W-:-:S02]  /*ad60*/  ISETP.GE.AND P6, PT, R11, UR4, PT ;  /* 0x000000040b007c0c */ /* 0x000fc4000bfc6270 */
[----:B------:R-:W-:Y:S02]  /*ad70*/  ISETP.GE.AND P5, PT, R10, UR4, PT ;  /* 0x000000040a007c0c */ /* 0x000fe4000bfa6270 */
[----:B------:R-:W-:Y:S02]  /*ad80*/  @!P1 LEA.HI R0, R0, R0, RZ, 0x1 ;  /* 0x0000000000009211 */ /* 0x000fe400078f08ff */
[----:B------:R-:W-:-:S03]  /*ad90*/  @!P2 LEA.HI R18, R18, R18, RZ, 0x1 ;  /* 0x000000121212a211 */ /* 0x000fc600078f08ff */
[----:B------:R-:W-:Y:S02]  /*ada0*/  @!P3 LEA.HI R22, R22, R22, RZ, 0x1 ;  /* 0x000000161616b211 */ /* 0x000fe400078f08ff */
[----:B------:R-:W-:Y:S02]  /*adb0*/  @!P4 LEA.HI R23, R23, R23, RZ, 0x1 ;  /* 0x000000171717c211 */ /* 0x000fe400078f08ff */
[----:B0-----:R-:W-:Y:S02]  /*adc0*/  @!P6 LEA.HI R12, R11, R11, RZ, 0x1 ;  /* 0x0000000b0b0ce211 */ /* 0x001fe400078f08ff */
[----:B------:R-:W-:Y:S02]  /*add0*/  @!P5 LEA.HI R10, R10, R10, RZ, 0x1 ;  /* 0x0000000a0a0ad211 */ /* 0x000fe400078f08ff */
[----:B------:R-:W-:Y:S02]  /*ade0*/  @!P1 LOP3.LUT R11, R0, 0xfffffffe, RZ, 0xc0, !PT ;  /* 0xfffffffe000b9812 */ /* 0x000fe400078ec0ff */
[----:B------:R-:W-:-:S02]  /*adf0*/  @!P2 LOP3.LUT R13, R18, 0xfffffffe, RZ, 0xc0, !PT ;  /* 0xfffffffe120da812 */ /* 0x000fc400078ec0ff */
[----:B---3--:R-:W-:Y:S02]  /*ae00*/  @!P3 LOP3.LUT R15, R22, 0xfffffffe, RZ, 0xc0, !PT ;  /* 0xfffffffe160fb812 */ /* 0x008fe400078ec0ff */
[----:B------:R-:W-:Y:S02]  /*ae10*/  @!P4 LOP3.LUT R21, R23, 0xfffffffe, RZ, 0xc0, !PT ;  /* 0xfffffffe1715c812 */ /* 0x000fe400078ec0ff */
[----:B------:R-:W-:Y:S01]  /*ae20*/  @!P5 LOP3.LUT R23, R10, 0xfffffffe, RZ, 0xc0, !PT ;  /* 0xfffffffe0a17d812 */ /* 0x000fe200078ec0ff */
[----:B------:R-:W-:Y:S01]  /*ae30*/  @!P1 IMAD.WIDE R10, R11, 0x4, R144 ;  /* 0x000000040b0a9825 */ /* 0x000fe200078e0290 */
[----:B------:R-:W-:-:S03]  /*ae40*/  @!P6 LOP3.LUT R25, R12, 0xfffffffe, RZ, 0xc0, !PT ;  /* 0xfffffffe0c19e812 */ /* 0x000fc600078ec0ff */
[--C-:B------:R-:W-:Y:S01]  /*ae50*/  @!P2 IMAD.WIDE R12, R13, 0x4, R144.reuse ;  /* 0x000000040d0ca825 */ /* 0x100fe200078e0290 */
[----:B------:R3:W-:Y:S03]  /*ae60*/  @!P1 ST.E.64 desc[UR40][R10.64], R100 ;  /* 0x000000640a009985 */ /* 0x0007e6000c101b28 */
[--C-:B------:R-:W-:Y:S01]  /*ae70*/  @!P3 IMAD.WIDE R14, R15, 0x4, R144.reuse ;  /* 0x000000040f0eb825 */ /* 0x100fe200078e0290 */
[----:B------:R3:W-:Y:S03]  /*ae80*/  @!P2 ST.E.64 desc[UR40][R12.64], R102 ;  /* 0x000000660c00a985 */ /* 0x0007e6000c101b28 */
[--C-:B------:R-:W-:Y:S01]  /*ae90*/  @!P4 IMAD.WIDE R20, R21, 0x4, R144.reuse ;  /* 0x000000041514c825 */ /* 0x100fe200078e0290 */
[----:B------:R3:W-:Y:S03]  /*aea0*/  @!P3 ST.E.64 desc[UR40][R14.64], R106 ;  /* 0x0000006a0e00b985 */ /* 0x0007e6000c101b28 */
[--C-:B------:R-:W-:Y:S01]  /*aeb0*/  @!P5 IMAD.WIDE R22, R23, 0x4, R144.reuse ;  /* 0x000000041716d825 */ /* 0x100fe200078e0290 */
[----:B------:R3:W-:Y:S03]  /*aec0*/  @!P4 ST.E.64 desc[UR40][R20.64], R108 ;  /* 0x0000006c1400c985 */ /* 0x0007e6000c101b28 */
[----:B------:R-:W-:Y:S01]  /*aed0*/  @!P6 IMAD.WIDE R144, R25, 0x4, R144 ;  /* 0x000000041990e825 */ /* 0x000fe200078e0290 */
[----:B------:R3:W-:Y:S04]  /*aee0*/  @!P5 ST.E.64 desc[UR40][R22.64], R110 ;  /* 0x0000006e1600d985 */ /* 0x0007e8000c101b28 */
[----:B------:R3:W-:Y:S02]  /*aef0*/  @!P6 ST.E.64 desc[UR40][R144.64], R112 ;  /* 0x000000709000e985 */ /* 0x0007e4000c101b28 */
.L_x_37:
[----:B------:R-:W-:Y:S05]  /*af00*/  BSYNC B0 ;  /* 0x0000000000007941 */ /* 0x000fea0003800000 */
.L_x_36:
[----:B------:R-:W-:Y:S01]  /*af10*/  ISETP.GE.AND P1, PT, R63, R16, PT ;  /* 0x000000103f00720c */ /* 0x000fe20003f26270 */
[----:B---3--:R-:W3:Y:S01]  /*af20*/  SHFL.IDX PT, R11, R52, 0x1, 0x1c1f ;  /* 0x003c1f00340b7f89 */ /* 0x008ee200000e0000 */
[----:B0-----:R-:W-:Y:S02]  /*af30*/  SEL R13, R47, R26, P0 ;  /* 0x0000001a2f0d7207 */ /* 0x001fe40000000000 */
[----:B------:R-:W-:Y:S01]  /*af40*/  SEL R15, R26, R47, P0 ;  /* 0x0000002f1a0f7207 */ /* 0x000fe20000000000 */
[----:B------:R1:W4:Y:S01]  /*af50*/  SHFL.IDX PT, R10, R28, 0x1, 0x1c1f ;  /* 0x003c1f001c0a7f89 */ /* 0x00032200000e0000 */
[----:B------:R-:W-:Y:S02]  /*af60*/  SEL R20, R46, R29, P0 ;  /* 0x0000001d2e147207 */ /* 0x000fe40000000000 */
[----:B------:R-:W-:Y:S02]  /*af70*/  SEL R12, R49, R8, P0 ;  /* 0x00000008310c7207 */ /* 0x000fe40000000000 */
[----:B------:R-:W-:-:S02]  /*af80*/  SEL R14, R8, R49, P0 ;  /* 0x00000031080e7207 */ /* 0x000fc40000000000 */
[----:B------:R-:W-:Y:S02]  /*af90*/  SEL R46, R29, R46, P0 ;  /* 0x0000002e1d2e7207 */ /* 0x000fe40000000000 */
[----:B------:R-:W-:Y:S02]  /*afa0*/  SEL R26, R41, R130, P0 ;  /* 0x00000082291a7207 */ /* 0x000fe40000000000 */
[----:B------:R-:W-:Y:S02]  /*afb0*/  SEL R27, R39, R134, P0 ;  /* 0x00000086271b7207 */ /* 0x000fe40000000000 */
[----:B------:R-:W-:Y:S02]  /*afc0*/  SEL R131, R134, R39, P0 ;  /* 0x0000002786837207 */ /* 0x000fe40000000000 */
[----:B-1----:R-:W-:Y:S02]  /*afd0*/  SEL R28, R38, R61, P0 ;  /* 0x0000003d261c7207 */ /* 0x002fe40000000000 */
        /* <DEDUP_REMOVED lines=8> */
[----:B--2---:R-:W-:Y:S02]  /*b060*/  SEL R29, R31, R142, P0 ;  /* 0x0000008e1f1d7207 */ /* 0x004fe40000000000 */
[----:B------:R-:W-:Y:S02]  /*b070*/  SEL R39, R142, R31, P0 ;  /* 0x0000001f8e277207 */ /* 0x000fe40000000000 */
[----:B------:R-:W-:Y:S02]  /*b080*/  SEL R2, R30, R17, P0 ;  /* 0x000000111e027207 */ /* 0x000fe40000000000 */
[----:B------:R-:W-:Y:S01]  /*b090*/  SEL R8, R17, R30, P0 ;  /* 0x0000001e11087207 */ /* 0x000fe20000000000 */
[----:B---34-:R-:W-:Y:S06]  /*b0a0*/  @P1 BRA `(.L_x_10) ;  /* 0x0000004c008c1947 */ /* 0x018fec0003800000 */
[C---:B------:R-:W-:Y:S01]  /*b0b0*/  VIADD R0, R19.reuse, 0x8 ;  /* 0x0000000813007836 */ /* 0x040fe20000000000 */
[----:B------:R-:W-:Y:S01]  /*b0c0*/  ULDC UR4, c[0x0][0xac8] ;  /* 0x0002b20000047ab9 */ /* 0x000fe20000000800 */
[C---:B------:R-:W-:Y:S01]  /*b0d0*/  VIADD R16, R19.reuse, 0x10 ;  /* 0x0000001013107836 */ /* 0x040fe20000000000 */
[C---:B------:R-:W-:Y:S01]  /*b0e0*/  ISETP.GE.AND P3, PT, R19.reuse, UR4, PT ;  /* 0x0000000413007c0c */ /* 0x040fe2000bf66270 */
[C---:B------:R-:W-:Y:S01]  /*b0f0*/  VIADD R18, R19.reuse, 0x18 ;  /* 0x0000001813127836 */ /* 0x040fe20000000000 */
[----:B------:R-:W-:Y:S01]  /*b100*/  ISETP.GE.AND P4, PT, R0, UR4, PT ;  /* 0x0000000400007c0c */ /* 0x000fe2000bf86270 */
[C---:B------:R-:W-:Y:S01]  /*b110*/  VIADD R34, R19.reuse, 0x20 ;  /* 0x0000002013227836 */ /* 0x040fe20000000000 */
[----:B------:R-:W-:Y:S01]  /*b120*/  ISETP.GE.AND P5, PT, R16, UR4, PT ;  /* 0x0000000410007c0c */ /* 0x000fe2000bfa6270 */
[C---:B------:R-:W-:Y:S01]  /*b130*/  VIADD R35, R19.reuse, 0x28 ;  /* 0x0000002813237836 */ /* 0x040fe20000000000 */
[----:B------:R-:W-:Y:S01]  /*b140*/  ISETP.GE.AND P0, PT, R18, UR4, PT ;  /* 0x0000000412007c0c */ /* 0x000fe2000bf06270 */
[C---:B------:R-:W-:Y:S01]  /*b150*/  VIADD R36, R19.reuse, 0x30 ;  /* 0x0000003013247836 */ /* 0x040fe20000000000 */
[----:B------:R-:W-:Y:S01]  /*b160*/  ISETP.GE.AND P1, PT, R34, UR4, PT ;  /* 0x0000000422007c0c */ /* 0x000fe2000bf26270 */
[----:B------:R-:W-:Y:S01]  /*b170*/  VIADD R40, R19, 0x38 ;  /* 0x0000003813287836 */ /* 0x000fe20000000000 */
[----:B------:R-:W-:Y:S01]  /*b180*/  ISETP.GE.AND P2, PT, R35, UR4, PT ;  /* 0x0000000423007c0c */ /* 0x000fe2000bf46270 */
[----:B------:R-:W-:-:S04]  /*b190*/  VIADD R41, R19, 0x40 ;  /* 0x0000004013297836 */ /* 0x000fc80000000000 */
[----:B------:R-:W-:Y:S02]  /*b1a0*/  @!P4 LEA.HI R0, R0, R0, RZ, 0x1 ;  /* 0x000000000000c211 */ /* 0x000fe400078f08ff */
[----:B------:R-:W-:Y:S02]  /*b1b0*/  @!P5 LEA.HI R16, R16, R16, RZ, 0x1 ;  /* 0x000000101010d211 */ /* 0x000fe400078f08ff */
[----:B------:R-:W-:Y:S02]  /*b1c0*/  @!P4 LOP3.LUT R31, R0, 0xfffffffe, RZ, 0xc0, !PT ;  /* 0xfffffffe001fc812 */ /* 0x000fe400078ec0ff */
[----:B------:R-:W-:Y:S01]  /*b1d0*/  @!P5 LOP3.LUT R33, R16, 0xfffffffe, RZ, 0xc0, !PT ;  /* 0xfffffffe1021d812 */ /* 0x000fe200078ec0ff */
[--C-:B------:R-:W-:Y:S01]  /*b1e0*/  @!P3 IMAD.WIDE R16, R19, 0x4, R10.reuse ;  /* 0x000000041310b825 */ /* 0x100fe200078e020a */
[----:B------:R-:W-:Y:S02]  /*b1f0*/  @!P0 LEA.HI R18, R18, R18, RZ, 0x1 ;  /* 0x0000001212128211 */ /* 0x000fe400078f08ff */
[----:B------:R-:W-:Y:S01]  /*b200*/  @!P1 LEA.HI R34, R34, R34, RZ, 0x1 ;  /* 0x0000002222229211 */ /* 0x000fe200078f08ff */
[----:B------:R-:W-:Y:S01]  /*b210*/  @!P4 IMAD.WIDE R30, R31, 0x4, R10 ;  /* 0x000000041f1ec825 */ /* 0x000fe200078e020a */
[----:B------:R0:W-:Y:S01]  /*b220*/  @!P3 ST.E.64 desc[UR40][R16.64], R116 ;  /* 0x000000741000b985 */ /* 0x0001e2000c101b28 */
[----:B------:R-:W-:-:S02]  /*b230*/  @!P2 LEA.HI R0, R35, R35, RZ, 0x1 ;  /* 0x000000232300a211 */ /* 0x000fc400078f08ff */
[--C-:B------:R-:W-:Y:S01]  /*b240*/  @!P5 IMAD.WIDE R32, R33, 0x4, R10.reuse ;  /* 0x000000042120d825 */ /* 0x100fe200078e020a */
[----:B------:R1:W-:Y:S01]  /*b250*/  @!P4 ST.E.64 desc[UR40][R30.64], R118 ;  /* 0x000000761e00c985 */ /* 0x0003e2000c101b28 */
[----:B------:R-:W-:Y:S02]  /*b260*/  @!P0 LOP3.LUT R35, R18, 0xfffffffe, RZ, 0xc0, !PT ;  /* 0xfffffffe12238812 */ /* 0x000fe400078ec0ff */
[----:B------:R-:W-:Y:S01]  /*b270*/  ISETP.GE.AND P3, PT, R36, UR4, PT ;  /* 0x0000000424007c0c */ /* 0x000fe2000bf66270 */
[----:B------:R2:W-:Y:S01]  /*b280*/  @!P5 ST.E.64 desc[UR40][R32.64], R120 ;  /* 0x000000782000d985 */ /* 0x0005e2000c101b28 */
[----:B------:R-:W-:Y:S01]  /*b290*/  @!P1 LOP3.LUT R37, R34, 0xfffffffe, RZ, 0xc0, !PT ;  /* 0xfffffffe22259812 */ /* 0x000fe200078ec0ff */
[C---:B------:R-:W-:Y:S01]  /*b2a0*/  VIADD R18, R19.reuse, 0x50 ;  /* 0x0000005013127836 */ /* 0x040fe20000000000 */
[----:B------:R-:W-:Y:S01]  /*b2b0*/  ISETP.GE.AND P4, PT, R40, UR4, PT ;  /* 0x0000000428007c0c */ /* 0x000fe2000bf86270 */
[----:B------:R-:W-:Y:S01]  /*b2c0*/  VIADD R34, R19, 0x58 ;  /* 0x0000005813227836 */ /* 0x000fe20000000000 */
[----:B------:R-:W-:Y:S01]  /*b2d0*/  ISETP.GE.AND P5, PT, R41, UR4, PT ;  /* 0x0000000429007c0c */ /* 0x000fe2000bfa6270 */
[----:B0-----:R-:W-:-:S04]  /*b2e0*/  @!P0 IMAD.WIDE R16, R35, 0x4, R10 ;  /* 0x0000000423108825 */ /* 0x001fc800078e020a */
[--C-:B-1----:R-:W-:Y:S01]  /*b2f0*/  @!P1 IMAD.WIDE R30, R37, 0x4, R10.reuse ;  /* 0x00000004251e9825 */ /* 0x102fe200078e020a */
[----:B------:R0:W-:Y:S01]  /*b300*/  @!P0 ST.E.64 desc[UR40][R16.64], R122 ;  /* 0x0000007a10008985 */ /* 0x0001e2000c101b28 */
[----:B------:R-:W-:Y:S02]  /*b310*/  @!P3 LEA.HI R36, R36, R36, RZ, 0x1 ;  /* 0x000000242424b211 */ /* 0x000fe400078f08ff */
[----:B--2---:R-:W-:Y:S01]  /*b320*/  @!P2 LOP3.LUT R33, R0, 0xfffffffe, RZ, 0xc0, !PT ;  /* 0xfffffffe0021a812 */ /* 0x004fe200078ec0ff */
[----:B------:R-:W-:Y:S01]  /*b330*/  VIADD R0, R19, 0x48 ;  /* 0x0000004813007836 */ /* 0x000fe20000000000 */
[----:B------:R1:W-:Y:S01]  /*b340*/  @!P1 ST.E.64 desc[UR40][R30.64], R124 ;  /* 0x0000007c1e009985 */ /* 0x0003e2000c101b28 */
[----:B------:R-:W-:Y:S02]  /*b350*/  ISETP.GE.AND P1, PT, R18, UR4, PT ;  /* 0x0000000412007c0c */ /* 0x000fe4000bf26270 */
[----:B------:R-:W-:Y:S01]  /*b360*/  @!P2 IMAD.WIDE R32, R33, 0x4, R10 ;  /* 0x000000042120a825 */ /* 0x000fe200078e020a */
[----:B------:R-:W-:-:S02]  /*b370*/  ISETP.GE.AND P0, PT, R0, UR4, PT ;  /* 0x0000000400007c0c */ /* 0x000fc4000bf06270 */
[----:B------:R-:W-:Y:S02]  /*b380*/  @!P4 LEA.HI R40, R40, R40, RZ, 0x1 ;  /* 0x000000282828c211 */ /* 0x000fe400078f08ff */
[----:B------:R-:W-:Y:S01]  /*b390*/  @!P5 LEA.HI R41, R41, R41, RZ, 0x1 ;  /* 0x000000292929d211 */ /* 0x000fe200078f08ff */
[----:B------:R2:W-:Y:S01]  /*b3a0*/  @!P2 ST.E.64 desc[UR40][R32.64], R114 ;  /* 0x000000722000a985 */ /* 0x0005e2000c101b28 */
[----:B------:R-:W-:Y:S01]  /*b3b0*/  @!P3 LOP3.LUT R35, R36, 0xfffffffe, RZ, 0xc0, !PT ;  /* 0xfffffffe2423b812 */ /* 0x000fe200078ec0ff */
[C---:B------:R-:W-:Y:S01]  /*b3c0*/  VIADD R36, R19.reuse, 0x60 ;  /* 0x0000006013247836 */ /* 0x040fe20000000000 */
[----:B------:R-:W-:Y:S01]  /*b3d0*/  @!P4 LOP3.LUT R37, R40, 0xfffffffe, RZ, 0xc0, !PT ;  /* 0xfffffffe2825c812 */ /* 0x000fe200078ec0ff */
[----:B------:R-:W-:Y:S01]  /*b3e0*/  VIADD R40, R19, 0x68 ;  /* 0x0000006813287836 */ /* 0x000fe20000000000 */
[----:B------:R-:W-:Y:S01]  /*b3f0*/  ISETP.GE.AND P2, PT, R34, UR4, PT ;  /* 0x0000000422007c0c */ /* 0x000fe2000bf46270 */
[----:B0-----:R-:W-:Y:S01]  /*b400*/  @!P3 IMAD.WIDE R16, R35, 0x4, R10 ;  /* 0x000000042310b825 */ /* 0x001fe200078e020a */
[----:B------:R-:W-:-:S02]  /*b410*/  @!P1 LEA.HI R18, R18, R18, RZ, 0x1 ;  /* 0x0000001212129211 */ /* 0x000fc400078f08ff */
[----:B------:R-:W-:Y:S01]  /*b420*/  @!P0 LEA.HI R0, R0, R0, RZ, 0x1 ;  /* 0x0000000000008211 */ /* 0x000fe200078f08ff */
[--C-:B-1----:R-:W-:Y:S01]  /*b430*/  @!P4 IMAD.WIDE R30, R37, 0x4, R10.reuse ;  /* 0x00000004251ec825 */ /* 0x102fe200078e020a */
[----:B------:R0:W-:Y:S01]  /*b440*/  @!P3 ST.E.64 desc[UR40][R16.64], R126 ;  /* 0x0000007e1000b985 */ /* 0x0001e2000c101b28 */
[----:B------:R-:W-:Y:S02]  /*b450*/  ISETP.GE.AND P3, PT, R36, UR4, PT ;  /* 0x0000000424007c0c */ /* 0x000fe4000bf66270 */
[----:B--2---:R-:W-:Y:S01]  /*b460*/  @!P5 LOP3.LUT R33, R41, 0xfffffffe, RZ, 0xc0, !PT ;  /* 0xfffffffe2921d812 */ /* 0x004fe200078ec0ff */
[----:B------:R1:W-:Y:S01]  /*b470*/  @!P4 ST.E.64 desc[UR40][R30.64], R104 ;  /* 0x000000681e00c985 */ /* 0x0003e2000c101b28 */
[----:B------:R-:W-:Y:S01]  /*b480*/  @!P0 LOP3.LUT R35, R0, 0xfffffffe, RZ, 0xc0, !PT ;  /* 0xfffffffe00238812 */ /* 0x000fe200078ec0ff */
[----:B------:R-:W-:Y:S01]  /*b490*/  VIADD R41, R19, 0x70 ;  /* 0x0000007013297836 */ /* 0x000fe20000000000 */
[----:B------:R-:W-:Y:S01]  /*b4a0*/  @!P1 LOP3.LUT R37, R18, 0xfffffffe, RZ, 0xc0, !PT ;  /* 0xfffffffe12259812 */ /* 0x000fe200078ec0ff */
[----:B------:R-:W-:Y:S01]  /*b4b0*/  @!P5 IMAD.WIDE R32, R33, 0x4, R10 ;  /* 0x000000042120d825 */ /* 0x000fe200078e020a */
[----:B------:R-:W-:-:S02]  /*b4c0*/  @!P2 LEA.HI R34, R34, R34, RZ, 0x1 ;  /* 0x000000222222a211 */ /* 0x000fc400078f08ff */
[----:B------:R-:W-:Y:S01]  /*b4d0*/  ISETP.GE.AND P4, PT, R41, UR4, PT ;  /* 0x0000000429007c0c */ /* 0x000fe2000bf86270 */
[----:B------:R-:W-:Y:S01]  /*b4e0*/  VIADD R0, R19, 0x78 ;  /* 0x0000007813007836 */ /* 0x000fe20000000000 */
[----:B------:R2:W-:Y:S01]  /*b4f0*/  @!P5 ST.E.64 desc[UR40][R32.64], R128 ;  /* 0x000000802000d985 */ /* 0x0005e2000c101b28 */
[----:B------:R-:W-:Y:S01]  /*b500*/  ISETP.GE.AND P5, PT, R40, UR4, PT ;  /* 0x0000000428007c0c */ /* 0x000fe2000bfa6270 */
[--C-:B0-----:R-:W-:Y:S01]  /*b510*/  @!P0 IMAD.WIDE R16, R35, 0x4, R10.reuse ;  /* 0x0000000423108825 */ /* 0x101fe200078e020a */
[----:B------:R-:W-:Y:S02]  /*b520*/  @!P3 LEA.HI R36, R36, R36, RZ, 0x1 ;  /* 0x000000242424b211 */ /* 0x000fe400078f08ff */
[----:B------:R-:W-:Y:S01]  /*b530*/  ISETP.GE.AND P6, PT, R0, UR4, PT ;  /* 0x0000000400007c0c */ /* 0x000fe2000bfc6270 */
[----:B-1----:R-:W-:Y:S01]  /*b540*/  @!P1 IMAD.WIDE R30, R37, 0x4, R10 ;  /* 0x00000004251e9825 */ /* 0x002fe200078e020a */
[----:B------:R0:W-:Y:S01]  /*b550*/  @!P0 ST.E.64 desc[UR40][R16.64], R94 ;  /* 0x0000005e10008985 */ /* 0x0001e2000c101b28 */
[----:B------:R-:W-:-:S02]  /*b560*/  @!P3 LOP3.LUT R35, R36, 0xfffffffe, RZ, 0xc0, !PT ;  /* 0xfffffffe2423b812 */ /* 0x000fc400078ec0ff */
[----:B------:R-:W-:Y:S01]  /*b570*/  VIADD R18, R19, 0x80 ;  /* 0x0000008013127836 */ /* 0x000fe20000000000 */
[----:B------:R1:W-:Y:S01]  /*b580*/  @!P1 ST.E.64 desc[UR40][R30.64], R132 ;  /* 0x000000841e009985 */ /* 0x0003e2000c101b28 */
[----:B------:R-:W-:Y:S01]  /*b590*/  @!P4 LEA.HI R41, R41, R41, RZ, 0x1 ;  /* 0x000000292929c211 */ /* 0x000fe200078f08ff */
[C---:B------:R-:W-:Y:S01]  /*b5a0*/  VIADD R36, R19.reuse, 0x90 ;  /* 0x0000009013247836 */ /* 0x040fe20000000000 */
[----:B--2---:R-:W-:Y:S01]  /*b5b0*/  @!P2 LOP3.LUT R33, R34, 0xfffffffe, RZ, 0xc0, !PT ;  /* 0xfffffffe2221a812 */ /* 0x004fe200078ec0ff */
[----:B------:R-:W-:Y:S01]  /*b5c0*/  VIADD R34, R19, 0x88 ;  /* 0x0000008813227836 */ /* 0x000fe20000000000 */
[----:B------:R-:W-:Y:S02]  /*b5d0*/  ISETP.GE.AND P1, PT, R18, UR4, PT ;  /* 0x0000000412007c0c */ /* 0x000fe4000bf26270 */
[----:B------:R-:W-:Y:S01]  /*b5e0*/  @!P5 LEA.HI R40, R40, R40, RZ, 0x1 ;  /* 0x000000282828d211 */ /* 0x000fe200078f08ff */
[----:B------:R-:W-:Y:S01]  /*b5f0*/  @!P2 IMAD.WIDE R32, R33, 0x4, R10 ;  /* 0x000000042120a825 */ /* 0x000fe200078e020a */
[----:B------:R-:W-:-:S02]  /*b600*/  ISETP.GE.AND P0, PT, R34, UR4, PT ;  /* 0x0000000422007c0c */ /* 0x000fc4000bf06270 */
[----:B------:R-:W-:Y:S01]  /*b610*/  @!P5 LOP3.LUT R37, R40, 0xfffffffe, RZ, 0xc0, !PT ;  /* 0xfffffffe2825d812 */ /* 0x000fe200078ec0ff */
[--C-:B0-----:R-:W-:Y:S01]  /*b620*/  @!P3 IMAD.WIDE R16, R35, 0x4, R10.reuse ;  /* 0x000000042310b825 */ /* 0x101fe200078e020a */
[----:B------:R0:W-:Y:S01]  /*b630*/  @!P2 ST.E.64 desc[UR40][R32.64], R50 ;  /* 0x000000322000a985 */ /* 0x0001e2000c101b28 */
[----:B------:R-:W-:Y:S02]  /*b640*/  @!P6 LEA.HI R0, R0, R0, RZ, 0x1 ;  /* 0x000000000000e211 */ /* 0x000fe400078f08ff */
[----:B-1----:R-:W-:Y:S01]  /*b650*/  @!P5 IMAD.WIDE R30, R37, 0x4, R10 ;  /* 0x00000004251ed825 */ /* 0x002fe200078e020a */
[----:B------:R1:W-:Y:S01]  /*b660*/  @!P3 ST.E.64 desc[UR40][R16.64], R4 ;  /* 0x000000041000b985 */ /* 0x0003e2000c101b28 */
[----:B------:R-:W-:Y:S02]  /*b670*/  @!P1 LEA.HI R18, R18, R18, RZ, 0x1 ;  /* 0x0000001212129211 */ /* 0x000fe400078f08ff */
[----:B------:R-:W-:Y:S01]  /*b680*/  @!P6 LOP3.LUT R35, R0, 0xfffffffe, RZ, 0xc0, !PT ;  /* 0xfffffffe0023e812 */ /* 0x000fe200078ec0ff */
[----:B------:R2:W-:Y:S01]  /*b690*/  @!P5 ST.E.64 desc[UR40][R30.64], R136 ;  /* 0x000000881e00d985 */ /* 0x0005e2000c101b28 */
[----:B------:R-:W-:Y:S01]  /*b6a0*/  @!P0 LEA.HI R34, R34, R34, RZ, 0x1 ;  /* 0x0000002222228211 */ /* 0x000fe200078f08ff */
[C---:B------:R-:W-:Y:S01]  /*b6b0*/  VIADD R0, R19.reuse, 0x98 ;  /* 0x0000009813007836 */ /* 0x040fe20000000000 */
[----:B------:R-:W-:Y:S01]  /*b6c0*/  ISETP.GE.AND P2, PT, R36, UR4, PT ;  /* 0x0000000424007c0c */ /* 0x000fe2000bf46270 */
[----:B------:R-:W-:Y:S01]  /*b6d0*/  VIADD R37, R19, 0xa0 ;  /* 0x000000a013257836 */ /* 0x000fe20000000000 */
[----:B0-----:R-:W-:-:S02]  /*b6e0*/  @!P4 LOP3.LUT R33, R41, 0xfffffffe, RZ, 0xc0, !PT ;  /* 0xfffffffe2921c812 */ /* 0x001fc400078ec0ff */
[----:B------:R-:W-:Y:S02]  /*b6f0*/  ISETP.GE.AND P3, PT, R0, UR4, PT ;  /* 0x0000000400007c0c */ /* 0x000fe4000bf66270 */
[----:B-1----:R-:W-:Y:S01]  /*b700*/  @!P1 LOP3.LUT R17, R18, 0xfffffffe, RZ, 0xc0, !PT ;  /* 0xfffffffe12119812 */ /* 0x002fe200078ec0ff */
[----:B------:R-:W-:Y:S01]  /*b710*/  @!P4 IMAD.WIDE R32, R33, 0x4, R10 ;  /* 0x000000042120c825 */ /* 0x000fe200078e020a */
[----:B--2---:R-:W-:-:S03]  /*b720*/  @!P0 LOP3.LUT R31, R34, 0xfffffffe, RZ, 0xc0, !PT ;  /* 0xfffffffe221f8812 */ /* 0x004fc600078ec0ff */
[----:B------:R-:W-:Y:S01]  /*b730*/  VIADD R18, R19, 0xa8 ;  /* 0x000000a813127836 */ /* 0x000fe20000000000 */
[----:B------:R0:W-:Y:S01]  /*b740*/  @!P4 ST.E.64 desc[UR40][R32.64], R6 ;  /* 0x000000062000c985 */ /* 0x0001e2000c101b28 */
[--C-:B------:R-:W-:Y:S01]  /*b750*/  @!P6 IMAD.WIDE R4, R35, 0x4, R10.reuse ;  /* 0x000000042304e825 */ /* 0x100fe200078e020a */
[----:B------:R-:W-:Y:S02]  /*b760*/  ISETP.GE.AND P4, PT, R37, UR4, PT ;  /* 0x0000000425007c0c */ /* 0x000fe4000bf86270 */
[----:B------:R-:W-:Y:S01]  /*b770*/  ISETP.GE.AND P5, PT, R18, UR4, PT ;  /* 0x0000000412007c0c */ /* 0x000fe2000bfa6270 */
[----:B------:R-:W-:Y:S01]  /*b780*/  VIADD R30, R19, 0xb0 ;  /* 0x000000b0131e7836 */ /* 0x000fe20000000000 */
[----:B------:R1:W-:Y:S01]  /*b790*/  @!P6 ST.E.64 desc[UR40][R4.64], R54 ;  /* 0x000000360400e985 */ /* 0x0003e2000c101b28 */
[----:B------:R-:W-:Y:S02]  /*b7a0*/  @!P2 LEA.HI R36, R36, R36, RZ, 0x1 ;  /* 0x000000242424a211 */ /* 0x000fe400078f08ff */
[----:B------:R-:W-:Y:S01]  /*b7b0*/  @!P3 LEA.HI R0, R0, R0, RZ, 0x1 ;  /* 0x000000000000b211 */ /* 0x000fe200078f08ff */
[----:B0-----:R-:W-:-:S05]  /*b7c0*/  @!P1 IMAD.WIDE R6, R17, 0x4, R10 ;  /* 0x0000000411069825 */ /* 0x001fca00078e020a */
[----:B------:R-:W-:Y:S02]  /*b7d0*/  @!P4 LEA.HI R37, R37, R37, RZ, 0x1 ;  /* 0x000000252525c211 */ /* 0x000fe400078f08ff */
[----:B------:R-:W-:Y:S01]  /*b7e0*/  @!P5 LEA.HI R18, R18, R18, RZ, 0x1 ;  /* 0x000000121212d211 */ /* 0x000fe200078f08ff */
[--C-:B------:R-:W-:Y:S01]  /*b7f0*/  @!P0 IMAD.WIDE R16, R31, 0x4, R10.reuse ;  /* 0x000000041f108825 */ /* 0x100fe200078e020a */
[----:B------:R0:W-:Y:S01]  /*b800*/  @!P1 ST.E.64 desc[UR40][R6.64], R56 ;  /* 0x0000003806009985 */ /* 0x0001e2000c101b28 */
[----:B------:R-:W-:Y:S02]  /*b810*/  ISETP.GE.AND P1, PT, R30, UR4, PT ;  /* 0x000000041e007c0c */ /* 0x000fe4000bf26270 */
[C---:B------:R-:W-:Y:S01]  /*b820*/  VIADD R32, R19.reuse, 0xb8 ;  /* 0x000000b813207836 */ /* 0x040fe20000000000 */
[----:B------:R2:W-:Y:S01]  /*b830*/  @!P0 ST.E.64 desc[UR40][R16.64], R58 ;  /* 0x0000003a10008985 */ /* 0x0005e2000c101b28 */
[----:B-1----:R-:W-:Y:S02]  /*b840*/  @!P2 LOP3.LUT R5, R36, 0xfffffffe, RZ, 0xc0, !PT ;  /* 0xfffffffe2405a812 */ /* 0x002fe400078ec0ff */
[----:B------:R-:W-:Y:S01]  /*b850*/  @!P5 LOP3.LUT R31, R18, 0xfffffffe, RZ, 0xc0, !PT ;  /* 0xfffffffe121fd812 */ /* 0x000fe200078ec0ff */
[----:B------:R-:W-:Y:S01]  /*b860*/  VIADD R18, R19, 0xc0 ;  /* 0x000000c013127836 */ /* 0x000fe20000000000 */
[----:B------:R-:W-:Y:S01]  /*b870*/  ISETP.GE.AND P0, PT, R32, UR4, PT ;  /* 0x0000000420007c0c */ /* 0x000fe2000bf06270 */
[----:B------:R-:W-:Y:S01]  /*b880*/  @!P2 IMAD.WIDE R4, R5, 0x4, R10 ;  /* 0x000000040504a825 */ /* 0x000fe200078e020a */
[----:B0-----:R-:W-:-:S04]  /*b890*/  @!P3 LOP3.LUT R7, R0, 0xfffffffe, RZ, 0xc0, !PT ;  /* 0xfffffffe0007b812 */ /* 0x001fc800078ec0ff */
[----:B------:R0:W-:Y:S01]  /*b8a0*/  @!P2 ST.E.64 desc[UR40][R4.64], R138 ;  /* 0x0000008a0400a985 */ /* 0x0001e2000c101b28 */
[----:B------:R-:W-:Y:S01]  /*b8b0*/  @!P1 LEA.HI R0, R30, R30, RZ, 0x1 ;  /* 0x0000001e1e009211 */ /* 0x000fe200078f08ff */
[--C-:B------:R-:W-:Y:S01]  /*b8c0*/  @!P5 IMAD.WIDE R30, R31, 0x4, R10.reuse ;  /* 0x000000041f1ed825 */ /* 0x100fe200078e020a */
[----:B--2---:R-:W-:Y:S02]  /*b8d0*/  @!P4 LOP3.LUT R17, R37, 0xfffffffe, RZ, 0xc0, !PT ;  /* 0xfffffffe2511c812 */ /* 0x004fe400078ec0ff */
[----:B------:R-:W-:Y:S01]  /*b8e0*/  @!P1 LOP3.LUT R33, R0, 0xfffffffe, RZ, 0xc0, !PT ;  /* 0xfffffffe00219812 */ /* 0x000fe200078ec0ff */
[--C-:B------:R-:W-:Y:S01]  /*b8f0*/  @!P3 IMAD.WIDE R6, R7, 0x4, R10.reuse ;  /* 0x000000040706b825 */ /* 0x100fe200078e020a */
[----:B------:R-:W-:Y:S02]  /*b900*/  @!P0 LEA.HI R32, R32, R32, RZ, 0x1 ;  /* 0x0000002020208211 */ /* 0x000fe400078f08ff */
[----:B------:R-:W-:Y:S01]  /*b910*/  ISETP.GE.AND P2, PT, R18, UR4, PT ;  /* 0x0000000412007c0c */ /* 0x000fe2000bf46270 */
[----:B------:R-:W-:Y:S01]  /*b920*/  @!P4 IMAD.WIDE R16, R17, 0x4, R10 ;  /* 0x000000041110c825 */ /* 0x000fe200078e020a */
[----:B------:R-:W-:Y:S01]  /*b930*/  @!P0 LOP3.LUT R35, R32, 0xfffffffe, RZ, 0xc0, !PT ;  /* 0xfffffffe20238812 */ /* 0x000fe200078ec0ff */
[----:B------:R1:W-:Y:S02]  /*b940*/  @!P3 ST.E.64 desc[UR40][R6.64], R140 ;  /* 0x0000008c0600b985 */ /* 0x0003e4000c101b28 */
[----:B------:R-:W-:-:S02]  /*b950*/  VIADD R0, R19, 0xc8 ;  /* 0x000000c813007836 */ /* 0x000fc40000000000 */
[----:B------:R2:W-:Y:S01]  /*b960*/  @!P4 ST.E.64 desc[UR40][R16.64], R12 ;  /* 0x0000000c1000c985 */ /* 0x0005e2000c101b28 */
[--C-:B0-----:R-:W-:Y:S02]  /*b970*/  @!P1 IMAD.WIDE R4, R33, 0x4, R10.reuse ;  /* 0x0000000421049825 */ /* 0x101fe400078e020a */
[----:B------:R-:W-:Y:S01]  /*b980*/  ISETP.GE.AND P3, PT, R0, UR4, PT ;  /* 0x0000000400007c0c */ /* 0x000fe2000bf66270 */
[----:B------:R0:W-:Y:S02]  /*b990*/  @!P5 ST.E.64 desc[UR40][R30.64], R14 ;  /* 0x0000000e1e00d985 */ /* 0x0001e4000c101b28 */
[----:B------:R-:W-:Y:S02]  /*b9a0*/  @!P2 LEA.HI R18, R18, R18, RZ, 0x1 ;  /* 0x000000121212a211 */ /* 0x000fe400078f08ff */
[----:B------:R-:W-:Y:S01]  /*b9b0*/  @!P1 ST.E.64 desc[UR40][R4.64], R20 ;  /* 0x0000001404009985 */ /* 0x000fe2000c101b28 */
[----:B-1----:R-:W-:-:S04]  /*b9c0*/  @!P0 IMAD.WIDE R6, R35, 0x4, R10 ;  /* 0x0000000423068825 */ /* 0x002fc800078e020a */
[C---:B--2---:R-:W-:Y:S01]  /*b9d0*/  VIADD R12, R19.reuse, 0xd0 ;  /* 0x000000d0130c7836 */ /* 0x044fe20000000000 */
[----:B------:R1:W-:Y:S01]  /*b9e0*/  @!P0 ST.E.64 desc[UR40][R6.64], R46 ;  /* 0x0000002e06008985 */ /* 0x0003e2000c101b28 */
[C---:B------:R-:W-:Y:S01]  /*b9f0*/  VIADD R16, R19.reuse, 0xe8 ;  /* 0x000000e813107836 */ /* 0x040fe20000000000 */
[----:B------:R-:W-:Y:S01]  /*ba00*/  @!P3 LEA.HI R0, R0, R0, RZ, 0x1 ;  /* 0x000000000000b211 */ /* 0x000fe200078f08ff */
[C---:B0-----:R-:W-:Y:S01]  /*ba10*/  VIADD R14, R19.reuse, 0xd8 ;  /* 0x000000d8130e7836 */ /* 0x041fe20000000000 */
[----:B------:R-:W-:Y:S01]  /*ba20*/  ISETP.GE.AND P1, PT, R12, UR4, PT ;  /* 0x000000040c007c0c */ /* 0x000fe2000bf26270 */
[C---:B------:R-:W-:Y:S01]  /*ba30*/  VIADD R15, R19.reuse, 0xe0 ;  /* 0x000000e0130f7836 */ /* 0x040fe20000000000 */
[----:B------:R-:W-:Y:S01]  /*ba40*/  ISETP.GE.AND P5, PT, R16, UR4, PT ;  /* 0x0000000410007c0c */ /* 0x000fe2000bfa6270 */
[C---:B------:R-:W-:Y:S01]  /*ba50*/  VIADD R17, R19.reuse, 0xf0 ;  /* 0x000000f013117836 */ /* 0x040fe20000000000 */
[----:B------:R-:W-:Y:S01]  /*ba60*/  ISETP.GE.AND P0, PT, R14, UR4, PT ;  /* 0x000000040e007c0c */ /* 0x000fe2000bf06270 */
[----:B------:R-:W-:Y:S01]  /*ba70*/  VIADD R19, R19, 0xf8 ;  /* 0x000000f813137836 */ /* 0x000fe20000000000 */
[----:B------:R-:W-:-:S02]  /*ba80*/  ISETP.GE.AND P4, PT, R15, UR4, PT ;  /* 0x000000040f007c0c */ /* 0x000fc4000bf86270 */
[----:B------:R-:W-:Y:S02]  /*ba90*/  ISETP.GE.AND P6, PT, R17, UR4, PT ;  /* 0x0000000411007c0c */ /* 0x000fe4000bfc6270 */
[----:B------:R-:W-:Y:S02]  /*baa0*/  @!P2 LOP3.LUT R13, R18, 0xfffffffe, RZ, 0xc0, !PT ;  /* 0xfffffffe120da812 */ /* 0x000fe400078ec0ff */
[----:B-1----:R-:W-:Y:S02]  /*bab0*/  @!P3 LOP3.LUT R7, R0, 0xfffffffe, RZ, 0xc0, !PT ;  /* 0xfffffffe0007b812 */ /* 0x002fe400078ec0ff */
[----:B------:R-:W-:Y:S01]  /*bac0*/  @!P1 LEA.HI R12, R12, R12, RZ, 0x1 ;  /* 0x0000000c0c0c9211 */ /* 0x000fe200078f08ff */
[--C-:B------:R-:W-:Y:S01]  /*bad0*/  @!P2 IMAD.WIDE R4, R13, 0x4, R10.reuse ;  /* 0x000000040d04a825 */ /* 0x100fe200078e020a */
[----:B------:R-:W-:Y:S02]  /*bae0*/  @!P5 LEA.HI R16, R16, R16, RZ, 0x1 ;  /* 0x000000101010d211 */ /* 0x000fe400078f08ff */
[----:B------:R-:W-:Y:S01]  /*baf0*/  @!P0 LEA.HI R14, R14, R14, RZ, 0x1 ;  /* 0x0000000e0e0e8211 */ /* 0x000fe200078f08ff */
[----:B------:R-:W-:Y:S01]  /*bb00*/  @!P3 IMAD.WIDE R6, R7, 0x4, R10 ;  /* 0x000000040706b825 */ /* 0x000fe200078e020a */
[----:B------:R-:W-:Y:S01]  /*bb10*/  @!P4 LEA.HI R0, R15, R15, RZ, 0x1 ;  /* 0x0000000f0f00c211 */ /* 0x000fe200078f08ff */
[----:B------:R0:W-:Y:S01]  /*bb20*/  @!P2 ST.E.64 desc[UR40][R4.64], R22 ;  /* 0x000000160400a985 */ /* 0x0001e2000c101b28 */
[----:B------:R-:W-:-:S02]  /*bb30*/  @!P1 LOP3.LUT R13, R12, 0xfffffffe, RZ, 0xc0, !PT ;  /* 0xfffffffe0c0d9812 */ /* 0x000fc400078ec0ff */
[----:B------:R-:W-:Y:S01]  /*bb40*/  @!P6 LEA.HI R18, R17, R17, RZ, 0x1 ;  /* 0x000000111112e211 */ /* 0x000fe200078f08ff */
[----:B------:R1:W-:Y:S01]  /*bb50*/  @!P3 ST.E.64 desc[UR40][R6.64], R24 ;  /* 0x000000180600b985 */ /* 0x0003e2000c101b28 */
[----:B------:R-:W-:Y:S01]  /*bb60*/  @!P0 LOP3.LUT R15, R14, 0xfffffffe, RZ, 0xc0, !PT ;  /* 0xfffffffe0e0f8812 */ /* 0x000fe200078ec0ff */
[--C-:B------:R-:W-:Y:S01]  /*bb70*/  @!P1 IMAD.WIDE R12, R13, 0x4, R10.reuse ;  /* 0x000000040d0c9825 */ /* 0x100fe200078e020a */
[----:B------:R-:W-:Y:S02]  /*bb80*/  @!P4 LOP3.LUT R17, R0, 0xfffffffe, RZ, 0xc0, !PT ;  /* 0xfffffffe0011c812 */ /* 0x000fe400078ec0ff */
[----:B------:R-:W-:Y:S01]  /*bb90*/  @!P5 LOP3.LUT R21, R16, 0xfffffffe, RZ, 0xc0, !PT ;  /* 0xfffffffe1015d812 */ /* 0x000fe200078ec0ff */
[--C-:B------:R-:W-:Y:S01]  /*bba0*/  @!P0 IMAD.WIDE R14, R15, 0x4, R10.reuse ;  /* 0x000000040f0e8825 */ /* 0x100fe200078e020a */
[----:B------:R2:W-:Y:S01]  /*bbb0*/  @!P1 ST.E.64 desc[UR40][R12.64], R26 ;  /* 0x0000001a0c009985 */ /* 0x0005e2000c101b28 */
[----:B0-----:R-:W-:Y:S02]  /*bbc0*/  @!P6 LOP3.LUT R23, R18, 0xfffffffe, RZ, 0xc0, !PT ;  /* 0xfffffffe1217e812 */ /* 0x001fe400078ec0ff */
[----:B------:R-:W-:Y:S01]  /*bbd0*/  @!P4 IMAD.WIDE R4, R17, 0x4, R10 ;  /* 0x000000041104c825 */ /* 0x000fe200078e020a */
[----:B------:R2:W-:Y:S01]  /*bbe0*/  @!P0 ST.E.64 desc[UR40][R14.64], R130 ;  /* 0x000000820e008985 */ /* 0x0005e2000c101b28 */
[----:B------:R-:W-:-:S02]  /*bbf0*/  ISETP.GE.AND P0, PT, R19, UR4, PT ;  /* 0x0000000413007c0c */ /* 0x000fc4000bf06270 */
[--C-:B-1----:R-:W-:Y:S01]  /*bc00*/  @!P5 IMAD.WIDE R6, R21, 0x4, R10.reuse ;  /* 0x000000041506d825 */ /* 0x102fe200078e020a */
[----:B------:R2:W-:Y:S03]  /*bc10*/  @!P4 ST.E.64 desc[UR40][R4.64], R28 ;  /* 0x0000001c0400c985 */ /* 0x0005e6000c101b28 */
[----:B------:R-:W-:Y:S01]  /*bc20*/  @!P6 IMAD.WIDE R16, R23, 0x4, R10 ;  /* 0x000000041710e825 */ /* 0x000fe200078e020a */
[----:B------:R2:W-:Y:S04]  /*bc30*/  @!P5 ST.E.64 desc[UR40][R6.64], R38 ;  /* 0x000000260600d985 */ /* 0x0005e8000c101b28 */
[----:B------:R2:W-:Y:S02]  /*bc40*/  @!P6 ST.E.64 desc[UR40][R16.64], R2 ;  /* 0x000000021000e985 */ /* 0x0005e4000c101b28 */
[----:B------:R-:W-:Y:S05]  /*bc50*/  @P0 BRA `(.L_x_10) ;  /* 0x0000004000a00947 */ /* 0x000fea0003800000 */
[----:B------:R-:W-:-:S04]  /*bc60*/  LEA.HI R19, R19, R19, RZ, 0x1 ;  /* 0x0000001313137211 */ /* 0x000fc800078f08ff */
[----:B------:R-:W-:-:S05]  /*bc70*/  LOP3.LUT R19, R19, 0xfffffffe, RZ, 0xc0, !PT ;  /* 0xfffffffe13137812 */ /* 0x000fca00078ec0ff */
[----:B------:R-:W-:-:S05]  /*bc80*/  IMAD.WIDE R10, R19, 0x4, R10 ;  /* 0x00000004130a7825 */ /* 0x000fca00078e020a */
[----:B------:R1:W-:Y:S01]  /*bc90*/  ST.E.64 desc[UR40][R10.64], R8 ;  /* 0x000000080a007985 */ /* 0x0003e2000c101b28 */
[----:B------:R-:W-:Y:S05]  /*bca0*/  BRA `(.L_x_10) ;  /* 0x00000040008c7947 */ /* 0x000fea0003800000 */
.L_x_35:
[----:B------:R-:W0:Y:S02]  /*bcb0*/  S2R R0, SR_TID.X ;  /* 0x0000000000007919 */ /* 0x000e240000002100 */
[----:B0-----:R-:W-:-:S05]  /*bcc0*/  VIADD R2, R0, 0xffffff80 ;  /* 0xffffff8000027836 */ /* 0x001fca0000000000 */
[----:B------:R-:W-:-:S13]  /*bcd0*/  ISETP.GT.AND P0, PT, R2, 0x7f, PT ;  /* 0x0000007f0200780c */ /* 0x000fda0003f04270 */
[----:B------:R-:W-:Y:S05]  /*bce0*/  @P0 BRA `(.L_x_10) ;  /* 0x00000040007c0947 */ /* 0x000fea0003800000 */
[----:B------:R-:W0:Y:S01]  /*bcf0*/  S2R R3, SR_CTAID.X ;  /* 0x0000000000037919 */ /* 0x000e220000002500 */
[----:B------:R-:W1:Y:S01]  /*bd00*/  LDC R6, c[0x0][0xbe8] ;  /* 0x0002fa00ff067b82 */ /* 0x000e620000000800 */
[----:B------:R-:W-:Y:S01]  /*bd10*/  ULDC UR4, c[0x0][0xa88] ;  /* 0x0002a20000047ab9 */ /* 0x000fe20000000800 */
[----:B0-----:R-:W-:Y:S02]  /*bd20*/  IMAD R0, R3, 0x80, R0 ;  /* 0x0000008003007824 */ /* 0x001fe400078e0200 */
[----:B-1----:R-:W-:Y:S02]  /*bd30*/  IMAD R3, R6, UR4, RZ ;  /* 0x0000000406037c24 */ /* 0x002fe4000f8e02ff */
[----:B------:R-:W-:-:S05]  /*bd40*/  VIADD R0, R0, 0xffffff80 ;  /* 0xffffff8000007836 */ /* 0x000fca0000000000 */
[----:B------:R-:W-:-:S13]  /*bd50*/  ISETP.GE.AND P0, PT, R0, R3, PT ;  /* 0x000000030000720c */ /* 0x000fda0003f06270 */
[----:B------:R-:W-:Y:S05]  /*bd60*/  @P0 BRA `(.L_x_10) ;  /* 0x00000040005c0947 */ /* 0x000fea0003800000 */
[----:B------:R-:W-:Y:S01]  /*bd70*/  ISETP.NE.AND P0, PT, R6, 0x1, PT ;  /* 0x000000010600780c */ /* 0x000fe20003f05270 */
[----:B------:R-:W0:Y:S01]  /*bd80*/  LDC.64 R12, c[0x0][0xbd8] ;  /* 0x0002f600ff0c7b82 */ /* 0x000e220000000a00 */
[----:B------:R-:W-:Y:S01]  /*bd90*/  SHF.R.S32.HI R5, RZ, 0x1f, R16 ;  /* 0x0000001fff057819 */ /* 0x000fe20000011410 */
[----:B------:R-:W-:Y:S02]  /*bda0*/  ULDC.64 UR4, c[0x0][0xbd0] ;  /* 0x0002f40000047ab9 */ /* 0x000fe40000000a00 */
[----:B------:R-:W-:-:S04]  /*bdb0*/  IMAD.WIDE.U32 R2, R16, UR4, RZ ;  /* 0x0000000410027c25 */ /* 0x000fc8000f8e00ff */
[----:B------:R-:W1:Y:S01]  /*bdc0*/  S2UR UR6, SR_CTAID.Y ;  /* 0x00000000000679c3 */ /* 0x000e620000002600 */
[----:B------:R-:W-:-:S04]  /*bdd0*/  IMAD R5, R5, UR4, RZ ;  /* 0x0000000405057c24 */ /* 0x000fc8000f8e02ff */
[----:B------:R-:W-:Y:S01]  /*bde0*/  IMAD R5, R16, UR5, R5 ;  /* 0x0000000510057c24 */ /* 0x000fe2000f8e0205 */
[----:B------:R-:W-:Y:S01]  /*bdf0*/  ULDC.64 UR4, c[0x0][0xbe0] ;  /* 0x0002f80000047ab9 */ /* 0x000fe20000000a00 */
[----:B------:R-:W-:Y:S01]  /*be00*/  IMAD.MOV R16, RZ, RZ, -R16 ;  /* 0x000000ffff107224 */ /* 0x000fe200078e0a10 */
[----:B------:R-:W2:Y:S01]  /*be10*/  @P0 LDC R9, c[0x0][0xbec] ;  /* 0x0002fb00ff090b82 */ /* 0x000ea20000000800 */
[----:B------:R-:W-:Y:S02]  /*be20*/  IMAD.IADD R3, R3, 0x1, R5 ;  /* 0x0000000103037824 */ /* 0x000fe400078e0205 */
[----:B------:R-:W-:-:S05]  /*be30*/  IMAD.MOV.U32 R5, RZ, RZ, R0 ;  /* 0x000000ffff057224 */ /* 0x000fca00078e0000 */
[----:B------:R-:W1:Y:S01]  /*be40*/  LDC R7, c[0x0][0xc50] ;  /* 0x00031400ff077b82 */ /* 0x000e620000000800 */
[C---:B0-----:R-:W-:Y:S02]  /*be50*/  IMAD R8, R12.reuse, UR38, RZ ;  /* 0x000000260c087c24 */ /* 0x041fe4000f8e02ff */
[----:B------:R-:W-:-:S04]  /*be60*/  IMAD.WIDE.U32 R2, R12, UR39, R2 ;  /* 0x000000270c027c25 */ /* 0x000fc8000f8e0002 */
[----:B------:R-:W-:Y:S01]  /*be70*/  IMAD R13, R13, UR39, R8 ;  /* 0x000000270d0d7c24 */ /* 0x000fe2000f8e0208 */
[----:B------:R-:W0:Y:S03]  /*be80*/  @P0 LDC R11, c[0x0][0xbf0] ;  /* 0x0002fc00ff0b0b82 */ /* 0x000e260000000800 */
[----:B------:R-:W-:Y:S02]  /*be90*/  IMAD.IADD R3, R13, 0x1, R3 ;  /* 0x000000010d037824 */ /* 0x000fe400078e0203 */
[----:B--2---:R-:W-:-:S04]  /*bea0*/  @P0 IMAD.HI.U32 R4, R0, R9, RZ ;  /* 0x0000000900040227 */ /* 0x004fc800078e00ff */
[----:B-1----:R-:W-:-:S04]  /*beb0*/  IMAD R9, R7, R16, UR6 ;  /* 0x0000000607097e24 */ /* 0x002fc8000f8e0210 */
[----:B------:R-:W-:Y:S01]  /*bec0*/  IMAD.WIDE.U32 R2, R9, UR4, R2 ;  /* 0x0000000409027c25 */ /* 0x000fe2000f8e0002 */
[----:B0-----:R-:W-:Y:S02]  /*bed0*/  @P0 SHF.R.U32.HI R5, RZ, R11, R4 ;  /* 0x0000000bff050219 */ /* 0x001fe40000011604 */
[----:B------:R-:W-:Y:S02]  /*bee0*/  SHF.R.S32.HI R4, RZ, 0x1f, R9 ;  /* 0x0000001fff047819 */ /* 0x000fe40000011409 */
[----:B------:R-:W-:Y:S01]  /*bef0*/  IADD3 R2, P0, R5, R2, RZ ;  /* 0x0000000205027210 */ /* 0x000fe20007f1e0ff */
[----:B------:R-:W-:Y:S02]  /*bf00*/  IMAD.MOV R7, RZ, RZ, -R5 ;  /* 0x000000ffff077224 */ /* 0x000fe400078e0a05 */
[----:B------:R-:W-:Y:S02]  /*bf10*/  IMAD R4, R4, UR4, RZ ;  /* 0x0000000404047c24 */ /* 0x000fe4000f8e02ff */
[----:B------:R-:W-:-:S02]  /*bf20*/  IMAD R7, R6, R7, R0 ;  /* 0x0000000706077224 */ /* 0x000fc400078e0200 */
[----:B------:R-:W-:Y:S01]  /*bf30*/  IMAD R4, R9, UR5, R4 ;  /* 0x0000000509047c24 */ /* 0x000fe2000f8e0204 */
[----:B------:R-:W-:Y:S01]  /*bf40*/  SHF.R.S32.HI R9, RZ, 0x1f, R5 ;  /* 0x0000001fff097819 */ /* 0x000fe20000011405 */
[----:B------:R-:W-:Y:S01]  /*bf50*/  ULDC.64 UR4, c[0x0][0xbc8] ;  /* 0x0002f20000047ab9 */ /* 0x000fe20000000a00 */
[----:B------:R-:W-:Y:S02]  /*bf60*/  SHF.R.S32.HI R0, RZ, 0x1f, R7 ;  /* 0x0000001fff007819 */ /* 0x000fe40000011407 */
[----:B------:R-:W-:-:S03]  /*bf70*/  IADD3.X R3, R9, R3, R4, P0, !PT ;  /* 0x0000000309037210 */ /* 0x000fc600007fe404 */
[----:B------:R-:W-:Y:S02]  /*bf80*/  IMAD R0, R0, UR4, RZ ;  /* 0x0000000400007c24 */ /* 0x000fe4000f8e02ff */
[----:B------:R-:W-:-:S04]  /*bf90*/  IMAD.WIDE.U32 R2, R7, UR4, R2 ;  /* 0x0000000407027c25 */ /* 0x000fc8000f8e0002 */
[----:B------:R-:W-:Y:S01]  /*bfa0*/  IMAD R5, R7, UR5, R0 ;  /* 0x0000000507057c24 */ /* 0x000fe2000f8e0200 */
[----:B------:R-:W-:Y:S02]  /*bfb0*/  ULDC.64 UR4, c[0x0][0xba8] ;  /* 0x0002ea0000047ab9 */ /* 0x000fe40000000a00 */
[----:B------:R-:W-:Y:S01]  /*bfc0*/  LEA R4, P0, R2, UR4, 0x2 ;  /* 0x0000000402047c11 */ /* 0x000fe2000f8010ff */
[----:B------:R-:W-:-:S05]  /*bfd0*/  IMAD.IADD R3, R3, 0x1, R5 ;  /* 0x0000000103037824 */ /* 0x000fca00078e0205 */
[----:B------:R-:W-:Y:S01]  /*bfe0*/  LEA.HI.X R5, R2, UR5, R3, 0x2, P0 ;  /* 0x0000000502057c11 */ /* 0x000fe200080f1403 */
[----:B------:R-:W-:-:S05]  /*bff0*/  IMAD.MOV.U32 R3, RZ, RZ, -0x800000 ;  /* 0xff800000ff037424 */ /* 0x000fca00078e00ff */
[----:B------:R0:W-:Y:S01]  /*c000*/  STG.E desc[UR40][R4.64], R3 ;  /* 0x0000000304007986 */ /* 0x0001e2000c101928 */
[----:B------:R-:W-:Y:S05]  /*c010*/  BRA `(.L_x_10) ;  /* 0x0000003c00b07947 */ /* 0x000fea0003800000 */
.L_x_8:
[----:B------:R-:W-:-:S08]  /*c020*/  NOP ;  /* 0x0000000000007918 */ /* 0x000fd00000000000 */
[----:B--2---:R-:W0:-:S00]  /*c030*/  USETMAXREG.DEALLOC.CTAPOOL 0x18 ;  /* 0x00000018000079c8 */ /* 0x004e0000080e0500 */
[----:B0-----:R-:W-:Y:S01]  /*c040*/  LOP3.LUT R0, R0, 0x3, RZ, 0xc0, !PT ;  /* 0x0000000300007812 */ /* 0x001fe200078ec0ff */
[----:B------:R-:W0:Y:S05]  /*c050*/  S2R R18, SR_CTAID.Z ;  /* 0x0000000000127919 */ /* 0x000e2a0000002700 */
[----:B------:R-:W1:Y:S01]  /*c060*/  S2UR UR6, SR_CTAID.Y ;  /* 0x00000000000679c3 */ /* 0x000e620000002600 */
[----:B------:R-:W2:Y:S02]  /*c070*/  SHFL.IDX PT, R0, R0, RZ, 0x1f ;  /* 0x00001fff00007589 */ /* 0x000ea400000e0000 */
[----:B--2---:R-:W-:-:S13]  /*c080*/  ISETP.NE.AND P0, PT, R0, RZ, PT ;  /* 0x000000ff0000720c */ /* 0x004fda0003f05270 */
[----:B01----:R-:W-:Y:S05]  /*c090*/  @!P0 BRA `(.L_x_38) ;  /* 0x0000000000288947 */ /* 0x003fea0003800000 */
[----:B------:R-:W-:Y:S01]  /*c0a0*/  ULDC UR7, c[0x0][0xc50] ;  /* 0x0003140000077ab9 */ /* 0x000fe20000000800 */
[----:B------:R-:W-:Y:S01]  /*c0b0*/  UMOV UR36, UR6 ;  /* 0x0000000600247c82 */ /* 0x000fe20008000000 */
[----:B------:R-:W-:-:S06]  /*c0c0*/  UISETP.NE.AND UP0, UPT, UR7, 0x1, UPT ;  /* 0x000000010700788c */ /* 0x000fcc000bf05270 */
[----:B------:R-:W-:-:S13]  /*c0d0*/  PLOP3.LUT P0, PT, PT, PT, UP0, 0x80, 0x0 ;  /* 0x000000000000781c */ /* 0x000fda0003f0f008 */
[----:B------:R-:W-:Y:S05]  /*c0e0*/  @!P0 BRA `(.L_x_39) ;  /* 0x0000000000308947 */ /* 0x000fea0003800000 */
[----:B------:R-:W-:Y:S01]  /*c0f0*/  ULDC UR4, c[0x0][0xc54] ;  /* 0x0003150000047ab9 */ /* 0x000fe20000000800 */
[----:B------:R-:W-:Y:S01]  /*c100*/  ULDC UR36, c[0x0][0xc58] ;  /* 0x0003160000247ab9 */ /* 0x000fe20000000800 */
[----:B------:R-:W-:-:S04]  /*c110*/  UIMAD.WIDE.U32 UR4, UR6, UR4, URZ ;  /* 0x00000004060472a5 */ /* 0x000fc8000f8e003f */
[----:B------:R-:W-:Y:S01]  /*c120*/  USHF.R.U32.HI UR36, URZ, UR36, UR5 ;  /* 0x000000243f247299 */ /* 0x000fe20008011605 */
[----:B------:R-:W-:Y:S11]  /*c130*/  BRA `(.L_x_39) ;  /* 0x00000000001c7947 */ /* 0x000ff60003800000 */
.L_x_38:
[----:B------:R-:W-:Y:S01]  /*c140*/  ULDC UR7, c[0x0][0xc50] ;  /* 0x0003140000077ab9 */ /* 0x000fe20000000800 */
[----:B------:R-:W-:Y:S01]  /*c150*/  UMOV UR36, UR6 ;  /* 0x0000000600247c82 */ /* 0x000fe20008000000 */
[----:B------:R-:W-:-:S11]  /*c160*/  UISETP.NE.AND UP0, UPT, UR7, 0x1, UPT ;  /* 0x000000010700788c */ /* 0x000fd6000bf05270 */
[----:B------:R-:W-:Y:S01]  /*c170*/  @UP0 ULDC UR4, c[0x0][0xc54] ;  /* 0x0003150000040ab9 */ /* 0x000fe20000000800 */
[----:B------:R-:W-:Y:S01]  /*c180*/  @UP0 ULDC UR8, c[0x0][0xc58] ;  /* 0x0003160000080ab9 */ /* 0x000fe20000000800 */
[----:B------:R-:W-:-:S04]  /*c190*/  UIMAD.WIDE.U32 UR4, UR6, UR4, URZ ;  /* 0x00000004060472a5 */ /* 0x000fc8000f8e003f */
[----:B------:R-:W-:-:S12]  /*c1a0*/  @UP0 USHF.R.U32.HI UR36, URZ, UR8, UR5 ;  /* 0x000000083f240299 */ /* 0x000fd80008011605 */
.L_x_39:
[----:B------:R-:W-:Y:S01]  /*c1b0*/  ISETP.GE.AND P0, PT, R18, RZ, PT ;  /* 0x000000ff1200720c */ /* 0x000fe20003f06270 */
[----:B------:R-:W-:Y:S01]  /*c1c0*/  UIADD3 UR4, -UR36, URZ, URZ ;  /* 0x0000003f24047290 */ /* 0x000fe2000fffe13f */
[----:B------:R-:W-:Y:S02]  /*c1d0*/  IMAD.MOV.U32 R21, RZ, RZ, 0x1 ;  /* 0x00000001ff157424 */ /* 0x000fe400078e00ff */
[----:B------:R-:W-:Y:S01]  /*c1e0*/  IMAD.MOV.U32 R0, RZ, RZ, RZ ;  /* 0x000000ffff007224 */ /* 0x000fe200078e00ff */
[----:B------:R-:W-:Y:S01]  /*c1f0*/  UIMAD UR4, UR7, UR4, UR6 ;  /* 0x00000004070472a4 */ /* 0x000fe2000f8e0206 */
[----:B------:R-:W-:-:S07]  /*c200*/  IMAD.MOV.U32 R2, RZ, RZ, 0x1 ;  /* 0x00000001ff027424 */ /* 0x000fce00078e00ff */
[----:B------:R-:W-:Y:S05]  /*c210*/  @!P0 BRA `(.L_x_40) ;  /* 0x0000003800648947 */ /* 0x000fea0003800000 */
[----:B------:R-:W-:Y:S01]  /*c220*/  ULDC.64 UR6, c[0x0][0x418] ;  /* 0x0001060000067ab9 */ /* 0x000fe20000000a00 */
[----:B------:R-:W-:Y:S01]  /*c230*/  ULDC UR5, c[0x0][0x424] ;  /* 0x0001090000057ab9 */ /* 0x000fe20000000800 */
[----:B------:R-:W-:Y:S01]  /*c240*/  UISETP.NE.U32.AND UP0, UPT, UR6, URZ, UPT ;  /* 0x0000003f0600728c */ /* 0x000fe2000bf05070 */
[----:B------:R-:W-:Y:S02]  /*c250*/  IMAD.MOV.U32 R17, RZ, RZ, RZ ;  /* 0x000000ffff117224 */ /* 0x000fe400078e00ff */
[----:B------:R-:W-:Y:S01]  /*c260*/  ULDC UR6, c[0x0][0x2f0] ;  /* 0x0000bc0000067ab9 */ /* 0x000fe20000000800 */
[----:B------:R-:W-:Y:S02]  /*c270*/  UISETP.NE.AND.EX UP0, UPT, UR7, URZ, UPT, UP0 ;  /* 0x0000003f0700728c */ /* 0x000fe4000bf05300 */
[----:B------:R-:W-:Y:S02]  /*c280*/  ULOP3.LUT UR7, UR4, 0xffff, URZ, 0xc0, !UPT ;  /* 0x0000ffff04077892 */ /* 0x000fe4000f8ec03f */
[----:B------:R-:W-:-:S04]  /*c290*/  USEL UR5, UR5, 0x1, UP0 ;  /* 0x0000000105057887 */ /* 0x000fc80008000000 */
[----:B------:R-:W-:-:S04]  /*c2a0*/  UIMAD UR5, UR5, UR6, URZ ;  /* 0x00000006050572a4 */ /* 0x000fc8000f8e023f */
[----:B------:R-:W-:Y:S02]  /*c2b0*/  UISETP.GE.AND UP0, UPT, UR5, 0x1, UPT ;  /* 0x000000010500788c */ /* 0x000fe4000bf06270 */
[----:B------:R-:W-:-:S04]  /*c2c0*/  UIADD3 UR5, UR5, 0x7f, URZ ;  /* 0x0000007f05057890 */ /* 0x000fc8000fffe03f */
[----:B------:R-:W-:Y:S01]  /*c2d0*/  PLOP3.LUT P0, PT, PT, PT, UP0, 0x80, 0x0 ;  /* 0x000000000000781c */ /* 0x000fe20003f0f008 */
[----:B------:R-:W-:-:S04]  /*c2e0*/  USHF.R.S32.HI UR6, URZ, 0x1f, UR5 ;  /* 0x0000001f3f067899 */ /* 0x000fc80008011405 */
[----:B------:R-:W-:-:S04]  /*c2f0*/  ULEA.HI UR6, UR6, UR5, URZ, 0x7 ;  /* 0x0000000506067291 */ /* 0x000fc8000f8f383f */
[----:B------:R-:W-:-:S04]  /*c300*/  USHF.R.S32.HI UR6, URZ, 0x7, UR6 ;  /* 0x000000073f067899 */ /* 0x000fc80008011406 */
[----:B------:R-:W-:Y:S08]  /*c310*/  @!P0 BRA `(.L_x_41) ;  /* 0x00000000007c8947 */ /* 0x000ff00003800000 */
[----:B------:R-:W-:-:S04]  /*c320*/  USHF.R.U32.HI UR4, URZ, 0x10, UR4 ;  /* 0x000000103f047899 */ /* 0x000fc80008011604 */
[----:B------:R-:W-:-:S11]  /*c330*/  UISETP.NE.AND UP0, UPT, UR4, URZ, UPT ;  /* 0x0000003f0400728c */ /* 0x000fd6000bf05270 */
[----:B------:R-:W-:Y:S02]  /*c340*/  @!UP0 ULDC UR4, c[0x0][0x9f0] ;  /* 0x00027c0000048ab9 */ /* 0x000fe40000000800 */
[----:B------:R-:W-:Y:S01]  /*c350*/  IMAD.U32 R6, RZ, RZ, UR4 ;  /* 0x00000004ff067e24 */ /* 0x000fe2000f8e00ff */
[----:B------:R-:W-:-:S04]  /*c360*/  UIADD3 UR5, UR6, -0x1, UR4 ;  /* 0xffffffff06057890 */ /* 0x000fc8000fffe004 */
[-C--:B------:R-:W-:Y:S02]  /*c370*/  IABS R0, R6.reuse ;  /* 0x0000000600007213 */ /* 0x080fe40000000000 */
[----:B------:R-:W-:Y:S02]  /*c380*/  IABS R6, R6 ;  /* 0x0000000600067213 */ /* 0x000fe40000000000 */
[----:B------:R-:W0:Y:S08]  /*c390*/  I2F.RP R4, R0 ;  /* 0x0000000000047306 */ /* 0x000e300000209400 */
[----:B0-----:R-:W0:Y:S02]  /*c3a0*/  MUFU.RCP R4, R4 ;  /* 0x0000000400047308 */ /* 0x001e240000001000 */
[----:B0-----:R-:W-:-:S06]  /*c3b0*/  VIADD R2, R4, 0xffffffe ;  /* 0x0ffffffe04027836 */ /* 0x001fcc0000000000 */
[----:B------:R0:W1:Y:S02]  /*c3c0*/  F2I.FTZ.U32.TRUNC.NTZ R3, R2 ;  /* 0x0000000200037305 */ /* 0x000064000021f000 */
[----:B0-----:R-:W-:Y:S02]  /*c3d0*/  IMAD.MOV.U32 R2, RZ, RZ, RZ ;  /* 0x000000ffff027224 */ /* 0x001fe400078e00ff */
[----:B-1----:R-:W-:-:S04]  /*c3e0*/  IMAD.MOV R5, RZ, RZ, -R3 ;  /* 0x000000ffff057224 */ /* 0x002fc800078e0a03 */
[----:B------:R-:W-:-:S04]  /*c3f0*/  IMAD R5, R5, R0, RZ ;  /* 0x0000000005057224 */ /* 0x000fc800078e02ff */
[----:B------:R-:W-:-:S04]  /*c400*/  IMAD.HI.U32 R3, R3, R5, R2 ;  /* 0x0000000503037227 */ /* 0x000fc800078e0002 */
[----:B------:R-:W-:Y:S01]  /*c410*/  IMAD.U32 R5, RZ, RZ, UR5 ;  /* 0x00000005ff057e24 */ /* 0x000fe2000f8e00ff */
[----:B------:R-:W-:-:S04]  /*c420*/  ULOP3.LUT UR5, UR5, UR4, URZ, 0x3c, !UPT ;  /* 0x0000000405057292 */ /* 0x000fc8000f8e3c3f */
[----:B------:R-:W-:Y:S01]  /*c430*/  IABS R2, R5 ;  /* 0x0000000500027213 */ /* 0x000fe20000000000 */
[----:B------:R-:W-:Y:S01]  /*c440*/  IMAD.MOV R5, RZ, RZ, -R6 ;  /* 0x000000ffff057224 */ /* 0x000fe200078e0a06 */
[----:B------:R-:W-:-:S03]  /*c450*/  ISETP.LE.AND P2, PT, RZ, UR5, PT ;  /* 0x00000005ff007c0c */ /* 0x000fc6000bf43270 */
[----:B------:R-:W-:-:S04]  /*c460*/  IMAD.HI.U32 R3, R3, R2, RZ ;  /* 0x0000000203037227 */ /* 0x000fc800078e00ff */
[----:B------:R-:W-:-:S05]  /*c470*/  IMAD R5, R3, R5, R2 ;  /* 0x0000000503057224 */ /* 0x000fca00078e0202 */
[----:B------:R-:W-:-:S13]  /*c480*/  ISETP.GT.U32.AND P1, PT, R0, R5, PT ;  /* 0x000000050000720c */ /* 0x000fda0003f24070 */
[----:B------:R-:W-:Y:S02]  /*c490*/  @!P1 IMAD.IADD R5, R5, 0x1, -R0 ;  /* 0x0000000105059824 */ /* 0x000fe400078e0a00 */
[----:B------:R-:W-:Y:S01]  /*c4a0*/  @!P1 VIADD R3, R3, 0x1 ;  /* 0x0000000103039836 */ /* 0x000fe20000000000 */
[----:B------:R-:W-:Y:S02]  /*c4b0*/  ISETP.NE.AND P1, PT, RZ, UR4, PT ;  /* 0x00000004ff007c0c */ /* 0x000fe4000bf25270 */
[----:B------:R-:W-:-:S13]  /*c4c0*/  ISETP.GE.U32.AND P0, PT, R5, R0, PT ;  /* 0x000000000500720c */ /* 0x000fda0003f06070 */
[----:B------:R-:W-:-:S04]  /*c4d0*/  @P0 VIADD R3, R3, 0x1 ;  /* 0x0000000103030836 */ /* 0x000fc80000000000 */
[----:B------:R-:W-:Y:S01]  /*c4e0*/  @!P2 IMAD.MOV R3, RZ, RZ, -R3 ;  /* 0x000000ffff03a224 */ /* 0x000fe200078e0a03 */
[----:B------:R-:W-:-:S05]  /*c4f0*/  @!P1 LOP3.LUT R3, RZ, UR4, RZ, 0x33, !PT ;  /* 0x00000004ff039c12 */ /* 0x000fca000f8e33ff */
[----:B------:R-:W-:-:S07]  /*c500*/  IMAD.MOV.U32 R17, RZ, RZ, R3 ;  /* 0x000000ffff117224 */ /* 0x000fce00078e0003 */
.L_x_41:
[----:B------:R-:W-:Y:S02]  /*c510*/  IMAD R0, R17, UR7, RZ ;  /* 0x0000000711007c24 */ /* 0x000fe4000f8e02ff */
[----:B------:R-:W-:-:S03]  /*c520*/  IMAD.MOV.U32 R2, RZ, RZ, 0x1 ;  /* 0x00000001ff027424 */ /* 0x000fc600078e00ff */
[----:B------:R-:W-:Y:S01]  /*c530*/  VIADDMNMX R17, R0, R17, UR6, PT ;  /* 0x0000000600117e46 */ /* 0x000fe2000b800111 */
[----:B------:R0:W-:Y:S03]  /*c540*/  STL [R1+0x10], R0 ;  /* 0x0000100001007387 */ /* 0x0001e60000100800 */
[----:B------:R-:W-:Y:S01]  /*c550*/  ISETP.GT.AND P0, PT, R17, R0, PT ;  /* 0x000000001100720c */ /* 0x000fe20003f04270 */
[----:B0-----:R-:W-:-:S12]  /*c560*/  IMAD.MOV.U32 R0, RZ, RZ, RZ ;  /* 0x000000ffff007224 */ /* 0x001fd800078e00ff */
[----:B------:R-:W-:Y:S05]  /*c570*/  @!P0 BRA `(.L_x_40) ;  /* 0x00000034008c8947 */ /* 0x000fea0003800000 */
[----:B------:R-:W0:Y:S01]  /*c580*/  S2UR UR4, SR_CgaCtaId ;  /* 0x00000000000479c3 */ /* 0x000e220000008800 */
[----:B------:R-:W-:Y:S02]  /*c590*/  UMOV UR38, 0x400 ;  /* 0x0000040000267882 */ /* 0x000fe40000000000 */
[----:B0-----:R-:W-:-:S04]  /*c5a0*/  ULEA UR38, UR4, UR38, 0x18 ;  /* 0x0000002604267291 */ /* 0x001fc8000f8ec03f */
[----:B------:R-:W-:-:S04]  /*c5b0*/  UIADD3 UR4, UR38, 0x28400, URZ ;  /* 0x0002840026047890 */ /* 0x000fc8000fffe03f */
[----:B------:R-:W-:-:S06]  /*c5c0*/  ULOP3.LUT UP0, URZ, UR4, 0x3ff, URZ, 0xc0, !UPT ;  /* 0x000003ff043f7892 */ /* 0x000fcc000f80c03f */
[----:B------:R-:W-:-:S13]  /*c5d0*/  PLOP3.LUT P0, PT, PT, PT, UP0, 0x80, 0x0 ;  /* 0x000000000000781c */ /* 0x000fda0003f0f008 */
[----:B------:R-:W-:Y:S05]  /*c5e0*/  @!P0 BRA `(.L_x_42) ;  /* 0x0000000000408947 */ /* 0x000fea0003800000 */
[----:B------:R-:W-:Y:S01]  /*c5f0*/  MOV R2, 0x0 ;  /* 0x0000000000027802 */ /* 0x000fe20000000f00 */
[----:B------:R-:W-:Y:S01]  /*c600*/  ULDC.64 UR6, c[0x4][0xc0] ;  /* 0x0100300000067ab9 */ /* 0x000fe20000000a00 */
[----:B------:R-:W-:Y:S01]  /*c610*/  ULDC.64 UR8, c[0x4][0xc8] ;  /* 0x0100320000087ab9 */ /* 0x000fe20000000a00 */
[----:B------:R-:W-:Y:S01]  /*c620*/  ULDC.64 UR4, c[0x4][0x8] ;  /* 0x0100020000047ab9 */ /* 0x000fe20000000a00 */
[----:B------:R-:W-:Y:S02]  /*c630*/  IMAD.U32 R4, RZ, RZ, UR6 ;  /* 0x00000006ff047e24 */ /* 0x000fe4000f8e00ff */
[----:B------:R-:W0:Y:S01]  /*c640*/  LDC.64 R2, c[0x4][R2] ;  /* 0x0100000002027b82 */ /* 0x000e220000000a00 */
[----:B------:R-:W-:Y:S02]  /*c650*/  IMAD.U32 R5, RZ, RZ, UR7 ;  /* 0x00000007ff057e24 */ /* 0x000fe4000f8e00ff */
[----:B------:R-:W-:Y:S02]  /*c660*/  IMAD.U32 R6, RZ, RZ, UR8 ;  /* 0x00000008ff067e24 */ /* 0x000fe4000f8e00ff */
[----:B------:R-:W-:-:S02]  /*c670*/  IMAD.U32 R7, RZ, RZ, UR9 ;  /* 0x00000009ff077e24 */ /* 0x000fc4000f8e00ff */
[----:B------:R-:W-:Y:S02]  /*c680*/  IMAD.U32 R10, RZ, RZ, UR4 ;  /* 0x00000004ff0a7e24 */ /* 0x000fe4000f8e00ff */
[----:B------:R-:W-:Y:S02]  /*c690*/  IMAD.U32 R11, RZ, RZ, UR5 ;  /* 0x00000005ff0b7e24 */ /* 0x000fe4000f8e00ff */
[----:B------:R-:W-:Y:S02]  /*c6a0*/  IMAD.MOV.U32 R8, RZ, RZ, 0x70 ;  /* 0x00000070ff087424 */ /* 0x000fe400078e00ff */
[----:B------:R-:W-:Y:S02]  /*c6b0*/  IMAD.MOV.U32 R12, RZ, RZ, 0x1 ;  /* 0x00000001ff0c7424 */ /* 0x000fe400078e00ff */
[----:B------:R-:W-:-:S07]  /*c6c0*/  IMAD.MOV.U32 R13, RZ, RZ, RZ ;  /* 0x000000ffff0d7224 */ /* 0x000fce00078e00ff */
[----:B------:R-:W-:-:S07]  /*c6d0*/  LEPC R20, `(.L_x_42) ;  /* 0x000000001014794e */ /* 0x000fce0000000000 */
[----:B0-----:R-:W-:Y:S05]  /*c6e0*/  CALL.ABS.NOINC R2 ;  /* 0x0000000002007343 */ /* 0x001fea0003c00000 */
.L_x_42:
[----:B------:R-:W-:-:S06]  /*c6f0*/  UIADD3 UR4, UR38, 0x10400, URZ ;  /* 0x0001040026047890 */ /* 0x000fcc000fffe03f */
[----:B------:R-:W-:-:S05]  /*c700*/  IMAD.U32 R16, RZ, RZ, UR4 ;  /* 0x00000004ff107e24 */ /* 0x000fca000f8e00ff */
[----:B------:R-:W-:-:S13]  /*c710*/  LOP3.LUT P0, RZ, R16, 0x3ff, RZ, 0xc0, !PT ;  /* 0x000003ff10ff7812 */ /* 0x000fda000780c0ff */
        /* <DEDUP_REMOVED lines=17> */
.L_x_43:
        /* <DEDUP_REMOVED lines=20> */
.L_x_44:
        /* <DEDUP_REMOVED lines=18> */
.L_x_45:
[----:B------:R-:W0:Y:S01]  /*ca90*/  LDC.64 R2, c[0x0][0x9f8] ;  /* 0x00027e00ff027b82 */ /* 0x000e220000000a00 */
[----:B------:R-:W-:Y:S01]  /*caa0*/  IMAD.MOV.U32 R10, RZ, RZ, R18 ;  /* 0x000000ffff0a7224 */ /* 0x000fe200078e0012 */
[----:B0-----:R-:W-:-:S04]  /*cab0*/  ISETP.NE.U32.AND P0, PT, R2, RZ, PT ;  /* 0x000000ff0200720c */ /* 0x001fc80003f05070 */
[----:B------:R-:W-:Y:S01]  /*cac0*/  ISETP.NE.AND.EX P0, PT, R3, RZ, PT, P0 ;  /* 0x000000ff0300720c */ /* 0x000fe20003f05300 */
[----:B------:R-:W-:-:S12]  /*cad0*/  IMAD.SHL.U32 R0, R19, 0x80, RZ ;  /* 0x0000008013007824 */ /* 0x000fd800078e00ff */
[----:B------:R-:W0:Y:S01]  /*cae0*/  @P0 LDC.64 R2, c[0x0][0x9f8] ;  /* 0x00027e00ff020b82 */ /* 0x000e220000000a00 */
[----:B------:R-:W-:Y:S02]  /*caf0*/  LOP3.LUT R8, R19, 0x7f, RZ, 0xc0, !PT ;  /* 0x0000007f13087812 */ /* 0x000fe400078ec0ff */
[C---:B------:R-:W-:Y:S02]  /*cb00*/  LOP3.LUT R4, R0.reuse, 0x380, RZ, 0xc0, !PT ;  /* 0x0000038000047812 */ /* 0x040fe400078ec0ff */
[----:B------:R-:W-:Y:S02]  /*cb10*/  SHF.R.U32.HI R5, RZ, 0x5, R8 ;  /* 0x00000005ff057819 */ /* 0x000fe40000011608 */
[----:B------:R-:W-:-:S03]  /*cb20*/  LOP3.LUT R6, R0, 0x400, RZ, 0xc0, !PT ;  /* 0x0000040000067812 */ /* 0x000fc600078ec0ff */
[C---:B------:R-:W-:Y:S02]  /*cb30*/  IMAD R7, R5.reuse, 0x10, R4 ;  /* 0x0000001005077824 */ /* 0x040fe400078e0204 */
[----:B------:R-:W-:Y:S02]  /*cb40*/  IMAD R6, R5, 0x800, R6 ;  /* 0x0000080005067824 */ /* 0x000fe400078e0206 */
[----:B------:R-:W2:Y:S01]  /*cb50*/  LDL.LU R5, [R1] ;  /* 0x0000000001057983 */ /* 0x000ea20000300800 */
[----:B0-----:R-:W-:-:S05]  /*cb60*/  @P0 IMAD.WIDE R2, R18, 0x4, R2 ;  /* 0x0000000412020825 */ /* 0x001fca00078e0202 */
[----:B------:R0:W3:Y:S01]  /*cb70*/  @P0 LDG.E R10, desc[UR40][R2.64] ;  /* 0x00000028020a0981 */ /* 0x0000e2000c1e1900 */
[----:B------:R-:W-:Y:S01]  /*cb80*/  IMAD.SHL.U32 R18, R19, 0x10, RZ ;  /* 0x0000001013127824 */ /* 0x000fe200078e00ff */
[----:B------:R-:W-:-:S04]  /*cb90*/  LOP3.LUT R9, R4, 0x10, R19, 0xf8, !PT ;  /* 0x0000001004097812 */ /* 0x000fc800078ef813 */
[----:B------:R-:W-:Y:S01]  /*cba0*/  LOP3.LUT R18, R18, 0x70, RZ, 0xc0, !PT ;  /* 0x0000007012127812 */ /* 0x000fe200078ec0ff */
[----:B0-----:R-:W0:Y:S03]  /*cbb0*/  LDC.64 R2, c[0x0][0x418] ;  /* 0x00010600ff027b82 */ /* 0x001e260000000a00 */
[-C--:B------:R-:W-:Y:S02]  /*cbc0*/  LOP3.LUT R7, R7, R18.reuse, RZ, 0x3c, !PT ;  /* 0x0000001207077212 */ /* 0x080fe400078e3cff */
[----:B------:R-:W-:Y:S02]  /*cbd0*/  LOP3.LUT R9, R9, R18, RZ, 0x3c, !PT ;  /* 0x0000001209097212 */ /* 0x000fe400078e3cff */
[----:B------:R-:W-:-:S03]  /*cbe0*/  LOP3.LUT R4, R7, 0xc00, R0, 0xf8, !PT ;  /* 0x00000c0007047812 */ /* 0x000fc600078ef800 */
[----:B------:R-:W-:Y:S02]  /*cbf0*/  IMAD.IADD R0, R6, 0x1, R9 ;  /* 0x0000000106007824 */ /* 0x000fe400078e0209 */
[----:B------:R-:W-:Y:S04]  /*cc00*/  STL [R1+0x18], R4 ;  /* 0x0000180401007387 */ /* 0x000fe80000100800 */
[----:B------:R1:W-:Y:S01]  /*cc10*/  STL [R1+0x1c], R0 ;  /* 0x00001c0001007387 */ /* 0x0003e20000100800 */
[----:B0-----:R-:W-:-:S04]  /*cc20*/  ISETP.NE.U32.AND P0, PT, R2, RZ, PT ;  /* 0x000000ff0200720c */ /* 0x001fc80003f05070 */
[----:B------:R-:W-:Y:S02]  /*cc30*/  R2P PR, R19, 0x6 ;  /* 0x0000000613007804 */ /* 0x000fe40000000000 */
[----:B------:R-:W-:Y:S01]  /*cc40*/  ISETP.NE.AND.EX P3, PT, R3, RZ, PT, P0 ;  /* 0x000000ff0300720c */ /* 0x000fe20003f65300 */
[----:B-1----:R-:W-:Y:S02]  /*cc50*/  IMAD.MOV.U32 R0, RZ, RZ, 0x40 ;  /* 0x00000040ff007424 */ /* 0x002fe400078e00ff */
[----:B------:R-:W-:-:S03]  /*cc60*/  IMAD.MOV.U32 R4, RZ, RZ, 0x20 ;  /* 0x00000020ff047424 */ /* 0x000fc600078e00ff */
[----:B------:R-:W-:-:S05]  /*cc70*/  SEL R0, R0, 0xffffffc0, !P2 ;  /* 0xffffffc000007807 */ /* 0x000fca0005000000 */
[----:B------:R0:W-:Y:S02]  /*cc80*/  STL [R1+0x8], R0 ;  /* 0x0000080001007387 */ /* 0x0001e40000100800 */
[----:B0-----:R-:W-:Y:S01]  /*cc90*/  SEL R0, R4, 0xffffffe0, !P1 ;  /* 0xffffffe004007807 */ /* 0x001fe20004800000 */
[----:B------:R-:W-:Y:S01]  /*cca0*/  UMOV UR4, 0xffffffff ;  /* 0xffffffff00047882 */ /* 0x000fe20000000000 */
[----:B------:R-:W-:-:S04]  /*ccb0*/  SHF.R.U32.HI R7, RZ, 0x5, R19 ;  /* 0x00000005ff077819 */ /* 0x000fc80000011613 */
[----:B------:R-:W-:Y:S02]  /*ccc0*/  LOP3.LUT R7, R7, 0x3, RZ, 0xc0, !PT ;  /* 0x0000000307077812 */ /* 0x000fe400078ec0ff */
[----:B--2---:R-:W-:-:S04]  /*ccd0*/  LOP3.LUT R5, R5, 0xfffffffe, RZ, 0xc0, !PT ;  /* 0xfffffffe05057812 */ /* 0x004fc800078ec0ff */
[----:B------:R-:W-:Y:S02]  /*cce0*/  @P3 LOP3.LUT R5, R5, 0x1, RZ, 0xfc, !PT ;  /* 0x0000000105053812 */ /* 0x000fe400078efcff */
[----:B---3--:R-:W-:Y:S01]  /*ccf0*/  SHF.R.S32.HI R9, RZ, 0x1f, R10 ;  /* 0x0000001fff097819 */ /* 0x008fe2000001140a */
[----:B------:R0:W-:Y:S04]  /*cd00*/  STL [R1+0x4], R10 ;  /* 0x0000040a01007387 */ /* 0x0001e80000100800 */
[----:B------:R0:W-:Y:S04]  /*cd10*/  STL [R1], R5 ;  /* 0x0000000501007387 */ /* 0x0001e80000100800 */
[----:B------:R0:W-:Y:S04]  /*cd20*/  STL [R1+0xc], R0 ;  /* 0x00000c0001007387 */ /* 0x0001e80000100800 */
[----:B------:R0:W-:Y:S01]  /*cd30*/  STL [R1+0x14], R9 ;  /* 0x0000140901007387 */ /* 0x0001e20000100800 */
[----:B------:R-:W-:Y:S01]  /*cd40*/  SEL R16, R10, RZ, !P3 ;  /* 0x000000ff0a107207 */ /* 0x000fe20005800000 */
[----:B------:R-:W-:Y:S06]  /*cd50*/  BRA.DIV UR4, `(.L_x_46) ;  /* 0x0000003204e07947 */ /* 0x000fec000b800000 */
[----:B------:R1:W2:Y:S02]  /*cd60*/  SHFL.IDX PT, R14, R7, RZ, 0x1f ;  /* 0x00001fff070e7589 */ /* 0x0002a400000e0000 */
.L_x_99:
[----:B------:R-:W-:Y:S01]  /*cd70*/  PLOP3.LUT P1, PT, PT, PT, PT, 0x8, 0x0 ;  /* 0x000000000000781c */ /* 0x000fe20003f2e170 */
[----:B0-----:R-:W-:Y:S01]  /*cd80*/  IMAD.MOV.U32 R0, RZ, RZ, R5 ;  /* 0x000000ffff007224 */ /* 0x001fe200078e0005 */
[----:B--2---:R-:W-:-:S04]  /*cd90*/  ISETP.NE.AND P0, PT, R14, RZ, PT ;  /* 0x000000ff0e00720c */ /* 0x004fc80003f05270 */
[----:B------:R-:W-:-:S07]  /*cda0*/  LOP3.LUT R0, R0, 0xfffffffd, RZ, 0xc0, !PT ;  /* 0xfffffffd00007812 */ /* 0x000fce00078ec0ff */
[----:B------:R-:W-:-:S05]  /*cdb0*/  @P1 LOP3.LUT R0, R0, 0x2, RZ, 0xfc, !PT ;  /* 0x0000000200001812 */ /* 0x000fca00078efcff */
[----:B------:R0:W-:Y:S01]  /*cdc0*/  STL [R1], R0 ;  /* 0x0000000001007387 */ /* 0x0001e20000100800 */
[----:B------:R-:W-:Y:S05]  /*cdd0*/  @P0 BRA `(.L_x_47) ;  /* 0x0000000400580947 */ /* 0x000fea0003800000 */
[----:B------:R-:W-:Y:S01]  /*cde0*/  UMOV UR4, 0xffffffff ;  /* 0xffffffff00047882 */ /* 0x000fe20000000000 */
[----:B0-----:R-:W-:Y:S02]  /*cdf0*/  VIADD R0, R17, 0xffffffff ;  /* 0xffffffff11007836 */ /* 0x001fe40000000000 */
[----:B------:R-:W-:Y:S05]  /*ce00*/  BRA.DIV UR4, `(.L_x_48) ;  /* 0x0000003204d47947 */ /* 0x000fea000b800000 */
[----:B------:R-:W-:-:S13]  /*ce10*/  ELECT P6, URZ, PT ;  /* 0x00000000003f782f */ /* 0x000fda00038c0000 */
.L_x_102:
[----:B------:R-:W-:Y:S05]  /*ce20*/  @!P6 BRA `(.L_x_47) ;  /* 0x000000040044e947 */ /* 0x000fea0003800000 */
[----:B------:R-:W-:Y:S01]  /*ce30*/  IMAD.MOV.U32 R16, RZ, RZ, R10 ;  /* 0x000000ffff107224 */ /* 0x000fe200078e000a */
[----:B------:R-:W-:Y:S06]  /*ce40*/  @!P3 BRA `(.L_x_49) ;  /* 0x000000000044b947 */ /* 0x000fec0003800000 */
[----:B-1----:R-:W0:Y:S01]  /*ce50*/  LDC R7, c[0x0][0x43c] ;  /* 0x00010f00ff077b82 */ /* 0x002e220000000800 */
[----:B------:R-:W-:Y:S01]  /*ce60*/  ULDC.64 UR4, c[0x0][0x428] ;  /* 0x00010a0000047ab9 */ /* 0x000fe20000000a00 */
[----:B0-----:R-:W-:-:S13]  /*ce70*/  ISETP.NE.AND P0, PT, R7, 0x1, PT ;  /* 0x000000010700780c */ /* 0x001fda0003f05270 */
[----:B------:R-:W0:Y:S02]  /*ce80*/  @P0 LDC.64 R4, c[0x0][0x440] ;  /* 0x00011000ff040b82 */ /* 0x000e240000000a00 */
[----:B0-----:R-:W-:-:S04]  /*ce90*/  @P0 IMAD.HI.U32 R6, R0, R4, RZ ;  /* 0x0000000400060227 */ /* 0x001fc800078e00ff */
[----:B------:R-:W-:Y:S01]  /*cea0*/  IMAD.MOV.U32 R4, RZ, RZ, R0 ;  /* 0x000000ffff047224 */ /* 0x000fe200078e0000 */
[----:B------:R-:W-:Y:S01]  /*ceb0*/  @P0 SHF.R.U32.HI R4, RZ, R5, R6 ;  /* 0x00000005ff040219 */ /* 0x000fe20000011606 */
[----:B------:R-:W-:-:S04]  /*cec0*/  IMAD R6, R9, UR4, RZ ;  /* 0x0000000409067c24 */ /* 0x000fc8000f8e02ff */
[----:B------:R-:W-:Y:S02]  /*ced0*/  IMAD.MOV R5, RZ, RZ, -R4 ;  /* 0x000000ffff057224 */ /* 0x000fe400078e0a04 */
[----:B------:R-:W-:Y:S02]  /*cee0*/  IMAD R6, R10, UR5, R6 ;  /* 0x000000050a067c24 */ /* 0x000fe4000f8e0206 */
[----:B------:R-:W-:Y:S01]  /*cef0*/  IMAD R0, R7, R5, R0 ;  /* 0x0000000507007224 */ /* 0x000fe200078e0200 */
[----:B------:R-:W-:-:S03]  /*cf00*/  SHF.R.S32.HI R5, RZ, 0x1f, R4 ;  /* 0x0000001fff057819 */ /* 0x000fc60000011404 */
[----:B------:R-:W-:-:S04]  /*cf10*/  IMAD.WIDE.U32 R4, R10, UR4, R4 ;  /* 0x000000040a047c25 */ /* 0x000fc8000f8e0004 */
[----:B------:R-:W-:Y:S01]  /*cf20*/  IMAD.IADD R6, R5, 0x1, R6 ;  /* 0x0000000105067824 */ /* 0x000fe200078e0206 */
[----:B------:R-:W-:-:S04]  /*cf30*/  LEA R2, P0, R4, R2, 0x2 ;  /* 0x0000000204027211 */ /* 0x000fc800078010ff */
[----:B------:R-:W-:-:S05]  /*cf40*/  LEA.HI.X R3, R4, R3, R6, 0x2, P0 ;  /* 0x0000000304037211 */ /* 0x000fca00000f1406 */
[----:B------:R0:W5:Y:S04]  /*cf50*/  LDG.E R16, desc[UR40][R2.64] ;  /* 0x0000002802107981 */ /* 0x000168000c1e1900 */
.L_x_49:
[----:B0-----:R-:W-:Y:S01]  /*cf60*/  IMAD.MOV.U32 R2, RZ, RZ, 0x1 ;  /* 0x00000001ff027424 */ /* 0x001fe200078e00ff */
[----:B------:R-:W-:-:S04]  /*cf70*/  ISETP.NE.AND P1, PT, R8, RZ, PT ;  /* 0x000000ff0800720c */ /* 0x000fc80003f25270 */
[----:B------:R-:W-:-:S04]  /*cf80*/  SHF.L.U32 R2, R2, 0x1f, RZ ;  /* 0x0000001f02027819 */ /* 0x000fc800000006ff */
[----:B------:R-:W0:Y:S02]  /*cf90*/  SYNCS.PHASECHK.TRANS64.TRYWAIT P0, [UR38+0x38880], R2 ;  /* 0x03888002ff0075a7 */ /* 0x000e240008000166 */
[----:B0-----:R-:W-:Y:S05]  /*cfa0*/  @!P0 BRA `(.L_x_50) ;  /* 0x00000030008c8947 */ /* 0x001fea0003800000 */
.L_x_103:
[----:B------:R-:W-:Y:S05]  /*cfb0*/  @P1 BRA `(.L_x_51) ;  /* 0x0000000000141947 */ /* 0x000fea0003800000 */
[----:B------:R-:W-:Y:S01]  /*cfc0*/  LOP3.LUT P0, RZ, R19, 0x1f, RZ, 0xc0, !PT ;  /* 0x0000001f13ff7812 */ /* 0x000fe2000780c0ff */
[----:B0-----:R-:W-:-:S04]  /*cfd0*/  IMAD.MOV.U32 R3, RZ, RZ, 0x8000 ;  /* 0x00008000ff037424 */ /* 0x001fc800078e00ff */
[----:B------:R2:W-:Y:S08]  /*cfe0*/  SYNCS.ARRIVE.TRANS64 RZ, [UR38+0x38870], R3 ;  /* 0x03887003ffff79a7 */ /* 0x0005f00008000026 */
[----:B--2---:R-:W-:Y:S05]  /*cff0*/  @!P0 BRA `(.L_x_51) ;  /* 0x0000000000048947 */ /* 0x004fea0003800000 */
[----:B------:R-:W-:Y:S01]  /*d000*/  BPT.TRAP 0x1 ;  /* 0x000000040000795c */ /* 0x000fe20000300000 */
.L_x_51:
[----:B------:R-:W-:Y:S01]  /*d010*/  IMAD.SHL.U32 R0, R0, 0x80, RZ ;  /* 0x0000008000007824 */ /* 0x000fe200078e00ff */
[----:B------:R-:W-:Y:S01]  /*d020*/  ULDC.64 UR4, c[0x0][0x198] ;  /* 0x0000660000047ab9 */ /* 0x000fe20000000a00 */
[----:B-----5:R-:W-:Y:S01]  /*d030*/  R2UR UR13, R16 ;  /* 0x00000000100d72ca */ /* 0x020fe200000e0000 */
[----:B------:R-:W-:Y:S02]  /*d040*/  UIADD3 UR4, UP0, UR4, 0x470, URZ ;  /* 0x0000047004047890 */ /* 0x000fe4000ff1e03f */
[----:B------:R-:W-:Y:S01]  /*d050*/  R2UR UR11, R0 ;  /* 0x00000000000b72ca */ /* 0x000fe200000e0000 */
[----:B------:R-:W-:Y:S02]  /*d060*/  UIADD3 UR8, UR38, 0x10400, URZ ;  /* 0x0001040026087890 */ /* 0x000fe4000fffe03f */
[----:B------:R-:W-:Y:S02]  /*d070*/  UIADD3 UR9, UR38, 0x38870, URZ ;  /* 0x0003887026097890 */ /* 0x000fe4000fffe03f */
[----:B------:R-:W-:-:S02]  /*d080*/  UIADD3.X UR5, URZ, UR5, URZ, UP0, !UPT ;  /* 0x000000053f057290 */ /* 0x000fc400087fe43f */
[----:B------:R-:W-:Y:S01]  /*d090*/  UIADD3 UR32, UR38, 0x14400, URZ ;  /* 0x0001440026207890 */ /* 0x000fe2000fffe03f */
[----:B------:R-:W-:Y:S01]  /*d0a0*/  UMOV UR6, 0x0 ;  /* 0x0000000000067882 */ /* 0x000fe20000000000 */
[----:B------:R-:W-:Y:S01]  /*d0b0*/  UMOV UR7, 0x14f00000 ;  /* 0x14f0000000077882 */ /* 0x000fe20000000000 */
[----:B------:R-:W-:Y:S01]  /*d0c0*/  UMOV UR10, URZ ;  /* 0x0000003f000a7c82 */ /* 0x000fe20008000000 */
[----:B------:R-:W-:Y:S01]  /*d0d0*/  UMOV UR12, UR36 ;  /* 0x00000024000c7c82 */ /* 0x000fe20008000000 */
[----:B------:R-:W-:Y:S01]  /*d0e0*/  UMOV UR34, 0x80 ;  /* 0x0000008000227882 */ /* 0x000fe20000000000 */
[----:B------:R-:W-:Y:S01]  /*d0f0*/  UMOV UR33, UR9 ;  /* 0x0000000900217c82 */ /* 0x000fe20008000000 */
[----:B------:R-:W-:Y:S01]  /*d100*/  UMOV UR37, UR13 ;  /* 0x0000000d00257c82 */ /* 0x000fe20008000000 */
[----:B------:R-:W-:Y:S01]  /*d110*/  UMOV UR35, UR11 ;  /* 0x0000000b00237c82 */ /* 0x000fe20008000000 */
[----:B------:R2:W-:Y:S01]  /*d120*/  UTMALDG.4D [UR8], [UR4], desc[UR6] ;  /* 0x00000608040075b4 */ /* 0x0005e20008019000 */
[----:B------:R2:W-:Y:S01]  /*d130*/  UTMALDG.4D [UR32], [UR4], desc[UR6] ;  /* 0x00000620040075b4 */ /* 0x0005e20008019000 */
[----:B------:R-:W3:Y:S02]  /*d140*/  SYNCS.PHASECHK.TRANS64.TRYWAIT P0, [UR38+0x38840], R2 ;  /* 0x03884002ff0075a7 */ /* 0x000ee40008000166 */
[----:B--23--:R-:W-:Y:S05]  /*d150*/  @!P0 BRA `(.L_x_52) ;  /* 0x0000003000388947 */ /* 0x00cfea0003800000 */
.L_x_104:
[----:B------:R-:W-:Y:S05]  /*d160*/  @P1 BRA `(.L_x_53) ;  /* 0x0000000000141947 */ /* 0x000fea0003800000 */
[----:B------:R-:W-:Y:S01]  /*d170*/  LOP3.LUT P0, RZ, R19, 0x1f, RZ, 0xc0, !PT ;  /* 0x0000001f13ff7812 */ /* 0x000fe2000780c0ff */
[----:B0-----:R-:W-:-:S04]  /*d180*/  IMAD.MOV.U32 R2, RZ, RZ, 0x8000 ;  /* 0x00008000ff027424 */ /* 0x001fc800078e00ff */
[----:B------:R2:W-:Y:S08]  /*d190*/  SYNCS.ARRIVE.TRANS64 RZ, [UR38+0x38830], R2 ;  /* 0x03883002ffff79a7 */ /* 0x0005f00008000026 */
[----:B--2---:R-:W-:Y:S05]  /*d1a0*/  @!P0 BRA `(.L_x_53) ;  /* 0x0000000000048947 */ /* 0x004fea0003800000 */
[----:B------:R-:W-:Y:S01]  /*d1b0*/  BPT.TRAP 0x1 ;  /* 0x000000040000795c */ /* 0x000fe20000300000 */
.L_x_53:
[----:B0-----:R-:W2:Y:S01]  /*d1c0*/  LDL.LU R2, [R1] ;  /* 0x0000000001027983 */ /* 0x001ea20000300800 */
[----:B------:R-:W-:Y:S01]  /*d1d0*/  PLOP3.LUT P0, PT, PT, PT, PT, 0x80, 0x0 ;  /* 0x000000000000781c */ /* 0x000fe20003f0f070 */
[----:B------:R-:W-:Y:S01]  /*d1e0*/  ULDC.64 UR4, c[0x0][0x198] ;  /* 0x0000660000047ab9 */ /* 0x000fe20000000a00 */
[----:B------:R-:W-:Y:S01]  /*d1f0*/  R2UR UR11, R0 ;  /* 0x00000000000b72ca */ /* 0x000fe200000e0000 */
[----:B------:R-:W-:Y:S01]  /*d200*/  UIADD3 UR4, UP0, UR4, 0x370, URZ ;  /* 0x0000037004047890 */ /* 0x000fe2000ff1e03f */
        /* <DEDUP_REMOVED lines=15> */
[----:B--2---:R-:W-:-:S04]  /*d300*/  LOP3.LUT R2, R2, 0xfffffffd, RZ, 0xc0, !PT ;  /* 0xfffffffd02027812 */ /* 0x004fc800078ec0ff */
[----:B------:R-:W-:-:S05]  /*d310*/  @P0 LOP3.LUT R2, R2, 0x2, RZ, 0xfc, !PT ;  /* 0x0000000202020812 */ /* 0x000fca00078efcff */
[----:B------:R3:W-:Y:S01]  /*d320*/  STL [R1], R2 ;  /* 0x0000000201007387 */ /* 0x0007e20000100800 */
[----:B------:R-:W-:Y:S01]  /*d330*/  NOP ;  /* 0x0000000000007918 */ /* 0x000fe20000000000 */
.L_x_47:
[----:B------:R-:W-:Y:S05]  /*d340*/  WARPSYNC.ALL ;  /* 0x0000000000007948 */ /* 0x000fea0003800000 */
[----:B---3--:R-:W-:Y:S01]  /*d350*/  UIADD3 UR4, UR38, 0x20400, URZ ;  /* 0x0002040026047890 */ /* 0x008fe2000fffe03f */
[----:B------:R-:W-:Y:S03]  /*d360*/  BAR.SYNC.DEFER_BLOCKING 0x8, 0x180 ;  /* 0x0206000000007b1d */ /* 0x000fe60000010000 */
        /* <DEDUP_REMOVED lines=8> */
[----:B------:R-:W2:Y:S01]  /*d3f0*/  LDC.64 R2, c[0x4][R2] ;  /* 0x0100000002027b82 */ /* 0x000ea20000000a00 */
[----:B------:R-:W-:Y:S02]  /*d400*/  IMAD.U32 R5, RZ, RZ, UR7 ;  /* 0x00000007ff057e24 */ /* 0x000fe4000f8e00ff */
[----:B------:R-:W-:Y:S02]  /*d410*/  IMAD.U32 R6, RZ, RZ, UR8 ;  /* 0x00000008ff067e24 */ /* 0x000fe4000f8e00ff */
[----:B-1----:R-:W-:-:S02]  /*d420*/  IMAD.U32 R7, RZ, RZ, UR9 ;  /* 0x00000009ff077e24 */ /* 0x002fc4000f8e00ff */
[----:B------:R-:W-:Y:S02]  /*d430*/  IMAD.U32 R10, RZ, RZ, UR4 ;  /* 0x00000004ff0a7e24 */ /* 0x000fe4000f8e00ff */
[----:B------:R-:W-:Y:S02]  /*d440*/  IMAD.U32 R11, RZ, RZ, UR5 ;  /* 0x00000005ff0b7e24 */ /* 0x000fe4000f8e00ff */
[----:B------:R-:W-:Y:S02]  /*d450*/  IMAD.MOV.U32 R8, RZ, RZ, 0x70 ;  /* 0x00000070ff087424 */ /* 0x000fe400078e00ff */
[----:B------:R-:W-:Y:S02]  /*d460*/  IMAD.MOV.U32 R12, RZ, RZ, 0x1 ;  /* 0x00000001ff0c7424 */ /* 0x000fe400078e00ff */
[----:B------:R-:W-:-:S07]  /*d470*/  IMAD.MOV.U32 R13, RZ, RZ, RZ ;  /* 0x000000ffff0d7224 */ /* 0x000fce00078e00ff */
[----:B------:R-:W-:-:S07]  /*d480*/  LEPC R20, `(.L_x_54) ;  /* 0x000000001014794e */ /* 0x000fce0000000000 */
[----:B0-2---:R-:W-:Y:S05]  /*d490*/  CALL.ABS.NOINC R2 ;  /* 0x0000000002007343 */ /* 0x005fea0003c00000 */
.L_x_54:
[----:B------:R-:W2:Y:S01]  /*d4a0*/  S2R R4, SR_CTAID.Z ;  /* 0x0000000000047919 */ /* 0x000ea20000002700 */
[----:B------:R-:W3:Y:S01]  /*d4b0*/  LDC R8, c[0x0][0x448] ;  /* 0x00011200ff087b82 */ /* 0x000ee20000000800 */
[----:B------:R-:W-:Y:S01]  /*d4c0*/  USHF.R.S32.HI UR4, URZ, 0x1f, UR36 ;  /* 0x0000001f3f047899 */ /* 0x000fe20008011424 */
[----:B-1----:R-:W-:Y:S01]  /*d4d0*/  LOP3.LUT R7, R19, 0x7f, RZ, 0xc0, !PT ;  /* 0x0000007f13077812 */ /* 0x002fe200078ec0ff */
[----:B------:R-:W-:Y:S01]  /*d4e0*/  ULDC.64 UR8, c[0x0][0x2d8] ;  /* 0x0000b60000087ab9 */ /* 0x000fe20000000a00 */
[----:B------:R-:W1:Y:S01]  /*d4f0*/  S2R R10, SR_CTAID.X ;  /* 0x00000000000a7919 */ /* 0x000e620000002500 */
[----:B------:R-:W-:Y:S01]  /*d500*/  UIMAD UR6, UR4, UR8, URZ ;  /* 0x00000008040672a4 */ /* 0x000fe2000f8e023f */
[----:B------:R-:W-:Y:S01]  /*d510*/  SHF.R.U32.HI R9, RZ, 0x3, R19 ;  /* 0x00000003ff097819 */ /* 0x000fe20000011613 */
[----:B------:R-:W-:Y:S01]  /*d520*/  UIMAD.WIDE.U32 UR4, UR36, UR8, URZ ;  /* 0x00000008240472a5 */ /* 0x000fe2000f8e003f */
[----:B------:R-:W0:Y:S01]  /*d530*/  LDC.64 R2, c[0x0][0x2e0] ;  /* 0x0000b800ff027b82 */ /* 0x000e220000000a00 */
[----:B------:R-:W-:-:S04]  /*d540*/  UIMAD UR6, UR36, UR9, UR6 ;  /* 0x00000009240672a4 */ /* 0x000fc8000f8e0206 */
[----:B------:R-:W-:Y:S01]  /*d550*/  UIADD3 UR5, UR5, UR6, URZ ;  /* 0x0000000605057290 */ /* 0x000fe2000fffe03f */
[----:B---3--:R-:W-:Y:S02]  /*d560*/  ISETP.NE.AND P0, PT, R8, 0x1, PT ;  /* 0x000000010800780c */ /* 0x008fe40003f05270 */
[----:B--2---:R-:W-:-:S05]  /*d570*/  SHF.R.S32.HI R5, RZ, 0x1f, R4 ;  /* 0x0000001fff057819 */ /* 0x004fca0000011404 */
[----:B0-----:R-:W-:-:S06]  /*d580*/  IMAD R0, R5, R2, RZ ;  /* 0x0000000205007224 */ /* 0x001fcc00078e02ff */
[----:B------:R-:W0:Y:S01]  /*d590*/  @P0 LDC R6, c[0x0][0x44c] ;  /* 0x00011300ff060b82 */ /* 0x000e220000000800 */
[----:B------:R-:W-:Y:S01]  /*d5a0*/  LEA.HI R5, R7, R18, RZ, 0x1d ;  /* 0x0000001207057211 */ /* 0x000fe200078fe8ff */
[C---:B------:R-:W-:Y:S02]  /*d5b0*/  IMAD R0, R4.reuse, R3, R0 ;  /* 0x0000000304007224 */ /* 0x040fe400078e0200 */
[----:B------:R-:W-:Y:S01]  /*d5c0*/  IMAD.WIDE.U32 R2, R4, R2, UR4 ;  /* 0x0000000404027e25 */ /* 0x000fe2000f8e0002 */
[----:B------:R-:W-:-:S03]  /*d5d0*/  ULDC.64 UR4, c[0x0][0x2d0] ;  /* 0x0000b40000047ab9 */ /* 0x000fc60000000a00 */
[----:B------:R-:W-:Y:S02]  /*d5e0*/  IMAD.IADD R3, R3, 0x1, R0 ;  /* 0x0000000103037824 */ /* 0x000fe400078e0200 */
[----:B------:R-:W2:Y:S01]  /*d5f0*/  @P0 LDC R0, c[0x0][0x450] ;  /* 0x00011400ff000b82 */ /* 0x000ea20000000800 */
[----:B-1----:R-:W-:-:S04]  /*d600*/  IMAD R5, R10, 0x80, R5 ;  /* 0x000000800a057824 */ /* 0x002fc800078e0205 */
[----:B------:R-:W-:Y:S02]  /*d610*/  IMAD.MOV.U32 R4, RZ, RZ, R5 ;  /* 0x000000ffff047224 */ /* 0x000fe400078e0005 */
[----:B0-----:R-:W-:-:S05]  /*d620*/  @P0 IMAD.HI.U32 R6, R5, R6, RZ ;  /* 0x0000000605060227 */ /* 0x001fca00078e00ff */
[----:B--2---:R-:W-:-:S05]  /*d630*/  @P0 SHF.R.U32.HI R4, RZ, R0, R6 ;  /* 0x00000000ff040219 */ /* 0x004fca0000011606 */
[----:B------:R-:W-:Y:S02]  /*d640*/  IMAD.MOV R0, RZ, RZ, -R4 ;  /* 0x000000ffff007224 */ /* 0x000fe400078e0a04 */
[----:B------:R-:W-:-:S04]  /*d650*/  IMAD.WIDE.U32 R2, R4, UR4, R2 ;  /* 0x0000000404027c25 */ /* 0x000fc8000f8e0002 */
[----:B------:R-:W-:Y:S01]  /*d660*/  IMAD R0, R8, R0, R5 ;  /* 0x0000000008007224 */ /* 0x000fe200078e0205 */
[----:B------:R-:W-:-:S05]  /*d670*/  SHF.R.S32.HI R5, RZ, 0x1f, R4 ;  /* 0x0000001fff057819 */ /* 0x000fca0000011404 */
[----:B------:R-:W-:-:S04]  /*d680*/  IMAD R5, R5, UR4, RZ ;  /* 0x0000000405057c24 */ /* 0x000fc8000f8e02ff */
[----:B------:R-:W-:Y:S01]  /*d690*/  IMAD R5, R4, UR5, R5 ;  /* 0x0000000504057c24 */ /* 0x000fe2000f8e0205 */
[----:B------:R-:W-:Y:S01]  /*d6a0*/  SHF.R.S32.HI R4, RZ, 0x1f, R0 ;  /* 0x0000001fff047819 */ /* 0x000fe20000011400 */
[----:B------:R-:W-:Y:S02]  /*d6b0*/  ULDC.64 UR4, c[0x0][0x2c8] ;  /* 0x0000b20000047ab9 */ /* 0x000fe40000000a00 */
[----:B------:R-:W-:Y:S02]  /*d6c0*/  IMAD.IADD R3, R3, 0x1, R5 ;  /* 0x0000000103037824 */ /* 0x000fe400078e0205 */
[----:B------:R-:W-:Y:S02]  /*d6d0*/  IMAD R4, R4, UR4, RZ ;  /* 0x0000000404047c24 */ /* 0x000fe4000f8e02ff */
[----:B------:R-:W-:-:S04]  /*d6e0*/  IMAD.WIDE.U32 R2, R0, UR4, R2 ;  /* 0x0000000400027c25 */ /* 0x000fc8000f8e0002 */
[----:B------:R-:W-:Y:S01]  /*d6f0*/  IMAD R4, R0, UR5, R4 ;  /* 0x0000000500047c24 */ /* 0x000fe2000f8e0204 */
[----:B------:R-:W-:Y:S01]  /*d700*/  ULDC.64 UR4, c[0x0][0x280] ;  /* 0x0000a00000047ab9 */ /* 0x000fe20000000a00 */
[----:B------:R-:W-:Y:S01]  /*d710*/  IMAD.SHL.U32 R5, R9, 0x80, RZ ;  /* 0x0000008009057824 */ /* 0x000fe200078e00ff */
[----:B------:R-:W-:Y:S01]  /*d720*/  IADD3 R0, P0, R2, UR4, RZ ;  /* 0x0000000402007c10 */ /* 0x000fe2000ff1e0ff */
[----:B------:R-:W-:Y:S01]  /*d730*/  ULDC UR4, c[0x0][0x2b8] ;  /* 0x0000ae0000047ab9 */ /* 0x000fe20000000800 */
[----:B------:R-:W-:Y:S02]  /*d740*/  LOP3.LUT R2, R18, 0x80, RZ, 0xfc, !PT ;  /* 0x0000008012027812 */ /* 0x000fe400078efcff */
[----:B------:R-:W-:Y:S02]  /*d750*/  IADD3.X R3, R3, UR5, R4, P0, !PT ;  /* 0x0000000503037c10 */ /* 0x000fe400087fe404 */
[----:B------:R-:W-:Y:S01]  /*d760*/  ISETP.GE.AND P0, PT, R2, UR4, PT ;  /* 0x0000000402007c0c */ /* 0x000fe2000bf06270 */
[----:B------:R-:W-:Y:S01]  /*d770*/  IMAD.SHL.U32 R2, R9, 0x10, RZ ;  /* 0x0000001009027824 */ /* 0x000fe200078e00ff */
[----:B------:R-:W-:-:S02]  /*d780*/  LOP3.LUT R5, R18, 0x380, R5, 0xf8, !PT ;  /* 0x0000038012057812 */ /* 0x000fc400078ef805 */
[----:B------:R-:W-:Y:S01]  /*d790*/  ISETP.GE.AND P1, PT, R18, UR4, PT ;  /* 0x0000000412007c0c */ /* 0x000fe2000bf26270 */
[----:B------:R-:W-:Y:S01]  /*d7a0*/  UMOV UR4, 0xffffffff ;  /* 0xffffffff00047882 */ /* 0x000fe20000000000 */
[----:B------:R-:W-:Y:S01]  /*d7b0*/  LOP3.LUT R2, R5, 0x70, R2, 0x78, !PT ;  /* 0x0000007005027812 */ /* 0x000fe200078e7802 */
[----:B------:R-:W-:-:S05]  /*d7c0*/  IMAD.SHL.U32 R5, R7, 0x10, RZ ;  /* 0x0000001007057824 */ /* 0x000fca00078e00ff */
[----:B------:R-:W-:Y:S02]  /*d7d0*/  LOP3.LUT R4, R2, 0x400, R5, 0xf8, !PT ;  /* 0x0000040002047812 */ /* 0x000fe400078ef805 */
[----:B------:R-:W-:Y:S01]  /*d7e0*/  SHF.R.U32.HI R5, RZ, 0x3, R7 ;  /* 0x00000003ff057819 */ /* 0x000fe20000011607 */
[----:B------:R-:W-:Y:S06]  /*d7f0*/  BRA.DIV UR4, `(.L_x_55) ;  /* 0x0000002a04a87947 */ /* 0x000fec000b800000 */
[----:B------:R-:W0:Y:S01]  /*d800*/  SHFL.IDX PT, R7, R0, RZ, 0x181f ;  /* 0x00181fff00077589 */ /* 0x000e2200000e0000 */
[----:B------:R-:W-:Y:S01]  /*d810*/  ULDC UR4, c[0x0][0x288] ;  /* 0x0000a20000047ab9 */ /* 0x000fe20000000800 */
[----:B------:R-:W-:Y:S02]  /*d820*/  IMAD R5, R10, 0x80, R5 ;  /* 0x000000800a057824 */ /* 0x000fe400078e0205 */
[----:B------:R-:W1:Y:S01]  /*d830*/  SHFL.IDX PT, R6, R3, RZ, 0x181f ;  /* 0x00181fff03067589 */ /* 0x000e6200000e0000 */
[----:B------:R-:W-:Y:S02]  /*d840*/  IMAD R2, R8, UR4, RZ ;  /* 0x0000000408027c24 */ /* 0x000fe4000f8e02ff */
[C---:B------:R-:W-:Y:S01]  /*d850*/  VIADD R9, R5.reuse, 0x10 ;  /* 0x0000001005097836 */ /* 0x040fe20000000000 */
[----:B------:R-:W-:Y:S02]  /*d860*/  SHFL.IDX PT, R14, R0, 0x7, 0x181f ;  /* 0x00f81f00000e7f89 */ /* 0x000fe400000e0000 */
[----:B------:R-:W-:-:S13]  /*d870*/  ISETP.GE.AND P2, PT, R5, R2, PT ;  /* 0x000000020500720c */ /* 0x000fda0003f46270 */
[----:B------:R-:W-:Y:S01]  /*d880*/  @!P2 VIADD R8, R4, UR38 ;  /* 0x000000260408ac36 */ /* 0x000fe20008000000 */
[----:B0-----:R-:W-:-:S05]  /*d890*/  @!P2 IADD3 R7, P3, R18, R7, RZ ;  /* 0x000000071207a210 */ /* 0x001fca0007f7e0ff */
[----:B-1----:R-:W-:-:S05]  /*d8a0*/  @!P2 IMAD.X R6, RZ, RZ, R6, P3 ;  /* 0x000000ffff06a224 */ /* 0x002fca00018e0606 */
[----:B------:R-:W-:-:S04]  /*d8b0*/  @!P2 LOP3.LUT R7, R7, R6, RZ, 0x3c, !PT ;  /* 0x000000060707a212 */ /* 0x000fc800078e3cff */
[----:B------:R-:W-:-:S04]  /*d8c0*/  @!P2 LOP3.LUT R6, R7, R6, RZ, 0x3c, !PT ;  /* 0x000000060706a212 */ /* 0x000fc800078e3cff */
[----:B------:R-:W-:-:S05]  /*d8d0*/  @!P2 LOP3.LUT R7, R7, R6, RZ, 0x3c, !PT ;  /* 0x000000060707a212 */ /* 0x000fca00078e3cff */
[----:B------:R-:W-:Y:S04]  /*d8e0*/  @!P2 LDGSTS.E.BYPASS.LTC128B.128 [R8+0x20400], desc[UR40][R6.64], !P1 ;  /* 0x204000000608afae */ /* 0x000fe8000c901d68 */
[----:B------:R0:W-:Y:S01]  /*d8f0*/  @!P2 LDGSTS.E.BYPASS.LTC128B.128 [R8+0x24400], desc[UR40][R6.64+0x80], !P0 ;  /* 0x244000800608afae */ /* 0x0001e2000c101d68 */
[----:B------:R-:W-:Y:S01]  /*d900*/  ISETP.GE.AND P2, PT, R9, R2, PT ;  /* 0x000000020900720c */ /* 0x000fe20003f46270 */
[----:B------:R-:W-:Y:S02]  /*d910*/  VIADD R9, R5, 0x20 ;  /* 0x0000002005097836 */ /* 0x000fe40000000000 */
[----:B0-----:R-:W0:Y:S10]  /*d920*/  SHFL.IDX PT, R7, R0, 0x1, 0x181f ;  /* 0x00381f0000077f89 */ /* 0x001e3400000e0000 */
[----:B------:R-:W-:Y:S01]  /*d930*/  @!P2 VIADD R8, R4, UR38 ;  /* 0x000000260408ac36 */ /* 0x000fe20008000000 */
[----:B------:R-:W1:Y:S01]  /*d940*/  SHFL.IDX PT, R6, R3, 0x1, 0x181f ;  /* 0x00381f0003067f89 */ /* 0x000e6200000e0000 */
        /* <DEDUP_REMOVED lines=55> */
[----:B------:R-:W-:-:S03]  /*dcc0*/  ISETP.GE.AND P2, PT, R9, R2, PT ;  /* 0x000000020900720c */ /* 0x000fc60003f46270 */
[----:B0-----:R-:W0:Y:S10]  /*dcd0*/  SHFL.IDX PT, R7, R0, 0x6, 0x181f ;  /* 0x00d81f0000077f89 */ /* 0x001e3400000e0000 */
[----:B------:R-:W-:Y:S01]  /*dce0*/  @!P2 VIADD R8, R4, UR38 ;  /* 0x000000260408ac36 */ /* 0x000fe20008000000 */
[----:B------:R-:W1:Y:S04]  /*dcf0*/  SHFL.IDX PT, R6, R3, 0x6, 0x181f ;  /* 0x00d81f0003067f89 */ /* 0x000e6800000e0000 */
[----:B------:R-:W2:Y:S01]  /*dd00*/  SHFL.IDX PT, R3, R3, 0x7, 0x181f ;  /* 0x00f81f0003037f89 */ /* 0x000ea200000e0000 */
[----:B0-----:R-:W-:-:S05]  /*dd10*/  @!P2 IADD3 R7, P3, R18, R7, RZ ;  /* 0x000000071207a210 */ /* 0x001fca0007f7e0ff */
[----:B-1----:R-:W-:-:S05]  /*dd20*/  @!P2 IMAD.X R6, RZ, RZ, R6, P3 ;  /* 0x000000ffff06a224 */ /* 0x002fca00018e0606 */
[----:B------:R-:W-:-:S04]  /*dd30*/  @!P2 LOP3.LUT R7, R7, R6, RZ, 0x3c, !PT ;  /* 0x000000060707a212 */ /* 0x000fc800078e3cff */
[----:B------:R-:W-:-:S04]  /*dd40*/  @!P2 LOP3.LUT R6, R7, R6, RZ, 0x3c, !PT ;  /* 0x000000060706a212 */ /* 0x000fc800078e3cff */
[----:B------:R-:W-:-:S05]  /*dd50*/  @!P2 LOP3.LUT R7, R7, R6, RZ, 0x3c, !PT ;  /* 0x000000060707a212 */ /* 0x000fca00078e3cff */
[----:B------:R0:W-:Y:S04]  /*dd60*/  @!P2 LDGSTS.E.BYPASS.LTC128B.128 [R8+0x23400], desc[UR40][R6.64], !P1 ;  /* 0x234000000608afae */ /* 0x0001e8000c901d68 */
[----:B--2---:R0:W-:Y:S02]  /*dd70*/  @!P2 LDGSTS.E.BYPASS.LTC128B.128 [R8+0x27400], desc[UR40][R6.64+0x80], !P0 ;  /* 0x274000800608afae */ /* 0x0041e4000c101d68 */
.L_x_121:
[----:B------:R-:W-:Y:S01]  /*dd80*/  VIADD R5, R5, 0x70 ;  /* 0x0000007005057836 */ /* 0x000fe20000000000 */
[----:B------:R-:W-:Y:S04]  /*dd90*/  BSSY B0, `(.L_x_56) ;  /* 0x000000b000007945 */ /* 0x000fe80003800000 */
[----:B------:R-:W-:-:S13]  /*dda0*/  ISETP.GE.AND P2, PT, R5, R2, PT ;  /* 0x000000020500720c */ /* 0x000fda0003f46270 */
[----:B------:R-:W-:Y:S05]  /*ddb0*/  @P2 BRA `(.L_x_57) ;  /* 0x0000000000202947 */ /* 0x000fea0003800000 */
[----:B------:R-:W-:Y:S01]  /*ddc0*/  IADD3 R2, P2, R18, R14, RZ ;  /* 0x0000000e12027210 */ /* 0x000fe20007f5e0ff */
[----:B------:R-:W-:-:S04]  /*ddd0*/  VIADD R5, R4, UR38 ;  /* 0x0000002604057c36 */ /* 0x000fc80008000000 */
[----:B------:R-:W-:-:S05]  /*dde0*/  IMAD.X R3, RZ, RZ, R3, P2 ;  /* 0x000000ffff037224 */ /* 0x000fca00010e0603 */
[----:B------:R-:W-:Y:S01]  /*ddf0*/  @!PT LDS RZ, [RZ] ;  /* 0x00000000fffff984 */ /* 0x000fe20000000800 */
[----:B------:R-:W-:Y:S01]  /*de00*/  @!PT LDS RZ, [RZ] ;  /* 0x00000000fffff984 */ /* 0x000fe20000000800 */
[----:B------:R-:W-:Y:S01]  /*de10*/  @!PT LDS RZ, [RZ] ;  /* 0x00000000fffff984 */ /* 0x000fe20000000800 */
[----:B------:R1:W-:Y:S04]  /*de20*/  LDGSTS.E.BYPASS.LTC128B.128 [R5+0x23c00], desc[UR40][R2.64], !P1 ;  /* 0x23c0000002057fae */ /* 0x0003e8000c901d68 */
[----:B------:R1:W-:Y:S02]  /*de30*/  LDGSTS.E.BYPASS.LTC128B.128 [R5+0x27c00], desc[UR40][R2.64+0x80], !P0 ;  /* 0x27c0008002057fae */ /* 0x0003e4000c101d68 */
.L_x_57:
[----:B------:R-:W-:Y:S05]  /*de40*/  BSYNC B0 ;  /* 0x0000000000007941 */ /* 0x000fea0003800000 */
.L_x_56:
[----:B------:R-:W-:Y:S01]  /*de50*/  NOP ;  /* 0x0000000000007918 */ /* 0x000fe20000000000 */
[----:B------:R-:W-:Y:S01]  /*de60*/  SYNCS.ARRIVE.TRANS64.RED.A0T1 RZ, [UR38+0x38800], RZ ;  /* 0x038800ffffff79a7 */ /* 0x000fe20008200426 */
[----:B------:R-:W-:Y:S01]  /*de70*/  IMAD.MOV.U32 R0, RZ, RZ, 0x1 ;  /* 0x00000001ff007424 */ /* 0x000fe200078e00ff */
[----:B------:R-:W-:Y:S04]  /*de80*/  ARRIVES.LDGSTSBAR.64.TRANSCNT [UR38+0x38800] ;  /* 0x03880000ff0079b0 */ /* 0x000fe80008000aa6 */
[----:B------:R-:W-:Y:S01]  /*de90*/  SHF.L.U32 R0, R0, 0x1f, RZ ;  /* 0x0000001f00007819 */ /* 0x000fe200000006ff */
[----:B------:R-:W-:Y:S01]  /*dea0*/  NOP ;  /* 0x0000000000007918 */ /* 0x000fe20000000000 */
[----:B-1----:R-:W2:Y:S01]  /*deb0*/  LDL R3, [R1+0x10] ;  /* 0x0000100001037983 */ /* 0x002ea20000100800 */
[----:B------:R-:W-:Y:S01]  /*dec0*/  SYNCS.ARRIVE.TRANS64.A1T0 RZ, [UR38+0x38800], RZ ;  /* 0x038800ffffff79a7 */ /* 0x000fe20008100026 */
[----:B------:R-:W-:Y:S01]  /*ded0*/  VIADD R17, R17, 0xfffffffe ;  /* 0xfffffffe11117836 */ /* 0x000fe20000000000 */
[----:B------:R-:W1:Y:S04]  /*dee0*/  SYNCS.PHASECHK.TRANS64.TRYWAIT P0, [UR38+0x38820], R0 ;  /* 0x03882000ff0075a7 */ /* 0x000e680008000166 */
[----:B--2---:R-:W-:Y:S01]  /*def0*/  ISETP.GE.AND P1, PT, R17, R3, PT ;  /* 0x000000031100720c */ /* 0x004fe20003f26270 */
[----:B-1----:R-:W-:-:S12]  /*df00*/  @!P0 BRA `(.L_x_58) ;  /* 0x0000002c00c08947 */ /* 0x002fd80003800000 */
.L_x_122:
[----:B------:R-:W-:Y:S01]  /*df10*/  IMAD.MOV.U32 R21, RZ, RZ, 0x1 ;  /* 0x00000001ff157424 */ /* 0x000fe200078e00ff */
[----:B------:R-:W-:Y:S06]  /*df20*/  @!P1 BRA `(.L_x_59) ;  /* 0x0000001000a09947 */ /* 0x000fec0003800000 */
[----:B------:R-:W2:Y:S01]  /*df30*/  LDL R2, [R1+0x20] ;  /* 0x0000200001027983 */ /* 0x000ea20000100800 */
[----:B-1----:R-:W-:Y:S02]  /*df40*/  IMAD.MOV.U32 R0, RZ, RZ, 0x1 ;  /* 0x00000001ff007424 */ /* 0x002fe400078e00ff */
[----:B0-----:R-:W-:Y:S01]  /*df50*/  IMAD.MOV.U32 R6, RZ, RZ, RZ ;  /* 0x000000ffff067224 */ /* 0x001fe200078e00ff */
[C---:B--2---:R-:W-:Y:S02]  /*df60*/  LOP3.LUT R3, R2.reuse, 0x1, RZ, 0xfc, !PT ;  /* 0x0000000102037812 */ /* 0x044fe400078efcff */
[----:B------:R-:W-:-:S03]  /*df70*/  LOP3.LUT R2, R2, 0x2, RZ, 0xfc, !PT ;  /* 0x0000000202027812 */ /* 0x000fc600078efcff */
[----:B------:R0:W-:Y:S04]  /*df80*/  STL [R1+0x28], R3 ;  /* 0x0000280301007387 */ /* 0x0001e80000100800 */
[----:B------:R0:W-:Y:S02]  /*df90*/  STL [R1+0x24], R2 ;  /* 0x0000240201007387 */ /* 0x0001e40000100800 */
.L_x_78:
[----:B0-----:R-:W2:Y:S01]  /*dfa0*/  LDL R2, [R1] ;  /* 0x0000000001027983 */ /* 0x001ea20000100800 */
[----:B------:R-:W-:Y:S01]  /*dfb0*/  VIADD R20, R6, 0x1 ;  /* 0x0000000106147836 */ /* 0x000fe20000000000 */
[----:B------:R-:W-:Y:S04]  /*dfc0*/  BSSY B0, `(.L_x_60) ;  /* 0x0000081000007945 */ /* 0x000fe80003800000 */
[----:B------:R-:W-:-:S04]  /*dfd0*/  ISETP.NE.AND P0, PT, R20, 0x2, PT ;  /* 0x000000021400780c */ /* 0x000fc80003f05270 */
[----:B------:R-:W-:Y:S02]  /*dfe0*/  SEL R21, RZ, 0x1, P0 ;  /* 0x00000001ff157807 */ /* 0x000fe40000000000 */
[----:B------:R-:W-:Y:S02]  /*dff0*/  SEL R20, R20, RZ, P0 ;  /* 0x000000ff14147207 */ /* 0x000fe40000000000 */
[----:B------:R-:W-:Y:S02]  /*e000*/  LOP3.LUT R21, R0, R21, RZ, 0x3c, !PT ;  /* 0x0000001500157212 */ /* 0x000fe400078e3cff */
[----:B--2---:R-:W-:-:S13]  /*e010*/  LOP3.LUT P1, RZ, R2, 0x2, RZ, 0xc0, !PT ;  /* 0x0000000202ff7812 */ /* 0x004fda000782c0ff */
[----:B------:R-:W-:Y:S05]  /*e020*/  @!P1 BRA `(.L_x_61) ;  /* 0x0000000400e89947 */ /* 0x000fea0003800000 */
[----:B------:R-:W-:Y:S01]  /*e030*/  LOP3.LUT P1, RZ, R2, 0x1, RZ, 0xc0, !PT ;  /* 0x0000000102ff7812 */ /* 0x000fe2000782c0ff */
[----:B------:R-:W-:-:S12]  /*e040*/  IMAD.MOV.U32 R7, RZ, RZ, R17 ;  /* 0x000000ffff077224 */ /* 0x000fd800078e0011 */
[----:B------:R-:W-:Y:S05]  /*e050*/  @!P1 BRA `(.L_x_62) ;  /* 0x0000000000509947 */ /* 0x000fea0003800000 */
[----:B------:R-:W2:Y:S01]  /*e060*/  LDL R8, [R1+0x14] ;  /* 0x0000140001087983 */ /* 0x000ea20000100800 */
[----:B------:R-:W0:Y:S01]  /*e070*/  LDC R7, c[0x0][0x43c] ;  /* 0x00010f00ff077b82 */ /* 0x000e220000000800 */
[----:B------:R-:W-:Y:S02]  /*e080*/  ULDC.64 UR4, c[0x0][0x428] ;  /* 0x00010a0000047ab9 */ /* 0x000fe40000000a00 */
[----:B------:R-:W3:Y:S01]  /*e090*/  LDL R9, [R1+0x4] ;  /* 0x0000040001097983 */ /* 0x000ee20000100800 */
[----:B0-----:R-:W-:-:S13]  /*e0a0*/  ISETP.NE.AND P0, PT, R7, 0x1, PT ;  /* 0x000000010700780c */ /* 0x001fda0003f05270 */
[----:B------:R-:W0:Y:S02]  /*e0b0*/  @P0 LDC.64 R2, c[0x0][0x440] ;  /* 0x00011000ff020b82 */ /* 0x000e240000000a00 */
[----:B0-----:R-:W-:-:S04]  /*e0c0*/  @P0 IMAD.HI.U32 R4, R17, R2, RZ ;  /* 0x0000000211040227 */ /* 0x001fc800078e00ff */
[----:B------:R-:W-:Y:S01]  /*e0d0*/  IMAD.MOV.U32 R2, RZ, RZ, R17 ;  /* 0x000000ffff027224 */ /* 0x000fe200078e0011 */
[----:B------:R-:W-:Y:S02]  /*e0e0*/  @P0 SHF.R.U32.HI R2, RZ, R3, R4 ;  /* 0x00000003ff020219 */ /* 0x000fe40000011604 */
[----:B------:R-:W0:Y:S03]  /*e0f0*/  LDC.64 R4, c[0x0][0x418] ;  /* 0x00010600ff047b82 */ /* 0x000e260000000a00 */
[----:B------:R-:W-:-:S04]  /*e100*/  IMAD.MOV R3, RZ, RZ, -R2 ;  /* 0x000000ffff037224 */ /* 0x000fc800078e0a02 */
[----:B------:R-:W-:Y:S01]  /*e110*/  IMAD R7, R7, R3, R17 ;  /* 0x0000000307077224 */ /* 0x000fe200078e0211 */
[----:B------:R-:W-:Y:S01]  /*e120*/  SHF.R.S32.HI R3, RZ, 0x1f, R2 ;  /* 0x0000001fff037819 */ /* 0x000fe20000011402 */
[----:B--2---:R-:W-:-:S04]  /*e130*/  IMAD R8, R8, UR4, RZ ;  /* 0x0000000408087c24 */ /* 0x004fc8000f8e02ff */
[C---:B---3--:R-:W-:Y:S02]  /*e140*/  IMAD R8, R9.reuse, UR5, R8 ;  /* 0x0000000509087c24 */ /* 0x048fe4000f8e0208 */
[----:B------:R-:W-:-:S04]  /*e150*/  IMAD.WIDE.U32 R2, R9, UR4, R2 ;  /* 0x0000000409027c25 */ /* 0x000fc8000f8e0002 */
[----:B------:R-:W-:Y:S01]  /*e160*/  IMAD.IADD R8, R8, 0x1, R3 ;  /* 0x0000000108087824 */ /* 0x000fe200078e0203 */
[----:B0-----:R-:W-:-:S04]  /*e170*/  LEA R4, P0, R2, R4, 0x2 ;  /* 0x0000000402047211 */ /* 0x001fc800078010ff */
[----:B------:R-:W-:-:S05]  /*e180*/  LEA.HI.X R5, R2, R5, R8, 0x2, P0 ;  /* 0x0000000502057211 */ /* 0x000fca00000f1408 */
[----:B------:R0:W5:Y:S04]  /*e190*/  LDG.E R16, desc[UR40][R4.64] ;  /* 0x0000002804107981 */ /* 0x000168000c1e1900 */
.L_x_62:
[----:B0-----:R-:W-:Y:S01]  /*e1a0*/  LEA R4, R20, UR38, 0x3 ;  /* 0x0000002614047c11 */ /* 0x001fe2000f8e18ff */
[----:B------:R-:W0:Y:S01]  /*e1b0*/  S2R R2, SR_TID.X ;  /* 0x0000000000027919 */ /* 0x000e220000002100 */
[----:B------:R-:W-:-:S04]  /*e1c0*/  SHF.L.U32 R3, R21, 0x1f, RZ ;  /* 0x0000001f15037819 */ /* 0x000fc800000006ff */
[----:B------:R-:W1:Y:S01]  /*e1d0*/  SYNCS.PHASECHK.TRANS64.TRYWAIT P0, [R4+URZ+0x38880], R3 ;  /* 0x03888003040075a7 */ /* 0x000e62000800017f */
[----:B0-----:R-:W-:-:S04]  /*e1e0*/  LOP3.LUT R2, R2, 0x7f, RZ, 0xc0, !PT ;  /* 0x0000007f02027812 */ /* 0x001fc800078ec0ff */
[----:B------:R-:W-:Y:S01]  /*e1f0*/  ISETP.NE.AND P1, PT, R2, RZ, PT ;  /* 0x000000ff0200720c */ /* 0x000fe20003f25270 */
[----:B-1----:R-:W-:-:S12]  /*e200*/  @!P0 BRA `(.L_x_63) ;  /* 0x0000002c00188947 */ /* 0x002fd80003800000 */
.L_x_123:
[----:B------:R-:W-:Y:S04]  /*e210*/  BSSY B1, `(.L_x_64) ;  /* 0x0000009000017945 */ /* 0x000fe80003800000 */
[----:B------:R-:W-:Y:S05]  /*e220*/  @P1 BRA `(.L_x_65) ;  /* 0x00000000001c1947 */ /* 0x000fea0003800000 */
[----:B------:R-:W1:Y:S01]  /*e230*/  S2R R5, SR_TID.X ;  /* 0x0000000000057919 */ /* 0x000e620000002100 */
[----:B------:R-:W-:-:S04]  /*e240*/  IMAD.MOV.U32 R2, RZ, RZ, 0x8000 ;  /* 0x00008000ff027424 */ /* 0x000fc800078e00ff */
[----:B------:R2:W-:Y:S01]  /*e250*/  SYNCS.ARRIVE.TRANS64 RZ, [R4+URZ+0x38870], R2 ;  /* 0x0388700204ff79a7 */ /* 0x0005e2000800003f */
[----:B-1----:R-:W-:-:S04]  /*e260*/  LOP3.LUT R5, R5, 0x1f, RZ, 0xc0, !PT ;  /* 0x0000001f05057812 */ /* 0x002fc800078ec0ff */
[----:B------:R-:W-:-:S13]  /*e270*/  ISETP.NE.AND P0, PT, R5, RZ, PT ;  /* 0x000000ff0500720c */ /* 0x000fda0003f05270 */
[----:B--2---:R-:W-:Y:S05]  /*e280*/  @!P0 BRA `(.L_x_65) ;  /* 0x0000000000048947 */ /* 0x004fea0003800000 */
[----:B------:R-:W-:Y:S01]  /*e290*/  BPT.TRAP 0x1 ;  /* 0x000000040000795c */ /* 0x000fe20000300000 */
.L_x_65:
[----:B------:R-:W-:Y:S05]  /*e2a0*/  BSYNC B1 ;  /* 0x0000000000017941 */ /* 0x000fea0003800000 */
.L_x_64:
[----:B------:R-:W-:Y:S01]  /*e2b0*/  LEA R2, R20, UR38, 0xf ;  /* 0x0000002614027c11 */ /* 0x000fe2000f8e78ff */
[----:B------:R-:W-:Y:S01]  /*e2c0*/  IMAD.SHL.U32 R5, R7, 0x80, RZ ;  /* 0x0000008007057824 */ /* 0x000fe200078e00ff */
[----:B------:R-:W-:Y:S01]  /*e2d0*/  R2UR UR33, R4 ;  /* 0x00000000042172ca */ /* 0x000fe200000e0000 */
[----:B------:R-:W-:Y:S01]  /*e2e0*/  IMAD.MOV.U32 R10, RZ, RZ, RZ ;  /* 0x000000ffff0a7224 */ /* 0x000fe200078e00ff */
[----:B------:R-:W-:Y:S01]  /*e2f0*/  R2UR UR8, R2 ;  /* 0x00000000020872ca */ /* 0x000fe200000e0000 */
[----:B------:R-:W-:Y:S01]  /*e300*/  ULDC.64 UR4, c[0x0][0x198] ;  /* 0x0000660000047ab9 */ /* 0x000fe20000000a00 */
[----:B------:R-:W-:Y:S01]  /*e310*/  R2UR UR35, R5 ;  /* 0x00000000052372ca */ /* 0x000fe200000e0000 */
[----:B------:R-:W-:Y:S01]  /*e320*/  UIADD3 UR4, UP0, UR4, 0x470, URZ ;  /* 0x0000047004047890 */ /* 0x000fe2000ff1e03f */
[----:B------:R-:W-:Y:S01]  /*e330*/  R2UR UR34, R10 ;  /* 0x000000000a2272ca */ /* 0x000fe200000e0000 */
[----:B------:R-:W-:Y:S01]  /*e340*/  UMOV UR6, 0x0 ;  /* 0x0000000000067882 */ /* 0x000fe20000000000 */
[----:B------:R-:W-:Y:S01]  /*e350*/  PLOP3.LUT P0, PT, PT, PT, PT, 0x80, 0x0 ;  /* 0x000000000000781c */ /* 0x000fe20003f0f070 */
[----:B------:R-:W-:Y:S01]  /*e360*/  UIADD3.X UR5, URZ, UR5, URZ, UP0, !UPT ;  /* 0x000000053f057290 */ /* 0x000fe200087fe43f */
[----:B------:R-:W-:-:S03]  /*e370*/  UMOV UR7, 0x14f00000 ;  /* 0x14f0000000077882 */ /* 0x000fc60000000000 */
[----:B------:R-:W-:Y:S02]  /*e380*/  UIADD3 UR33, UR33, 0x38870, URZ ;  /* 0x0003887021217890 */ /* 0x000fe4000fffe03f */
[----:B------:R-:W-:-:S12]  /*e390*/  UIADD3 UR32, UR8, 0x10400, URZ ;  /* 0x0001040008207890 */ /* 0x000fd8000fffe03f */
.L_x_66:
[----:B------:R-:W-:-:S13]  /*e3a0*/  @P0 ELECT P2, URZ, PT ;  /* 0x00000000003f082f */ /* 0x000fda0003840000 */
[----:B-----5:R-:W-:Y:S02]  /*e3b0*/  @P2 R2UR UR37, R16 ;  /* 0x00000000102522ca */ /* 0x020fe400000e0000 */
[----:B------:R-:W-:-:S11]  /*e3c0*/  @P2 PLOP3.LUT P0, PT, P2, PT, PT, 0x8, 0x0 ;  /* 0x000000000000281c */ /* 0x000fd6000170e170 */
[----:B------:R1:W-:Y:S01]  /*e3d0*/  UTMALDG.4D [UR32], [UR4], desc[UR6] ;  /* 0x00000620040075b4 */ /* 0x0003e20008019000 */
[----:B------:R-:W-:Y:S01]  /*e3e0*/  PLOP3.LUT P2, PT, PT, PT, PT, 0x8, 0x0 ;  /* 0x000000000000781c */ /* 0x000fe20003f4e170 */
[----:B-1----:R-:W-:-:S12]  /*e3f0*/  @P0 BRA.U.ANY `(.L_x_66) ;  /* 0xfffffffd00e80947 */ /* 0x002fd8000393ffff */
[----:B------:R-:W-:Y:S01]  /*e400*/  IMAD.MOV.U32 R7, RZ, RZ, 0x80 ;  /* 0x00000080ff077424 */ /* 0x000fe200078e00ff */
[----:B------:R-:W-:Y:S01]  /*e410*/  R2UR UR11, R5 ;  /* 0x00000000050b72ca */ /* 0x000fe200000e0000 */
[----:B------:R-:W-:Y:S01]  /*e420*/  UIADD3 UR8, UR8, 0x14400, URZ ;  /* 0x0001440008087890 */ /* 0x000fe2000fffe03f */
[----:B------:R-:W-:Y:S01]  /*e430*/  PLOP3.LUT P0, PT, PT, PT, PT, 0x80, 0x0 ;  /* 0x000000000000781c */ /* 0x000fe20003f0f070 */
[----:B------:R-:W-:Y:S01]  /*e440*/  UMOV UR6, 0x0 ;  /* 0x0000000000067882 */ /* 0x000fe20000000000 */
[----:B------:R-:W-:Y:S01]  /*e450*/  R2UR UR10, R7 ;  /* 0x00000000070a72ca */ /* 0x000fe200000e0000 */
[----:B------:R-:W-:-:S14]  /*e460*/  UMOV UR7, 0x14f00000 ;  /* 0x14f0000000077882 */ /* 0x000fdc0000000000 */
.L_x_67:
[----:B------:R-:W-:-:S13]  /*e470*/  @P0 ELECT P2, URZ, PT ;  /* 0x00000000003f082f */ /* 0x000fda0003840000 */
[----:B------:R-:W-:Y:S01]  /*e480*/  @P2 R2UR UR13, R16 ;  /* 0x00000000100d22ca */ /* 0x000fe200000e0000 */
[----:B------:R-:W-:Y:S01]  /*e490*/  UMOV UR9, UR33 ;  /* 0x0000002100097c82 */ /* 0x000fe20008000000 */
[----:B------:R-:W-:Y:S01]  /*e4a0*/  UMOV UR12, UR36 ;  /* 0x00000024000c7c82 */ /* 0x000fe20008000000 */
[----:B------:R-:W-:-:S10]  /*e4b0*/  @P2 PLOP3.LUT P0, PT, P2, PT, PT, 0x8, 0x0 ;  /* 0x000000000000281c */ /* 0x000fd4000170e170 */
[----:B------:R1:W-:Y:S01]  /*e4c0*/  UTMALDG.4D [UR8], [UR4], desc[UR6] ;  /* 0x00000608040075b4 */ /* 0x0003e20008019000 */
[----:B------:R-:W-:Y:S02]  /*e4d0*/  PLOP3.LUT P2, PT, PT, PT, PT, 0x8, 0x0 ;  /* 0x000000000000781c */ /* 0x000fe40003f4e170 */
[----:B-1----:R-:W-:Y:S11]  /*e4e0*/  @P0 BRA.U.ANY `(.L_x_67) ;  /* 0xfffffffd00e00947 */ /* 0x002ff6000393ffff */
[----:B------:R-:W1:Y:S02]  /*e4f0*/  SYNCS.PHASECHK.TRANS64.TRYWAIT P0, [R4+URZ+0x38840], R3 ;  /* 0x03884003040075a7 */ /* 0x000e64000800017f */
[----:B-1----:R-:W-:Y:S05]  /*e500*/  @!P0 BRA `(.L_x_68) ;  /* 0x00000028006c8947 */ /* 0x002fea0003800000 */
.L_x_124:
[----:B------:R-:W-:Y:S01]  /*e510*/  BSSY B1, `(.L_x_69) ;  /* 0x000000b000017945 */ /* 0x000fe20003800000 */
[----:B------:R-:W-:Y:S02]  /*e520*/  IMAD.MOV.U32 R8, RZ, RZ, 0x0 ;  /* 0x00000000ff087424 */ /* 0x000fe400078e00ff */
[----:B------:R-:W-:Y:S01]  /*e530*/  IMAD.MOV.U32 R9, RZ, RZ, 0x14f00000 ;  /* 0x14f00000ff097424 */ /* 0x000fe200078e00ff */
[----:B------:R-:W-:Y:S06]  /*e540*/  @P1 BRA `(.L_x_70) ;  /* 0x00000000001c1947 */ /* 0x000fec0003800000 */
[----:B------:R-:W2:Y:S01]  /*e550*/  S2R R11, SR_TID.X ;  /* 0x00000000000b7919 */ /* 0x000ea20000002100 */
[----:B01----:R-:W-:-:S04]  /*e560*/  IMAD.MOV.U32 R3, RZ, RZ, 0x8000 ;  /* 0x00008000ff037424 */ /* 0x003fc800078e00ff */
[----:B------:R3:W-:Y:S01]  /*e570*/  SYNCS.ARRIVE.TRANS64 RZ, [R4+URZ+0x38830], R3 ;  /* 0x0388300304ff79a7 */ /* 0x0007e2000800003f */
[----:B--2---:R-:W-:-:S04]  /*e580*/  LOP3.LUT R11, R11, 0x1f, RZ, 0xc0, !PT ;  /* 0x0000001f0b0b7812 */ /* 0x004fc800078ec0ff */
[----:B------:R-:W-:-:S13]  /*e590*/  ISETP.NE.AND P0, PT, R11, RZ, PT ;  /* 0x000000ff0b00720c */ /* 0x000fda0003f05270 */
[----:B---3--:R-:W-:Y:S05]  /*e5a0*/  @!P0 BRA `(.L_x_70) ;  /* 0x0000000000048947 */ /* 0x008fea0003800000 */
[----:B------:R-:W-:Y:S01]  /*e5b0*/  BPT.TRAP 0x1 ;  /* 0x000000040000795c */ /* 0x000fe20000300000 */
.L_x_70:
[----:B------:R-:W-:Y:S05]  /*e5c0*/  BSYNC B1 ;  /* 0x0000000000017941 */ /* 0x000fea0003800000 */
.L_x_69:
[----:B------:R-:W-:Y:S01]  /*e5d0*/  R2UR UR4, R2 ;  /* 0x00000000020472ca */ /* 0x000fe200000e0000 */
[----:B------:R-:W-:Y:S01]  /*e5e0*/  ULDC.64 UR6, c[0x0][0x198] ;  /* 0x0000660000067ab9 */ /* 0x000fe20000000a00 */
[----:B------:R-:W-:Y:S01]  /*e5f0*/  R2UR UR9, R4 ;  /* 0x00000000040972ca */ /* 0x000fe200000e0000 */
[----:B------:R-:W-:Y:S01]  /*e600*/  UIADD3 UR6, UP0, UR6, 0x370, URZ ;  /* 0x0000037006067890 */ /* 0x000fe2000ff1e03f */
[----:B------:R-:W-:Y:S02]  /*e610*/  R2UR UR10, R10 ;  /* 0x000000000a0a72ca */ /* 0x000fe400000e0000 */
[----:B------:R-:W-:Y:S01]  /*e620*/  R2UR UR14, R8 ;  /* 0x00000000080e72ca */ /* 0x000fe200000e0000 */
[----:B------:R-:W-:Y:S01]  /*e630*/  UIADD3.X UR7, URZ, UR7, URZ, UP0, !UPT ;  /* 0x000000073f077290 */ /* 0x000fe200087fe43f */
[----:B------:R-:W-:Y:S02]  /*e640*/  R2UR UR15, R9 ;  /* 0x00000000090f72ca */ /* 0x000fe400000e0000 */
[----:B------:R-:W-:-:S02]  /*e650*/  R2UR UR11, R5 ;  /* 0x00000000050b72ca */ /* 0x000fc400000e0000 */
[----:B------:R-:W-:Y:S01]  /*e660*/  PLOP3.LUT P0, PT, PT, PT, PT, 0x80, 0x0 ;  /* 0x000000000000781c */ /* 0x000fe20003f0f070 */
[----:B------:R-:W-:Y:S02]  /*e670*/  UIADD3 UR8, UR4, 0x28400, URZ ;  /* 0x0002840004087890 */ /* 0x000fe4000fffe03f */
[----:B------:R-:W-:-:S12]  /*e680*/  UIADD3 UR9, UR9, 0x38830, URZ ;  /* 0x0003883009097890 */ /* 0x000fd8000fffe03f */
.L_x_71:
[----:B------:R-:W-:-:S13]  /*e690*/  @P0 ELECT P1, URZ, PT ;  /* 0x00000000003f082f */ /* 0x000fda0003820000 */
[----:B------:R-:W-:Y:S01]  /*e6a0*/  @P1 R2UR UR13, R16 ;  /* 0x00000000100d12ca */ /* 0x000fe200000e0000 */
[----:B------:R-:W-:Y:S01]  /*e6b0*/  UMOV UR12, UR36 ;  /* 0x00000024000c7c82 */ /* 0x000fe20008000000 */
[----:B------:R-:W-:-:S11]  /*e6c0*/  @P1 PLOP3.LUT P0, PT, P1, PT, PT, 0x8, 0x0 ;  /* 0x000000000000181c */ /* 0x000fd60000f0e170 */
[----:B------:R2:W-:Y:S01]  /*e6d0*/  UTMALDG.4D [UR8], [UR6], desc[UR14] ;  /* 0x00000e08060075b4 */ /* 0x0005e20008019000 */
[----:B------:R-:W-:Y:S01]  /*e6e0*/  PLOP3.LUT P1, PT, PT, PT, PT, 0x8, 0x0 ;  /* 0x000000000000781c */ /* 0x000fe20003f2e170 */
[----:B--2---:R-:W-:-:S12]  /*e6f0*/  @P0 BRA.U.ANY `(.L_x_71) ;  /* 0xfffffffd00e40947 */ /* 0x004fd8000393ffff */
[----:B------:R-:W-:Y:S01]  /*e700*/  R2UR UR10, R7 ;  /* 0x00000000070a72ca */ /* 0x000fe200000e0000 */
[----:B------:R-:W-:Y:S01]  /*e710*/  UIADD3 UR8, UR4, 0x2c400, URZ ;  /* 0x0002c40004087890 */ /* 0x000fe2000fffe03f */
[----:B------:R-:W-:Y:S02]  /*e720*/  R2UR UR14, R8 ;  /* 0x00000000080e72ca */ /* 0x000fe400000e0000 */
[----:B------:R-:W-:Y:S02]  /*e730*/  R2UR UR15, R9 ;  /* 0x00000000090f72ca */ /* 0x000fe400000e0000 */
[----:B------:R-:W-:Y:S02]  /*e740*/  R2UR UR11, R5 ;  /* 0x00000000050b72ca */ /* 0x000fe400000e0000 */
[----:B------:R-:W-:-:S13]  /*e750*/  PLOP3.LUT P0, PT, PT, PT, PT, 0x80, 0x0 ;  /* 0x000000000000781c */ /* 0x000fda0003f0f070 */
.L_x_72:
[----:B------:R-:W-:-:S13]  /*e760*/  @P0 ELECT P1, URZ, PT ;  /* 0x00000000003f082f */ /* 0x000fda0003820000 */
[----:B------:R-:W-:Y:S01]  /*e770*/  @P1 R2UR UR13, R16 ;  /* 0x00000000100d12ca */ /* 0x000fe200000e0000 */
[----:B------:R-:W-:Y:S01]  /*e780*/  UMOV UR12, UR36 ;  /* 0x00000024000c7c82 */ /* 0x000fe20008000000 */
[----:B------:R-:W-:-:S11]  /*e790*/  @P1 PLOP3.LUT P0, PT, P1, PT, PT, 0x8, 0x0 ;  /* 0x000000000000181c */ /* 0x000fd60000f0e170 */
[----:B------:R2:W-:Y:S01]  /*e7a0*/  UTMALDG.4D [UR8], [UR6], desc[UR14] ;  /* 0x00000e08060075b4 */ /* 0x0005e20008019000 */
[----:B------:R-:W-:Y:S01]  /*e7b0*/  PLOP3.LUT P1, PT, PT, PT, PT, 0x8, 0x0 ;  /* 0x000000000000781c */ /* 0x000fe20003f2e170 */
[----:B--2---:R-:W-:-:S12]  /*e7c0*/  @P0 BRA.U.ANY `(.L_x_72) ;  /* 0xfffffffd00e40947 */ /* 0x004fd8000393ffff */
.L_x_61:
[----:B------:R-:W-:Y:S05]  /*e7d0*/  BSYNC B0 ;  /* 0x0000000000007941 */ /* 0x000fea0003800000 */
.L_x_60:
[----:B------:R-:W2:Y:S02]  /*e7e0*/  LDL R2, [R1+0x28] ;  /* 0x0000280001027983 */ /* 0x000ea40000100800 */
[----:B--2---:R-:W-:-:S13]  /*e7f0*/  ISETP.NE.AND P0, PT, R2, 0x3, PT ;  /* 0x000000030200780c */ /* 0x004fda0003f05270 */
[----:B------:R-:W-:Y:S05]  /*e800*/  @!P0 BRA `(.L_x_73) ;  /* 0x0000000000048947 */ /* 0x000fea0003800000 */
[----:B------:R-:W-:Y:S01]  /*e810*/  BPT.TRAP 0x1 ;  /* 0x000000040000795c */ /* 0x000fe20000300000 */
.L_x_73:
[----:B01----:R-:W2:Y:S01]  /*e820*/  LDL R3, [R1+0x24] ;  /* 0x0000240001037983 */ /* 0x003ea20000100800 */
[----:B------:R-:W-:Y:S02]  /*e830*/  LOP3.LUT R2, R0, 0x1, RZ, 0x3c, !PT ;  /* 0x0000000100027812 */ /* 0x000fe400078e3cff */
[----:B------:R-:W-:Y:S02]  /*e840*/  LEA R19, R6, UR38, 0x3 ;  /* 0x0000002606137c11 */ /* 0x000fe4000f8e18ff */
[----:B------:R-:W-:-:S04]  /*e850*/  SHF.L.U32 R2, R2, 0x1f, RZ ;  /* 0x0000001f02027819 */ /* 0x000fc800000006ff */
[----:B------:R-:W0:Y:S01]  /*e860*/  SYNCS.PHASECHK.TRANS64.TRYWAIT P0, [R19+URZ+0x38870], R2 ;  /* 0x03887002130075a7 */ /* 0x000e22000800017f */
[----:B--2---:R-:W-:Y:S01]  /*e870*/  ISETP.NE.AND P1, PT, R3, 0x3, PT ;  /* 0x000000030300780c */ /* 0x004fe20003f25270 */
[----:B0-----:R-:W-:-:S12]  /*e880*/  @!P0 BRA `(.L_x_74) ;  /* 0x0000002400a08947 */ /* 0x001fd80003800000 */
.L_x_125:
[----:B------:R-:W-:Y:S05]  /*e890*/  @!P1 BRA `(.L_x_75) ;  /* 0x0000000000049947 */ /* 0x000fea0003800000 */
[----:B------:R-:W-:Y:S01]  /*e8a0*/  BPT.TRAP 0x1 ;  /* 0x000000040000795c */ /* 0x000fe20000300000 */
.L_x_75:
[----:B------:R-:W-:Y:S01]  /*e8b0*/  SHF.L.U32 R0, R0, 0x1f, RZ ;  /* 0x0000001f00007819 */ /* 0x000fe200000006ff */
[----:B------:R-:W-:-:S03]  /*e8c0*/  IMAD.SHL.U32 R3, R6, 0x8000, RZ ;  /* 0x0000800006037824 */ /* 0x000fc600078e00ff */
[----:B------:R-:W1:Y:S02]  /*e8d0*/  SYNCS.PHASECHK.TRANS64.TRYWAIT P0, [R19+URZ+0x38860], R0 ;  /* 0x03886000130075a7 */ /* 0x000e64000800017f */
[----:B-1----:R-:W-:Y:S05]  /*e8e0*/  @!P0 BRA `(.L_x_76) ;  /* 0x00000024009c8947 */ /* 0x002fea0003800000 */
.L_x_126:
[----:B0-----:R-:W1:Y:S04]  /*e8f0*/  LDL R2, [R1+0x18] ;  /* 0x0000180001027983 */ /* 0x001e680000100800 */
[----:B------:R-:W2:Y:S04]  /*e900*/  LDL R18, [R1+0x8] ;  /* 0x0000080001127983 */ /* 0x000ea80000100800 */
[----:B------:R-:W3:Y:S01]  /*e910*/  LDL R12, [R1+0x1c] ;  /* 0x00001c00010c7983 */ /* 0x000ee20000100800 */
[----:B------:R-:W-:Y:S05]  /*e920*/  WARPSYNC.ALL ;  /* 0x0000000000007948 */ /* 0x000fea0003800000 */
[----:B-1----:R-:W-:-:S05]  /*e930*/  LOP3.LUT R0, R3, R2, RZ, 0xfc, !PT ;  /* 0x0000000203007212 */ /* 0x002fca00078efcff */
[----:B------:R-:W0:Y:S01]  /*e940*/  LDSM.16.MT88.4 R8, [R0+UR38+0x10400] ;  /* 0x010400260008783b */ /* 0x000e220008004200 */
[----:B------:R-:W-:-:S04]  /*e950*/  VIADD R2, R0, UR38 ;  /* 0x0000002600027c36 */ /* 0x000fc80008000000 */
[----:B--2---:R-:W-:Y:S01]  /*e960*/  IMAD.IADD R2, R18, 0x1, R2 ;  /* 0x0000000112027824 */ /* 0x004fe200078e0202 */
[C-C-:B0-----:R-:W-:Y:S02]  /*e970*/  PRMT R4, R8.reuse, 0x6420, R9.reuse ;  /* 0x0000642008047816 */ /* 0x141fe40000000009 */
[----:B------:R-:W-:Y:S02]  /*e980*/  PRMT R5, R8, 0x7531, R9 ;  /* 0x0000753108057816 */ /* 0x000fe40000000009 */
[C-C-:B------:R-:W-:Y:S02]  /*e990*/  PRMT R6, R10.reuse, 0x6420, R11.reuse ;  /* 0x000064200a067816 */ /* 0x140fe4000000000b */
[----:B------:R-:W-:Y:S02]  /*e9a0*/  PRMT R7, R10, 0x7531, R11 ;  /* 0x000075310a077816 */ /* 0x000fe4000000000b */
[----:B------:R-:W0:Y:S01]  /*e9b0*/  LDSM.16.MT88.4 R8, [R2+0x10400] ;  /* 0x010400000208783b */ /* 0x000e220000004200 */
[----:B---3--:R-:W-:-:S05]  /*e9c0*/  IADD3 R3, R3, UR38, R12 ;  /* 0x0000002603037c10 */ /* 0x008fca000fffe00c */
[----:B------:R-:W-:Y:S01]  /*e9d0*/  STSM.16.M88.4 [R3+0x400], R4 ;  /* 0x0004000403007844 */ /* 0x000fe20000000200 */
[C-C-:B0-----:R-:W-:Y:S02]  /*e9e0*/  PRMT R12, R8.reuse, 0x6420, R9.reuse ;  /* 0x00006420080c7816 */ /* 0x141fe40000000009 */
[----:B------:R-:W-:Y:S02]  /*e9f0*/  PRMT R13, R8, 0x7531, R9 ;  /* 0x00007531080d7816 */ /* 0x000fe40000000009 */
[C-C-:B------:R-:W-:Y:S02]  /*ea00*/  PRMT R14, R10.reuse, 0x6420, R11.reuse ;  /* 0x000064200a0e7816 */ /* 0x140fe4000000000b */
[----:B------:R-:W-:-:S05]  /*ea10*/  PRMT R15, R10, 0x7531, R11 ;  /* 0x000075310a0f7816 */ /* 0x000fca000000000b */
[----:B------:R-:W-:Y:S04]  /*ea20*/  STSM.16.M88.4 [R3+0x2400], R12 ;  /* 0x0024000c03007844 */ /* 0x000fe80000000200 */
[----:B------:R-:W0:Y:S02]  /*ea30*/  LDSM.16.MT88.4 R8, [R0+UR38+0x14400] ;  /* 0x014400260008783b */ /* 0x000e240008004200 */
[C-C-:B0-----:R-:W-:Y:S02]  /*ea40*/  PRMT R4, R8.reuse, 0x6420, R9.reuse ;  /* 0x0000642008047816 */ /* 0x141fe40000000009 */
[----:B------:R-:W-:Y:S02]  /*ea50*/  PRMT R5, R8, 0x7531, R9 ;  /* 0x0000753108057816 */ /* 0x000fe40000000009 */
[----:B------:R-:W-:-:S02]  /*ea60*/  PRMT R6, R10, 0x6420, R11 ;  /* 0x000064200a067816 */ /* 0x000fc4000000000b */
[----:B------:R-:W-:Y:S02]  /*ea70*/  PRMT R7, R10, 0x7531, R11 ;  /* 0x000075310a077816 */ /* 0x000fe4000000000b */
[----:B------:R-:W0:Y:S04]  /*ea80*/  LDSM.16.MT88.4 R8, [R2+0x14400] ;  /* 0x014400000208783b */ /* 0x000e280000004200 */
[----:B------:R-:W-:Y:S01]  /*ea90*/  STSM.16.M88.4 [R3+0x4400], R4 ;  /* 0x0044000403007844 */ /* 0x000fe20000000200 */
[C-C-:B0-----:R-:W-:Y:S02]  /*eaa0*/  PRMT R12, R8.reuse, 0x6420, R9.reuse ;  /* 0x00006420080c7816 */ /* 0x141fe40000000009 */
[----:B------:R-:W-:Y:S02]  /*eab0*/  PRMT R13, R8, 0x7531, R9 ;  /* 0x00007531080d7816 */ /* 0x000fe40000000009 */
[----:B------:R-:W-:-:S02]  /*eac0*/  PRMT R14, R10, 0x6420, R11 ;  /* 0x000064200a0e7816 */ /* 0x000fc4000000000b */
[----:B------:R-:W-:-:S05]  /*ead0*/  PRMT R15, R10, 0x7531, R11 ;  /* 0x000075310a0f7816 */ /* 0x000fca000000000b */
[----:B------:R0:W-:Y:S04]  /*eae0*/  STSM.16.M88.4 [R3+0x6400], R12 ;  /* 0x0064000c03007844 */ /* 0x0001e80000000200 */
[----:B------:R-:W1:Y:S04]  /*eaf0*/  LDSM.16.MT88.4 R8, [R0+UR38+0x11400] ;  /* 0x011400260008783b */ /* 0x000e680008004200 */
[----:B0-----:R-:W2:Y:S01]  /*eb00*/  LDL R15, [R1+0xc] ;  /* 0x00000c00010f7983 */ /* 0x001ea20000100800 */
[C-C-:B-1----:R-:W-:Y:S02]  /*eb10*/  PRMT R4, R8.reuse, 0x6420, R9.reuse ;  /* 0x0000642008047816 */ /* 0x142fe40000000009 */
[----:B------:R-:W-:-:S02]  /*eb20*/  PRMT R5, R8, 0x7531, R9 ;  /* 0x0000753108057816 */ /* 0x000fc40000000009 */
[C-C-:B------:R-:W-:Y:S02]  /*eb30*/  PRMT R6, R10.reuse, 0x6420, R11.reuse ;  /* 0x000064200a067816 */ /* 0x140fe4000000000b */
[----:B------:R-:W-:Y:S02]  /*eb40*/  PRMT R7, R10, 0x7531, R11 ;  /* 0x000075310a077816 */ /* 0x000fe4000000000b */
[----:B------:R-:W0:Y:S01]  /*eb50*/  LDSM.16.MT88.4 R8, [R2+0x11400] ;  /* 0x011400000208783b */ /* 0x000e220000004200 */
[----:B------:R-:W-:Y:S01]  /*eb60*/  IMAD.MOV.U32 R14, RZ, RZ, R18 ;  /* 0x000000ffff0e7224 */ /* 0x000fe200078e0012 */
[C-C-:B0-----:R-:W-:Y:S02]  /*eb70*/  PRMT R12, R8.reuse, 0x6420, R9.reuse ;  /* 0x00006420080c7816 */ /* 0x141fe40000000009 */
[----:B------:R-:W-:Y:S02]  /*eb80*/  PRMT R13, R8, 0x7531, R9 ;  /* 0x00007531080d7816 */ /* 0x000fe40000000009 */
[----:B--2---:R-:W-:-:S05]  /*eb90*/  IADD3 R18, R15, 0x400, R3 ;  /* 0x000004000f127810 */ /* 0x004fca0007ffe003 */
[----:B------:R0:W-:Y:S02]  /*eba0*/  STSM.16.M88.4 [R18], R4 ;  /* 0x0000000412007844 */ /* 0x0001e40000000200 */
[----:B0-----:R-:W-:Y:S01]  /*ebb0*/  IMAD.MOV.U32 R6, RZ, RZ, R14 ;  /* 0x000000ffff067224 */ /* 0x001fe200078e000e */
[C---:B------:R-:W-:Y:S01]  /*ebc0*/  PRMT R14, R10.reuse, 0x6420, R11 ;  /* 0x000064200a0e7816 */ /* 0x040fe2000000000b */
[----:B------:R-:W-:Y:S01]  /*ebd0*/  IMAD.MOV.U32 R7, RZ, RZ, R15 ;  /* 0x000000ffff077224 */ /* 0x000fe200078e000f */
[----:B------:R-:W-:-:S05]  /*ebe0*/  PRMT R15, R10, 0x7531, R11 ;  /* 0x000075310a0f7816 */ /* 0x000fca000000000b */
[----:B------:R0:W-:Y:S04]  /*ebf0*/  STSM.16.M88.4 [R18+0x2000], R12 ;  /* 0x0020000c12007844 */ /* 0x0001e80000000200 */
[----:B------:R-:W1:Y:S01]  /*ec00*/  LDSM.16.MT88.4 R8, [R0+UR38+0x15400] ;  /* 0x015400260008783b */ /* 0x000e620008004200 */
[----:B0-----:R-:W-:Y:S02]  /*ec10*/  IMAD.MOV.U32 R14, RZ, RZ, R6 ;  /* 0x000000ffff0e7224 */ /* 0x001fe400078e0006 */
[----:B------:R-:W-:Y:S01]  /*ec20*/  IMAD.MOV.U32 R15, RZ, RZ, R7 ;  /* 0x000000ffff0f7224 */ /* 0x000fe200078e0007 */
[C-C-:B-1----:R-:W-:Y:S02]  /*ec30*/  PRMT R4, R8.reuse, 0x6420, R9.reuse ;  /* 0x0000642008047816 */ /* 0x142fe40000000009 */
[----:B------:R-:W-:-:S02]  /*ec40*/  PRMT R5, R8, 0x7531, R9 ;  /* 0x0000753108057816 */ /* 0x000fc40000000009 */
[C-C-:B------:R-:W-:Y:S02]  /*ec50*/  PRMT R6, R10.reuse, 0x6420, R11.reuse ;  /* 0x000064200a067816 */ /* 0x140fe4000000000b */
[----:B------:R-:W-:Y:S02]  /*ec60*/  PRMT R7, R10, 0x7531, R11 ;  /* 0x000075310a077816 */ /* 0x000fe4000000000b */
[----:B------:R-:W0:Y:S04]  /*ec70*/  LDSM.16.MT88.4 R8, [R2+0x15400] ;  /* 0x015400000208783b */ /* 0x000e280000004200 */
[----:B------:R1:W-:Y:S02]  /*ec80*/  STSM.16.M88.4 [R18+0x4000], R4 ;  /* 0x0040000412007844 */ /* 0x0003e40000000200 */
[----:B-1----:R-:W-:-:S02]  /*ec90*/  IMAD.MOV.U32 R6, RZ, RZ, R14 ;  /* 0x000000ffff067224 */ /* 0x002fc400078e000e */
[----:B------:R-:W-:Y:S01]  /*eca0*/  IMAD.MOV.U32 R7, RZ, RZ, R15 ;  /* 0x000000ffff077224 */ /* 0x000fe200078e000f */
[C-C-:B0-----:R-:W-:Y:S02]  /*ecb0*/  PRMT R12, R8.reuse, 0x6420, R9.reuse ;  /* 0x00006420080c7816 */ /* 0x141fe40000000009 */
[----:B------:R-:W-:Y:S02]  /*ecc0*/  PRMT R13, R8, 0x7531, R9 ;  /* 0x00007531080d7816 */ /* 0x000fe40000000009 */
[C-C-:B------:R-:W-:Y:S02]  /*ecd0*/  PRMT R14, R10.reuse, 0x6420, R11.reuse ;  /* 0x000064200a0e7816 */ /* 0x140fe4000000000b */
        /* <DEDUP_REMOVED lines=9> */
[----:B------:R-:W0:Y:S01]  /*ed70*/  LDSM.16.MT88.4 R8, [R2+0x12400] ;  /* 0x012400000208783b */ /* 0x000e220000004200 */
[----:B------:R-:W-:-:S05]  /*ed80*/  IADD3 R3, R15, 0x400, R3 ;  /* 0x000004000f037810 */ /* 0x000fca0007ffe003 */
[----:B------:R-:W-:Y:S01]  /*ed90*/  STSM.16.M88.4 [R3], R4 ;  /* 0x0000000403007844 */ /* 0x000fe20000000200 */
        /* <DEDUP_REMOVED lines=16> */
[----:B------:R-:W-:Y:S04]  /*eea0*/  STSM.16.M88.4 [R3+0x6000], R12 ;  /* 0x0060000c03007844 */ /* 0x000fe80000000200 */
[----:B------:R-:W0:Y:S02]  /*eeb0*/  LDSM.16.MT88.4 R8, [R0+UR38+0x13400] ;  /* 0x013400260008783b */ /* 0x000e240008004200 */
[C-C-:B0-----:R-:W-:Y:S02]  /*eec0*/  PRMT R4, R8.reuse, 0x6420, R9.reuse ;  /* 0x0000642008047816 */ /* 0x141fe40000000009 */
[----:B------:R-:W-:Y:S02]  /*eed0*/  PRMT R5, R8, 0x7531, R9 ;  /* 0x0000753108057816 */ /* 0x000fe40000000009 */
[----:B------:R-:W-:-:S02]  /*eee0*/  PRMT R6, R10, 0x6420, R11 ;  /* 0x000064200a067816 */ /* 0x000fc4000000000b */
[----:B------:R-:W-:Y:S02]  /*eef0*/  PRMT R7, R10, 0x7531, R11 ;  /* 0x000075310a077816 */ /* 0x000fe4000000000b */
[----:B------:R-:W0:Y:S01]  /*ef00*/  LDSM.16.MT88.4 R8, [R2+0x13400] ;  /* 0x013400000208783b */ /* 0x000e220000004200 */
[----:B------:R-:W-:-:S05]  /*ef10*/  IMAD.IADD R3, R18, 0x1, R3 ;  /* 0x0000000112037824 */ /* 0x000fca00078e0203 */
[----:B------:R0:W-:Y:S02]  /*ef20*/  STSM.16.M88.4 [R3], R4 ;  /* 0x0000000403007844 */ /* 0x0001e40000000200 */
[C-C-:B0-----:R-:W-:Y:S02]  /*ef30*/  PRMT R4, R8.reuse, 0x6420, R9.reuse ;  /* 0x0000642008047816 */ /* 0x141fe40000000009 */
[----:B------:R-:W-:Y:S02]  /*ef40*/  PRMT R5, R8, 0x7531, R9 ;  /* 0x0000753108057816 */ /* 0x000fe40000000009 */
[C-C-:B------:R-:W-:Y:S02]  /*ef50*/  PRMT R6, R10.reuse, 0x6420, R11.reuse ;  /* 0x000064200a067816 */ /* 0x140fe4000000000b */
[----:B------:R-:W-:-:S05]  /*ef60*/  PRMT R7, R10, 0x7531, R11 ;  /* 0x000075310a077816 */ /* 0x000fca000000000b */
[----:B------:R-:W-:Y:S04]  /*ef70*/  STSM.16.M88.4 [R3+0x2000], R4 ;  /* 0x0020000403007844 */ /* 0x000fe80000000200 */
[----:B------:R-:W0:Y:S04]  /*ef80*/  LDSM.16.MT88.4 R8, [R0+UR38+0x17400] ;  /* 0x017400260008783b */ /* 0x000e280008004200 */
[----:B------:R-:W1:Y:S01]  /*ef90*/  LDSM.16.MT88.4 R4, [R2+0x17400] ;  /* 0x017400000204783b */ /* 0x000e620000004200 */
[C-C-:B0-----:R-:W-:Y:S02]  /*efa0*/  PRMT R12, R8.reuse, 0x6420, R9.reuse ;  /* 0x00006420080c7816 */ /* 0x141fe40000000009 */
[----:B------:R-:W-:-:S02]  /*efb0*/  PRMT R13, R8, 0x7531, R9 ;  /* 0x00007531080d7816 */ /* 0x000fc40000000009 */
[C-C-:B------:R-:W-:Y:S02]  /*efc0*/  PRMT R14, R10.reuse, 0x6420, R11.reuse ;  /* 0x000064200a0e7816 */ /* 0x140fe4000000000b */
[----:B------:R-:W-:Y:S02]  /*efd0*/  PRMT R15, R10, 0x7531, R11 ;  /* 0x000075310a0f7816 */ /* 0x000fe4000000000b */
[C-C-:B-1----:R-:W-:Y:S02]  /*efe0*/  PRMT R8, R4.reuse, 0x6420, R5.reuse ;  /* 0x0000642004087816 */ /* 0x142fe40000000005 */
[----:B------:R-:W-:Y:S02]  /*eff0*/  PRMT R9, R4, 0x7531, R5 ;  /* 0x0000753104097816 */ /* 0x000fe40000000005 */
[C-C-:B------:R-:W-:Y:S02]  /*f000*/  PRMT R10, R6.reuse, 0x6420, R7.reuse ;  /* 0x00006420060a7816 */ /* 0x140fe40000000007 */
[----:B------:R-:W-:Y:S01]  /*f010*/  PRMT R11, R6, 0x7531, R7 ;  /* 0x00007531060b7816 */ /* 0x000fe20000000007 */
[----:B------:R0:W-:Y:S04]  /*f020*/  STSM.16.M88.4 [R3+0x4000], R12 ;  /* 0x0040000c03007844 */ /* 0x0001e80000000200 */
[----:B------:R0:W-:Y:S01]  /*f030*/  STSM.16.M88.4 [R3+0x6000], R8 ;  /* 0x0060000803007844 */ /* 0x0001e20000000200 */
[----:B------:R-:W-:Y:S01]  /*f040*/  @!PT LDS RZ, [RZ] ;  /* 0x00000000fffff984 */ /* 0x000fe20000000800 */
[----:B------:R-:W-:Y:S01]  /*f050*/  @!PT LDS RZ, [RZ] ;  /* 0x00000000fffff984 */ /* 0x000fe20000000800 */
[----:B------:R-:W-:Y:S01]  /*f060*/  @!PT LDS RZ, [RZ] ;  /* 0x00000000fffff984 */ /* 0x000fe20000000800 */
[----:B------:R-:W-:Y:S01]  /*f070*/  @!PT LDS RZ, [RZ] ;  /* 0x00000000fffff984 */ /* 0x000fe20000000800 */
[----:B------:R1:W-:Y:S06]  /*f080*/  MEMBAR.ALL.CTA ;  /* 0x0000000000007992 */ /* 0x0003ec0000008000 */
[----:B-1----:R-:W1:Y:S01]  /*f090*/  FENCE.VIEW.ASYNC.S ;  /* 0x00000000000073c6 */ /* 0x002e620000000000 */
[----:B------:R-:W-:Y:S05]  /*f0a0*/  @!P1 BRA `(.L_x_77) ;  /* 0x0000000000049947 */ /* 0x000fea0003800000 */
[----:B------:R-:W-:Y:S01]  /*f0b0*/  BPT.TRAP 0x1 ;  /* 0x000000040000795c */ /* 0x000fe20000300000 */
.L_x_77:
[----:B------:R-:W2:Y:S01]  /*f0c0*/  LDL R0, [R1+0x10] ;  /* 0x0000100001007983 */ /* 0x000ea20000100800 */
[----:B-1----:R1:W-:Y:S01]  /*f0d0*/  SYNCS.ARRIVE.TRANS64.A1T0 RZ, [R19+URZ+0x38850], RZ ;  /* 0x038850ff13ff79a7 */ /* 0x0023e2000810003f */
[----:B------:R-:W3:Y:S02]  /*f0e0*/  S2R R2, SR_TID.X ;  /* 0x0000000000027919 */ /* 0x000ee40000002100 */
[----:B---3--:R-:W-:Y:S01]  /*f0f0*/  LOP3.LUT R2, R2, 0x7f, RZ, 0xc0, !PT ;  /* 0x0000007f02027812 */ /* 0x008fe200078ec0ff */
[----:B------:R-:W-:Y:S03]  /*f100*/  BAR.SYNC.DEFER_BLOCKING 0x2, 0x80 ;  /* 0x0082000000007b1d */ /* 0x000fe60000010000 */
[----:B------:R-:W-:-:S13]  /*f110*/  ISETP.NE.AND P0, PT, R2, RZ, PT ;  /* 0x000000ff0200720c */ /* 0x000fda0003f05270 */
[----:B-1----:R-:W-:-:S05]  /*f120*/  @!P0 VIADD R19, R19, 0x38880 ;  /* 0x0003888013138836 */ /* 0x002fca0000000000 */
[----:B------:R-:W-:-:S04]  /*f130*/  @!P0 PRMT R19, RZ, 0x654, R19 ;  /* 0x00000654ff138816 */ /* 0x000fc80000000013 */
[----:B------:R1:W-:Y:S01]  /*f140*/  @!P0 SYNCS.ARRIVE.TRANS64.RED.A1T0 RZ, [R19+URZ], RZ ;  /* 0x000000ff13ff89a7 */ /* 0x0003e2000810043f */
[----:B------:R-:W-:Y:S01]  /*f150*/  IMAD.MOV.U32 R6, RZ, RZ, R20 ;  /* 0x000000ffff067224 */ /* 0x000fe200078e0014 */
[C---:B--2---:R-:W-:Y:S01]  /*f160*/  ISETP.GT.AND P0, PT, R17.reuse, R0, PT ;  /* 0x000000001100720c */ /* 0x044fe20003f04270 */
[----:B------:R-:W-:Y:S02]  /*f170*/  VIADD R17, R17, 0xffffffff ;  /* 0xffffffff11117836 */ /* 0x000fe40000000000 */
[----:B------:R-:W-:-:S10]  /*f180*/  IMAD.MOV.U32 R0, RZ, RZ, R21 ;  /* 0x000000ffff007224 */ /* 0x000fd400078e0015 */
[----:B-1----:R-:W-:Y:S05]  /*f190*/  @P0 BRA `(.L_x_78) ;  /* 0xffffffec00800947 */ /* 0x002fea000383ffff */
[----:B------:R-:W-:Y:S05]  /*f1a0*/  BRA `(.L_x_79) ;  /* 0x0000000000047947 */ /* 0x000fea0003800000 */
.L_x_59:
[----:B------:R-:W-:-:S07]  /*f1b0*/  IMAD.MOV.U32 R20, RZ, RZ, RZ ;  /* 0x000000ffff147224 */ /* 0x000fce00078e00ff */
.L_x_79:
[----:B------:R-:W1:Y:S02]  /*f1c0*/  LDL R2, [R1+0x20] ;  /* 0x0000200001027983 */ /* 0x000e640000100800 */
[----:B-1----:R-:W-:-:S04]  /*f1d0*/  LOP3.LUT R0, R2, 0x1, RZ, 0xfc, !PT ;  /* 0x0000000102007812 */ /* 0x002fc800078efcff */
[----:B------:R-:W-:-:S13]  /*f1e0*/  ISETP.NE.AND P0, PT, R0, 0x3, PT ;  /* 0x000000030000780c */ /* 0x000fda0003f05270 */
[----:B------:R-:W-:Y:S05]  /*f1f0*/  @!P0 BRA `(.L_x_80) ;  /* 0x0000000000048947 */ /* 0x000fea0003800000 */
[----:B------:R-:W-:Y:S01]  /*f200*/  BPT.TRAP 0x1 ;  /* 0x000000040000795c */ /* 0x000fe20000300000 */
.L_x_80:
[----:B------:R-:W-:Y:S01]  /*f210*/  LOP3.LUT R0, R21, 0x1, RZ, 0x3c, !PT ;  /* 0x0000000115007812 */ /* 0x000fe200078e3cff */
[----:B------:R-:W-:Y:S01]  /*f220*/  BSSY B0, `(.L_x_81) ;  /* 0x0000008000007945 */ /* 0x000fe20003800000 */
[----:B0-----:R-:W-:Y:S02]  /*f230*/  LEA R3, R20, UR38, 0x3 ;  /* 0x0000002614037c11 */ /* 0x001fe4000f8e18ff */
[----:B------:R-:W-:Y:S02]  /*f240*/  SHF.L.U32 R0, R0, 0x1f, RZ ;  /* 0x0000001f00007819 */ /* 0x000fe400000006ff */
[----:B------:R-:W-:Y:S01]  /*f250*/  LOP3.LUT R2, R2, 0x2, RZ, 0xfc, !PT ;  /* 0x0000000202027812 */ /* 0x000fe200078efcff */
[----:B------:R0:W-:Y:S01]  /*f260*/  STL [R1+0x4], R3 ;  /* 0x0000040301007387 */ /* 0x0001e20000100800 */
[----:B------:R-:W1:Y:S02]  /*f270*/  SYNCS.PHASECHK.TRANS64.TRYWAIT P0, [R3+URZ+0x38870], R0 ;  /* 0x03887000030075a7 */ /* 0x000e64000800017f */
[----:B------:R-:W-:Y:S01]  /*f280*/  ISETP.NE.AND P1, PT, R2, 0x3, PT ;  /* 0x000000030200780c */ /* 0x000fe20003f25270 */
[----:B01----:R-:W-:-:S12]  /*f290*/  @!P0 BRA `(.L_x_82) ;  /* 0x0000001c00448947 */ /* 0x003fd80003800000 */
.L_x_127:
[----:B------:R-:W-:Y:S05]  /*f2a0*/  BSYNC B0 ;  /* 0x0000000000007941 */ /* 0x000fea0003800000 */
.L_x_81:
[----:B------:R-:W-:Y:S05]  /*f2b0*/  @!P1 BRA `(.L_x_83) ;  /* 0x0000000000049947 */ /* 0x000fea0003800000 */
[----:B------:R-:W-:Y:S01]  /*f2c0*/  BPT.TRAP 0x1 ;  /* 0x000000040000795c */ /* 0x000fe20000300000 */
.L_x_83:
[----:B0-----:R-:W2:Y:S01]  /*f2d0*/  LDL R2, [R1+0x4] ;  /* 0x0000040001027983 */ /* 0x001ea20000100800 */
[----:B------:R-:W-:-:S04]  /*f2e0*/  SHF.L.U32 R0, R21, 0x1f, RZ ;  /* 0x0000001f15007819 */ /* 0x000fc800000006ff */
[----:B--2---:R-:W0:Y:S02]  /*f2f0*/  SYNCS.PHASECHK.TRANS64.TRYWAIT P0, [R2+URZ+0x38860], R0 ;  /* 0x03886000020075a7 */ /* 0x004e24000800017f */
[----:B0-----:R-:W-:Y:S05]  /*f300*/  @!P0 BRA `(.L_x_84) ;  /* 0x0000001c00408947 */ /* 0x001fea0003800000 */
.L_x_128:
[----:B------:R-:W2:Y:S04]  /*f310*/  LDL.LU R4, [R1+0x18] ;  /* 0x0000180001047983 */ /* 0x000ea80000300800 */
[----:B0-----:R-:W3:Y:S04]  /*f320*/  LDL.LU R2, [R1+0x1c] ;  /* 0x00001c0001027983 */ /* 0x001ee80000300800 */
[----:B------:R-:W4:Y:S01]  /*f330*/  LDL.LU R12, [R1+0x8] ;  /* 0x00000800010c7983 */ /* 0x000f220000300800 */
[----:B------:R-:W-:Y:S01]  /*f340*/  IMAD.SHL.U32 R3, R20, 0x8000, RZ ;  /* 0x0000800014037824 */ /* 0x000fe200078e00ff */
[----:B------:R-:W-:Y:S05]  /*f350*/  WARPSYNC.ALL ;  /* 0x0000000000007948 */ /* 0x000fea0003800000 */
[----:B--2---:R-:W-:-:S02]  /*f360*/  LOP3.LUT R0, R3, R4, RZ, 0xfc, !PT ;  /* 0x0000000403007212 */ /* 0x004fc400078efcff */
[----:B---3--:R-:W-:-:S03]  /*f370*/  IADD3 R3, R3, UR38, R2 ;  /* 0x0000002603037c10 */ /* 0x008fc6000fffe002 */
[----:B------:R-:W0:Y:S01]  /*f380*/  LDSM.16.MT88.4 R4, [R0+UR38+0x10400] ;  /* 0x010400260004783b */ /* 0x000e220008004200 */
[----:B------:R-:W-:-:S04]  /*f390*/  VIADD R2, R0, UR38 ;  /* 0x0000002600027c36 */ /* 0x000fc80008000000 */
[----:B----4-:R-:W-:Y:S01]  /*f3a0*/  IMAD.IADD R2, R12, 0x1, R2 ;  /* 0x000000010c027824 */ /* 0x010fe200078e0202 */
[C-C-:B0-----:R-:W-:Y:S02]  /*f3b0*/  PRMT R8, R4.reuse, 0x6420, R5.reuse ;  /* 0x0000642004087816 */ /* 0x141fe40000000005 */
[----:B------:R-:W-:Y:S02]  /*f3c0*/  PRMT R9, R4, 0x7531, R5 ;  /* 0x0000753104097816 */ /* 0x000fe40000000005 */
[C-C-:B------:R-:W-:Y:S02]  /*f3d0*/  PRMT R10, R6.reuse, 0x6420, R7.reuse ;  /* 0x00006420060a7816 */ /* 0x140fe40000000007 */
[----:B------:R-:W-:Y:S02]  /*f3e0*/  PRMT R11, R6, 0x7531, R7 ;  /* 0x00007531060b7816 */ /* 0x000fe40000000007 */
[----:B------:R-:W0:Y:S04]  /*f3f0*/  LDSM.16.MT88.4 R4, [R2+0x10400] ;  /* 0x010400000204783b */ /* 0x000e280000004200 */
[----:B------:R0:W-:Y:S02]  /*f400*/  STSM.16.M88.4 [R3+0x400], R8 ;  /* 0x0004000803007844 */ /* 0x0001e40000000200 */
[----:B0-----:R-:W-:-:S02]  /*f410*/  PRMT R8, R4, 0x6420, R5 ;  /* 0x0000642004087816 */ /* 0x001fc40000000005 */
        /* <DEDUP_REMOVED lines=10> */
[----:B------:R1:W-:Y:S04]  /*f4c0*/  STSM.16.M88.4 [R3+0x4400], R16 ;  /* 0x0044001003007844 */ /* 0x0003e80000000200 */
[----:B-1----:R-:W2:Y:S01]  /*f4d0*/  LDL.LU R19, [R1+0xc] ;  /* 0x00000c0001137983 */ /* 0x002ea20000300800 */
[----:B------:R-:W-:Y:S01]  /*f4e0*/  IMAD.MOV.U32 R18, RZ, RZ, R12 ;  /* 0x000000ffff127224 */ /* 0x000fe200078e000c */
[----:B0-----:R-:W-:-:S02]  /*f4f0*/  PRMT R8, R4, 0x6420, R5 ;  /* 0x0000642004087816 */ /* 0x001fc40000000005 */
[----:B------:R-:W-:Y:S02]  /*f500*/  PRMT R9, R4, 0x7531, R5 ;  /* 0x0000753104097816 */ /* 0x000fe40000000005 */
[C-C-:B------:R-:W-:Y:S02]  /*f510*/  PRMT R10, R6.reuse, 0x6420, R7.reuse ;  /* 0x00006420060a7816 */ /* 0x140fe40000000007 */
[----:B------:R-:W-:-:S05]  /*f520*/  PRMT R11, R6, 0x7531, R7 ;  /* 0x00007531060b7816 */ /* 0x000fca0000000007 */
[----:B------:R-:W-:Y:S04]  /*f530*/  STSM.16.M88.4 [R3+0x6400], R8 ;  /* 0x0064000803007844 */ /* 0x000fe80000000200 */
[----:B------:R-:W0:Y:S01]  /*f540*/  LDSM.16.MT88.4 R4, [R0+UR38+0x11400] ;  /* 0x011400260004783b */ /* 0x000e220008004200 */
[----:B------:R-:W-:Y:S02]  /*f550*/  IADD3 R18, R18, 0x400, R3 ;  /* 0x0000040012127810 */ /* 0x000fe40007ffe003 */
[C-C-:B0-----:R-:W-:Y:S02]  /*f560*/  PRMT R12, R4.reuse, 0x6420, R5.reuse ;  /* 0x00006420040c7816 */ /* 0x141fe40000000005 */
[----:B------:R-:W-:Y:S02]  /*f570*/  PRMT R13, R4, 0x7531, R5 ;  /* 0x00007531040d7816 */ /* 0x000fe40000000005 */
[----:B------:R-:W-:-:S02]  /*f580*/  PRMT R14, R6, 0x6420, R7 ;  /* 0x00006420060e7816 */ /* 0x000fc40000000007 */
[----:B------:R-:W-:Y:S02]  /*f590*/  PRMT R15, R6, 0x7531, R7 ;  /* 0x00007531060f7816 */ /* 0x000fe40000000007 */
[----:B------:R-:W0:Y:S02]  /*f5a0*/  LDSM.16.MT88.4 R4, [R2+0x11400] ;  /* 0x011400000204783b */ /* 0x000e240000004200 */
[C-C-:B0-----:R-:W-:Y:S02]  /*f5b0*/  PRMT R8, R4.reuse, 0x6420, R5.reuse ;  /* 0x0000642004087816 */ /* 0x141fe40000000005 */
[----:B------:R-:W-:Y:S02]  /*f5c0*/  PRMT R9, R4, 0x7531, R5 ;  /* 0x0000753104097816 */ /* 0x000fe40000000005 */
[C-C-:B------:R-:W-:Y:S02]  /*f5d0*/  PRMT R10, R6.reuse, 0x6420, R7.reuse ;  /* 0x00006420060a7816 */ /* 0x140fe40000000007 */
[----:B------:R-:W-:-:S02]  /*f5e0*/  PRMT R11, R6, 0x7531, R7 ;  /* 0x00007531060b7816 */ /* 0x000fc40000000007 */
[----:B--2---:R-:W-:-:S05]  /*f5f0*/  IADD3 R3, R19, 0x400, R3 ;  /* 0x0000040013037810 */ /* 0x004fca0007ffe003 */
[----:B------:R0:W-:Y:S04]  /*f600*/  STSM.16.M88.4 [R3], R12 ;  /* 0x0000000c03007844 */ /* 0x0001e80000000200 */
[----:B------:R-:W-:Y:S04]  /*f610*/  STSM.16.M88.4 [R3+0x2000], R8 ;  /* 0x0020000803007844 */ /* 0x000fe80000000200 */
[----:B------:R-:W1:Y:S01]  /*f620*/  LDSM.16.MT88.4 R4, [R0+UR38+0x15400] ;  /* 0x015400260004783b */ /* 0x000e620008004200 */
[----:B0-----:R-:W-:Y:S02]  /*f630*/  IMAD.MOV.U32 R14, RZ, RZ, R18 ;  /* 0x000000ffff0e7224 */ /* 0x001fe400078e0012 */
[----:B------:R-:W-:Y:S01]  /*f640*/  IMAD.MOV.U32 R15, RZ, RZ, R19 ;  /* 0x000000ffff0f7224 */ /* 0x000fe200078e0013 */
[----:B-1----:R-:W-:-:S02]  /*f650*/  PRMT R16, R4, 0x6420, R5 ;  /* 0x0000642004107816 */ /* 0x002fc40000000005 */
[----:B------:R-:W-:Y:S02]  /*f660*/  PRMT R17, R4, 0x7531, R5 ;  /* 0x0000753104117816 */ /* 0x000fe40000000005 */
[C-C-:B------:R-:W-:Y:S02]  /*f670*/  PRMT R18, R6.reuse, 0x6420, R7.reuse ;  /* 0x0000642006127816 */ /* 0x140fe40000000007 */
[----:B------:R-:W-:Y:S02]  /*f680*/  PRMT R19, R6, 0x7531, R7 ;  /* 0x0000753106137816 */ /* 0x000fe40000000007 */
[----:B------:R-:W0:Y:S04]  /*f690*/  LDSM.16.MT88.4 R4, [R2+0x15400] ;  /* 0x015400000204783b */ /* 0x000e280000004200 */
[----:B------:R1:W-:Y:S01]  /*f6a0*/  STSM.16.M88.4 [R3+0x4000], R16 ;  /* 0x0040001003007844 */ /* 0x0003e20000000200 */
[----:B0-----:R-:W-:-:S02]  /*f6b0*/  PRMT R8, R4, 0x6420, R5 ;  /* 0x0000642004087816 */ /* 0x001fc40000000005 */
[----:B------:R-:W-:Y:S02]  /*f6c0*/  PRMT R9, R4, 0x7531, R5 ;  /* 0x0000753104097816 */ /* 0x000fe40000000005 */
[C-C-:B------:R-:W-:Y:S02]  /*f6d0*/  PRMT R10, R6.reuse, 0x6420, R7.reuse ;  /* 0x00006420060a7816 */ /* 0x140fe40000000007 */
[----:B------:R-:W-:-:S05]  /*f6e0*/  PRMT R11, R6, 0x7531, R7 ;  /* 0x00007531060b7816 */ /* 0x000fca0000000007 */
[----:B------:R0:W-:Y:S04]  /*f6f0*/  STSM.16.M88.4 [R3+0x6000], R8 ;  /* 0x0060000803007844 */ /* 0x0001e80000000200 */
[----:B------:R-:W2:Y:S01]  /*f700*/  LDSM.16.MT88.4 R4, [R0+UR38+0x12400] ;  /* 0x012400260004783b */ /* 0x000ea20008004200 */
[----:B-1----:R-:W-:Y:S02]  /*f710*/  IMAD.MOV.U32 R19, RZ, RZ, R14 ;  /* 0x000000ffff137224 */ /* 0x002fe400078e000e */
[----:B0-----:R-:W-:Y:S01]  /*f720*/  IMAD.MOV.U32 R3, RZ, RZ, R15 ;  /* 0x000000ffff037224 */ /* 0x001fe200078e000f */
[C-C-:B--2---:R-:W-:Y:S02]  /*f730*/  PRMT R12, R4.reuse, 0x6420, R5.reuse ;  /* 0x00006420040c7816 */ /* 0x144fe40000000005 */
[----:B------:R-:W-:-:S02]  /*f740*/  PRMT R13, R4, 0x7531, R5 ;  /* 0x00007531040d7816 */ /* 0x000fc40000000005 */
[C-C-:B------:R-:W-:Y:S02]  /*f750*/  PRMT R14, R6.reuse, 0x6420, R7.reuse ;  /* 0x00006420060e7816 */ /* 0x140fe40000000007 */
[----:B------:R-:W-:Y:S02]  /*f760*/  PRMT R15, R6, 0x7531, R7 ;  /* 0x00007531060f7816 */ /* 0x000fe40000000007 */
[----:B------:R-:W0:Y:S04]  /*f770*/  LDSM.16.MT88.4 R4, [R2+0x12400] ;  /* 0x012400000204783b */ /* 0x000e280000004200 */
[----:B------:R1:W-:Y:S02]  /*f780*/  STSM.16.M88.4 [R19], R12 ;  /* 0x0000000c13007844 */ /* 0x0003e40000000200 */
[----:B-1----:R-:W-:Y:S01]  /*f790*/  IMAD.MOV.U32 R15, RZ, RZ, R19 ;  /* 0x000000ffff0f7224 */ /* 0x002fe200078e0013 */
        /* <DEDUP_REMOVED lines=17> */
[----:B------:R-:W0:Y:S04]  /*f8b0*/  LDSM.16.MT88.4 R8, [R0+UR38+0x13400] ;  /* 0x013400260008783b */ /* 0x000e280008004200 */
[----:B------:R-:W1:Y:S01]  /*f8c0*/  LDSM.16.MT88.4 R4, [R2+0x13400] ;  /* 0x013400000204783b */ /* 0x000e620000004200 */
[----:B------:R-:W-:Y:S01]  /*f8d0*/  IMAD.IADD R3, R3, 0x1, R15 ;  /* 0x0000000103037824 */ /* 0x000fe200078e020f */
[----:B0-----:R-:W-:-:S02]  /*f8e0*/  PRMT R12, R8, 0x6420, R9 ;  /* 0x00006420080c7816 */ /* 0x001fc40000000009 */
[----:B------:R-:W-:Y:S02]  /*f8f0*/  PRMT R13, R8, 0x7531, R9 ;  /* 0x00007531080d7816 */ /* 0x000fe40000000009 */
[C-C-:B------:R-:W-:Y:S02]  /*f900*/  PRMT R14, R10.reuse, 0x6420, R11.reuse ;  /* 0x000064200a0e7816 */ /* 0x140fe4000000000b */
[----:B------:R-:W-:Y:S02]  /*f910*/  PRMT R15, R10, 0x7531, R11 ;  /* 0x000075310a0f7816 */ /* 0x000fe4000000000b */
[C-C-:B-1----:R-:W-:Y:S02]  /*f920*/  PRMT R8, R4.reuse, 0x6420, R5.reuse ;  /* 0x0000642004087816 */ /* 0x142fe40000000005 */
[----:B------:R-:W-:Y:S02]  /*f930*/  PRMT R9, R4, 0x7531, R5 ;  /* 0x0000753104097816 */ /* 0x000fe40000000005 */
[----:B------:R-:W-:-:S02]  /*f940*/  PRMT R10, R6, 0x6420, R7 ;  /* 0x00006420060a7816 */ /* 0x000fc40000000007 */
[----:B------:R-:W-:Y:S01]  /*f950*/  PRMT R11, R6, 0x7531, R7 ;  /* 0x00007531060b7816 */ /* 0x000fe20000000007 */
[----:B------:R-:W-:Y:S04]  /*f960*/  STSM.16.M88.4 [R3], R12 ;  /* 0x0000000c03007844 */ /* 0x000fe80000000200 */
[----:B------:R-:W-:Y:S04]  /*f970*/  STSM.16.M88.4 [R3+0x2000], R8 ;  /* 0x0020000803007844 */ /* 0x000fe80000000200 */
[----:B------:R-:W0:Y:S04]  /*f980*/  LDSM.16.MT88.4 R8, [R0+UR38+0x17400] ;  /* 0x017400260008783b */ /* 0x000e280008004200 */
[----:B------:R-:W1:Y:S01]  /*f990*/  LDSM.16.MT88.4 R4, [R2+0x17400] ;  /* 0x017400000204783b */ /* 0x000e620000004200 */
        /* <DEDUP_REMOVED lines=18> */
.L_x_85:
[----:B------:R-:W1:Y:S01]  /*fac0*/  LDL.LU R2, [R1+0x4] ;  /* 0x0000040001027983 */ /* 0x000e620000300800 */
[----:B------:R-:W2:Y:S02]  /*fad0*/  S2R R0, SR_TID.X ;  /* 0x0000000000007919 */ /* 0x000ea40000002100 */
[----:B--2---:R-:W-:-:S04]  /*fae0*/  LOP3.LUT R0, R0, 0x7f, RZ, 0xc0, !PT ;  /* 0x0000007f00007812 */ /* 0x004fc800078ec0ff */
[----:B------:R-:W-:Y:S01]  /*faf0*/  ISETP.NE.AND P0, PT, R0, RZ, PT ;  /* 0x000000ff0000720c */ /* 0x000fe20003f05270 */
[----:B-1----:R-:W-:-:S12]  /*fb00*/  SYNCS.ARRIVE.TRANS64.A1T0 RZ, [R2+URZ+0x38850], RZ ;  /* 0x038850ff02ff79a7 */ /* 0x002fd8000810003f */
[----:B------:R-:W-:-:S05]  /*fb10*/  @!P0 VIADD R0, R2, 0x38880 ;  /* 0x0003888002008836 */ /* 0x000fca0000000000 */
[----:B------:R-:W-:Y:S01]  /*fb20*/  @!P0 PRMT R0, RZ, 0x654, R0 ;  /* 0x00000654ff008816 */ /* 0x000fe20000000000 */
[----:B------:R-:W-:Y:S06]  /*fb30*/  BAR.SYNC.DEFER_BLOCKING 0x2, 0x80 ;  /* 0x0082000000007b1d */ /* 0x000fec0000010000 */
[----:B------:R1:W-:Y:S02]  /*fb40*/  @!P0 SYNCS.ARRIVE.TRANS64.RED.A1T0 RZ, [R0+URZ], RZ ;  /* 0x000000ff00ff89a7 */ /* 0x0003e4000810043f */
[----:B-1----:R-:W-:-:S05]  /*fb50*/  VIADD R0, R20, 0x1 ;  /* 0x0000000114007836 */ /* 0x002fca0000000000 */
[----:B------:R-:W-:-:S04]  /*fb60*/  ISETP.NE.AND P0, PT, R0, 0x2, PT ;  /* 0x000000020000780c */ /* 0x000fc80003f05270 */
[----:B------:R-:W-:Y:S02]  /*fb70*/  SEL R2, RZ, 0x1, P0 ;  /* 0x00000001ff027807 */ /* 0x000fe40000000000 */
[----:B------:R-:W-:Y:S02]  /*fb80*/  SEL R0, R0, RZ, P0 ;  /* 0x000000ff00007207 */ /* 0x000fe40000000000 */
[----:B------:R-:W-:Y:S01]  /*fb90*/  LOP3.LUT R21, R21, R2, RZ, 0x3c, !PT ;  /* 0x0000000215157212 */ /* 0x000fe200078e3cff */
[----:B------:R-:W-:-:S07]  /*fba0*/  IMAD.MOV.U32 R2, RZ, RZ, RZ ;  /* 0x000000ffff027224 */ /* 0x000fce00078e00ff */
.L_x_40:
[----:B------:R-:W1:Y:S01]  /*fbb0*/  S2R R4, SR_CgaCtaId ;  /* 0x0000000000047919 */ /* 0x000e620000008800 */
[----:B0-----:R-:W-:Y:S02]  /*fbc0*/  MOV R3, 0x400 ;  /* 0x0000040000037802 */ /* 0x001fe40000000f00 */
[----:B------:R-:W-:Y:S02]  /*fbd0*/  SHF.L.U32 R2, R2, 0x1f, RZ ;  /* 0x0000001f02027819 */ /* 0x000fe400000006ff */
[----:B-1----:R-:W-:-:S04]  /*fbe0*/  LEA R7, R4, R3, 0x18 ;  /* 0x0000000304077211 */ /* 0x002fc800078ec0ff */
[----:B------:R-:W0:Y:S02]  /*fbf0*/  SYNCS.PHASECHK.TRANS64.TRYWAIT P0, [R7+URZ+0x38820], R2 ;  /* 0x03882002070075a7 */ /* 0x000e24000800017f */
[----:B0-----:R-:W-:Y:S05]  /*fc00*/  @!P0 BRA `(.L_x_86) ;  /* 0x0000001400188947 */ /* 0x001fea0003800000 */
.L_x_129:
[----:B------:R-:W1:Y:S02]  /*fc10*/  S2R R3, SR_TID.X ;  /* 0x0000000000037919 */ /* 0x000e640000002100 */
[----:B-1----:R-:W-:-:S04]  /*fc20*/  SHF.R.U32.HI R3, RZ, 0x5, R3 ;  /* 0x00000005ff037819 */ /* 0x002fc80000011603 */
[----:B------:R-:W-:-:S05]  /*fc30*/  LOP3.LUT R3, R3, 0x3, RZ, 0xc0, !PT ;  /* 0x0000000303037812 */ /* 0x000fca00078ec0ff */
[----:B0-----:R-:W0:Y:S02]  /*fc40*/  SHFL.IDX PT, R2, R3, RZ, 0x1f ;  /* 0x00001fff03027589 */ /* 0x001e2400000e0000 */
[----:B0-----:R-:W-:-:S13]  /*fc50*/  ISETP.NE.AND P0, PT, R2, RZ, PT ;  /* 0x000000ff0200720c */ /* 0x001fda0003f05270 */
[----:B------:R-:W-:Y:S05]  /*fc60*/  @P0 BRA `(.L_x_10) ;  /* 0x00000000009c0947 */ /* 0x000fea0003800000 */
[----:B------:R-:W-:-:S13]  /*fc70*/  ELECT P0, URZ, PT ;  /* 0x00000000003f782f */ /* 0x000fda0003800000 */
[----:B------:R-:W-:Y:S05]  /*fc80*/  @!P0 BRA `(.L_x_10) ;  /* 0x0000000000948947 */ /* 0x000fea0003800000 */
[----:B------:R-:W2:Y:S02]  /*fc90*/  LDL.LU R3, [R1+0x20] ;  /* 0x0000200001037983 */ /* 0x000ea40000300800 */
[----:B--2---:R-:W-:-:S04]  /*fca0*/  LOP3.LUT R2, R3, 0x2, RZ, 0xfc, !PT ;  /* 0x0000000203027812 */ /* 0x004fc800078efcff */
[----:B------:R-:W-:-:S13]  /*fcb0*/  ISETP.NE.AND P0, PT, R2, 0x3, PT ;  /* 0x000000030200780c */ /* 0x000fda0003f05270 */
[----:B------:R-:W-:Y:S05]  /*fcc0*/  @!P0 BRA `(.L_x_87) ;  /* 0x0000000000048947 */ /* 0x000fea0003800000 */
[----:B------:R-:W-:Y:S01]  /*fcd0*/  BPT.TRAP 0x1 ;  /* 0x000000040000795c */ /* 0x000fe20000300000 */
.L_x_87:
[----:B------:R-:W-:Y:S01]  /*fce0*/  VIADD R5, R7, 0x38840 ;  /* 0x0003884007057836 */ /* 0x000fe20000000000 */
[----:B------:R-:W-:Y:S01]  /*fcf0*/  SHF.L.U32 R3, R21, 0x1f, RZ ;  /* 0x0000001f15037819 */ /* 0x000fe200000006ff */
[C---:B------:R-:W-:Y:S02]  /*fd00*/  VIADD R2, R0.reuse, 0x1 ;  /* 0x0000000100027836 */ /* 0x040fe40000000000 */
[----:B------:R-:W-:-:S03]  /*fd10*/  IMAD R6, R0, 0x8, R5 ;  /* 0x0000000800067824 */ /* 0x000fc600078e0205 */
[----:B------:R-:W-:Y:S01]  /*fd20*/  ISETP.NE.AND P2, PT, R2, 0x2, PT ;  /* 0x000000020200780c */ /* 0x000fe20003f45270 */
[----:B------:R-:W0:Y:S03]  /*fd30*/  SYNCS.PHASECHK.TRANS64.TRYWAIT P1, [R6+URZ], R3 ;  /* 0x00000003060075a7 */ /* 0x000e26000802017f */
[----:B------:R-:W-:-:S04]  /*fd40*/  SEL R4, RZ, 0x1, P2 ;  /* 0x00000001ff047807 */ /* 0x000fc80001000000 */
[----:B------:R-:W-:Y:S02]  /*fd50*/  LOP3.LUT R21, R21, R4, RZ, 0x3c, !PT ;  /* 0x0000000415157212 */ /* 0x000fe400078e3cff */
[----:B------:R-:W-:Y:S02]  /*fd60*/  SEL R4, R2, RZ, P2 ;  /* 0x000000ff02047207 */ /* 0x000fe40001000000 */
[----:B------:R-:W-:-:S03]  /*fd70*/  SHF.L.U32 R2, R21, 0x1f, RZ ;  /* 0x0000001f15027819 */ /* 0x000fc600000006ff */
[----:B------:R-:W-:Y:S01]  /*fd80*/  IMAD R5, R4, 0x8, R5 ;  /* 0x0000000804057824 */ /* 0x000fe200078e0205 */
[----:B0-----:R-:W-:Y:S06]  /*fd90*/  @!P1 BRA `(.L_x_88) ;  /* 0x0000001000c89947 */ /* 0x001fec0003800000 */
.L_x_130:
[----:B------:R-:W1:Y:S02]  /*fda0*/  SYNCS.PHASECHK.TRANS64.TRYWAIT P1, [R5+URZ], R2 ;  /* 0x00000002050075a7 */ /* 0x000e64000802017f */
[----:B-1----:R-:W-:Y:S05]  /*fdb0*/  @!P1 BRA `(.L_x_89) ;  /* 0x0000001000d49947 */ /* 0x002fea0003800000 */
.L_x_131:
[----:B------:R-:W-:Y:S05]  /*fdc0*/  @!P0 BRA `(.L_x_90) ;  /* 0x0000000000048947 */ /* 0x000fea0003800000 */
[----:B------:R-:W-:Y:S01]  /*fdd0*/  BPT.TRAP 0x1 ;  /* 0x000000040000795c */ /* 0x000fe20000300000 */
.L_x_90:
[----:B------:R-:W-:-:S04]  /*fde0*/  IMAD R0, R0, 0x8, R7 ;  /* 0x0000000800007824 */ /* 0x000fc800078e0207 */
[----:B------:R-:W2:Y:S02]  /*fdf0*/  SYNCS.PHASECHK.TRANS64.TRYWAIT P1, [R0+URZ+0x38860], R3 ;  /* 0x03886003000075a7 */ /* 0x000ea4000802017f */
[----:B--2---:R-:W-:Y:S05]  /*fe00*/  @!P1 BRA `(.L_x_91) ;  /* 0x0000001000d49947 */ /* 0x004fea0003800000 */
.L_x_132:
[----:B------:R-:W-:Y:S05]  /*fe10*/  @!P0 BRA `(.L_x_92) ;  /* 0x0000000000048947 */ /* 0x000fea0003800000 */
[----:B------:R-:W-:Y:S01]  /*fe20*/  BPT.TRAP 0x1 ;  /* 0x000000040000795c */ /* 0x000fe20000300000 */
.L_x_92:
[----:B-1----:R-:W-:-:S04]  /*fe30*/  IMAD R5, R4, 0x8, R7 ;  /* 0x0000000804057824 */ /* 0x002fc800078e0207 */
[----:B------:R-:W1:Y:S02]  /*fe40*/  SYNCS.PHASECHK.TRANS64.TRYWAIT P1, [R5+URZ+0x38860], R2 ;  /* 0x03886002050075a7 */ /* 0x000e64000802017f */
[----:B-1----:R-:W-:Y:S05]  /*fe50*/  @!P1 BRA `(.L_x_93) ;  /* 0x0000001000d49947 */ /* 0x002fea0003800000 */
.L_x_133:
[----:B------:R-:W-:Y:S05]  /*fe60*/  @!P0 BRA `(.L_x_94) ;  /* 0x0000000000048947 */ /* 0x000fea0003800000 */
[----:B------:R-:W-:Y:S01]  /*fe70*/  BPT.TRAP 0x1 ;  /* 0x000000040000795c */ /* 0x000fe20000300000 */
.L_x_94:
[----:B------:R-:W3:Y:S02]  /*fe80*/  SYNCS.PHASECHK.TRANS64.TRYWAIT P0, [R0+URZ+0x38880], R3 ;  /* 0x03888003000075a7 */ /* 0x000ee4000800017f */
[----:B---3--:R-:W-:Y:S05]  /*fe90*/  @!P0 BRA `(.L_x_95) ;  /* 0x0000001000d88947 */ /* 0x008fea0003800000 */
.L_x_96:
[----:B----4-:R4:W0:Y:S02]  /*fea0*/  SYNCS.PHASECHK.TRANS64.TRYWAIT P0, [R5+URZ+0x38880], R2 ;  /* 0x03888002050075a7 */ /* 0x010824000800017f */
[----:B0-----:R-:W-:Y:S05]  /*feb0*/  @!P0 NANOSLEEP.SYNCS 0x989680 ;  /* 0x009896800000895d */ /* 0x001fea0003900000 */
[----:B------:R-:W0:Y:S02]  /*fec0*/  @!P0 SYNCS.PHASECHK.TRANS64 P0, [R5+URZ+0x38880], R2 ;  /* 0x03888002050085a7 */ /* 0x000e24000800007f */
[----:B0-----:R-:W-:Y:S05]  /*fed0*/  @!P0 BRA `(.L_x_96) ;  /* 0xfffffffc00f08947 */ /* 0x001fea000383ffff */
.L_x_10:
[----:B------:R-:W-:Y:S05]  /*fee0*/  BSYNC B6 ;  /* 0x0000000000067941 */ /* 0x000fea0003800000 */
.L_x_7:
[----:B------:R-:W-:Y:S05]  /*fef0*/  EXIT ;  /* 0x000000000000794d */ /* 0x000fea0003800000 */
.L_x_14:
[----:B0-----:R-:W-:-:S04]  /*ff00*/  IMAD.U32 R3, RZ, RZ, UR36 ;  /* 0x00000024ff037e24 */ /* 0x001fc8000f8e00ff */
[----:B------:R0:W1:Y:S03]  /*ff10*/  SYNCS.PHASECHK.TRANS64.TRYWAIT P1, [R3+URZ+0x38800], R6 ;  /* 0x03880006030075a7 */ /* 0x000066000802017f */
[----:B-1----:R-:W-:Y:S05]  /*ff20*/  @!P1 NANOSLEEP.SYNCS 0x989680 ;  /* 0x009896800000995d */ /* 0x002fea0003900000 */
[----:B------:R-:W1:Y:S02]  /*ff30*/  @!P1 SYNCS.PHASECHK.TRANS64 P1, [R3+URZ+0x38800], R6 ;  /* 0x03880006030095a7 */ /* 0x000e64000802007f */
[----:B-1----:R-:W-:Y:S05]  /*ff40*/  @!P1 BRA `(.L_x_14) ;  /* 0xfffffffc00ec9947 */ /* 0x002fea000383ffff */
[----:B------:R-:W-:Y:S05]  /*ff50*/  BRA `(.L_x_97) ;  /* 0xffffff18000c7947 */ /* 0x000fea000383ffff */
.L_x_18:
[----:B0-----:R-:W-:-:S04]  /*ff60*/  IMAD.U32 R3, RZ, RZ, UR36 ;  /* 0x00000024ff037e24 */ /* 0x001fc8000f8e00ff */
[----:B------:R0:W2:Y:S03]  /*ff70*/  SYNCS.PHASECHK.TRANS64.TRYWAIT P2, [R3+URZ+0x38830], R6 ;  /* 0x03883006030075a7 */ /* 0x0000a6000804017f */
[----:B--2---:R-:W-:Y:S05]  /*ff80*/  @!P2 NANOSLEEP.SYNCS 0x989680 ;  /* 0x009896800000a95d */ /* 0x004fea0003900000 */
[----:B------:R-:W2:Y:S02]  /*ff90*/  @!P2 SYNCS.PHASECHK.TRANS64 P2, [R3+URZ+0x38830], R6 ;  /* 0x038830060300a5a7 */ /* 0x000ea4000804007f */
[----:B--2---:R-:W-:Y:S05]  /*ffa0*/  @!P2 BRA `(.L_x_18) ;  /* 0xfffffffc00eca947 */ /* 0x004fea000383ffff */
[----:B------:R-:W-:Y:S05]  /*ffb0*/  BRA `(.L_x_17) ;  /* 0xffffff1800247947 */ /* 0x000fea000383ffff */
.L_x_23:
[----:B-1----:R-:W-:-:S04]  /*ffc0*/  IMAD.U32 R12, RZ, RZ, UR7 ;  /* 0x00000007ff0c7e24 */ /* 0x002fc8000f8e00ff */
[----:B------:R1:W2:Y:S03]  /*ffd0*/  SYNCS.PHASECHK.TRANS64.TRYWAIT P2, [R12+URZ+0x38830], R11 ;  /* 0x0388300b0c0075a7 */ /* 0x0002a6000804017f */
[----:B--2---:R-:W-:Y:S05]  /*ffe0*/  @!P2 NANOSLEEP.SYNCS 0x989680 ;  /* 0x009896800000a95d */ /* 0x004fea0003900000 */
[----:B------:R-:W2:Y:S02]  /*fff0*/  @!P2 SYNCS.PHASECHK.TRANS64 P2, [R12+URZ+0x38830], R11 ;  /* 0x0388300b0c00a5a7 */ /* 0x000ea4000804007f */
[----:B--2---:R-:W-:Y:S05]  /*10000*/  @!P2 BRA `(.L_x_23) ;  /* 0xfffffffc00eca947 */ /* 0x004fea000383ffff */
[----:B------:R-:W-:Y:S05]  /*10010*/  BRA `(.L_x_20) ;  /* 0xffffff4800ec7947 */ /* 0x000fea000383ffff */
.L_x_27:
[----:B-1----:R-:W-:-:S04]  /*10020*/  IMAD.U32 R11, RZ, RZ, UR10 ;  /* 0x0000000aff0b7e24 */ /* 0x002fc8000f8e00ff */
[----:B------:R1:W2:Y:S03]  /*10030*/  SYNCS.PHASECHK.TRANS64.TRYWAIT P2, [R11+URZ+0x38850], R10 ;  /* 0x0388500a0b0075a7 */ /* 0x0002a6000804017f */
[----:B--2---:R-:W-:Y:S05]  /*10040*/  @!P2 NANOSLEEP.SYNCS 0x989680 ;  /* 0x009896800000a95d */ /* 0x004fea0003900000 */
[----:B------:R-:W2:Y:S02]  /*10050*/  @!P2 SYNCS.PHASECHK.TRANS64 P2, [R11+URZ+0x38850], R10 ;  /* 0x0388500a0b00a5a7 */ /* 0x000ea4000804007f */
[----:B--2---:R-:W-:Y:S05]  /*10060*/  @!P2 BRA `(.L_x_27) ;  /* 0xfffffffc00eca947 */ /* 0x004fea000383ffff */
[----:B------:R-:W-:Y:S05]  /*10070*/  BRA `(.L_x_24) ;  /* 0xffffff4c00bc7947 */ /* 0x000fea000383ffff */
.L_x_33:
[----:B-1----:R-:W-:-:S04]  /*10080*/  IMAD.U32 R0, RZ, RZ, UR7 ;  /* 0x00000007ff007e24 */ /* 0x002fc8000f8e00ff */
[----:B------:R1:W2:Y:S03]  /*10090*/  SYNCS.PHASECHK.TRANS64.TRYWAIT P1, [R0+URZ+0x38850], R5 ;  /* 0x03885005000075a7 */ /* 0x0002a6000802017f */
[----:B--2---:R-:W-:Y:S05]  /*100a0*/  @!P1 NANOSLEEP.SYNCS 0x989680 ;  /* 0x009896800000995d */ /* 0x004fea0003900000 */
[----:B------:R-:W2:Y:S02]  /*100b0*/  @!P1 SYNCS.PHASECHK.TRANS64 P1, [R0+URZ+0x38850], R5 ;  /* 0x03885005000095a7 */ /* 0x000ea4000802007f */
[----:B--2---:R-:W-:Y:S05]  /*100c0*/  @!P1 BRA `(.L_x_33) ;  /* 0xfffffffc00ec9947 */ /* 0x004fea000383ffff */
[----:B------:R-:W-:Y:S05]  /*100d0*/  BRA `(.L_x_32) ;  /* 0xffffff74004c7947 */ /* 0x000fea000383ffff */
.L_x_46:
[----:B------:R-:W-:Y:S02]  /*100e0*/  IMAD.MOV.U32 R13, RZ, RZ, R7 ;  /* 0x000000ffff0d7224 */ /* 0x000fe400078e0007 */
[----:B------:R-:W-:Y:S02]  /*100f0*/  IMAD.MOV.U32 R12, RZ, RZ, RZ ;  /* 0x000000ffff0c7224 */ /* 0x000fe400078e00ff */
[----:B------:R-:W-:Y:S02]  /*10100*/  IMAD.MOV.U32 R11, RZ, RZ, 0x1f ;  /* 0x0000001fff0b7424 */ /* 0x000fe400078e00ff */
[----:B------:R-:W-:-:S07]  /*10110*/  IMAD.MOV.U32 R15, RZ, RZ, -0x1 ;  /* 0xffffffffff0f7424 */ /* 0x000fce00078e00ff */
[----:B0-----:R-:W-:Y:S05]  /*10120*/  WARPSYNC.COLLECTIVE R15, `(.L_x_98) ;  /* 0x000000000f087348 */ /* 0x001fea0003c00000 */
[----:B------:R1:W2:Y:S02]  /*10130*/  SHFL.IDX P6, R14, R13, R12, R11 ;  /* 0x0000000c0d0e7389 */ /* 0x0002a400000c000b */
[----:B012---:R-:W-:Y:S01]  /*10140*/  ENDCOLLECTIVE ;  /* 0x000000000000791b */ /* 0x007fe20003800000 */
.L_x_98:
[----:B------:R-:W-:Y:S05]  /*10150*/  BRA `(.L_x_99) ;  /* 0xffffffcc00047947 */ /* 0x000fea000383ffff */
.L_x_48:
[----:B------:R-:W-:Y:S01]  /*10160*/  BSSY B0, `(.L_x_100) ;  /* 0x0000006000007945 */ /* 0x000fe20003800000 */
[----:B------:R-:W-:-:S07]  /*10170*/  IMAD.MOV.U32 R15, RZ, RZ, -0x1 ;  /* 0xffffffffff0f7424 */ /* 0x000fce00078e00ff */
[----:B-1----:R-:W-:Y:S05]  /*10180*/  WARPSYNC.COLLECTIVE R15, `(.L_x_101) ;  /* 0x000000000f0c7348 */ /* 0x002fea0003c00000 */
[----:B------:R-:W-:Y:S02]  /*10190*/  ELECT P6, UR62, PT ;  /* 0x00000000003e782f */ /* 0x000fe400038c0000 */
[----:B------:R-:W-:Y:S01]  /*101a0*/  MOV R14, UR62 ;  /* 0x0000003e000e7c02 */ /* 0x000fe20008000f00 */
[----:B-1----:R-:W-:Y:S10]  /*101b0*/  ENDCOLLECTIVE ;  /* 0x000000000000791b */ /* 0x002ff40003800000 */
.L_x_101:
[----:B------:R-:W-:Y:S05]  /*101c0*/  BSYNC B0 ;  /* 0x0000000000007941 */ /* 0x000fea0003800000 */
.L_x_100:
[----:B------:R-:W-:Y:S05]  /*101d0*/  BRA `(.L_x_102) ;  /* 0xffffffcc00107947 */ /* 0x000fea000383ffff */
.L_x_50:
[----:B0-----:R-:W-:-:S04]  /*101e0*/  IMAD.U32 R3, RZ, RZ, UR38 ;  /* 0x00000026ff037e24 */ /* 0x001fc8000f8e00ff */
[----:B------:R0:W2:Y:S03]  /*101f0*/  SYNCS.PHASECHK.TRANS64.TRYWAIT P0, [R3+URZ+0x38880], R2 ;  /* 0x03888002030075a7 */ /* 0x0000a6000800017f */
[----:B--2---:R-:W-:Y:S05]  /*10200*/  @!P0 NANOSLEEP.SYNCS 0x989680 ;  /* 0x009896800000895d */ /* 0x004fea0003900000 */
[----:B------:R-:W2:Y:S02]  /*10210*/  @!P0 SYNCS.PHASECHK.TRANS64 P0, [R3+URZ+0x38880], R2 ;  /* 0x03888002030085a7 */ /* 0x000ea4000800007f */
[----:B--2---:R-:W-:Y:S05]  /*10220*/  @!P0 BRA `(.L_x_50) ;  /* 0xfffffffc00ec8947 */ /* 0x004fea000383ffff */
[----:B------:R-:W-:Y:S05]  /*10230*/  BRA `(.L_x_103) ;  /* 0xffffffcc005c7947 */ /* 0x000fea000383ffff */
.L_x_52:
[----:B0-----:R-:W-:-:S04]  /*10240*/  IMAD.U32 R3, RZ, RZ, UR38 ;  /* 0x00000026ff037e24 */ /* 0x001fc8000f8e00ff */
[----:B------:R0:W2:Y:S03]  /*10250*/  SYNCS.PHASECHK.TRANS64.TRYWAIT P0, [R3+URZ+0x38840], R2 ;  /* 0x03884002030075a7 */ /* 0x0000a6000800017f */
[----:B--2---:R-:W-:Y:S05]  /*10260*/  @!P0 NANOSLEEP.SYNCS 0x989680 ;  /* 0x009896800000895d */ /* 0x004fea0003900000 */
[----:B------:R-:W2:Y:S02]  /*10270*/  @!P0 SYNCS.PHASECHK.TRANS64 P0, [R3+URZ+0x38840], R2 ;  /* 0x03884002030085a7 */ /* 0x000ea4000800007f */
[----:B--2---:R-:W-:Y:S05]  /*10280*/  @!P0 BRA `(.L_x_52) ;  /* 0xfffffffc00ec8947 */ /* 0x004fea000383ffff */
[----:B------:R-:W-:Y:S05]  /*10290*/  BRA `(.L_x_104) ;  /* 0xffffffcc00b07947 */ /* 0x000fea000383ffff */
.L_x_55:
[----:B------:R-:W-:Y:S02]  /*102a0*/  IMAD.MOV.U32 R13, RZ, RZ, R3 ;  /* 0x000000ffff0d7224 */ /* 0x000fe400078e0003 */
[----:B------:R-:W-:Y:S02]  /*102b0*/  IMAD.MOV.U32 R12, RZ, RZ, RZ ;  /* 0x000000ffff0c7224 */ /* 0x000fe400078e00ff */
[----:B------:R-:W-:Y:S02]  /*102c0*/  IMAD.MOV.U32 R11, RZ, RZ, 0x181f ;  /* 0x0000181fff0b7424 */ /* 0x000fe400078e00ff */
[----:B------:R-:W-:Y:S02]  /*102d0*/  IMAD.MOV.U32 R15, RZ, RZ, -0x1 ;  /* 0xffffffffff0f7424 */ /* 0x000fe400078e00ff */
[----:B------:R-:W-:-:S07]  /*102e0*/  IMAD R5, R10, 0x80, R5 ;  /* 0x000000800a057824 */ /* 0x000fce00078e0205 */
[----:B------:R-:W-:Y:S05]  /*102f0*/  WARPSYNC.COLLECTIVE R15, `(.L_x_105) ;  /* 0x000000000f087348 */ /* 0x000fea0003c00000 */
[----:B------:R0:W1:Y:S02]  /*10300*/  SHFL.IDX P6, R14, R13, R12, R11 ;  /* 0x0000000c0d0e7389 */ /* 0x00006400000c000b */
[----:B01----:R-:W-:Y:S01]  /*10310*/  ENDCOLLECTIVE ;  /* 0x000000000000791b */ /* 0x003fe20003800000 */
.L_x_105:
[----:B------:R-:W-:Y:S02]  /*10320*/  VIADD R9, R5, 0x10 ;  /* 0x0000001005097836 */ /* 0x000fe40000000000 */
[----:B------:R-:W-:Y:S02]  /*10330*/  IMAD.MOV.U32 R13, RZ, RZ, R0 ;  /* 0x000000ffff0d7224 */ /* 0x000fe400078e0000 */
[----:B------:R-:W-:-:S07]  /*10340*/  IMAD.MOV.U32 R6, RZ, RZ, R14 ;  /* 0x000000ffff067224 */ /* 0x000fce00078e000e */
[----:B------:R-:W-:Y:S05]  /*10350*/  WARPSYNC.COLLECTIVE R15, `(.L_x_106) ;  /* 0x000000000f087348 */ /* 0x000fea0003c00000 */
[----:B------:R0:W1:Y:S02]  /*10360*/  SHFL.IDX P6, R14, R13, R12, R11 ;  /* 0x0000000c0d0e7389 */ /* 0x00006400000c000b */
[----:B01----:R-:W-:Y:S01]  /*10370*/  ENDCOLLECTIVE ;  /* 0x000000000000791b */ /* 0x003fe20003800000 */
.L_x_106:
[----:B------:R-:W-:Y:S02]  /*10380*/  ULDC UR4, c[0x0][0x288] ;  /* 0x0000a20000047ab9 */ /* 0x000fe40000000800 */
[----:B------:R-:W-:-:S05]  /*10390*/  IMAD R2, R8, UR4, RZ ;  /* 0x0000000408027c24 */ /* 0x000fca000f8e02ff */
[----:B------:R-:W-:Y:S01]  /*103a0*/  ISETP.GE.AND P2, PT, R5, R2, PT ;  /* 0x000000020500720c */ /* 0x000fe20003f46270 */
[----:B------:R-:W-:Y:S02]  /*103b0*/  IMAD.MOV.U32 R13, RZ, RZ, R3 ;  /* 0x000000ffff0d7224 */ /* 0x000fe400078e0003 */
[----:B------:R-:W-:-:S10]  /*103c0*/  IMAD.MOV.U32 R12, RZ, RZ, 0x1 ;  /* 0x00000001ff0c7424 */ /* 0x000fd400078e00ff */
[----:B------:R-:W-:Y:S02]  /*103d0*/  @!P2 VIADD R8, R4, UR38 ;  /* 0x000000260408ac36 */ /* 0x000fe40008000000 */
[----:B------:R-:W-:-:S07]  /*103e0*/  IMAD.MOV.U32 R7, RZ, RZ, R14 ;  /* 0x000000ffff077224 */ /* 0x000fce00078e000e */
[----:B------:R-:W-:Y:S05]  /*103f0*/  WARPSYNC.COLLECTIVE R15, `(.L_x_107) ;  /* 0x000000000f087348 */ /* 0x000fea0003c00000 */
[----:B------:R0:W1:Y:S02]  /*10400*/  SHFL.IDX P6, R14, R13, R12, R11 ;  /* 0x0000000c0d0e7389 */ /* 0x00006400000c000b */
[----:B01----:R-:W-:Y:S01]  /*10410*/  ENDCOLLECTIVE ;  /* 0x000000000000791b */ /* 0x003fe20003800000 */
.L_x_107:
[----:B------:R-:W-:-:S05]  /*10420*/  @!P2 IADD3 R7, P3, R18, R7, RZ ;  /* 0x000000071207a210 */ /* 0x000fca0007f7e0ff */
[----:B------:R-:W-:-:S05]  /*10430*/  @!P2 IMAD.X R6, RZ, RZ, R6, P3 ;  /* 0x000000ffff06a224 */ /* 0x000fca00018e0606 */
[----:B------:R-:W-:Y:S01]  /*10440*/  @!P2 LOP3.LUT R7, R7, R6, RZ, 0x3c, !PT ;  /* 0x000000060707a212 */ /* 0x000fe200078e3cff */
[----:B------:R-:W-:-:S03]  /*10450*/  IMAD.MOV.U32 R13, RZ, RZ, R0 ;  /* 0x000000ffff0d7224 */ /* 0x000fc600078e0000 */
[----:B------:R-:W-:-:S04]  /*10460*/  @!P2 LOP3.LUT R6, R7, R6, RZ, 0x3c, !PT ;  /* 0x000000060706a212 */ /* 0x000fc800078e3cff */
[----:B------:R-:W-:-:S05]  /*10470*/  @!P2 LOP3.LUT R7, R7, R6, RZ, 0x3c, !PT ;  /* 0x000000060707a212 */ /* 0x000fca00078e3cff */
[----:B------:R-:W-:Y:S01]  /*10480*/  @!PT LDS RZ, [RZ] ;  /* 0x00000000fffff984 */ /* 0x000fe20000000800 */
[----:B------:R-:W-:Y:S01]  /*10490*/  @!PT LDS RZ, [RZ] ;  /* 0x00000000fffff984 */ /* 0x000fe20000000800 */
[----:B------:R-:W-:Y:S01]  /*104a0*/  @!PT LDS RZ, [RZ] ;  /* 0x00000000fffff984 */ /* 0x000fe20000000800 */
[----:B------:R-:W-:Y:S04]  /*104b0*/  @!P2 LDGSTS.E.BYPASS.LTC128B.128 [R8+0x20400], desc[UR40][R6.64], !P1 ;  /* 0x204000000608afae */ /* 0x000fe8000c901d68 */
[----:B------:R0:W-:Y:S01]  /*104c0*/  @!P2 LDGSTS.E.BYPASS.LTC128B.128 [R8+0x24400], desc[UR40][R6.64+0x80], !P0 ;  /* 0x244000800608afae */ /* 0x0001e2000c101d68 */
[----:B------:R-:W-:Y:S01]  /*104d0*/  ISETP.GE.AND P2, PT, R9, R2, PT ;  /* 0x000000020900720c */ /* 0x000fe20003f46270 */
[----:B------:R-:W-:Y:S02]  /*104e0*/  VIADD R9, R5, 0x20 ;  /* 0x0000002005097836 */ /* 0x000fe40000000000 */
[----:B0-----:R-:W-:-:S10]  /*104f0*/  IMAD.MOV.U32 R6, RZ, RZ, R14 ;  /* 0x000000ffff067224 */ /* 0x001fd400078e000e */
[----:B------:R-:W-:Y:S05]  /*10500*/  WARPSYNC.COLLECTIVE R15, `(.L_x_108) ;  /* 0x000000000f087348 */ /* 0x000fea0003c00000 */
[----:B------:R0:W1:Y:S02]  /*10510*/  SHFL.IDX P6, R14, R13, R12, R11 ;  /* 0x0000000c0d0e7389 */ /* 0x00006400000c000b */
[----:B01----:R-:W-:Y:S01]  /*10520*/  ENDCOLLECTIVE ;  /* 0x000000000000791b */ /* 0x003fe20003800000 */
.L_x_108:
[----:B------:R-:W-:Y:S02]  /*10530*/  @!P2 VIADD R8, R4, UR38 ;  /* 0x000000260408ac36 */ /* 0x000fe40008000000 */
[----:B------:R-:W-:Y:S02]  /*10540*/  IMAD.MOV.U32 R13, RZ, RZ, R3 ;  /* 0x000000ffff0d7224 */ /* 0x000fe400078e0003 */
[----:B------:R-:W-:Y:S02]  /*10550*/  IMAD.MOV.U32 R12, RZ, RZ, 0x2 ;  /* 0x00000002ff0c7424 */ /* 0x000fe400078e00ff */
[----:B------:R-:W-:-:S07]  /*10560*/  IMAD.MOV.U32 R7, RZ, RZ, R14 ;  /* 0x000000ffff077224 */ /* 0x000fce00078e000e */
[----:B------:R-:W-:Y:S05]  /*10570*/  WARPSYNC.COLLECTIVE R15, `(.L_x_109) ;  /* 0x000000000f087348 */ /* 0x000fea0003c00000 */
[----:B------:R0:W1:Y:S02]  /*10580*/  SHFL.IDX P6, R14, R13, R12, R11 ;  /* 0x0000000c0d0e7389 */ /* 0x00006400000c000b */
[----:B01----:R-:W-:Y:S01]  /*10590*/  ENDCOLLECTIVE ;  /* 0x000000000000791b */ /* 0x003fe20003800000 */
.L_x_109:
        /* <DEDUP_REMOVED lines=17> */
.L_x_110:
[----:B------:R-:W-:Y:S02]  /*106b0*/  @!P2 VIADD R8, R4, UR38 ;  /* 0x000000260408ac36 */ /* 0x000fe40008000000 */
[----:B------:R-:W-:Y:S02]  /*106c0*/  IMAD.MOV.U32 R13, RZ, RZ, R3 ;  /* 0x000000ffff0d7224 */ /* 0x000fe400078e0003 */
[----:B------:R-:W-:Y:S02]  /*106d0*/  IMAD.MOV.U32 R12, RZ, RZ, 0x3 ;  /* 0x00000003ff0c7424 */ /* 0x000fe400078e00ff */
[----:B------:R-:W-:-:S07]  /*106e0*/  IMAD.MOV.U32 R7, RZ, RZ, R14 ;  /* 0x000000ffff077224 */ /* 0x000fce00078e000e */
[----:B------:R-:W-:Y:S05]  /*106f0*/  WARPSYNC.COLLECTIVE R15, `(.L_x_111) ;  /* 0x000000000f087348 */ /* 0x000fea0003c00000 */
[----:B------:R0:W1:Y:S02]  /*10700*/  SHFL.IDX P6, R14, R13, R12, R11 ;  /* 0x0000000c0d0e7389 */ /* 0x00006400000c000b */
[----:B01----:R-:W-:Y:S01]  /*10710*/  ENDCOLLECTIVE ;  /* 0x000000000000791b */ /* 0x003fe20003800000 */
.L_x_111:
        /* <DEDUP_REMOVED lines=17> */
.L_x_112:
[----:B------:R-:W-:Y:S02]  /*10830*/  @!P2 VIADD R8, R4, UR38 ;  /* 0x000000260408ac36 */ /* 0x000fe40008000000 */
[----:B------:R-:W-:Y:S02]  /*10840*/  IMAD.MOV.U32 R13, RZ, RZ, R3 ;  /* 0x000000ffff0d7224 */ /* 0x000fe400078e0003 */
[----:B------:R-:W-:Y:S02]  /*10850*/  IMAD.MOV.U32 R12, RZ, RZ, 0x4 ;  /* 0x00000004ff0c7424 */ /* 0x000fe400078e00ff */
[----:B------:R-:W-:-:S07]  /*10860*/  IMAD.MOV.U32 R7, RZ, RZ, R14 ;  /* 0x000000ffff077224 */ /* 0x000fce00078e000e */
[----:B------:R-:W-:Y:S05]  /*10870*/  WARPSYNC.COLLECTIVE R15, `(.L_x_113) ;  /* 0x000000000f087348 */ /* 0x000fea0003c00000 */
[----:B------:R0:W1:Y:S02]  /*10880*/  SHFL.IDX P6, R14, R13, R12, R11 ;  /* 0x0000000c0d0e7389 */ /* 0x00006400000c000b */
[----:B01----:R-:W-:Y:S01]  /*10890*/  ENDCOLLECTIVE ;  /* 0x000000000000791b */ /* 0x003fe20003800000 */
.L_x_113:
        /* <DEDUP_REMOVED lines=17> */
.L_x_114:
[----:B------:R-:W-:Y:S02]  /*109b0*/  @!P2 VIADD R8, R4, UR38 ;  /* 0x000000260408ac36 */ /* 0x000fe40008000000 */
[----:B------:R-:W-:Y:S02]  /*109c0*/  IMAD.MOV.U32 R13, RZ, RZ, R3 ;  /* 0x000000ffff0d7224 */ /* 0x000fe400078e0003 */
[----:B------:R-:W-:Y:S02]  /*109d0*/  IMAD.MOV.U32 R12, RZ, RZ, 0x5 ;  /* 0x00000005ff0c7424 */ /* 0x000fe400078e00ff */
[----:B------:R-:W-:-:S07]  /*109e0*/  IMAD.MOV.U32 R7, RZ, RZ, R14 ;  /* 0x000000ffff077224 */ /* 0x000fce00078e000e */
[----:B------:R-:W-:Y:S05]  /*109f0*/  WARPSYNC.COLLECTIVE R15, `(.L_x_115) ;  /* 0x000000000f087348 */ /* 0x000fea0003c00000 */
[----:B------:R0:W1:Y:S02]  /*10a00*/  SHFL.IDX P6, R14, R13, R12, R11 ;  /* 0x0000000c0d0e7389 */ /* 0x00006400000c000b */
[----:B01----:R-:W-:Y:S01]  /*10a10*/  ENDCOLLECTIVE ;  /* 0x000000000000791b */ /* 0x003fe20003800000 */
.L_x_115:
        /* <DEDUP_REMOVED lines=17> */
.L_x_116:
[----:B------:R-:W-:Y:S02]  /*10b30*/  @!P2 VIADD R8, R4, UR38 ;  /* 0x000000260408ac36 */ /* 0x000fe40008000000 */
[----:B------:R-:W-:Y:S02]  /*10b40*/  IMAD.MOV.U32 R13, RZ, RZ, R3 ;  /* 0x000000ffff0d7224 */ /* 0x000fe400078e0003 */
[----:B------:R-:W-:Y:S02]  /*10b50*/  IMAD.MOV.U32 R12, RZ, RZ, 0x6 ;  /* 0x00000006ff0c7424 */ /* 0x000fe400078e00ff */
[----:B------:R-:W-:-:S07]  /*10b60*/  IMAD.MOV.U32 R7, RZ, RZ, R14 ;  /* 0x000000ffff077224 */ /* 0x000fce00078e000e */
[----:B------:R-:W-:Y:S05]  /*10b70*/  WARPSYNC.COLLECTIVE R15, `(.L_x_117) ;  /* 0x000000000f087348 */ /* 0x000fea0003c00000 */
[----:B------:R0:W1:Y:S02]  /*10b80*/  SHFL.IDX P6, R14, R13, R12, R11 ;  /* 0x0000000c0d0e7389 */ /* 0x00006400000c000b */
[----:B01----:R-:W-:Y:S01]  /*10b90*/  ENDCOLLECTIVE ;  /* 0x000000000000791b */ /* 0x003fe20003800000 */
.L_x_117:
        /* <DEDUP_REMOVED lines=12> */
[----:B0-----:R-:W-:-:S12]  /*10c60*/  IMAD.MOV.U32 R6, RZ, RZ, R14 ;  /* 0x000000ffff067224 */ /* 0x001fd800078e000e */
[----:B------:R-:W-:Y:S05]  /*10c70*/  WARPSYNC.COLLECTIVE R15, `(.L_x_118) ;  /* 0x000000000f087348 */ /* 0x000fea0003c00000 */
[----:B------:R0:W1:Y:S02]  /*10c80*/  SHFL.IDX P6, R14, R13, R12, R11 ;  /* 0x0000000c0d0e7389 */ /* 0x00006400000c000b */
[----:B01----:R-:W-:Y:S01]  /*10c90*/  ENDCOLLECTIVE ;  /* 0x000000000000791b */ /* 0x003fe20003800000 */
.L_x_118:
[----:B------:R-:W-:Y:S02]  /*10ca0*/  @!P2 VIADD R8, R4, UR38 ;  /* 0x000000260408ac36 */ /* 0x000fe40008000000 */
[----:B------:R-:W-:Y:S02]  /*10cb0*/  IMAD.MOV.U32 R13, RZ, RZ, R3 ;  /* 0x000000ffff0d7224 */ /* 0x000fe400078e0003 */
[----:B------:R-:W-:Y:S02]  /*10cc0*/  IMAD.MOV.U32 R12, RZ, RZ, 0x7 ;  /* 0x00000007ff0c7424 */ /* 0x000fe400078e00ff */
[----:B------:R-:W-:-:S07]  /*10cd0*/  IMAD.MOV.U32 R7, RZ, RZ, R14 ;  /* 0x000000ffff077224 */ /* 0x000fce00078e000e */
[----:B------:R-:W-:Y:S05]  /*10ce0*/  WARPSYNC.COLLECTIVE R15, `(.L_x_119) ;  /* 0x000000000f087348 */ /* 0x000fea0003c00000 */
[----:B------:R0:W1:Y:S02]  /*10cf0*/  SHFL.IDX P6, R14, R13, R12, R11 ;  /* 0x0000000c0d0e7389 */ /* 0x00006400000c000b */
[----:B01----:R-:W-:Y:S01]  /*10d00*/  ENDCOLLECTIVE ;  /* 0x000000000000791b */ /* 0x003fe20003800000 */
.L_x_119:
[----:B------:R-:W-:-:S05]  /*10d10*/  @!P2 IADD3 R7, P3, R18, R7, RZ ;  /* 0x000000071207a210 */ /* 0x000fca0007f7e0ff */
[----:B------:R-:W-:-:S05]  /*10d20*/  @!P2 IMAD.X R6, RZ, RZ, R6, P3 ;  /* 0x000000ffff06a224 */ /* 0x000fca00018e0606 */
[----:B------:R-:W-:Y:S01]  /*10d30*/  @!P2 LOP3.LUT R7, R7, R6, RZ, 0x3c, !PT ;  /* 0x000000060707a212 */ /* 0x000fe200078e3cff */
[----:B------:R-:W-:-:S03]  /*10d40*/  IMAD.MOV.U32 R13, RZ, RZ, R0 ;  /* 0x000000ffff0d7224 */ /* 0x000fc600078e0000 */
[----:B------:R-:W-:-:S04]  /*10d50*/  @!P2 LOP3.LUT R6, R7, R6, RZ, 0x3c, !PT ;  /* 0x000000060706a212 */ /* 0x000fc800078e3cff */
[----:B------:R-:W-:Y:S01]  /*10d60*/  @!P2 LOP3.LUT R7, R7, R6, RZ, 0x3c, !PT ;  /* 0x000000060707a212 */ /* 0x000fe200078e3cff */
[----:B------:R-:W-:-:S04]  /*10d70*/  IMAD.MOV.U32 R3, RZ, RZ, R14 ;  /* 0x000000ffff037224 */ /* 0x000fc800078e000e */
[----:B------:R-:W-:Y:S01]  /*10d80*/  @!PT LDS RZ, [RZ] ;  /* 0x00000000fffff984 */ /* 0x000fe20000000800 */
[----:B------:R-:W-:Y:S01]  /*10d90*/  @!PT LDS RZ, [RZ] ;  /* 0x00000000fffff984 */ /* 0x000fe20000000800 */
[----:B------:R-:W-:Y:S01]  /*10da0*/  @!PT LDS RZ, [RZ] ;  /* 0x00000000fffff984 */ /* 0x000fe20000000800 */
[----:B------:R0:W-:Y:S04]  /*10db0*/  @!P2 LDGSTS.E.BYPASS.LTC128B.128 [R8+0x23400], desc[UR40][R6.64], !P1 ;  /* 0x234000000608afae */ /* 0x0001e8000c901d68 */
[----:B------:R0:W-:Y:S02]  /*10dc0*/  @!P2 LDGSTS.E.BYPASS.LTC128B.128 [R8+0x27400], desc[UR40][R6.64+0x80], !P0 ;  /* 0x274000800608afae */ /* 0x0001e4000c101d68 */
[----:B0-----:R-:W-:Y:S05]  /*10dd0*/  WARPSYNC.COLLECTIVE R15, `(.L_x_120) ;  /* 0x000000000f087348 */ /* 0x001fea0003c00000 */
[----:B------:R1:W2:Y:S02]  /*10de0*/  SHFL.IDX P6, R14, R13, R12, R11 ;  /* 0x0000000c0d0e7389 */ /* 0x0002a400000c000b */
[----:B012---:R-:W-:Y:S01]  /*10df0*/  ENDCOLLECTIVE ;  /* 0x000000000000791b */ /* 0x007fe20003800000 */
.L_x_120:
[----:B------:R-:W-:Y:S05]  /*10e00*/  BRA `(.L_x_121) ;  /* 0xffffffcc00dc7947 */ /* 0x000fea000383ffff */
.L_x_58:
[----:B-1----:R-:W-:-:S04]  /*10e10*/  IMAD.U32 R3, RZ, RZ, UR38 ;  /* 0x00000026ff037e24 */ /* 0x002fc8000f8e00ff */
[----:B------:R1:W2:Y:S03]  /*10e20*/  SYNCS.PHASECHK.TRANS64.TRYWAIT P0, [R3+URZ+0x38820], R0 ;  /* 0x03882000030075a7 */ /* 0x0002a6000800017f */
[----:B--2---:R-:W-:Y:S05]  /*10e30*/  @!P0 NANOSLEEP.SYNCS 0x989680 ;  /* 0x009896800000895d */ /* 0x004fea0003900000 */
[----:B------:R-:W2:Y:S02]  /*10e40*/  @!P0 SYNCS.PHASECHK.TRANS64 P0, [R3+URZ+0x38820], R0 ;  /* 0x03882000030085a7 */ /* 0x000ea4000800007f */
[----:B--2---:R-:W-:Y:S05]  /*10e50*/  @!P0 BRA `(.L_x_58) ;  /* 0xfffffffc00ec8947 */ /* 0x004fea000383ffff */
[----:B------:R-:W-:Y:S05]  /*10e60*/  BRA `(.L_x_122) ;  /* 0xffffffd000287947 */ /* 0x000fea000383ffff */
.L_x_63:
[----:B0-----:R0:W1:Y:S02]  /*10e70*/  SYNCS.PHASECHK.TRANS64.TRYWAIT P0, [R4+URZ+0x38880], R3 ;  /* 0x03888003040075a7 */ /* 0x001064000800017f */
[----:B-1----:R-:W-:Y:S05]  /*10e80*/  @!P0 NANOSLEEP.SYNCS 0x989680 ;  /* 0x009896800000895d */ /* 0x002fea0003900000 */
[----:B------:R-:W1:Y:S02]  /*10e90*/  @!P0 SYNCS.PHASECHK.TRANS64 P0, [R4+URZ+0x38880], R3 ;  /* 0x03888003040085a7 */ /* 0x000e64000800007f */
[----:B-1----:R-:W-:Y:S05]  /*10ea0*/  @!P0 BRA `(.L_x_63) ;  /* 0xfffffffc00f08947 */ /* 0x002fea000383ffff */
[----:B------:R-:W-:Y:S05]  /*10eb0*/  BRA `(.L_x_123) ;  /* 0xffffffd000d47947 */ /* 0x000fea000383ffff */
.L_x_68:
[----:B-1----:R1:W2:Y:S02]  /*10ec0*/  SYNCS.PHASECHK.TRANS64.TRYWAIT P0, [R4+URZ+0x38840], R3 ;  /* 0x03884003040075a7 */ /* 0x0022a4000800017f */
[----:B--2---:R-:W-:Y:S05]  /*10ed0*/  @!P0 NANOSLEEP.SYNCS 0x989680 ;  /* 0x009896800000895d */ /* 0x004fea0003900000 */
[----:B------:R-:W2:Y:S02]  /*10ee0*/  @!P0 SYNCS.PHASECHK.TRANS64 P0, [R4+URZ+0x38840], R3 ;  /* 0x03884003040085a7 */ /* 0x000ea4000800007f */
[----:B--2---:R-:W-:Y:S05]  /*10ef0*/  @!P0 BRA `(.L_x_68) ;  /* 0xfffffffc00f08947 */ /* 0x004fea000383ffff */
[----:B------:R-:W-:Y:S05]  /*10f00*/  BRA `(.L_x_124) ;  /* 0xffffffd400807947 */ /* 0x000fea000383ffff */
.L_x_74:
[----:B0-----:R0:W1:Y:S02]  /*10f10*/  SYNCS.PHASECHK.TRANS64.TRYWAIT P0, [R19+URZ+0x38870], R2 ;  /* 0x03887002130075a7 */ /* 0x001064000800017f */
[----:B-1----:R-:W-:Y:S05]  /*10f20*/  @!P0 NANOSLEEP.SYNCS 0x989680 ;  /* 0x009896800000895d */ /* 0x002fea0003900000 */
[----:B------:R-:W1:Y:S02]  /*10f30*/  @!P0 SYNCS.PHASECHK.TRANS64 P0, [R19+URZ+0x38870], R2 ;  /* 0x03887002130085a7 */ /* 0x000e64000800007f */
[----:B-1----:R-:W-:Y:S05]  /*10f40*/  @!P0 BRA `(.L_x_74) ;  /* 0xfffffffc00f08947 */ /* 0x002fea000383ffff */
[----:B------:R-:W-:Y:S05]  /*10f50*/  BRA `(.L_x_125) ;  /* 0xffffffd8004c7947 */ /* 0x000fea000383ffff */
.L_x_76:
[----:B-1----:R1:W2:Y:S02]  /*10f60*/  SYNCS.PHASECHK.TRANS64.TRYWAIT P0, [R19+URZ+0x38860], R0 ;  /* 0x03886000130075a7 */ /* 0x0022a4000800017f */
[----:B--2---:R-:W-:Y:S05]  /*10f70*/  @!P0 NANOSLEEP.SYNCS 0x989680 ;  /* 0x009896800000895d */ /* 0x004fea0003900000 */
[----:B------:R-:W2:Y:S02]  /*10f80*/  @!P0 SYNCS.PHASECHK.TRANS64 P0, [R19+URZ+0x38860], R0 ;  /* 0x03886000130085a7 */ /* 0x000ea4000800007f */
[----:B--2---:R-:W-:Y:S05]  /*10f90*/  @!P0 BRA `(.L_x_76) ;  /* 0xfffffffc00f08947 */ /* 0x004fea000383ffff */
[----:B------:R-:W-:Y:S05]  /*10fa0*/  BRA `(.L_x_126) ;  /* 0xffffffd800507947 */ /* 0x000fea000383ffff */
.L_x_82:
[----:B0-----:R-:W2:Y:S02]  /*10fb0*/  LDL R2, [R1+0x4] ;  /* 0x0000040001027983 */ /* 0x001ea40000100800 */
[----:B--2---:R0:W1:Y:S02]  /*10fc0*/  SYNCS.PHASECHK.TRANS64.TRYWAIT P0, [R2+URZ+0x38870], R0 ;  /* 0x03887000020075a7 */ /* 0x004064000800017f */
[----:B-1----:R-:W-:Y:S05]  /*10fd0*/  @!P0 NANOSLEEP.SYNCS 0x989680 ;  /* 0x009896800000895d */ /* 0x002fea0003900000 */
[----:B------:R-:W1:Y:S02]  /*10fe0*/  @!P0 SYNCS.PHASECHK.TRANS64 P0, [R2+URZ+0x38870], R0 ;  /* 0x03887000020085a7 */ /* 0x000e64000800007f */
[----:B-1----:R-:W-:Y:S05]  /*10ff0*/  @!P0 BRA `(.L_x_82) ;  /* 0xfffffffc00ec8947 */ /* 0x002fea000383ffff */
[----:B------:R-:W-:Y:S05]  /*11000*/  BRA `(.L_x_127) ;  /* 0xffffffe000a47947 */ /* 0x000fea000383ffff */
.L_x_84:
[----:B0-----:R-:W2:Y:S02]  /*11010*/  LDL R2, [R1+0x4] ;  /* 0x0000040001027983 */ /* 0x001ea40000100800 */
[----:B--2---:R0:W1:Y:S02]  /*11020*/  SYNCS.PHASECHK.TRANS64.TRYWAIT P0, [R2+URZ+0x38860], R0 ;  /* 0x03886000020075a7 */ /* 0x004064000800017f */
[----:B-1----:R-:W-:Y:S05]  /*11030*/  @!P0 NANOSLEEP.SYNCS 0x989680 ;  /* 0x009896800000895d */ /* 0x002fea0003900000 */
[----:B------:R-:W1:Y:S02]  /*11040*/  @!P0 SYNCS.PHASECHK.TRANS64 P0, [R2+URZ+0x38860], R0 ;  /* 0x03886000020085a7 */ /* 0x000e64000800007f */
[----:B-1----:R-:W-:Y:S05]  /*11050*/  @!P0 BRA `(.L_x_84) ;  /* 0xfffffffc00ec8947 */ /* 0x002fea000383ffff */
[----:B------:R-:W-:Y:S05]  /*11060*/  BRA `(.L_x_128) ;  /* 0xffffffe000a87947 */ /* 0x000fea000383ffff */
.L_x_86:
[----:B0-----:R0:W1:Y:S02]  /*11070*/  SYNCS.PHASECHK.TRANS64.TRYWAIT P0, [R7+URZ+0x38820], R2 ;  /* 0x03882002070075a7 */ /* 0x001064000800017f */
[----:B-1----:R-:W-:Y:S05]  /*11080*/  @!P0 NANOSLEEP.SYNCS 0x989680 ;  /* 0x009896800000895d */ /* 0x002fea0003900000 */
[----:B------:R-:W1:Y:S02]  /*11090*/  @!P0 SYNCS.PHASECHK.TRANS64 P0, [R7+URZ+0x38820], R2 ;  /* 0x03882002070085a7 */ /* 0x000e64000800007f */
[----:B-1----:R-:W-:Y:S05]  /*110a0*/  @!P0 BRA `(.L_x_86) ;  /* 0xfffffffc00f08947 */ /* 0x002fea000383ffff */
[----:B------:R-:W-:Y:S05]  /*110b0*/  BRA `(.L_x_129) ;  /* 0xffffffe800d47947 */ /* 0x000fea000383ffff */
.L_x_88:
[----:B0-----:R0:W1:Y:S02]  /*110c0*/  SYNCS.PHASECHK.TRANS64.TRYWAIT P1, [R6+URZ], R3 ;  /* 0x00000003060075a7 */ /* 0x001064000802017f */
[----:B-1----:R-:W-:Y:S05]  /*110d0*/  @!P1 NANOSLEEP.SYNCS 0x989680 ;  /* 0x009896800000995d */ /* 0x002fea0003900000 */
[----:B------:R-:W1:Y:S02]  /*110e0*/  @!P1 SYNCS.PHASECHK.TRANS64 P1, [R6+URZ], R3 ;  /* 0x00000003060095a7 */ /* 0x000e64000802007f */
[----:B-1----:R-:W-:Y:S05]  /*110f0*/  @!P1 BRA `(.L_x_88) ;  /* 0xfffffffc00f09947 */ /* 0x002fea000383ffff */
[----:B------:R-:W-:Y:S05]  /*11100*/  BRA `(.L_x_130) ;  /* 0xffffffec00247947 */ /* 0x000fea000383ffff */
.L_x_89:
[----:B-1----:R1:W2:Y:S02]  /*11110*/  SYNCS.PHASECHK.TRANS64.TRYWAIT P1, [R5+URZ], R2 ;  /* 0x00000002050075a7 */ /* 0x0022a4000802017f */
[----:B--2---:R-:W-:Y:S05]  /*11120*/  @!P1 NANOSLEEP.SYNCS 0x989680 ;  /* 0x009896800000995d */ /* 0x004fea0003900000 */
[----:B------:R-:W2:Y:S02]  /*11130*/  @!P1 SYNCS.PHASECHK.TRANS64 P1, [R5+URZ], R2 ;  /* 0x00000002050095a7 */ /* 0x000ea4000802007f */
[----:B--2---:R-:W-:Y:S05]  /*11140*/  @!P1 BRA `(.L_x_89) ;  /* 0xfffffffc00f09947 */ /* 0x004fea000383ffff */
[----:B------:R-:W-:Y:S05]  /*11150*/  BRA `(.L_x_131) ;  /* 0xffffffec00187947 */ /* 0x000fea000383ffff */
.L_x_91:
[----:B--2---:R2:W3:Y:S02]  /*11160*/  SYNCS.PHASECHK.TRANS64.TRYWAIT P1, [R0+URZ+0x38860], R3 ;  /* 0x03886003000075a7 */ /* 0x0044e4000802017f */
[----:B---3--:R-:W-:Y:S05]  /*11170*/  @!P1 NANOSLEEP.SYNCS 0x989680 ;  /* 0x009896800000995d */ /* 0x008fea0003900000 */
[----:B------:R-:W3:Y:S02]  /*11180*/  @!P1 SYNCS.PHASECHK.TRANS64 P1, [R0+URZ+0x38860], R3 ;  /* 0x03886003000095a7 */ /* 0x000ee4000802007f */
[----:B---3--:R-:W-:Y:S05]  /*11190*/  @!P1 BRA `(.L_x_91) ;  /* 0xfffffffc00f09947 */ /* 0x008fea000383ffff */
[----:B------:R-:W-:Y:S05]  /*111a0*/  BRA `(.L_x_132) ;  /* 0xffffffec00187947 */ /* 0x000fea000383ffff */
.L_x_93:
[----:B-1----:R1:W3:Y:S02]  /*111b0*/  SYNCS.PHASECHK.TRANS64.TRYWAIT P1, [R5+URZ+0x38860], R2 ;  /* 0x03886002050075a7 */ /* 0x0022e4000802017f */
[----:B---3--:R-:W-:Y:S05]  /*111c0*/  @!P1 NANOSLEEP.SYNCS 0x989680 ;  /* 0x009896800000995d */ /* 0x008fea0003900000 */
[----:B------:R-:W3:Y:S02]  /*111d0*/  @!P1 SYNCS.PHASECHK.TRANS64 P1, [R5+URZ+0x38860], R2 ;  /* 0x03886002050095a7 */ /* 0x000ee4000802007f */
[----:B---3--:R-:W-:Y:S05]  /*111e0*/  @!P1 BRA `(.L_x_93) ;  /* 0xfffffffc00f09947 */ /* 0x008fea000383ffff */
[----:B------:R-:W-:Y:S05]  /*111f0*/  BRA `(.L_x_133) ;  /* 0xffffffec00187947 */ /* 0x000fea000383ffff */
.L_x_95:
[----:B---3--:R3:W4:Y:S02]  /*11200*/  SYNCS.PHASECHK.TRANS64.TRYWAIT P0, [R0+URZ+0x38880], R3 ;  /* 0x03888003000075a7 */ /* 0x008724000800017f */
[----:B----4-:R-:W-:Y:S05]  /*11210*/  @!P0 NANOSLEEP.SYNCS 0x989680 ;  /* 0x009896800000895d */ /* 0x010fea0003900000 */
[----:B------:R-:W4:Y:S02]  /*11220*/  @!P0 SYNCS.PHASECHK.TRANS64 P0, [R0+URZ+0x38880], R3 ;  /* 0x03888003000085a7 */ /* 0x000f24000800007f */
[----:B----4-:R-:W-:Y:S05]  /*11230*/  @!P0 BRA `(.L_x_95) ;  /* 0xfffffffc00f08947 */ /* 0x010fea000383ffff */
[----:B------:R-:W-:Y:S05]  /*11240*/  BRA `(.L_x_96) ;  /* 0xffffffec00147947 */ /* 0x000fea000383ffff */
.L_x_134:
[----:B------:R-:W-:-:S00]  /*11250*/  BRA `(.L_x_134) ;  /* 0xfffffffc00fc7947 */ /* 0x000fc0000383ffff */
[----:B------:R-:W-:-:S00]  /*11260*/  NOP ;  /* 0x0000000000007918 */ /* 0x000fc00000000000 */
        /* <DEDUP_REMOVED lines=9> */
.L_x_3134:


//--------------------- .text._ZN7cutlass13device_kernelIN5flash11enable_sm90INS1_16FlashAttnFwdSm90INS1_25CollectiveMainloopFwdSm90ILi2EN4cute5tupleIJNS5_1CILi1EEES8_S8_EEENS6_IJNS7_ILi128EEESA_NS7_ILi256EEEEEELi256ENS_12float_e4m3_tEfNS_4arch4Sm90ELb0ELb0ELb1ELb1ELb0ELb0ELb0ELb1ELb1ELb1ELb1ELb0EEENS1_21CollectiveEpilogueFwdINS6_IJSA_SB_SA_EEES9_NS_10bfloat16_tESF_Li256ELb1ELb1ELb1ELb1EEENS1_36VarlenDynamicPersistentTileSchedulerILi128ELi128ELi256ELi128ELb1ELb1ELb1ELb0ELb1ELb1EEEEEEEEEvNT_6ParamsE --------------------------
	.section	.text._ZN7cutlass13device_kernelIN5flash11enable_sm90INS1_16FlashAttnFwdSm90INS1_25CollectiveMainloopFwdSm90ILi2EN4cute5tupleIJNS5_1CILi1EEES8_S8_EEENS6_IJNS7_ILi128EEESA_NS7_ILi256EEEEEELi256ENS_12float_e4m3_tEfNS_4arch4Sm90ELb0ELb0ELb1ELb1ELb0ELb0ELb0ELb1ELb1ELb1ELb1ELb0EEENS1_21CollectiveEpilogueFwdINS6_IJSA_SB_SA_EEES9_NS_10bfloat16_tESF_Li256ELb1ELb1ELb1ELb1EEENS1_36VarlenDynamicPersistentTileSchedulerILi128ELi128ELi256ELi128ELb1ELb1ELb1ELb0ELb1ELb1EEEEEEEEEvNT_6ParamsE,"ax",@progbits
	.align	128
.text._ZN7cutlass13device_kernelIN5flash11enable_sm90INS1_16FlashAttnFwdSm90INS1_25CollectiveMainloopFwdSm90ILi2EN4cute5tupleIJNS5_1CILi1EEES8_S8_EEENS6_IJNS7_ILi128EEESA_NS7_ILi256EEEEEELi256ENS_12float_e4m3_tEfNS_4arch4Sm90ELb0ELb0ELb1ELb1ELb0ELb0ELb0ELb1ELb1ELb1ELb1ELb0EEENS1_21CollectiveEpilogueFwdINS6_IJSA_SB_SA_EEES9_NS_10bfloat16_tESF_Li256ELb1ELb1ELb1ELb1EEENS1_36VarlenDynamicPersistentTileSchedulerILi128ELi128ELi256ELi128ELb1ELb1ELb1ELb0ELb1ELb1EEEEEEEEEvNT_6ParamsE:
        .type           _ZN7cutlass13device_kernelIN5flash11enable_sm90INS1_16FlashAttnFwdSm90INS1_25CollectiveMainloopFwdSm90ILi2EN4cute5tupleIJNS5_1CILi1EEES8_S8_EEENS6_IJNS7_ILi128EEESA_NS7_ILi256EEEEEELi256ENS_12float_e4m3_tEfNS_4arch4Sm90ELb0ELb0ELb1ELb1ELb0ELb0ELb0ELb1ELb1ELb1ELb1ELb0EEENS1_21CollectiveEpilogueFwdINS6_IJSA_SB_SA_EEES9_NS_10bfloat16_tESF_Li256ELb1ELb1ELb1ELb1EEENS1_36VarlenDynamicPersistentTileSchedulerILi128ELi128ELi256ELi128ELb1ELb1ELb1ELb0ELb1ELb1EEEEEEEEEvNT_6ParamsE,@function
        .size           _ZN7cutlass13device_kernelIN5flash11enable_sm90INS1_16FlashAttnFwdSm90INS1_25CollectiveMainloopFwdSm90ILi2EN4cute5tupleIJNS5_1CILi1EEES8_S8_EEENS6_IJNS7_ILi128EEESA_NS7_ILi256EEEEEELi256ENS_12float_e4m3_tEfNS_4arch4Sm90ELb0ELb0ELb1ELb1ELb0ELb0ELb0ELb1ELb1ELb1ELb1ELb0EEENS1_21CollectiveEpilogueFwdINS6_IJSA_SB_SA_EEES9_NS_10bfloat16_tESF_Li256ELb1ELb1ELb1ELb1EEENS1_36VarlenDynamicPersistentTileSchedulerILi128ELi128ELi256ELi128ELb1ELb1ELb1ELb0ELb1ELb1EEEEEEEEEvNT_6ParamsE,(.L_x_3135 - _ZN7cutlass13device_kernelIN5flash11enable_sm90INS1_16FlashAttnFwdSm90INS1_25CollectiveMainloopFwdSm90ILi2EN4cute5tupleIJNS5_1CILi1EEES8_S8_EEENS6_IJNS7_ILi128EEESA_NS7_ILi256EEEEEELi256ENS_12float_e4m3_tEfNS_4arch4Sm90ELb0ELb0ELb1ELb1ELb0ELb0ELb0ELb1ELb1ELb1ELb1ELb0EEENS1_21CollectiveEpilogueFwdINS6_IJSA_SB_SA_EEES9_NS_10bfloat16_tESF_Li256ELb1ELb1ELb1ELb1EEENS1_36VarlenDynamicPersistentTileSchedulerILi128ELi128ELi256ELi128ELb1ELb1ELb1ELb0ELb1ELb1EEEEEEEEEvNT_6ParamsE)
        .other          _ZN7cutlass13device_kernelIN5flash11enable_sm90INS1_16FlashAttnFwdSm90INS1_25CollectiveMainloopFwdSm90ILi2EN4cute5tupleIJNS5_1CILi1EEES8_S8_EEENS6_IJNS7_ILi128EEESA_NS7_ILi256EEEEEELi256ENS_12float_e4m3_tEfNS_4arch4Sm90ELb0ELb0ELb1ELb1ELb0ELb0ELb0ELb1ELb1ELb1ELb1ELb0EEENS1_21CollectiveEpilogueFwdINS6_IJSA_SB_SA_EEES9_NS_10bfloat16_tESF_Li256ELb1ELb1ELb1ELb1EEENS1_36VarlenDynamicPersistentTileSchedulerILi128ELi128ELi256ELi128ELb1ELb1ELb1ELb0ELb1ELb1EEEEEEEEEvNT_6ParamsE,@"STO_CUDA_ENTRY STV_DEFAULT"
_ZN7cutlass13device_kernelIN5flash11enable_sm90INS1_16FlashAttnFwdSm90INS1_25CollectiveMainloopFwdSm90ILi2EN4cute5tupleIJNS5_1CILi1EEES8_S8_EEENS6_IJNS7_ILi128EEESA_NS7_ILi256EEEEEELi256ENS_12float_e4m3_tEfNS_4arch4Sm90ELb0ELb0ELb1ELb1ELb0ELb0ELb0ELb1ELb1ELb1ELb1ELb0EEENS1_21CollectiveEpilogueFwdINS6_IJSA_SB_SA_EEES9_NS_10bfloat16_tESF_Li256ELb1ELb1ELb1ELb1EEENS1_36VarlenDynamicPersistentTileSchedulerILi128ELi128ELi256ELi128ELb1ELb1ELb1ELb0ELb1ELb1EEEEEEEEEvNT_6ParamsE:
[----:B------:R-:W0:Y:S02]  /*0000*/  LDC R1, c[0x0][0x28] ;  /* 0x00000a00ff017b82 */ /* 0x000e240000000800 */
[----:B0-----:R-:W-:Y:S01]  /*0010*/  VIADD R1, R1, 0xffffffb8 ;  /* 0xffffffb801017836 */ /* 0x001fe20000000000 */
[----:B------:R-:W0:Y:S01]  /*0020*/  S2R R3, SR_TID.X ;  /* 0x0000000000037919 */ /* 0x000e220000002100 */
[----:B------:R-:W-:Y:S01]  /*0030*/  ELECT P0, URZ, PT ;  /* 0x00000000003f782f */ /* 0x000fe20003800000 */
[----:B------:R-:W-:Y:S01]  /*0040*/  BSSY B0, `(.L_x_135) ;  /* 0x000000e000007945 */ /* 0x000fe20003800000 */
[--C-:B0-----:R-:W-:Y:S02]  /*0050*/  SHF.R.U32.HI R0, RZ, 0x5, R3.reuse ;  /* 0x00000005ff007819 */ /* 0x101fe40000011603 */
[----:B------:R-:W-:-:S03]  /*0060*/  SHF.R.U32.HI R3, RZ, 0x7, R3 ;  /* 0x00000007ff037819 */ /* 0x000fc60000011603 */
        /* <DEDUP_REMOVED lines=11> */
.L_x_136:
[----:B------:R-:W-:Y:S05]  /*0120*/  BSYNC B0 ;  /* 0x0000000000007941 */ /* 0x000fea0003800000 */
.L_x_135:
[----:B------:R-:W-:Y:S01]  /*0130*/  VOTEU.ANY UP0, P0 ;  /* 0x00000000003f7886 */ /* 0x000fe20000000100 */
[----:B------:R-:W0:Y:S01]  /*0140*/  SHFL.IDX PT, R3, R3, RZ, 0x1f ;  /* 0x00001fff03037589 */ /* 0x000e2200000e0000 */
[----:B------:R-:W-:Y:S01]  /*0150*/  UMOV UR4, 0x80 ;  /* 0x0000008000047882 */ /* 0x000fe20000000000 */
[----:B------:R-:W-:Y:S01]  /*0160*/  UMOV UR7, 0x100 ;  /* 0x0000010000077882 */ /* 0x000fe20000000000 */
[----:B------:R-:W-:Y:S01]  /*0170*/  VOTEU.ANY UP1, P0 ;  /* 0x00000000003f7886 */ /* 0x000fe20000020100 */
[----:B------:R-:W1:Y:S01]  /*0180*/  @UP0 S2UR UR8, SR_CgaCtaId ;  /* 0x00000000000809c3 */ /* 0x000e620000008800 */
[----:B------:R-:W2:Y:S01]  /*0190*/  SHFL.IDX PT, R2, R0, RZ, 0x1f ;  /* 0x00001fff00027589 */ /* 0x000ea200000e0000 */
[----:B------:R-:W-:Y:S01]  /*01a0*/  @UP0 UMOV UR6, 0x400 ;  /* 0x0000040000060882 */ /* 0x000fe20000000000 */
[----:B------:R-:W-:-:S04]  /*01b0*/  @UP0 UIADD3 UR4, -UR4, 0x100000, URZ ;  /* 0x0010000004040890 */ /* 0x000fc8000fffe13f */
[----:B------:R-:W-:Y:S02]  /*01c0*/  @UP0 USHF.L.U32 UR5, UR4, 0xb, URZ ;  /* 0x0000000b04050899 */ /* 0x000fe4000800063f */
[----:B------:R-:W-:Y:S01]  /*01d0*/  @UP0 USHF.L.U32 UR4, UR4, 0x1, URZ ;  /* 0x0000000104040899 */ /* 0x000fe2000800063f */
[----:B------:R-:W-:Y:S01]  /*01e0*/  VOTEU.ANY UP2, P0 ;  /* 0x00000000003f7886 */ /* 0x000fe20000040100 */
[----:B0-----:R-:W-:Y:S01]  /*01f0*/  R2UR UR9, R3 ;  /* 0x00000000030972ca */ /* 0x001fe200000e0000 */
[----:B-1----:R-:W-:Y:S01]  /*0200*/  @UP0 ULEA UR8, UR8, UR6, 0x18 ;  /* 0x0000000608080291 */ /* 0x002fe2000f8ec03f */
[----:B--2---:R-:W-:Y:S01]  /*0210*/  ISETP.NE.AND P1, PT, R2, RZ, PT ;  /* 0x000000ff0200720c */ /* 0x004fe20003f25270 */
[----:B------:R-:W-:-:S04]  /*0220*/  @UP0 UIADD3 UR6, -UR7, 0x100000, URZ ;  /* 0x0010000007060890 */ /* 0x000fc8000fffe13f */
[----:B------:R-:W-:Y:S02]  /*0230*/  @UP0 USHF.L.U32 UR7, UR6, 0xb, URZ ;  /* 0x0000000b06070899 */ /* 0x000fe4000800063f */
[----:B------:R-:W-:-:S04]  /*0240*/  @UP0 USHF.L.U32 UR6, UR6, 0x1, URZ ;  /* 0x0000000106060899 */ /* 0x000fc8000800063f */
[----:B------:R-:W-:Y:S01]  /*0250*/  UISETP.NE.AND UP0, UPT, UR9, URZ, UPT ;  /* 0x0000003f0900728c */ /* 0x000fe2000bf05270 */
[----:B------:R-:W0:Y:S02]  /*0260*/  FENCE.VIEW.ASYNC.S ;  /* 0x00000000000073c6 */ /* 0x000e240000000000 */
[----:B0-----:R0:W1:Y:S05]  /*0270*/  @UP1 SYNCS.EXCH.64 URZ, [UR8+0x38800], UR4 ;  /* 0x03880004083f15b2 */ /* 0x00106a0008000100 */
[----:B------:R0:W2:Y:S01]  /*0280*/  @UP2 SYNCS.EXCH.64 URZ, [UR8+0x38820], UR6 ;  /* 0x03882006083f25b2 */ /* 0x0000a20008000100 */
        /* <DEDUP_REMOVED lines=17> */
[----:B------:R3:W0:Y:S02]  /*03a0*/  SYNCS.EXCH.64 URZ, [UR8+0x38848], UR6 ;  /* 0x03884806083f75b2 */ /* 0x0006240008000100 */
[----:B---3--:R-:W-:Y:S01]  /*03b0*/  NOP ;  /* 0x0000000000007918 */ /* 0x008fe20000000000 */
.L_x_137:
[----:B------:R-:W3:Y:S01]  /*03c0*/  SHFL.IDX PT, R2, R0, RZ, 0x1f ;  /* 0x00001fff00027589 */ /* 0x000ee200000e0000 */
[----:B------:R-:W-:Y:S01]  /*03d0*/  NOP ;  /* 0x0000000000007918 */ /* 0x000fe20000000000 */
[----:B---3--:R-:W-:-:S13]  /*03e0*/  ISETP.NE.AND P0, PT, R2, RZ, PT ;  /* 0x000000ff0200720c */ /* 0x008fda0003f05270 */
        /* <DEDUP_REMOVED lines=17> */
[----:B------:R3:W0:Y:S02]  /*0500*/  SYNCS.EXCH.64 URZ, [UR8+0x38868], UR6 ;  /* 0x03886806083f75b2 */ /* 0x0006240008000100 */
[----:B---3--:R-:W-:Y:S01]  /*0510*/  NOP ;  /* 0x0000000000007918 */ /* 0x008fe20000000000 */
.L_x_138:
[----:B------:R-:W3:Y:S01]  /*0520*/  SHFL.IDX PT, R2, R0, RZ, 0x1f ;  /* 0x00001fff00027589 */ /* 0x000ee200000e0000 */
[----:B------:R-:W-:Y:S01]  /*0530*/  NOP ;  /* 0x0000000000007918 */ /* 0x000fe20000000000 */
[----:B---3--:R-:W-:-:S13]  /*0540*/  ISETP.NE.AND P0, PT, R2, RZ, PT ;  /* 0x000000ff0200720c */ /* 0x008fda0003f05270 */
        /* <DEDUP_REMOVED lines=13> */
[----:B------:R3:W0:Y:S02]  /*0620*/  SYNCS.EXCH.64 URZ, [UR6+0x38888], UR4 ;  /* 0x03888804063f75b2 */ /* 0x0006240008000100 */
[----:B---3--:R-:W-:Y:S01]  /*0630*/  NOP ;  /* 0x0000000000007918 */ /* 0x008fe20000000000 */
.L_x_139:
        /* <DEDUP_REMOVED lines=22> */
.L_x_140:
        /* <DEDUP_REMOVED lines=22> */
.L_x_141:
[----:B------:R-:W-:Y:S01]  /*0900*/  PLOP3.LUT P0, PT, PT, PT, UP0, 0x80, 0x0 ;  /* 0x000000000000781c */ /* 0x000fe20003f0f008 */
[----:B------:R-:W-:Y:S01]  /*0910*/  UMOV UR38, 0x1 ;  /* 0x0000000100267882 */ /* 0x000fe20000000000 */
[----:B------:R-:W-:Y:S01]  /*0920*/  NOP ;  /* 0x0000000000007918 */ /* 0x000fe20000000000 */
[----:B------:R-:W-:Y:S01]  /*0930*/  USEL UR38, UR38, 0x2, !UP0 ;  /* 0x0000000226267887 */ /* 0x000fe2000c000000 */
[----:B------:R-:W-:Y:S01]  /*0940*/  ULDC.64 UR48, c[0x0][0x208] ;  /* 0x0000820000307ab9 */ /* 0x000fe20000000a00 */
[----:B012-4-:R-:W-:Y:S08]  /*0950*/  BAR.SYNC.DEFER_BLOCKING 0x0 ;  /* 0x0000000000007b1d */ /* 0x017ff00000010000 */
[----:B------:R-:W-:Y:S05]  /*0960*/  @!P0 BRA `(.L_x_142) ;  /* 0x000000e8006c8947 */ /* 0x000fea0003800000 */
.L_x_143:
[----:B------:R-:W-:-:S08]  /*0970*/  NOP ;  /* 0x0000000000007918 */ /* 0x000fd00000000000 */
[----:B------:R-:W0:Y:S02]  /*0980*/  USETMAXREG.TRY_ALLOC.CTAPOOL UP0, 0xf0 ;  /* 0x000000f0000079c8 */ /* 0x000e240008000600 */
[----:B0-----:R-:W-:-:S13]  /*0990*/  PLOP3.LUT P0, PT, PT, PT, UP0, 0x80, 0x0 ;  /* 0x000000000000781c */ /* 0x001fda0003f0f008 */
[----:B------:R-:W-:Y:S05]  /*09a0*/  @!P0 BRA `(.L_x_143) ;  /* 0xfffffffc00f08947 */ /* 0x000fea000383ffff */
[----:B------:R-:W0:Y:S01]  /*09b0*/  S2R R2, SR_TID.X ;  /* 0x0000000000027919 */ /* 0x000e220000002100 */
[----:B------:R-:W1:Y:S01]  /*09c0*/  S2UR UR5, SR_CgaCtaId ;  /* 0x00000000000579c3 */ /* 0x000e620000008800 */
[----:B------:R-:W-:-:S07]  /*09d0*/  UMOV UR4, 0x400 ;  /* 0x0000040000047882 */ /* 0x000fce0000000000 */
[----:B------:R-:W-:Y:S06]  /*09e0*/  BAR.ARV 0x8, 0x180 ;  /* 0x0206000000007b1d */ /* 0x000fec0000002000 */
[----:B-1----:R-:W-:Y:S01]  /*09f0*/  ULEA UR4, UR5, UR4, 0x18 ;  /* 0x0000000405047291 */ /* 0x002fe2000f8ec03f */
[----:B0-----:R-:W-:-:S04]  /*0a00*/  LOP3.LUT R0, R2, 0xffffff80, RZ, 0xc0, !PT ;  /* 0xffffff8002007812 */ /* 0x001fc800078ec0ff */
[----:B------:R-:W-:-:S13]  /*0a10*/  ISETP.NE.AND P0, PT, R0, 0x80, PT ;  /* 0x000000800000780c */ /* 0x000fda0003f05270 */
[----:B------:R-:W-:Y:S08]  /*0a20*/  @!P0 BAR.ARV 0x9, 0x100 ;  /* 0x0244000000008b1d */ /* 0x000ff00000002000 */
[----:B------:R-:W-:Y:S06]  /*0a30*/  BAR.SYNC.DEFER_BLOCKING 0x5, 0x180 ;  /* 0x0146000000007b1d */ /* 0x000fec0000010000 */
[----:B------:R-:W0:Y:S01]  /*0a40*/  LDS.128 R8, [UR4+0x388d0] ;  /* 0x0388d004ff087984 */ /* 0x000e220008000c00 */
[----:B------:R-:W-:Y:S01]  /*0a50*/  ULDC UR4, c[0x0][0xc3c] ;  /* 0x00030f0000047ab9 */ /* 0x000fe20000000800 */
[----:B------:R-:W-:Y:S06]  /*0a60*/  BAR.ARV 0x4, 0x180 ;  /* 0x0106000000007b1d */ /* 0x000fec0000002000 */
[----:B0-----:R-:W-:-:S13]  /*0a70*/  ISETP.GE.AND P0, PT, R11, UR4, PT ;  /* 0x000000040b007c0c */ /* 0x001fda000bf06270 */
[----:B------:R-:W-:Y:S05]  /*0a80*/  @P0 EXIT ;  /* 0x000000000000094d */ /* 0x000fea0003800000 */
[----:B------:R-:W-:Y:S01]  /*0a90*/  VIADD R0, R2, 0xffffff80 ;  /* 0xffffff8002007836 */ /* 0x000fe20000000000 */
[----:B------:R-:W-:Y:S01]  /*0aa0*/  R2UR UR7, R11 ;  /* 0x000000000b0772ca */ /* 0x000fe200000e0000 */
[----:B------:R-:W-:Y:S01]  /*0ab0*/  ULOP3.LUT UR47, UR38, 0x1, URZ, 0xfc, !UPT ;  /* 0x00000001262f7892 */ /* 0x000fe2000f8efc3f */
[----:B------:R-:W-:Y:S01]  /*0ac0*/  R2UR UR5, R9 ;  /* 0x00000000090572ca */ /* 0x000fe200000e0000 */
[----:B------:R-:W-:Y:S01]  /*0ad0*/  UMOV UR46, URZ ;  /* 0x0000003f002e7c82 */ /* 0x000fe20008000000 */
[----:B------:R-:W-:Y:S01]  /*0ae0*/  SHF.R.S32.HI R3, RZ, 0x1f, R0 ;  /* 0x0000001fff037819 */ /* 0x000fe20000011400 */
[----:B------:R-:W-:Y:S01]  /*0af0*/  UMOV UR45, URZ ;  /* 0x0000003f002d7c82 */ /* 0x000fe20008000000 */
[----:B------:R-:W-:Y:S01]  /*0b00*/  R2UR UR6, R10 ;  /* 0x000000000a0672ca */ /* 0x000fe200000e0000 */
[----:B------:R-:W-:Y:S01]  /*0b10*/  UMOV UR53, URZ ;  /* 0x0000003f00357c82 */ /* 0x000fe20008000000 */
[CC--:B------:R-:W-:Y:S02]  /*0b20*/  LEA.HI R2, R3.reuse, R0.reuse, RZ, 0x7 ;  /* 0x0000000003027211 */ /* 0x0c0fe400078f38ff */
[----:B------:R-:W-:-:S02]  /*0b30*/  LEA.HI R4, R3, R0, RZ, 0x5 ;  /* 0x0000000003047211 */ /* 0x000fc400078f28ff */
[----:B------:R-:W-:-:S03]  /*0b40*/  LOP3.LUT R5, R2, 0xffffff80, RZ, 0xc0, !PT ;  /* 0xffffff8002057812 */ /* 0x000fc600078ec0ff */
[----:B------:R-:W-:Y:S02]  /*0b50*/  IMAD.SHL.U32 R6, R4, 0x20, RZ ;  /* 0x0000002004067824 */ /* 0x000fe400078e00ff */
[----:B------:R-:W-:Y:S01]  /*0b60*/  IMAD.IADD R13, R0, 0x1, -R5 ;  /* 0x00000001000d7824 */ /* 0x000fe200078e0a05 */
[CC--:B------:R-:W-:Y:S02]  /*0b70*/  LEA.HI R5, R3.reuse, R0.reuse, RZ, 0x2 ;  /* 0x0000000003057211 */ /* 0x0c0fe400078f10ff */
[----:B------:R-:W-:Y:S02]  /*0b80*/  LEA.HI R3, R3, R0, RZ, 0x4 ;  /* 0x0000000003037211 */ /* 0x000fe400078f20ff */
[----:B------:R-:W-:Y:S01]  /*0b90*/  SHF.R.S32.HI R8, RZ, 0x1f, R13 ;  /* 0x0000001fff087819 */ /* 0x000fe2000001140d */
[----:B------:R-:W-:Y:S01]  /*0ba0*/  STL [R1+0x38], R13 ;  /* 0x0000380d01007387 */ /* 0x000fe20000100800 */
[----:B------:R-:W-:Y:S02]  /*0bb0*/  LOP3.LUT R11, R5, 0xfffffffc, RZ, 0xc0, !PT ;  /* 0xfffffffc050b7812 */ /* 0x000fe400078ec0ff */
[----:B------:R-:W-:-:S02]  /*0bc0*/  LOP3.LUT R5, R3, 0x3fffff0, RZ, 0xc0, !PT ;  /* 0x03fffff003057812 */ /* 0x000fc400078ec0ff */
[----:B------:R-:W-:Y:S01]  /*0bd0*/  SHF.R.S32.HI R4, RZ, 0x4, R3 ;  /* 0x00000004ff047819 */ /* 0x000fe20000011403 */
[----:B------:R-:W-:Y:S01]  /*0be0*/  IMAD.IADD R12, R0, 0x1, -R11 ;  /* 0x00000001000c7824 */ /* 0x000fe200078e0a0b */
[----:B------:R-:W-:Y:S01]  /*0bf0*/  LEA.HI R9, R8, R13, RZ, 0x2 ;  /* 0x0000000d08097211 */ /* 0x000fe200078f10ff */
[----:B------:R-:W-:Y:S01]  /*0c00*/  IMAD.IADD R5, R0, 0x1, -R5 ;  /* 0x0000000100057824 */ /* 0x000fe200078e0a05 */
[----:B------:R-:W-:Y:S02]  /*0c10*/  LEA.HI R0, R3, R4, RZ, 0x1 ;  /* 0x0000000403007211 */ /* 0x000fe400078f08ff */
[--C-:B------:R-:W-:Y:S02]  /*0c20*/  SHF.R.S32.HI R10, RZ, 0x2, R9.reuse ;  /* 0x00000002ff0a7819 */ /* 0x100fe40000011409 */
[----:B------:R-:W-:Y:S02]  /*0c30*/  SHF.R.S32.HI R7, RZ, 0x1f, R9 ;  /* 0x0000001fff077819 */ /* 0x000fe40000011409 */
[----:B------:R-:W-:-:S02]  /*0c40*/  SHF.R.S32.HI R3, RZ, 0x7, R2 ;  /* 0x00000007ff037819 */ /* 0x000fc40000011402 */
[----:B------:R-:W-:Y:S02]  /*0c50*/  LEA.HI R11, R7, R10, RZ, 0x3 ;  /* 0x0000000a070b7211 */ /* 0x000fe400078f18ff */
[----:B------:R-:W-:Y:S02]  /*0c60*/  LEA.HI R2, R2, R3, RZ, 0x1 ;  /* 0x0000000302027211 */ /* 0x000fe400078f08ff */
[----:B------:R-:W-:Y:S02]  /*0c70*/  LOP3.LUT R6, R6, 0xfffffc00, RZ, 0xc0, !PT ;  /* 0xfffffc0006067812 */ /* 0x000fe400078ec0ff */
[----:B------:R-:W-:Y:S02]  /*0c80*/  LOP3.LUT R7, R0, 0x1ffffffe, RZ, 0xc0, !PT ;  /* 0x1ffffffe00077812 */ /* 0x000fe400078ec0ff */
[----:B------:R-:W-:Y:S01]  /*0c90*/  LOP3.LUT R11, R11, 0xfffffff8, RZ, 0xc0, !PT ;  /* 0xfffffff80b0b7812 */ /* 0x000fe200078ec0ff */
[----:B------:R-:W-:Y:S01]  /*0ca0*/  IMAD R6, R5, 0x40, R6 ;  /* 0x0000004005067824 */ /* 0x000fe200078e0206 */
[----:B------:R-:W-:Y:S01]  /*0cb0*/  LEA.HI R8, R8, R13, RZ, 0x5 ;  /* 0x0000000d08087211 */ /* 0x000fe200078f28ff */
[----:B------:R-:W-:Y:S01]  /*0cc0*/  IMAD.IADD R7, R4, 0x1, -R7 ;  /* 0x0000000104077824 */ /* 0x000fe200078e0a07 */
[----:B------:R-:W-:Y:S01]  /*0cd0*/  LOP3.LUT R2, R2, 0x3fffffe, RZ, 0xc0, !PT ;  /* 0x03fffffe02027812 */ /* 0x000fe200078ec0ff */
[----:B------:R-:W-:Y:S01]  /*0ce0*/  IMAD.IADD R11, R10, 0x1, -R11 ;  /* 0x000000010a0b7824 */ /* 0x000fe200078e0a0b */
[----:B------:R-:W-:-:S02]  /*0cf0*/  LEA.HI R0, R12, R12, RZ, 0x1 ;  /* 0x0000000c0c007211 */ /* 0x000fc400078f08ff */
[----:B------:R-:W-:Y:S01]  /*0d00*/  SHF.R.S32.HI R8, RZ, 0x5, R8 ;  /* 0x00000005ff087819 */ /* 0x000fe20000011408 */
[----:B------:R-:W-:Y:S01]  /*0d10*/  IMAD.IADD R2, R3, 0x1, -R2 ;  /* 0x0000000103027824 */ /* 0x000fe200078e0a02 */
[----:B------:R-:W-:Y:S01]  /*0d20*/  LOP3.LUT R3, R0, 0x1ffffffe, RZ, 0xc0, !PT ;  /* 0x1ffffffe00037812 */ /* 0x000fe200078ec0ff */
[----:B------:R-:W-:Y:S01]  /*0d30*/  IMAD R0, R7, 0x8, R6 ;  /* 0x0000000807007824 */ /* 0x000fe200078e0206 */
[----:B------:R-:W-:Y:S01]  /*0d40*/  LOP3.LUT R9, R9, 0x7ffffffc, RZ, 0xc0, !PT ;  /* 0x7ffffffc09097812 */ /* 0x000fe200078ec0ff */
[----:B------:R-:W-:Y:S02]  /*0d50*/  IMAD R11, R8, 0x10, R11 ;  /* 0x00000010080b7824 */ /* 0x000fe400078e020b */
[----:B------:R-:W-:Y:S01]  /*0d60*/  IMAD.IADD R3, R12, 0x1, -R3 ;  /* 0x000000010c037824 */ /* 0x000fe200078e0a03 */
[----:B------:R0:W-:Y:S01]  /*0d70*/  STL [R1+0x44], R0 ;  /* 0x0000440001007387 */ /* 0x0001e20000100800 */
[----:B------:R-:W-:-:S04]  /*0d80*/  IMAD.IADD R9, R13, 0x1, -R9 ;  /* 0x000000010d097824 */ /* 0x000fc800078e0a09 */
[----:B------:R-:W-:-:S04]  /*0d90*/  IMAD.SHL.U32 R16, R9, 0x2, RZ ;  /* 0x0000000209107824 */ /* 0x000fc800078e00ff */
[----:B------:R-:W-:Y:S02]  /*0da0*/  VIADD R32, R16, 0x8 ;  /* 0x0000000810207836 */ /* 0x000fe40000000000 */
[----:B0-----:R-:W-:Y:S02]  /*0db0*/  IMAD R0, R2, 0x40, R11 ;  /* 0x0000004002007824 */ /* 0x001fe400078e020b */
[C---:B------:R-:W-:Y:S01]  /*0dc0*/  VIADD R29, R16.reuse, 0x20 ;  /* 0x00000020101d7836 */ /* 0x040fe20000000000 */
[----:B------:R-:W-:Y:S01]  /*0dd0*/  SHF.R.S32.HI R2, RZ, 0x1f, R32 ;  /* 0x0000001fff027819 */ /* 0x000fe20000011420 */
[C---:B------:R-:W-:Y:S01]  /*0de0*/  VIADD R26, R16.reuse, 0x38 ;  /* 0x00000038101a7836 */ /* 0x040fe20000000000 */
[----:B------:R0:W-:Y:S01]  /*0df0*/  STL [R1+0x3c], R0 ;  /* 0x00003c0001007387 */ /* 0x0001e20000100800 */
[C---:B------:R-:W-:Y:S01]  /*0e00*/  VIADD R21, R16.reuse, 0x50 ;  /* 0x0000005010157836 */ /* 0x040fe20000000000 */
[----:B------:R-:W-:Y:S01]  /*0e10*/  SHF.R.S32.HI R2, RZ, 0x1f, R29 ;  /* 0x0000001fff027819 */ /* 0x000fe2000001141d */
        /* <DEDUP_REMOVED lines=8> */
[----:B0-----:R-:W-:Y:S01]  /*0ea0*/  IMAD R0, R3, 0x8, R0 ;  /* 0x0000000803007824 */ /* 0x001fe200078e0200 */
[----:B------:R-:W-:Y:S01]  /*0eb0*/  SHF.R.S32.HI R6, RZ, 0x1f, R30 ;  /* 0x0000001fff067819 */ /* 0x000fe2000001141e */
        /* <DEDUP_REMOVED lines=40> */
[----:B------:R-:W-:Y:S01]  /*1140*/  VIADD R17, R16, 0xe8 ;  /* 0x000000e810117836 */ /* 0x000fe20000000000 */
[----:B------:R-:W-:-:S02]  /*1150*/  SHF.R.S32.HI R4, RZ, 0x1f, R19 ;  /* 0x0000001fff047819 */ /* 0x000fc40000011413 */
[----:B0-----:R-:W-:-:S07]  /*1160*/  SHF.R.S32.HI R2, RZ, 0x1f, R18 ;  /* 0x0000001fff027819 */ /* 0x001fce0000011412 */
.L_x_191:
[----:B------:R-:W-:Y:S01]  /*1170*/  ULDC.64 UR8, c[0x0][0xc88] ;  /* 0x0003220000087ab9 */ /* 0x000fe20000000a00 */
[----:B------:R-:W-:Y:S01]  /*1180*/  ULDC.64 UR10, c[0x0][0xa20] ;  /* 0x00028800000a7ab9 */ /* 0x000fe20000000a00 */
[----:B------:R-:W-:Y:S01]  /*1190*/  UIMAD.WIDE UR8, UR7, 0x4, UR8 ;  /* 0x00000004070878a5 */ /* 0x000fe2000f8e0208 */
[----:B------:R-:W-:-:S05]  /*11a0*/  ULDC UR4, c[0x0][0x424] ;  /* 0x0001090000047ab9 */ /* 0x000fca0000000800 */
[----:B0-23--:R-:W-:Y:S02]  /*11b0*/  IMAD.U32 R2, RZ, RZ, UR8 ;  /* 0x00000008ff027e24 */ /* 0x00dfe4000f8e00ff */
[----:B-1----:R-:W-:Y:S01]  /*11c0*/  IMAD.U32 R3, RZ, RZ, UR9 ;  /* 0x00000009ff037e24 */ /* 0x002fe2000f8e00ff */
[----:B------:R-:W-:-:S04]  /*11d0*/  ULDC.64 UR8, c[0x0][0xa28] ;  /* 0x00028a0000087ab9 */ /* 0x000fc80000000a00 */
[----:B------:R-:W2:Y:S01]  /*11e0*/  LDG.E R2, desc[UR48][R2.64] ;  /* 0x0000003002027981 */ /* 0x000ea2000c1e1900 */
[----:B------:R-:W-:Y:S02]  /*11f0*/  UISETP.NE.U32.AND UP0, UPT, UR8, URZ, UPT ;  /* 0x0000003f0800728c */ /* 0x000fe4000bf05070 */
[----:B------:R-:W-:Y:S02]  /*1200*/  UISETP.NE.U32.AND UP1, UPT, UR10, URZ, UPT ;  /* 0x0000003f0a00728c */ /* 0x000fe4000bf25070 */
[----:B------:R-:W-:Y:S02]  /*1210*/  UISETP.NE.AND.EX UP0, UPT, UR9, URZ, UPT, UP0 ;  /* 0x0000003f0900728c */ /* 0x000fe4000bf05300 */
[----:B------:R-:W-:-:S04]  /*1220*/  UISETP.NE.AND.EX UP1, UPT, UR11, URZ, UPT, UP1 ;  /* 0x0000003f0b00728c */ /* 0x000fc8000bf25310 */
[----:B------:R-:W-:Y:S02]  /*1230*/  PLOP3.LUT P0, PT, PT, PT, UP0, 0x80, 0x0 ;  /* 0x000000000000781c */ /* 0x000fe40003f0f008 */
[----:B------:R-:W-:Y:S02]  /*1240*/  PLOP3.LUT P1, PT, PT, PT, UP1, 0x80, 0x0 ;  /* 0x000000000000781c */ /* 0x000fe40003f2f018 */
[----:B--2---:R-:W-:-:S13]  /*1250*/  R2UR UR36, R2 ;  /* 0x00000000022472ca */ /* 0x004fda00000e0000 */
[----:B------:R-:W-:Y:S02]  /*1260*/  USHF.R.S32.HI UR37, URZ, 0x1f, UR36 ;  /* 0x0000001f3f257899 */ /* 0x000fe40008011424 */
[----:B------:R-:W-:-:S04]  /*1270*/  @UP0 ULEA UR8, UP2, UR36, UR8, 0x2 ;  /* 0x0000000824080291 */ /* 0x000fc8000f84103f */
[----:B------:R-:W-:Y:S02]  /*1280*/  @UP0 ULEA.HI.X UR9, UR36, UR9, UR37, 0x2, UP2 ;  /* 0x0000000924090291 */ /* 0x000fe400090f1425 */
[----:B------:R-:W-:Y:S01]  /*1290*/  @UP1 ULEA UR10, UP0, UR36, UR10, 0x2 ;  /* 0x0000000a240a1291 */ /* 0x000fe2000f80103f */
[----:B------:R-:W-:-:S03]  /*12a0*/  IMAD.U32 R2, RZ, RZ, UR8 ;  /* 0x00000008ff027e24 */ /* 0x000fc6000f8e00ff */
[----:B------:R-:W-:Y:S01]  /*12b0*/  @UP1 ULEA.HI.X UR11, UR36, UR11, UR37, 0x2, UP0 ;  /* 0x0000000b240b1291 */ /* 0x000fe200080f1425 */
[----:B------:R-:W-:Y:S01]  /*12c0*/  IMAD.U32 R3, RZ, RZ, UR9 ;  /* 0x00000009ff037e24 */ /* 0x000fe2000f8e00ff */
[----:B------:R-:W-:Y:S01]  /*12d0*/  ULDC.64 UR8, c[0x0][0x418] ;  /* 0x0001060000087ab9 */ /* 0x000fe20000000a00 */
[----:B------:R-:W-:-:S03]  /*12e0*/  IMAD.U32 R4, RZ, RZ, UR10 ;  /* 0x0000000aff047e24 */ /* 0x000fc6000f8e00ff */
[----:B------:R-:W-:Y:S01]  /*12f0*/  IMAD.U32 R5, RZ, RZ, UR11 ;  /* 0x0000000bff057e24 */ /* 0x000fe2000f8e00ff */
[----:B------:R-:W2:Y:S04]  /*1300*/  @P0 LDG.E R2, desc[UR48][R2.64] ;  /* 0x0000003002020981 */ /* 0x000ea8000c1e1900 */
[----:B------:R-:W3:Y:S01]  /*1310*/  @P1 LDG.E R4, desc[UR48][R4.64] ;  /* 0x0000003004041981 */ /* 0x000ee2000c1e1900 */
[----:B------:R-:W-:Y:S01]  /*1320*/  UISETP.NE.U32.AND UP0, UPT, UR8, URZ, UPT ;  /* 0x0000003f0800728c */ /* 0x000fe2000bf05070 */
[----:B------:R-:W-:Y:S01]  /*1330*/  UMOV UR42, UR5 ;  /* 0x00000005002a7c82 */ /* 0x000fe20008000000 */
[----:B------:R-:W-:Y:S02]  /*1340*/  ULDC UR5, c[0x0][0x2f0] ;  /* 0x0000bc0000057ab9 */ /* 0x000fe40000000800 */
[----:B------:R-:W-:Y:S01]  /*1350*/  UISETP.NE.AND.EX UP0, UPT, UR9, URZ, UPT, UP0 ;  /* 0x0000003f0900728c */ /* 0x000fe2000bf05300 */
[----:B------:R-:W-:Y:S01]  /*1360*/  UMOV UR52, URZ ;  /* 0x0000003f00347c82 */ /* 0x000fe20008000000 */
[----:B------:R-:W-:-:S02]  /*1370*/  ULOP3.LUT UR39, UR6, 0xffff, URZ, 0xc0, !UPT ;  /* 0x0000ffff06277892 */ /* 0x000fc4000f8ec03f */
[----:B------:R-:W-:Y:S02]  /*1380*/  USEL UR4, UR4, 0x1, UP0 ;  /* 0x0000000104047887 */ /* 0x000fe40008000000 */
[----:B------:R-:W-:Y:S02]  /*1390*/  ULOP3.LUT UR7, UR6, 0xff0000, URZ, 0xc0, !UPT ;  /* 0x00ff000006077892 */ /* 0x000fe4000f8ec03f */
[----:B------:R-:W-:Y:S02]  /*13a0*/  UIMAD UR4, UR4, UR5, URZ ;  /* 0x00000005040472a4 */ /* 0x000fe4000f8e023f */
[----:B------:R-:W-:Y:S01]  /*13b0*/  ULOP3.LUT UR6, UR6, 0xff000000, URZ, 0xc0, !UPT ;  /* 0xff00000006067892 */ /* 0x000fe2000f8ec03f */
[----:B--2---:R-:W-:-:S04]  /*13c0*/  @P0 R2UR UR52, R2 ;  /* 0x00000000023402ca */ /* 0x004fc800000e0000 */
[----:B---3--:R-:W-:Y:S01]  /*13d0*/  @P1 R2UR UR4, R4 ;  /* 0x00000000040412ca */ /* 0x008fe200000e0000 */
[----:B----45:R-:W-:-:S14]  /*13e0*/  @P1 BRA `(.L_x_144) ;  /* 0x0000000000341947 */ /* 0x030fdc0003800000 */
[----:B------:R-:W-:Y:S02]  /*13f0*/  ULDC.64 UR8, c[0x0][0xa08] ;  /* 0x0002820000087ab9 */ /* 0x000fe40000000a00 */
[----:B------:R-:W-:-:S04]  /*1400*/  ISETP.NE.U32.AND P0, PT, RZ, UR8, PT ;  /* 0x00000008ff007c0c */ /* 0x000fc8000bf05070 */
[----:B------:R-:W-:-:S13]  /*1410*/  ISETP.NE.AND.EX P0, PT, RZ, UR9, PT, P0 ;  /* 0x00000009ff007c0c */ /* 0x000fda000bf05300 */
[----:B------:R-:W-:Y:S05]  /*1420*/  @!P0 BRA `(.L_x_144) ;  /* 0x0000000000248947 */ /* 0x000fea0003800000 */
[----:B------:R-:W-:Y:S02]  /*1430*/  ULDC.64 UR4, c[0x0][0xa08] ;  /* 0x0002820000047ab9 */ /* 0x000fe40000000a00 */
[----:B------:R-:W-:-:S06]  /*1440*/  UIMAD.WIDE UR4, UR36, 0x4, UR4 ;  /* 0x00000004240478a5 */ /* 0x000fcc000f8e0204 */
[----:B------:R-:W-:Y:S02]  /*1450*/  IMAD.U32 R2, RZ, RZ, UR4 ;  /* 0x00000004ff027e24 */ /* 0x000fe4000f8e00ff */
[----:B------:R-:W-:-:S05]  /*1460*/  IMAD.U32 R3, RZ, RZ, UR5 ;  /* 0x00000005ff037e24 */ /* 0x000fca000f8e00ff */
[----:B------:R-:W2:Y:S04]  /*1470*/  LDG.E R4, desc[UR48][R2.64] ;  /* 0x0000003002047981 */ /* 0x000ea8000c1e1900 */
[----:B------:R-:W3:Y:S01]  /*1480*/  LDG.E R0, desc[UR48][R2.64+0x4] ;  /* 0x0000043002007981 */ /* 0x000ee2000c1e1900 */
[----:B--2---:R-:W-:Y:S02]  /*1490*/  R2UR UR4, R4 ;  /* 0x00000000040472ca */ /* 0x004fe400000e0000 */
[----:B---3--:R-:W-:-:S13]  /*14a0*/  R2UR UR5, R0 ;  /* 0x00000000000572ca */ /* 0x008fda00000e0000 */
[----:B------:R-:W-:-:S12]  /*14b0*/  UIADD3 UR4, -UR4, UR5, URZ ;  /* 0x0000000504047290 */ /* 0x000fd8000fffe13f */
.L_x_144:
[----:B------:R-:W-:Y:S02]  /*14c0*/  UIADD3 UR52, -UR52, UR4, URZ ;  /* 0x0000000434347290 */ /* 0x000fe4000fffe13f */
[----:B------:R-:W-:Y:S02]  /*14d0*/  USHF.R.U32.HI UR6, URZ, 0x8, UR6 ;  /* 0x000000083f067899 */ /* 0x000fe40008011606 */
[----:B------:R-:W-:Y:S02]  /*14e0*/  UISETP.GE.AND UP0, UPT, UR52, 0x1, UPT ;  /* 0x000000013400788c */ /* 0x000fe4000bf06270 */
[----:B------:R-:W-:Y:S02]  /*14f0*/  UIADD3 UR4, UR52, 0x7f, URZ ;  /* 0x0000007f34047890 */ /* 0x000fe4000fffe03f */
[----:B------:R-:W-:Y:S02]  /*1500*/  ULEA.HI UR6, UR7, UR6, URZ, 0x10 ;  /* 0x0000000607067291 */ /* 0x000fe4000f8f803f */
[----:B------:R-:W-:Y:S01]  /*1510*/  PLOP3.LUT P0, PT, PT, PT, UP0, 0x80, 0x0 ;  /* 0x000000000000781c */ /* 0x000fe20003f0f008 */
[----:B------:R-:W-:-:S02]  /*1520*/  USHF.R.S32.HI UR5, URZ, 0x1f, UR4 ;  /* 0x0000001f3f057899 */ /* 0x000fc40008011404 */
[----:B------:R-:W-:Y:S02]  /*1530*/  ULOP3.LUT UR40, UR6, 0xff, URZ, 0xc0, !UPT ;  /* 0x000000ff06287892 */ /* 0x000fe4000f8ec03f */
[----:B------:R-:W-:Y:S02]  /*1540*/  ULEA.HI UR5, UR5, UR4, URZ, 0x7 ;  /* 0x0000000405057291 */ /* 0x000fe4000f8f383f */
[----:B------:R-:W-:Y:S01]  /*1550*/  USHF.R.U32.HI UR44, URZ, 0x10, UR6 ;  /* 0x000000103f2c7899 */ /* 0x000fe20008011606 */
[----:B------:R-:W-:Y:S01]  /*1560*/  UMOV UR4, URZ ;  /* 0x0000003f00047c82 */ /* 0x000fe20008000000 */
[----:B------:R-:W-:-:S04]  /*1570*/  USHF.R.S32.HI UR9, URZ, 0x7, UR5 ;  /* 0x000000073f097899 */ /* 0x000fc80008011405 */
[----:B------:R-:W-:Y:S08]  /*1580*/  @!P0 BRA `(.L_x_145) ;  /* 0x0000000000908947 */ /* 0x000ff00003800000 */
[----:B------:R-:W-:Y:S01]  /*1590*/  UISETP.NE.AND UP0, UPT, UR44, URZ, UPT ;  /* 0x0000003f2c00728c */ /* 0x000fe2000bf05270 */
[----:B------:R-:W-:-:S03]  /*15a0*/  ULDC UR4, c[0x0][0x9f0] ;  /* 0x00027c0000047ab9 */ /* 0x000fc60000000800 */
[----:B------:R-:W-:-:S03]  /*15b0*/  USEL UR10, UR44, UR4, UP0 ;  /* 0x000000042c0a7287 */ /* 0x000fc60008000000 */
[----:B------:R-:W-:Y:S01]  /*15c0*/  UMOV UR4, URZ ;  /* 0x0000003f00047c82 */ /* 0x000fe20008000000 */
[----:B------:R-:W-:Y:S02]  /*15d0*/  UIADD3 UR6, UR9, -0x1, UR10 ;  /* 0xffffffff09067890 */ /* 0x000fe4000fffe00a */
[----:B------:R-:W-:-:S04]  /*15e0*/  IMAD.U32 R3, RZ, RZ, UR10 ;  /* 0x0000000aff037e24 */ /* 0x000fc8000f8e00ff */
[----:B------:R-:W-:Y:S01]  /*15f0*/  IMAD.U32 R4, RZ, RZ, UR6 ;  /* 0x00000006ff047e24 */ /* 0x000fe2000f8e00ff */
[-C--:B------:R-:W-:Y:S01]  /*1600*/  IABS R0, R3.reuse ;  /* 0x0000000300007213 */ /* 0x080fe20000000000 */
[----:B------:R-:W-:Y:S01]  /*1610*/  ULOP3.LUT UR6, UR6, UR10, URZ, 0x3c, !UPT ;  /* 0x0000000a06067292 */ /* 0x000fe2000f8e3c3f */
[----:B------:R-:W-:Y:S02]  /*1620*/  IABS R5, R3 ;  /* 0x0000000300057213 */ /* 0x000fe40000000000 */
[----:B------:R-:W-:Y:S02]  /*1630*/  R2UR UR11, R0 ;  /* 0x00000000000b72ca */ /* 0x000fe400000e0000 */
[----:B------:R-:W-:-:S05]  /*1640*/  IABS R4, R4 ;  /* 0x0000000400047213 */ /* 0x000fca0000000000 */
[----:B------:R-:W-:-:S05]  /*1650*/  IMAD.MOV.U32 R3, RZ, RZ, R4 ;  /* 0x000000ffff037224 */ /* 0x000fca00078e0004 */
[----:B------:R-:W-:Y:S01]  /*1660*/  R2UR UR8, R3 ;  /* 0x00000000030872ca */ /* 0x000fe200000e0000 */
[----:B------:R-:W0:Y:S08]  /*1670*/  I2F.RP R0, UR11 ;  /* 0x0000000b00007d06 */ /* 0x000e300008209400 */
[----:B0-----:R-:W0:Y:S02]  /*1680*/  MUFU.RCP R0, R0 ;  /* 0x0000000000007308 */ /* 0x001e240000001000 */
[----:B0-----:R-:W-:-:S02]  /*1690*/  VIADD R2, R0, 0xffffffe ;  /* 0x0ffffffe00027836 */ /* 0x001fc40000000000 */
[----:B------:R-:W-:-:S04]  /*16a0*/  IMAD.MOV R0, RZ, RZ, -R5 ;  /* 0x000000ffff007224 */ /* 0x000fc800078e0a05 */
[----:B------:R-:W0:Y:S02]  /*16b0*/  F2I.FTZ.U32.TRUNC.NTZ R2, R2 ;  /* 0x0000000200027305 */ /* 0x000e24000021f000 */
[----:B0-----:R-:W-:-:S13]  /*16c0*/  R2UR UR5, R2 ;  /* 0x00000000020572ca */ /* 0x001fda00000e0000 */
[----:B------:R-:W-:-:S04]  /*16d0*/  UIADD3 UR7, URZ, -UR5, URZ ;  /* 0x800000053f077290 */ /* 0x000fc8000fffe03f */
[----:B------:R-:W-:-:S04]  /*16e0*/  UIMAD UR7, UR7, UR11, URZ ;  /* 0x0000000b070772a4 */ /* 0x000fc8000f8e023f */
[----:B------:R-:W-:-:S03]  /*16f0*/  UIMAD.WIDE.U32 UR4, UR5, UR7, UR4 ;  /* 0x00000007050472a5 */ /* 0x000fc6000f8e0004 */
[----:B------:R-:W-:Y:S01]  /*1700*/  R2UR UR7, R0 ;  /* 0x00000000000772ca */ /* 0x000fe200000e0000 */
[----:B------:R-:W-:-:S12]  /*1710*/  UIMAD.WIDE.U32 UR4, UR5, UR8, URZ ;  /* 0x00000008050472a5 */ /* 0x000fd8000f8e003f */
[----:B------:R-:W-:-:S04]  /*1720*/  UIMAD UR4, UR5, UR7, UR8 ;  /* 0x00000007050472a4 */ /* 0x000fc8000f8e0208 */
[----:B------:R-:W-:-:S11]  /*1730*/  UISETP.GT.U32.AND UP1, UPT, UR11, UR4, UPT ;  /* 0x000000040b00728c */ /* 0x000fd6000bf24070 */
[----:B------:R-:W-:Y:S02]  /*1740*/  @!UP1 UIADD3 UR4, UR4, -UR11, URZ ;  /* 0x8000000b04049290 */ /* 0x000fe4000fffe03f */
[----:B------:R-:W-:Y:S02]  /*1750*/  @!UP1 UIADD3 UR5, UR5, 0x1, URZ ;  /* 0x0000000105059890 */ /* 0x000fe4000fffe03f */
[----:B------:R-:W-:Y:S02]  /*1760*/  UISETP.GE.U32.AND UP0, UPT, UR4, UR11, UPT ;  /* 0x0000000b0400728c */ /* 0x000fe4000bf06070 */
[----:B------:R-:W-:-:S09]  /*1770*/  UISETP.GE.AND UP1, UPT, UR6, URZ, UPT ;  /* 0x0000003f0600728c */ /* 0x000fd2000bf26270 */
[----:B------:R-:W-:Y:S02]  /*1780*/  @UP0 UIADD3 UR5, UR5, 0x1, URZ ;  /* 0x0000000105050890 */ /* 0x000fe4000fffe03f */
[----:B------:R-:W-:-:S05]  /*1790*/  UISETP.NE.AND UP0, UPT, UR10, URZ, UPT ;  /* 0x0000003f0a00728c */ /* 0x000fca000bf05270 */
[----:B------:R-:W-:Y:S02]  /*17a0*/  UMOV UR4, UR5 ;  /* 0x0000000500047c82 */ /* 0x000fe40008000000 */
[----:B------:R-:W-:-:S04]  /*17b0*/  @!UP1 UIADD3 UR4, -UR4, URZ, URZ ;  /* 0x0000003f04049290 */ /* 0x000fc8000fffe13f */
[----:B------:R-:W-:-:S12]  /*17c0*/  @!UP0 ULOP3.LUT UR4, URZ, UR10, URZ, 0x33, !UPT ;  /* 0x0000000a3f048292 */ /* 0x000fd8000f8e333f */
.L_x_145:
[----:B------:R-:W-:Y:S01]  /*17d0*/  UIMAD UR41, UR40, UR4, URZ ;  /* 0x00000004282972a4 */ /* 0x000fe2000f8e023f */
[----:B------:R-:W-:Y:S01]  /*17e0*/  IMAD.U32 R0, RZ, RZ, UR9 ;  /* 0x00000009ff007e24 */ /* 0x000fe2000f8e00ff */
[----:B------:R-:W-:Y:S01]  /*17f0*/  PLOP3.LUT P0, PT, PT, PT, PT, 0x80, 0x0 ;  /* 0x000000000000781c */ /* 0x000fe20003f0f070 */
[----:B------:R-:W-:Y:S01]  /*1800*/  IMAD.U32 R3, RZ, RZ, UR4 ;  /* 0x00000004ff037e24 */ /* 0x000fe2000f8e00ff */
[----:B------:R-:W-:Y:S01]  /*1810*/  CS2R R28, SRZ ;  /* 0x00000000001c7805 */ /* 0x000fe2000001ff00 */
[----:B------:R-:W-:Y:S01]  /*1820*/  IMAD.MOV.U32 R160, RZ, RZ, RZ ;  /* 0x000000ffffa07224 */ /* 0x000fe200078e00ff */
[----:B------:R-:W-:Y:S02]  /*1830*/  CS2R R4, SRZ ;  /* 0x0000000000047805 */ /* 0x000fe4000001ff00 */
[----:B------:R-:W-:Y:S02]  /*1840*/  CS2R R30, SRZ ;  /* 0x00000000001e7805 */ /* 0x000fe4000001ff00 */
[----:B------:R-:W-:-:S02]  /*1850*/  VIADDMNMX R0, R3, UR41, R0, PT ;  /* 0x0000002903007c46 */ /* 0x000fc4000b800100 */
[----:B------:R-:W-:Y:S02]  /*1860*/  CS2R R26, SRZ ;  /* 0x00000000001a7805 */ /* 0x000fe4000001ff00 */
[----:B------:R-:W-:Y:S02]  /*1870*/  CS2R R24, SRZ ;  /* 0x0000000000187805 */ /* 0x000fe4000001ff00 */
[----:B------:R-:W-:Y:S02]  /*1880*/  CS2R R36, SRZ ;  /* 0x0000000000247805 */ /* 0x000fe4000001ff00 */
[----:B------:R-:W-:Y:S01]  /*1890*/  R2UR UR51, R0 ;  /* 0x00000000003372ca */ /* 0x000fe200000e0000 */
        /* <DEDUP_REMOVED lines=11> */
[----:B------:R-:W-:Y:S01]  /*1950*/  CS2R R52, SRZ ;  /* 0x0000000000347805 */ /* 0x000fe2000001ff00 */
[----:B------:R-:W-:Y:S01]  /*1960*/  UISETP.GT.AND UP0, UPT, UR51, UR41, UPT ;  /* 0x000000293300728c */ /* 0x000fe2000bf04270 */
[----:B------:R-:W-:Y:S02]  /*1970*/  CS2R R54, SRZ ;  /* 0x0000000000367805 */ /* 0x000fe4000001ff00 */
[----:B------:R-:W-:Y:S02]  /*1980*/  CS2R R50, SRZ ;  /* 0x0000000000327805 */ /* 0x000fe4000001ff00 */
[----:B------:R-:W-:Y:S02]  /*1990*/  CS2R R10, SRZ ;  /* 0x00000000000a7805 */ /* 0x000fe4000001ff00 */
[----:B------:R-:W-:-:S02]  /*19a0*/  CS2R R48, SRZ ;  /* 0x0000000000307805 */ /* 0x000fc4000001ff00 */
[----:B------:R-:W-:Y:S02]  /*19b0*/  CS2R R60, SRZ ;  /* 0x00000000003c7805 */ /* 0x000fe4000001ff00 */
[----:B------:R-:W-:Y:S02]  /*19c0*/  PLOP3.LUT P1, PT, PT, PT, UP0, 0x80, 0x0 ;  /* 0x000000000000781c */ /* 0x000fe40003f2f008 */
        /* <DEDUP_REMOVED lines=24> */
[----:B------:R-:W-:Y:S01]  /*1b50*/  CS2R R98, SRZ ;  /* 0x0000000000627805 */ /* 0x000fe2000001ff00 */
[----:B------:R-:W-:Y:S01]  /*1b60*/  IMAD.MOV.U32 R108, RZ, RZ, RZ ;  /* 0x000000ffff6c7224 */ /* 0x000fe200078e00ff */
        /* <DEDUP_REMOVED lines=23> */
[----:B------:R-:W0:Y:S01]  /*1ce0*/  S2R R2, SR_TID.X ;  /* 0x0000000000027919 */ /* 0x000e220000002100 */
[----:B------:R-:W1:Y:S01]  /*1cf0*/  S2UR UR6, SR_CgaCtaId ;  /* 0x00000000000679c3 */ /* 0x000e620000008800 */
[----:B------:R-:W-:Y:S02]  /*1d00*/  UMOV UR5, 0x400 ;  /* 0x0000040000057882 */ /* 0x000fe40000000000 */
[----:B-1----:R-:W-:-:S04]  /*1d10*/  ULEA UR5, UR6, UR5, 0x18 ;  /* 0x0000000506057291 */ /* 0x002fc8000f8ec03f */
[----:B------:R-:W-:Y:S01]  /*1d20*/  UIADD3 UR5, UR5, 0x20400, URZ ;  /* 0x0002040005057890 */ /* 0x000fe2000fffe03f */
[----:B0-----:R-:W-:-:S03]  /*1d30*/  VIADD R0, R2, 0xffffff80 ;  /* 0xffffff8002007836 */ /* 0x001fc60000000000 */
[----:B------:R-:W-:Y:S02]  /*1d40*/  ULOP3.LUT UP0, URZ, UR5, 0x3ff, URZ, 0xc0, !UPT ;  /* 0x000003ff053f7892 */ /* 0x000fe4000f80c03f */
[----:B------:R-:W-:-:S04]  /*1d50*/  SHF.R.S32.HI R3, RZ, 0x1f, R0 ;  /* 0x0000001fff037819 */ /* 0x000fc80000011400 */
[----:B------:R-:W-:Y:S02]  /*1d60*/  PLOP3.LUT P0, PT, PT, PT, UP0, 0x80, 0x0 ;  /* 0x000000000000781c */ /* 0x000fe40003f0f008 */
[----:B------:R-:W-:-:S04]  /*1d70*/  LEA.HI R3, R3, R0, RZ, 0x7 ;  /* 0x0000000003037211 */ /* 0x000fc800078f38ff */
[----:B------:R-:W-:-:S06]  /*1d80*/  SHF.R.S32.HI R3, RZ, 0x7, R3 ;  /* 0x00000007ff037819 */ /* 0x000fcc0000011403 */
[----:B------:R-:W0:Y:S02]  /*1d90*/  SHFL.IDX PT, R3, R3, RZ, 0x1f ;  /* 0x00001fff03037589 */ /* 0x000e2400000e0000 */
[----:B0-----:R-:W-:-:S13]  /*1da0*/  R2UR UR43, R3 ;  /* 0x00000000032b72ca */ /* 0x001fda00000e0000 */
        /* <DEDUP_REMOVED lines=23> */
.L_x_147:
[----:B------:R-:W-:Y:S01]  /*1f20*/  ULDC.64 UR6, c[0x0][0x998] ;  /* 0x0002660000067ab9 */ /* 0x000fe20000000a00 */
[----:B------:R-:W-:Y:S01]  /*1f30*/  ULDC.64 UR4, c[0x0][0x990] ;  /* 0x0002640000047ab9 */ /* 0x000fe20000000a00 */
[----:B------:R-:W-:Y:S02]  /*1f40*/  ISETP.NE.U32.AND P1, PT, RZ, UR6, PT ;  /* 0x00000006ff007c0c */ /* 0x000fe4000bf25070 */
[----:B------:R-:W-:Y:S02]  /*1f50*/  ISETP.NE.U32.AND P0, PT, RZ, UR4, PT ;  /* 0x00000004ff007c0c */ /* 0x000fe4000bf05070 */
[----:B------:R-:W-:Y:S02]  /*1f60*/  ISETP.NE.AND.EX P1, PT, RZ, UR7, PT, P1 ;  /* 0x00000007ff007c0c */ /* 0x000fe4000bf25310 */
[----:B------:R-:W-:-:S11]  /*1f70*/  ISETP.NE.AND.EX P0, PT, RZ, UR5, PT, P0 ;  /* 0x00000005ff007c0c */ /* 0x000fd6000bf05300 */
[----:B------:R-:W0:Y:S08]  /*1f80*/  @P1 LDC.64 R8, c[0x0][0x9b8] ;  /* 0x00026e00ff081b82 */ /* 0x000e300000000a00 */
[----:B------:R-:W1:Y:S08]  /*1f90*/  @P0 LDC.64 R6, c[0x0][0x9a8] ;  /* 0x00026a00ff060b82 */ /* 0x000e700000000a00 */
[----:B------:R-:W2:Y:S08]  /*1fa0*/  @P0 LDC.64 R10, c[0x0][0x9b0] ;  /* 0x00026c00ff0a0b82 */ /* 0x000eb00000000a00 */
[----:B------:R-:W3:Y:S01]  /*1fb0*/  @P1 LDC.64 R12, c[0x0][0x9c0] ;  /* 0x00027000ff0c1b82 */ /* 0x000ee20000000a00 */
[----:B0-----:R-:W-:-:S02]  /*1fc0*/  @P1 IMAD R2, R8, UR37, RZ ;  /* 0x0000002508021c24 */ /* 0x001fc4000f8e02ff */
[----:B------:R-:W-:-:S04]  /*1fd0*/  @P1 IMAD.WIDE.U32 R4, R8, UR36, RZ ;  /* 0x0000002408041c25 */ /* 0x000fc8000f8e00ff */
[----:B------:R-:W-:Y:S02]  /*1fe0*/  @P1 IMAD R9, R9, UR36, R2 ;  /* 0x0000002409091c24 */ /* 0x000fe4000f8e0202 */
[C---:B-1----:R-:W-:Y:S02]  /*1ff0*/  @P0 IMAD R0, R6.reuse, UR37, RZ ;  /* 0x0000002506000c24 */ /* 0x042fe4000f8e02ff */
[----:B------:R-:W-:-:S04]  /*2000*/  @P0 IMAD.WIDE.U32 R2, R6, UR36, RZ ;  /* 0x0000002406020c25 */ /* 0x000fc8000f8e00ff */
[----:B------:R-:W-:Y:S02]  /*2010*/  @P0 IMAD R7, R7, UR36, R0 ;  /* 0x0000002407070c24 */ /* 0x000fe4000f8e0200 */
[----:B------:R-:W-:Y:S02]  /*2020*/  @P1 IMAD.IADD R5, R5, 0x1, R9 ;  /* 0x0000000105051824 */ /* 0x000fe400078e0209 */
[----:B------:R-:W-:Y:S02]  /*2030*/  @P0 IMAD.IADD R3, R3, 0x1, R7 ;  /* 0x0000000103030824 */ /* 0x000fe400078e0207 */
[----:B------:R-:W-:Y:S02]  /*2040*/  IMAD.MOV.U32 R0, RZ, RZ, 0x3f800000 ;  /* 0x3f800000ff007424 */ /* 0x000fe400078e00ff */
[----:B--2---:R-:W-:-:S04]  /*2050*/  @P0 IMAD.WIDE.U32 R2, R10, UR39, R2 ;  /* 0x000000270a020c25 */ /* 0x004fc8000f8e0002 */
[----:B---3--:R-:W-:Y:S01]  /*2060*/  @P1 IMAD.WIDE.U32 R6, R12, UR39, R4 ;  /* 0x000000270c061c25 */ /* 0x008fe2000f8e0004 */
[----:B------:R-:W-:-:S03]  /*2070*/  @P0 LEA R4, P2, R2, UR4, 0x2 ;  /* 0x0000000402040c11 */ /* 0x000fc6000f8410ff */
[----:B------:R-:W-:Y:S01]  /*2080*/  @P0 IMAD R5, R11, UR39, R3 ;  /* 0x000000270b050c24 */ /* 0x000fe2000f8e0203 */
[----:B------:R-:W-:Y:S01]  /*2090*/  @P1 LEA R8, P3, R6, UR6, 0x2 ;  /* 0x0000000606081c11 */ /* 0x000fe2000f8610ff */
[----:B------:R-:W-:Y:S02]  /*20a0*/  @P1 IMAD R3, R13, UR39, R7 ;  /* 0x000000270d031c24 */ /* 0x000fe4000f8e0207 */
[----:B------:R-:W-:Y:S01]  /*20b0*/  IMAD.MOV.U32 R7, RZ, RZ, 0x3f800000 ;  /* 0x3f800000ff077424 */ /* 0x000fe200078e00ff */
[----:B------:R-:W-:Y:S02]  /*20c0*/  @P0 LEA.HI.X R5, R2, UR5, R5, 0x2, P2 ;  /* 0x0000000502050c11 */ /* 0x000fe400090f1405 */
[----:B------:R-:W-:-:S03]  /*20d0*/  @P1 LEA.HI.X R9, R6, UR7, R3, 0x2, P3 ;  /* 0x0000000706091c11 */ /* 0x000fc600098f1403 */
[----:B------:R0:W2:Y:S04]  /*20e0*/  @P0 LDG.E R7, desc[UR48][R4.64] ;  /* 0x0000003004070981 */ /* 0x0000a8000c1e1900 */
[----:B------:R-:W2:Y:S01]  /*20f0*/  @P1 LDG.E R0, desc[UR48][R8.64] ;  /* 0x0000003008001981 */ /* 0x000ea2000c1e1900 */
[----:B------:R-:W1:Y:S01]  /*2100*/  S2UR UR5, SR_CgaCtaId ;  /* 0x00000000000579c3 */ /* 0x000e620000008800 */
[----:B------:R-:W-:Y:S01]  /*2110*/  ULEA.HI UR4, UR46, UR46, URZ, 0x1 ;  /* 0x0000002e2e047291 */ /* 0x000fe2000f8f083f */
[----:B------:R-:W-:-:S03]  /*2120*/  MOV R2, 0x400 ;  /* 0x0000040000027802 */ /* 0x000fc60000000f00 */
[----:B------:R-:W-:Y:S01]  /*2130*/  ULOP3.LUT UR4, UR4, 0xfffffffe, URZ, 0xc0, !UPT ;  /* 0xfffffffe04047892 */ /* 0x000fe2000f8ec03f */
[----:B0-----:R-:W-:-:S03]  /*2140*/  IMAD.U32 R4, RZ, RZ, UR47 ;  /* 0x0000002fff047e24 */ /* 0x001fc6000f8e00ff */
[----:B------:R-:W-:Y:S02]  /*2150*/  UIADD3 UR4, UR46, -UR4, URZ ;  /* 0x800000042e047290 */ /* 0x000fe4000fffe03f */
[----:B------:R-:W-:-:S04]  /*2160*/  ISETP.NE.AND P0, PT, R4, 0x3, PT ;  /* 0x000000030400780c */ /* 0x000fc80003f05270 */
[----:B------:R-:W-:Y:S01]  /*2170*/  IMAD.U32 R11, RZ, RZ, UR4 ;  /* 0x00000004ff0b7e24 */ /* 0x000fe2000f8e00ff */
[----:B------:R-:W-:-:S04]  /*2180*/  ULDC UR4, c[0x0][0x9d8] ;  /* 0x0002760000047ab9 */ /* 0x000fc80000000800 */
[----:B------:R-:W-:Y:S01]  /*2190*/  SHF.L.U32 R11, R11, 0x1f, RZ ;  /* 0x0000001f0b0b7819 */ /* 0x000fe200000006ff */
[----:B-1----:R-:W-:-:S05]  /*21a0*/  IMAD.U32 R3, RZ, RZ, UR5 ;  /* 0x00000005ff037e24 */ /* 0x002fca000f8e00ff */
[----:B------:R-:W-:-:S04]  /*21b0*/  LEA R2, R3, R2, 0x18 ;  /* 0x0000000203027211 */ /* 0x000fc800078ec0ff */
[----:B------:R-:W0:Y:S01]  /*21c0*/  SYNCS.PHASECHK.TRANS64.TRYWAIT P1, [R2+URZ+0x38800], R11 ;  /* 0x0388000b020075a7 */ /* 0x000e22000802017f */
[----:B--2---:R-:W-:-:S04]  /*21d0*/  FMUL.FTZ R0, R7, R0 ;  /* 0x0000000007007220 */ /* 0x004fc80000410000 */
[----:B------:R-:W-:Y:S01]  /*21e0*/  FMUL.FTZ R0, R0, UR4 ;  /* 0x0000000400007c20 */ /* 0x000fe20008410000 */
[----:B0-----:R-:W-:Y:S06]  /*21f0*/  @!P1 BRA `(.L_x_148) ;  /* 0x0000013000b09947 */ /* 0x001fec0003800000 */
.L_x_286:
[----:B------:R-:W-:Y:S05]  /*2200*/  @!P0 BRA `(.L_x_149) ;  /* 0x0000000000048947 */ /* 0x000fea0003800000 */
[----:B------:R-:W-:Y:S01]  /*2210*/  BPT.TRAP 0x1 ;  /* 0x000000040000795c */ /* 0x000fe20000300000 */
.L_x_149:
[----:B------:R-:W-:Y:S02]  /*2220*/  IMAD.U32 R5, RZ, RZ, UR53 ;  /* 0x00000035ff057e24 */ /* 0x000fe4000f8e00ff */
[----:B------:R-:W-:Y:S02]  /*2230*/  IMAD.U32 R6, RZ, RZ, UR45 ;  /* 0x0000002dff067e24 */ /* 0x000fe4000f8e00ff */
[----:B------:R-:W-:-:S03]  /*2240*/  IMAD R4, R5, 0x8, R2 ;  /* 0x0000000805047824 */ /* 0x000fc600078e0202 */
[----:B------:R-:W-:-:S04]  /*2250*/  SHF.L.U32 R5, R6, 0x1f, RZ ;  /* 0x0000001f06057819 */ /* 0x000fc800000006ff */
[----:B------:R1:W2:Y:S01]  /*2260*/  SYNCS.PHASECHK.TRANS64.TRYWAIT P1, [R4+URZ+0x38830], R5 ;  /* 0x03883005040075a7 */ /* 0x0002a2000802017f */
[----:B------:R-:W-:Y:S05]  /*2270*/  @!P0 BRA `(.L_x_150) ;  /* 0x0000000000048947 */ /* 0x000fea0003800000 */
[----:B------:R-:W-:Y:S01]  /*2280*/  BPT.TRAP 0x1 ;  /* 0x000000040000795c */ /* 0x000fe20000300000 */
.L_x_150:
[----:B------:R-:W3:Y:S01]  /*2290*/  S2R R6, SR_TID.X ;  /* 0x0000000000067919 */ /* 0x000ee20000002100 */
[----:B------:R-:W-:Y:S01]  /*22a0*/  IMAD.MOV.U32 R25, RZ, RZ, RZ ;  /* 0x000000ffff197224 */ /* 0x000fe200078e00ff */
[----:B---3--:R-:W-:Y:S01]  /*22b0*/  LOP3.LUT P2, RZ, R6, 0x7f, RZ, 0xc0, !PT ;  /* 0x0000007f06ff7812 */ /* 0x008fe2000784c0ff */
[----:B--2---:R-:W-:-:S12]  /*22c0*/  @P1 BRA `(.L_x_151) ;  /* 0x0000000000081947 */ /* 0x004fd80003800000 */
[----:B------:R-:W2:Y:S02]  /*22d0*/  SYNCS.PHASECHK.TRANS64.TRYWAIT P1, [R4+URZ+0x38830], R5 ;  /* 0x03883005040075a7 */ /* 0x000ea4000802017f */
[----:B--2---:R-:W-:Y:S05]  /*22e0*/  @!P1 BRA `(.L_x_152) ;  /* 0x0000013000889947 */ /* 0x004fea0003800000 */
.L_x_151:
[----:B------:R-:W-:Y:S05]  /*22f0*/  WARPSYNC.ALL ;  /* 0x0000000000007948 */ /* 0x000fea0003800000 */
[----:B------:R-:W-:Y:S01]  /*2300*/  R2UR UR4, R2 ;  /* 0x00000000020472ca */ /* 0x000fe200000e0000 */
[----:B------:R-:W-:Y:S01]  /*2310*/  ULOP3.LUT UR32, UR54, 0x10000, URZ, 0xfc, !UPT ;  /* 0x0001000036207892 */ /* 0x000fe2000f8efc3f */
[----:B------:R-:W-:Y:S01]  /*2320*/  WARPGROUP.ARRIVE ;  /* 0x00000000000079c5 */ /* 0x000fe20000000000 */
[----:B------:R-:W-:Y:S01]  /*2330*/  UMOV UR33, 0x40000040 ;  /* 0x4000004000217882 */ /* 0x000fe20000000000 */
[----:B------:R-:W-:Y:S01]  /*2340*/  UMOV UR35, 0x40000040 ;  /* 0x4000004000237882 */ /* 0x000fe20000000000 */
[----:B------:R-:W-:Y:S01]  /*2350*/  UMOV UR5, 0x40000040 ;  /* 0x4000004000057882 */ /* 0x000fe20000000000 */
[----:B------:R-:W-:Y:S01]  /*2360*/  UMOV UR7, 0x40000040 ;  /* 0x4000004000077882 */ /* 0x000fe20000000000 */
[----:B------:R-:W-:Y:S01]  /*2370*/  UIADD3 UR8, UR32, 0x4, URZ ;  /* 0x0000000420087890 */ /* 0x000fe2000fffe03f */
[----:B------:R-:W3:Y:S01]  /*2380*/  S2R R92, SR_TID.X ;  /* 0x00000000005c7919 */ /* 0x000ee20000002100 */
        /* <DEDUP_REMOVED lines=8> */
[----:B------:R-:W-:Y:S01]  /*2410*/  USHF.R.U32.HI UR4, URZ, 0x4, UR4 ;  /* 0x000000043f047899 */ /* 0x000fe20008011604 */
[--C-:B------:R-:W-:Y:S01]  /*2420*/  IMAD.MOV.U32 R94, RZ, RZ, R25.reuse ;  /* 0x000000ffff5e7224 */ /* 0x100fe200078e0019 */
[----:B------:R-:W-:Y:S01]  /*2430*/  UIADD3 UR16, UR32, 0x400, URZ ;  /* 0x0000040020107890 */ /* 0x000fe2000fffe03f */
[--C-:B------:R-:W-:Y:S01]  /*2440*/  IMAD.MOV.U32 R97, RZ, RZ, R25.reuse ;  /* 0x000000ffff617224 */ /* 0x100fe200078e0019 */
[----:B------:R-:W-:Y:S01]  /*2450*/  ULOP3.LUT UR4, UR4, 0x3fff, URZ, 0xc0, !UPT ;  /* 0x00003fff04047892 */ /* 0x000fe2000f8ec03f */
[--C-:B------:R-:W-:Y:S01]  /*2460*/  IMAD.MOV.U32 R96, RZ, RZ, R25.reuse ;  /* 0x000000ffff607224 */ /* 0x100fe200078e0019 */
[----:B------:R-:W-:Y:S01]  /*2470*/  UMOV UR17, 0x40000040 ;  /* 0x4000004000117882 */ /* 0x000fe20000000000 */
[----:B------:R-:W-:Y:S01]  /*2480*/  UMOV UR19, 0x40000040 ;  /* 0x4000004000137882 */ /* 0x000fe20000000000 */
[----:B------:R-:W-:Y:S01]  /*2490*/  ULOP3.LUT UR50, UR4, 0x10000, URZ, 0xfc, !UPT ;  /* 0x0001000004327892 */ /* 0x000fe2000f8efc3f */
[--C-:B------:R-:W-:Y:S01]  /*24a0*/  IMAD.MOV.U32 R99, RZ, RZ, R25.reuse ;  /* 0x000000ffff637224 */ /* 0x100fe200078e0019 */
[----:B------:R-:W-:Y:S01]  /*24b0*/  UIADD3 UR4, UR32, 0x2, URZ ;  /* 0x0000000220047890 */ /* 0x000fe2000fffe03f */
[--C-:B------:R-:W-:Y:S01]  /*24c0*/  IMAD.MOV.U32 R98, RZ, RZ, R25.reuse ;  /* 0x000000ffff627224 */ /* 0x100fe200078e0019 */
[----:B------:R-:W-:Y:S01]  /*24d0*/  ULEA UR34, UR53, UR50, 0xb ;  /* 0x0000003235227291 */ /* 0x000fe2000f8e583f */
[--C-:B------:R-:W-:Y:S01]  /*24e0*/  IMAD.MOV.U32 R101, RZ, RZ, R25.reuse ;  /* 0x000000ffff657224 */ /* 0x100fe200078e0019 */
[----:B------:R-:W-:Y:S01]  /*24f0*/  UIADD3 UR20, UR32, 0x402, URZ ;  /* 0x0000040220147890 */ /* 0x000fe2000fffe03f */
[--C-:B------:R-:W-:Y:S01]  /*2500*/  IMAD.MOV.U32 R100, RZ, RZ, R25.reuse ;  /* 0x000000ffff647224 */ /* 0x100fe200078e0019 */
[----:B------:R-:W-:Y:S01]  /*2510*/  UIADD3 UR6, UR34, 0x2, URZ ;  /* 0x0000000222067890 */ /* 0x000fe2000fffe03f */
[--C-:B------:R-:W-:Y:S01]  /*2520*/  IMAD.MOV.U32 R103, RZ, RZ, R25.reuse ;  /* 0x000000ffff677224 */ /* 0x100fe200078e0019 */
[----:B------:R-:W-:Y:S01]  /*2530*/  UIADD3 UR10, UR34, 0x4, URZ ;  /* 0x00000004220a7890 */ /* 0x000fe2000fffe03f */
[----:B------:R-:W-:Y:S01]  /*2540*/  IMAD.MOV.U32 R102, RZ, RZ, R25 ;  /* 0x000000ffff667224 */ /* 0x000fe200078e0019 */
[----:B------:R-:W-:-:S02]  /*2550*/  UIADD3 UR14, UR34, 0x6, URZ ;  /* 0x00000006220e7890 */ /* 0x000fc4000fffe03f */
[----:B------:R-:W-:Y:S01]  /*2560*/  QGMMA.64x128x32.F32.E4M3.E4M3 R28, gdesc[UR32], RZ, !UPT, gsb0 ;  /* 0x01e00000201c79f3 */ /* 0x000fe2000c0008ff */
        /* <DEDUP_REMOVED lines=94> */
[----:B------:R-:W5:Y:S01]  /*2b50*/  MUFU.TANH R28, R28 ;  /* 0x0000001c001c7308 */ /* 0x000f620000002400 */
[----:B----4-:R-:W-:-:S02]  /*2b60*/  IMAD.U32 R31, RZ, RZ, UR52 ;  /* 0x00000034ff1f7e24 */ /* 0x010fc4000f8e00ff */
[C---:B------:R-:W-:Y:S01]  /*2b70*/  FMUL.FTZ R34, R0.reuse, R34 ;  /* 0x0000002200227220 */ /* 0x040fe20000410000 */
[C---:B------:R-:W-:Y:S01]  /*2b80*/  FMUL.FTZ R44, R0.reuse, R44 ;  /* 0x0000002c002c7220 */ /* 0x040fe20000410000 */
[C---:B------:R-:W-:Y:S01]  /*2b90*/  FMUL.FTZ R39, R0.reuse, R39 ;  /* 0x0000002700277220 */ /* 0x040fe20000410000 */
[C---:B------:R-:W-:Y:S01]  /*2ba0*/  FMUL.FTZ R43, R0.reuse, R43 ;  /* 0x0000002b002b7220 */ /* 0x040fe20000410000 */
[C---:B------:R-:W-:Y:S01]  /*2bb0*/  FMUL.FTZ R48, R0.reuse, R48 ;  /* 0x0000003000307220 */ /* 0x040fe20000410000 */
[C---:B------:R-:W-:Y:S01]  /*2bc0*/  FMUL.FTZ R41, R0.reuse, R41 ;  /* 0x0000002900297220 */ /* 0x040fe20000410000 */
[----:B------:R-:W4:Y:S01]  /*2bd0*/  MUFU.TANH R29, R29 ;  /* 0x0000001d001d7308 */ /* 0x000f220000002400 */
        /* <DEDUP_REMOVED lines=16> */
[----:B0-----:R-:W-:Y:S01]  /*2ce0*/  IADD3 R42, R31, 0x80, -R16 ;  /* 0x000000801f2a7810 */ /* 0x001fe20007ffe810 */
[C---:B------:R-:W-:Y:S01]  /*2cf0*/  FMUL.FTZ R55, R0.reuse, R55 ;  /* 0x0000003700377220 */ /* 0x040fe20000410000 */
[C---:B------:R-:W-:Y:S01]  /*2d00*/  FMUL.FTZ R58, R0.reuse, R58 ;  /* 0x0000003a003a7220 */ /* 0x040fe20000410000 */
[C---:B------:R-:W-:Y:S01]  /*2d10*/  FMUL.FTZ R64, R0.reuse, R64 ;  /* 0x0000004000407220 */ /* 0x040fe20000410000 */
[C---:B------:R-:W-:Y:S01]  /*2d20*/  FMUL.FTZ R65, R0.reuse, R65 ;  /* 0x0000004100417220 */ /* 0x040fe20000410000 */
[C---:B------:R-:W-:Y:S01]  /*2d30*/  FMUL.FTZ R59, R0.reuse, R59 ;  /* 0x0000003b003b7220 */ /* 0x040fe20000410000 */
[----:B------:R-:W-:Y:S01]  /*2d40*/  FMUL.FTZ R62, R0, R62 ;  /* 0x0000003e003e7220 */ /* 0x000fe20000410000 */
[----:B------:R-:W0:Y:S01]  /*2d50*/  MUFU.TANH R32, R32 ;  /* 0x0000002000207308 */ /* 0x000e220000002400 */
[----:B-1----:R-:W-:-:S02]  /*2d60*/  IMAD.U32 R35, RZ, RZ, UR51 ;  /* 0x00000033ff237e24 */ /* 0x002fc4000f8e00ff */
[C---:B------:R-:W-:Y:S01]  /*2d70*/  FMUL.FTZ R68, R0.reuse, R68 ;  /* 0x0000004400447220 */ /* 0x040fe20000410000 */
[C---:B------:R-:W-:Y:S01]  /*2d80*/  FMUL.FTZ R69, R0.reuse, R69 ;  /* 0x0000004500457220 */ /* 0x040fe20000410000 */
[C---:B------:R-:W-:Y:S01]  /*2d90*/  FMUL.FTZ R63, R0.reuse, R63 ;  /* 0x0000003f003f7220 */ /* 0x040fe20000410000 */
[----:B------:R-:W-:Y:S02]  /*2da0*/  IMAD R42, R35, -0x80, R42 ;  /* 0xffffff80232a7824 */ /* 0x000fe400078e022a */
[C---:B------:R-:W-:Y:S01]  /*2db0*/  FMUL.FTZ R70, R0.reuse, R70 ;  /* 0x0000004600467220 */ /* 0x040fe20000410000 */
[C---:B------:R-:W-:Y:S01]  /*2dc0*/  FMUL.FTZ R72, R0.reuse, R72 ;  /* 0x0000004800487220 */ /* 0x040fe20000410000 */
[----:B------:R-:W-:Y:S01]  /*2dd0*/  MUFU.TANH R33, R33 ;  /* 0x0000002100217308 */ /* 0x000fe20000002400 */
[----:B------:R-:W-:Y:S01]  /*2de0*/  FMUL.FTZ R66, R0, R66 ;  /* 0x0000004200427220 */ /* 0x000fe20000410000 */
[----:B------:R-:W-:Y:S01]  /*2df0*/  ISETP.GT.AND P4, PT, R42, RZ, PT ;  /* 0x000000ff2a00720c */ /* 0x000fe20003f84270 */
[----:B------:R-:W-:Y:S01]  /*2e00*/  FMUL.FTZ R67, R0, R67 ;  /* 0x0000004300437220 */ /* 0x000fe20000410000 */
[----:B------:R-:W-:Y:S01]  /*2e10*/  ISETP.GT.AND P5, PT, R42, 0x1, PT ;  /* 0x000000012a00780c */ /* 0x000fe20003fa4270 */
[----:B------:R-:W-:Y:S01]  /*2e20*/  FMUL.FTZ R73, R0, R73 ;  /* 0x0000004900497220 */ /* 0x000fe20000410000 */
[----:B------:R-:W-:Y:S01]  /*2e30*/  ISETP.GT.AND P1, PT, R42, 0x8, PT ;  /* 0x000000082a00780c */ /* 0x000fe20003f24270 */
[----:B------:R-:W-:Y:S01]  /*2e40*/  FMUL.FTZ R76, R0, R76 ;  /* 0x0000004c004c7220 */ /* 0x000fe20000410000 */
[----:B--2---:R-:W1:Y:S01]  /*2e50*/  MUFU.TANH R5, R30 ;  /* 0x0000001e00057308 */ /* 0x004e620000002400 */
[----:B-----5:R-:W-:Y:S01]  /*2e60*/  FSEL R28, R28, -INF , P4 ;  /* 0xff8000001c1c7808 */ /* 0x020fe20002000000 */
[C---:B------:R-:W-:Y:S01]  /*2e70*/  FMUL.FTZ R77, R0.reuse, R77 ;  /* 0x0000004d004d7220 */ /* 0x040fe20000410000 */
[----:B----4-:R-:W-:Y:S01]  /*2e80*/  FSEL R31, R29, -INF , P5 ;  /* 0xff8000001d1f7808 */ /* 0x010fe20002800000 */
[----:B------:R-:W-:Y:S01]  /*2e90*/  FMUL.FTZ R71, R0, R71 ;  /* 0x0000004700477220 */ /* 0x000fe20000410000 */
[----:B------:R-:W-:Y:S01]  /*2ea0*/  ISETP.GT.AND P2, PT, R42, 0x9, PT ;  /* 0x000000092a00780c */ /* 0x000fe20003f44270 */
[----:B------:R-:W-:Y:S01]  /*2eb0*/  FMUL.FTZ R74, R0, R74 ;  /* 0x0000004a004a7220 */ /* 0x000fe20000410000 */
[----:B0-----:R-:W-:Y:S01]  /*2ec0*/  FSEL R32, R32, -INF , P1 ;  /* 0xff80000020207808 */ /* 0x001fe20000800000 */
[----:B------:R-:W0:Y:S01]  /*2ed0*/  MUFU.TANH R40, R40 ;  /* 0x0000002800287308 */ /* 0x000e220000002400 */
[----:B------:R-:W-:Y:S01]  /*2ee0*/  FMNMX.FTZ R29, R28, R31, !PT ;  /* 0x0000001f1c1d7209 */ /* 0x000fe20007810000 */
[----:B------:R-:W-:Y:S01]  /*2ef0*/  FMUL.FTZ R80, R0, R80 ;  /* 0x0000005000507220 */ /* 0x000fe20000410000 */
[----:B------:R-:W-:Y:S01]  /*2f00*/  FSEL R6, R6, -INF , P5 ;  /* 0xff80000006067808 */ /* 0x000fe20002800000 */
[----:B------:R-:W-:Y:S01]  /*2f10*/  FMUL.FTZ R81, R0, R81 ;  /* 0x0000005100517220 */ /* 0x000fe20000410000 */
[----:B------:R-:W-:Y:S01]  /*2f20*/  ISETP.GT.AND P5, PT, R42, 0x18, PT ;  /* 0x000000182a00780c */ /* 0x000fe20003fa4270 */
[----:B------:R-:W-:Y:S01]  /*2f30*/  FMUL.FTZ R75, R0, R75 ;  /* 0x0000004b004b7220 */ /* 0x000fe20000410000 */
[----:B------:R-:W-:Y:S01]  /*2f40*/  ISETP.GT.AND P3, PT, R42, 0x10, PT ;  /* 0x000000102a00780c */ /* 0x000fe20003f64270 */
[----:B------:R-:W2:Y:S01]  /*2f50*/  MUFU.TANH R36, R36 ;  /* 0x0000002400247308 */ /* 0x000ea20000002400 */
[----:B------:R-:W-:Y:S01]  /*2f60*/  FMNMX.FTZ R29, R32, R29, !PT ;  /* 0x0000001d201d7209 */ /* 0x000fe20007810000 */
[C---:B------:R-:W-:Y:S01]  /*2f70*/  FMUL.FTZ R78, R0.reuse, R78 ;  /* 0x0000004e004e7220 */ /* 0x040fe20000410000 */
[----:B-1----:R-:W-:Y:S01]  /*2f80*/  FSEL R5, R5, -INF , P4 ;  /* 0xff80000005057808 */ /* 0x002fe20002000000 */
[----:B------:R-:W-:Y:S01]  /*2f90*/  FMUL.FTZ R84, R0, R84 ;  /* 0x0000005400547220 */ /* 0x000fe20000410000 */
[----:B------:R-:W-:Y:S01]  /*2fa0*/  ISETP.GT.AND P4, PT, R42, 0x11, PT ;  /* 0x000000112a00780c */ /* 0x000fe20003f84270 */
[----:B------:R-:W-:Y:S01]  /*2fb0*/  FMUL.FTZ R79, R0, R79 ;  /* 0x0000004f004f7220 */ /* 0x000fe20000410000 */
[----:B------:R-:W-:Y:S01]  /*2fc0*/  FSEL R8, R8, -INF , P2 ;  /* 0xff80000008087808 */ /* 0x000fe20001000000 */
[----:B------:R2:W1:Y:S01]  /*2fd0*/  MUFU.TANH R11, R37 ;  /* 0x00000025000b7308 */ /* 0x0004620000002400 */
[----:B0-----:R-:W-:Y:S01]  /*2fe0*/  FSEL R35, R40, -INF , P5 ;  /* 0xff80000028237808 */ /* 0x001fe20002800000 */
[C---:B------:R-:W-:Y:S01]  /*2ff0*/  FMUL.FTZ R85, R0.reuse, R85 ;  /* 0x0000005500557220 */ /* 0x040fe20000410000 */
[C---:B------:R-:W-:Y:S01]  /*3000*/  FMUL.FTZ R82, R0.reuse, R82 ;  /* 0x0000005200527220 */ /* 0x040fe20000410000 */
[C---:B------:R-:W-:Y:S01]  /*3010*/  FMUL.FTZ R88, R0.reuse, R88 ;  /* 0x0000005800587220 */ /* 0x040fe20000410000 */
[C---:B------:R-:W-:Y:S01]  /*3020*/  FMUL.FTZ R89, R0.reuse, R89 ;  /* 0x0000005900597220 */ /* 0x040fe20000410000 */
[----:B------:R-:W-:Y:S01]  /*3030*/  ULDC UR52, c[0x0][0x988] ;  /* 0x0002620000347ab9 */ /* 0x000fe20000000800 */
[----:B------:R-:W-:Y:S01]  /*3040*/  FMUL.FTZ R83, R0, R83 ;  /* 0x0000005300537220 */ /* 0x000fe20000410000 */
[----:B------:R0:W4:Y:S01]  /*3050*/  MUFU.TANH R7, R34 ;  /* 0x0000002200077308 */ /* 0x0001220000002400 */
[----:B--2---:R-:W-:Y:S01]  /*3060*/  FSEL R37, R36, -INF , P3 ;  /* 0xff80000024257808 */ /* 0x004fe20001800000 */
[C---:B------:R-:W-:Y:S01]  /*3070*/  FMUL.FTZ R86, R0.reuse, R86 ;  /* 0x0000005600567220 */ /* 0x040fe20000410000 */
[C---:B------:R-:W-:Y:S01]  /*3080*/  FMUL.FTZ R87, R0.reuse, R87 ;  /* 0x0000005700577220 */ /* 0x040fe20000410000 */
[C---:B------:R-:W-:Y:S01]  /*3090*/  FMUL.FTZ R90, R0.reuse, R90 ;  /* 0x0000005a005a7220 */ /* 0x040fe20000410000 */
[----:B------:R-:W-:Y:S01]  /*30a0*/  FMUL.FTZ R91, R0, R91 ;  /* 0x0000005b005b7220 */ /* 0x000fe20000410000 */
[----:B------:R-:W-:-:S02]  /*30b0*/  UIADD3 UR51, UR51, -0x2, URZ ;  /* 0xfffffffe33337890 */ /* 0x000fc4000fffe03f */
[----:B------:R-:W2:Y:S01]  /*30c0*/  MUFU.TANH R10, R39 ;  /* 0x00000027000a7308 */ /* 0x000ea20000002400 */
[----:B0-----:R-:W-:Y:S01]  /*30d0*/  FSEL R34, R33, -INF , P2 ;  /* 0xff80000021227808 */ /* 0x001fe20001000000 */
[----:B------:R-:W-:Y:S01]  /*30e0*/  UISETP.GE.AND UP0, UPT, UR51, UR41, UPT ;  /* 0x000000293300728c */ /* 0x000fe2000bf06270 */
[----:B------:R-:W-:Y:S02]  /*30f0*/  ISETP.GT.AND P2, PT, R42, 0x20, PT ;  /* 0x000000202a00780c */ /* 0x000fe40003f44270 */
[----:B------:R-:W-:Y:S02]  /*3100*/  FMNMX.FTZ R40, R34, R29, !PT ;  /* 0x0000001d22287209 */ /* 0x000fe40007810000 */
[----:B-1----:R-:W-:Y:S01]  /*3110*/  FSEL R36, R11, -INF , P4 ;  /* 0xff8000000b247808 */ /* 0x002fe20002000000 */
[----:B------:R-:W0:Y:S01]  /*3120*/  MUFU.TANH R44, R44 ;  /* 0x0000002c002c7308 */ /* 0x000e220000002400 */
[----:B------:R-:W-:Y:S02]  /*3130*/  FMNMX.FTZ R29, R37, R40, !PT ;  /* 0x00000028251d7209 */ /* 0x000fe40007810000 */
[----:B----4-:R-:W-:-:S02]  /*3140*/  FSEL R7, R7, -INF , P1 ;  /* 0xff80000007077808 */ /* 0x010fc40000800000 */
[----:B------:R-:W-:Y:S02]  /*3150*/  ISETP.GT.AND P1, PT, R42, 0x19, PT ;  /* 0x000000192a00780c */ /* 0x000fe40003f24270 */
[----:B------:R-:W-:Y:S01]  /*3160*/  FSEL R11, R12, -INF , P5 ;  /* 0xff8000000c0b7808 */ /* 0x000fe20002800000 */
[----:B------:R-:W1:Y:S01]  /*3170*/  MUFU.TANH R43, R43 ;  /* 0x0000002b002b7308 */ /* 0x000e620000002400 */
[----:B--2---:R-:W-:Y:S02]  /*3180*/  FSEL R10, R10, -INF , P4 ;  /* 0xff8000000a0a7808 */ /* 0x004fe40002000000 */
[C---:B------:R-:W-:Y:S02]  /*3190*/  ISETP.GT.AND P4, PT, R42.reuse, 0x28, PT ;  /* 0x000000282a00780c */ /* 0x040fe40003f84270 */
[----:B------:R-:W-:-:S03]  /*31a0*/  ISETP.GT.AND P5, PT, R42, 0x29, PT ;  /* 0x000000292a00780c */ /* 0x000fc60003fa4270 */
[----:B------:R-:W2:Y:S01]  /*31b0*/  MUFU.TANH R48, R48 ;  /* 0x0000003000307308 */ /* 0x000ea20000002400 */
[----:B0-----:R-:W-:Y:S02]  /*31c0*/  FSEL R39, R44, -INF , P2 ;  /* 0xff8000002c277808 */ /* 0x001fe40001000000 */
[----:B------:R-:W-:-:S05]  /*31d0*/  FMNMX.FTZ R44, R36, R29, !PT ;  /* 0x0000001d242c7209 */ /* 0x000fca0007810000 */
[----:B------:R-:W0:Y:S01]  /*31e0*/  MUFU.TANH R41, R41 ;  /* 0x0000002900297308 */ /* 0x000e220000002400 */
[----:B-1----:R-:W-:-:S07]  /*31f0*/  FSEL R12, R43, -INF , P1 ;  /* 0xff8000002b0c7808 */ /* 0x002fce0000800000 */
[----:B------:R-:W1:Y:S01]  /*3200*/  MUFU.TANH R9, R38 ;  /* 0x0000002600097308 */ /* 0x000e620000002400 */
[----:B--2---:R-:W-:Y:S02]  /*3210*/  FSEL R43, R48, -INF , P4 ;  /* 0xff800000302b7808 */ /* 0x004fe40002000000 */
[----:B------:R-:W-:-:S05]  /*3220*/  FMNMX.FTZ R48, R35, R44, !PT ;  /* 0x0000002c23307209 */ /* 0x000fca0007810000 */
[----:B------:R-:W2:Y:S01]  /*3230*/  MUFU.TANH R45, R45 ;  /* 0x0000002d002d7308 */ /* 0x000ea20000002400 */
[----:B0-----:R-:W-:Y:S02]  /*3240*/  FSEL R33, R41, -INF , P1 ;  /* 0xff80000029217808 */ /* 0x001fe40000800000 */
[----:B------:R-:W-:Y:S02]  /*3250*/  ISETP.GT.AND P1, PT, R42, 0x30, PT ;  /* 0x000000302a00780c */ /* 0x000fe40003f24270 */
[----:B------:R-:W-:-:S03]  /*3260*/  FMNMX.FTZ R48, R33, R48, !PT ;  /* 0x0000003021307209 */ /* 0x000fc60007810000 */
[----:B------:R-:W-:Y:S01]  /*3270*/  MUFU.TANH R52, R52 ;  /* 0x0000003400347308 */ /* 0x000fe20000002400 */
[----:B-1----:R-:W-:Y:S02]  /*3280*/  FSEL R9, R9, -INF , P3 ;  /* 0xff80000009097808 */ /* 0x002fe40001800000 */
[----:B------:R-:W-:Y:S02]  /*3290*/  ISETP.GT.AND P3, PT, R42, 0x21, PT ;  /* 0x000000212a00780c */ /* 0x000fe40003f64270 */
[----:B------:R-:W-:-:S03]  /*32a0*/  FMNMX.FTZ R29, R39, R48, !PT ;  /* 0x00000030271d7209 */ /* 0x000fc60007810000 */
[----:B------:R-:W0:Y:S01]  /*32b0*/  MUFU.TANH R49, R49 ;  /* 0x0000003100317308 */ /* 0x000e220000002400 */
[----:B--2---:R-:W-:-:S07]  /*32c0*/  FSEL R40, R45, -INF , P3 ;  /* 0xff8000002d287808 */ /* 0x004fce0001800000 */
[----:B------:R-:W1:Y:S08]  /*32d0*/  MUFU.TANH R13, R46 ;  /* 0x0000002e000d7308 */ /* 0x000e700000002400 */
[----:B------:R2:W4:Y:S01]  /*32e0*/  MUFU.TANH R14, R47 ;  /* 0x0000002f000e7308 */ /* 0x0005220000002400 */
[----:B0-----:R-:W-:-:S07]  /*32f0*/  FSEL R44, R49, -INF , P5 ;  /* 0xff800000312c7808 */ /* 0x001fce0002800000 */
[----:B------:R-:W0:Y:S01]  /*3300*/  MUFU.TANH R53, R53 ;  /* 0x0000003500357308 */ /* 0x000e220000002400 */
[----:B--2---:R-:W-:Y:S02]  /*3310*/  FSEL R47, R52, -INF , P1 ;  /* 0xff800000342f7808 */ /* 0x004fe40000800000 */
[----:B------:R-:W-:Y:S02]  /*3320*/  FMNMX.FTZ R52, R40, R29, !PT ;  /* 0x0000001d28347209 */ /* 0x000fe40007810000 */
[----:B-1----:R-:W-:Y:S02]  /*3330*/  FSEL R13, R13, -INF , P2 ;  /* 0xff8000000d0d7808 */ /* 0x002fe40001000000 */
[----:B------:R-:W-:Y:S01]  /*3340*/  FMNMX.FTZ R29, R43, R52, !PT ;  /* 0x000000342b1d7209 */ /* 0x000fe20007810000 */
[----:B------:R-:W1:Y:S01]  /*3350*/  MUFU.TANH R15, R50 ;  /* 0x00000032000f7308 */ /* 0x000e620000002400 */
[----:B------:R-:W-:Y:S02]  /*3360*/  ISETP.GT.AND P2, PT, R42, 0x31, PT ;  /* 0x000000312a00780c */ /* 0x000fe40003f44270 */
[----:B------:R-:W-:-:S02]  /*3370*/  FMNMX.FTZ R52, R44, R29, !PT ;  /* 0x0000001d2c347209 */ /* 0x000fc40007810000 */
[----:B----4-:R-:W-:Y:S02]  /*3380*/  FSEL R14, R14, -INF , P3 ;  /* 0xff8000000e0e7808 */ /* 0x010fe40001800000 */
[----:B------:R-:W-:Y:S01]  /*3390*/  ISETP.GT.AND P3, PT, R42, 0x38, PT ;  /* 0x000000382a00780c */ /* 0x000fe20003f64270 */
[----:B------:R-:W2:Y:S01]  /*33a0*/  MUFU.TANH R56, R56 ;  /* 0x0000003800387308 */ /* 0x000ea20000002400 */
[----:B0-----:R-:W-:Y:S02]  /*33b0*/  FSEL R48, R53, -INF , P2 ;  /* 0xff80000035307808 */ /* 0x001fe40001000000 */
[----:B------:R-:W-:-:S05]  /*33c0*/  FMNMX.FTZ R29, R47, R52, !PT ;  /* 0x000000342f1d7209 */ /* 0x000fca0007810000 */
[----:B------:R-:W0:Y:S01]  /*33d0*/  MUFU.TANH R20, R51 ;  /* 0x0000003300147308 */ /* 0x000e220000002400 */
[----:B-1----:R-:W-:Y:S02]  /*33e0*/  FSEL R15, R15, -INF , P4 ;  /* 0xff8000000f0f7808 */ /* 0x002fe40002000000 */
[----:B------:R-:W-:-:S05]  /*33f0*/  ISETP.GT.AND P4, PT, R42, 0x39, PT ;  /* 0x000000392a00780c */ /* 0x000fca0003f84270 */
[----:B------:R-:W1:Y:S01]  /*3400*/  MUFU.TANH R51, R57 ;  /* 0x0000003900337308 */ /* 0x000e620000002400 */
[----:B--2---:R-:W-:Y:S02]  /*3410*/  FSEL R49, R56, -INF , P3 ;  /* 0xff80000038317808 */ /* 0x004fe40001800000 */
[----:B------:R-:W-:-:S04]  /*3420*/  FMNMX.FTZ R56, R48, R29, !PT ;  /* 0x0000001d30387209 */ /* 0x000fc80007810000 */
[----:B------:R-:W-:Y:S01]  /*3430*/  FMNMX.FTZ R56, R49, R56, !PT ;  /* 0x0000003831387209 */ /* 0x000fe20007810000 */
[----:B------:R-:W2:Y:S01]  /*3440*/  MUFU.TANH R21, R54 ;  /* 0x0000003600157308 */ /* 0x000ea20000002400 */
[----:B0-----:R-:W-:Y:S02]  /*3450*/  FSEL R20, R20, -INF , P5 ;  /* 0xff80000014147808 */ /* 0x001fe40002800000 */
[----:B------:R-:W-:-:S05]  /*3460*/  ISETP.GT.AND P5, PT, R42, 0x40, PT ;  /* 0x000000402a00780c */ /* 0x000fca0003fa4270 */
[----:B------:R-:W0:Y:S01]  /*3470*/  MUFU.TANH R60, R60 ;  /* 0x0000003c003c7308 */ /* 0x000e220000002400 */
[----:B-1----:R-:W-:-:S04]  /*3480*/  FSEL R51, R51, -INF , P4 ;  /* 0xff80000033337808 */ /* 0x002fc80002000000 */
[----:B------:R-:W-:-:S03]  /*3490*/  FMNMX.FTZ R41, R51, R56, !PT ;  /* 0x0000003833297209 */ /* 0x000fc60007810000 */
[----:B------:R-:W1:Y:S01]  /*34a0*/  MUFU.TANH R24, R55 ;  /* 0x0000003700187308 */ /* 0x000e620000002400 */
[----:B--2---:R-:W-:Y:S02]  /*34b0*/  FSEL R21, R21, -INF , P1 ;  /* 0xff80000015157808 */ /* 0x004fe40000800000 */
[----:B------:R-:W-:-:S05]  /*34c0*/  ISETP.GT.AND P1, PT, R42, 0x41, PT ;  /* 0x000000412a00780c */ /* 0x000fca0003f24270 */
[----:B------:R-:W2:Y:S01]  /*34d0*/  MUFU.TANH R61, R61 ;  /* 0x0000003d003d7308 */ /* 0x000ea20000002400 */
[----:B0-----:R-:W-:-:S04]  /*34e0*/  FSEL R52, R60, -INF , P5 ;  /* 0xff8000003c347808 */ /* 0x001fc80002800000 */
[----:B------:R-:W-:-:S03]  /*34f0*/  FMNMX.FTZ R56, R52, R41, !PT ;  /* 0x0000002934387209 */ /* 0x000fc60007810000 */
[----:B------:R-:W0:Y:S01]  /*3500*/  MUFU.TANH R26, R58 ;  /* 0x0000003a001a7308 */ /* 0x000e220000002400 */
[----:B-1----:R-:W-:Y:S02]  /*3510*/  FSEL R24, R24, -INF , P2 ;  /* 0xff80000018187808 */ /* 0x002fe40001000000 */
[----:B------:R-:W-:-:S05]  /*3520*/  ISETP.GT.AND P2, PT, R42, 0x48, PT ;  /* 0x000000482a00780c */ /* 0x000fca0003f44270 */
[----:B------:R-:W1:Y:S01]  /*3530*/  MUFU.TANH R55, R64 ;  /* 0x0000004000377308 */ /* 0x000e620000002400 */
[----:B--2---:R-:W-:-:S04]  /*3540*/  FSEL R53, R61, -INF , P1 ;  /* 0xff8000003d357808 */ /* 0x004fc80000800000 */
[----:B------:R-:W-:-:S03]  /*3550*/  FMNMX.FTZ R60, R53, R56, !PT ;  /* 0x00000038353c7209 */ /* 0x000fc60007810000 */
        /* <DEDUP_REMOVED lines=22> */
[----:B-1----:R-:W-:-:S07]  /*36c0*/  FSEL R60, R69, -INF , P5 ;  /* 0xff800000453c7808 */ /* 0x002fce0002800000 */
[----:B------:R-:W1:Y:S01]  /*36d0*/  MUFU.TANH R72, R72 ;  /* 0x0000004800487308 */ /* 0x000e620000002400 */
[----:B--2---:R-:W-:Y:S02]  /*36e0*/  FSEL R38, R38, -INF , P2 ;  /* 0xff80000026267808 */ /* 0x004fe40001000000 */
[----:B------:R-:W-:-:S05]  /*36f0*/  ISETP.GT.AND P2, PT, R42, 0x59, PT ;  /* 0x000000592a00780c */ /* 0x000fca0003f44270 */
[----:B------:R-:W2:Y:S01]  /*3700*/  MUFU.TANH R67, R67 ;  /* 0x0000004300437308 */ /* 0x000ea20000002400 */
[----:B0-----:R-:W-:Y:S02]  /*3710*/  FSEL R45, R70, -INF , P4 ;  /* 0xff800000462d7808 */ /* 0x001fe40002000000 */
[----:B------:R-:W-:Y:S02]  /*3720*/  FMNMX.FTZ R70, R60, R65, !PT ;  /* 0x000000413c467209 */ /* 0x000fe40007810000 */
[----:B------:R-:W-:-:S03]  /*3730*/  ISETP.GT.AND P4, PT, R42, 0x61, PT ;  /* 0x000000612a00780c */ /* 0x000fc60003f84270 */
[----:B------:R-:W0:Y:S01]  /*3740*/  MUFU.TANH R63, R73 ;  /* 0x00000049003f7308 */ /* 0x000e220000002400 */
[----:B-1----:R-:W-:-:S04]  /*3750*/  FSEL R61, R72, -INF , P1 ;  /* 0xff800000483d7808 */ /* 0x002fc80000800000 */
[----:B------:R-:W-:-:S03]  /*3760*/  FMNMX.FTZ R70, R61, R70, !PT ;  /* 0x000000463d467209 */ /* 0x000fc60007810000 */
[----:B------:R1:W4:Y:S01]  /*3770*/  MUFU.TANH R64, R76 ;  /* 0x0000004c00407308 */ /* 0x0003220000002400 */
[----:B--2---:R-:W-:Y:S02]  /*3780*/  FSEL R41, R67, -INF , P3 ;  /* 0xff80000043297808 */ /* 0x004fe40001800000 */
[----:B------:R-:W-:-:S05]  /*3790*/  ISETP.GT.AND P3, PT, R42, 0x60, PT ;  /* 0x000000602a00780c */ /* 0x000fca0003f64270 */
[----:B------:R-:W2:Y:S01]  /*37a0*/  MUFU.TANH R46, R71 ;  /* 0x00000047002e7308 */ /* 0x000ea20000002400 */
[----:B0-----:R-:W-:Y:S01]  /*37b0*/  FSEL R63, R63, -INF , P2 ;  /* 0xff8000003f3f7808 */ /* 0x001fe20001000000 */
[----:B-1----:R-:W-:-:S03]  /*37c0*/  IMAD.MOV.U32 R76, RZ, RZ, R25 ;  /* 0x000000ffff4c7224 */ /* 0x002fc600078e0019 */
[----:B------:R-:W-:-:S03]  /*37d0*/  FMNMX.FTZ R67, R63, R70, !PT ;  /* 0x000000463f437209 */ /* 0x000fc60007810000 */
[----:B------:R-:W0:Y:S01]  /*37e0*/  MUFU.TANH R77, R77 ;  /* 0x0000004d004d7308 */ /* 0x000e220000002400 */
[----:B----4-:R-:W-:-:S04]  /*37f0*/  FSEL R64, R64, -INF , P3 ;  /* 0xff80000040407808 */ /* 0x010fc80001800000 */
[----:B------:R-:W-:-:S03]  /*3800*/  FMNMX.FTZ R70, R64, R67, !PT ;  /* 0x0000004340467209 */ /* 0x000fc60007810000 */
[----:B------:R-:W1:Y:S01]  /*3810*/  MUFU.TANH R50, R74 ;  /* 0x0000004a00327308 */ /* 0x000e620000002400 */
[----:B--2---:R-:W-:Y:S02]  /*3820*/  FSEL R46, R46, -INF , P5 ;  /* 0xff8000002e2e7808 */ /* 0x004fe40002800000 */
[----:B------:R-:W-:-:S05]  /*3830*/  ISETP.GT.AND P5, PT, R42, 0x68, PT ;  /* 0x000000682a00780c */ /* 0x000fca0003fa4270 */
[----:B------:R2:W4:Y:S01]  /*3840*/  MUFU.TANH R66, R80 ;  /* 0x0000005000427308 */ /* 0x0005220000002400 */
[----:B0-----:R-:W-:Y:S01]  /*3850*/  FSEL R65, R77, -INF , P4 ;  /* 0xff8000004d417808 */ /* 0x001fe20002000000 */
[----:B------:R-:W-:-:S03]  /*3860*/  IMAD.MOV.U32 R77, RZ, RZ, R25 ;  /* 0x000000ffff4d7224 */ /* 0x000fc600078e0019 */
[----:B------:R-:W-:-:S03]  /*3870*/  FMNMX.FTZ R71, R65, R70, !PT ;  /* 0x0000004641477209 */ /* 0x000fc60007810000 */
[----:B------:R-:W0:Y:S01]  /*3880*/  MUFU.TANH R54, R75 ;  /* 0x0000004b00367308 */ /* 0x000e220000002400 */
[----:B-1----:R-:W-:Y:S01]  /*3890*/  FSEL R50, R50, -INF , P1 ;  /* 0xff80000032327808 */ /* 0x002fe20000800000 */
[----:B--2---:R-:W-:Y:S01]  /*38a0*/  IMAD.MOV.U32 R80, RZ, RZ, R25 ;  /* 0x000000ffff507224 */ /* 0x004fe200078e0019 */
[----:B------:R-:W-:-:S05]  /*38b0*/  ISETP.GT.AND P1, PT, R42, 0x69, PT ;  /* 0x000000692a00780c */ /* 0x000fca0003f24270 */
[----:B------:R-:W1:Y:S01]  /*38c0*/  MUFU.TANH R81, R81 ;  /* 0x0000005100517308 */ /* 0x000e620000002400 */
[----:B----4-:R-:W-:-:S04]  /*38d0*/  FSEL R66, R66, -INF , P5 ;  /* 0xff80000042427808 */ /* 0x010fc80002800000 */
[----:B------:R-:W-:-:S03]  /*38e0*/  FMNMX.FTZ R72, R66, R71, !PT ;  /* 0x0000004742487209 */ /* 0x000fc60007810000 */
[----:B------:R2:W4:Y:S01]  /*38f0*/  MUFU.TANH R57, R78 ;  /* 0x0000004e00397308 */ /* 0x0005220000002400 */
[----:B0-----:R-:W-:Y:S02]  /*3900*/  FSEL R54, R54, -INF , P2 ;  /* 0xff80000036367808 */ /* 0x001fe40001000000 */
[----:B------:R-:W-:-:S05]  /*3910*/  ISETP.GT.AND P2, PT, R42, 0x70, PT ;  /* 0x000000702a00780c */ /* 0x000fca0003f44270 */
[----:B------:R0:W5:Y:S01]  /*3920*/  MUFU.TANH R68, R84 ;  /* 0x0000005400447308 */ /* 0x0001620000002400 */
[----:B-1----:R-:W-:Y:S01]  /*3930*/  FSEL R67, R81, -INF , P1 ;  /* 0xff80000051437808 */ /* 0x002fe20000800000 */
[--C-:B--2---:R-:W-:Y:S02]  /*3940*/  IMAD.MOV.U32 R78, RZ, RZ, R25.reuse ;  /* 0x000000ffff4e7224 */ /* 0x104fe400078e0019 */
[----:B------:R-:W-:Y:S01]  /*3950*/  IMAD.MOV.U32 R81, RZ, RZ, R25 ;  /* 0x000000ffff517224 */ /* 0x000fe200078e0019 */
[----:B------:R-:W-:-:S03]  /*3960*/  FMNMX.FTZ R71, R67, R72, !PT ;  /* 0x0000004843477209 */ /* 0x000fc60007810000 */
[----:B------:R1:W2:Y:S01]  /*3970*/  MUFU.TANH R59, R79 ;  /* 0x0000004f003b7308 */ /* 0x0002a20000002400 */
[----:B----4-:R-:W-:Y:S01]  /*3980*/  FSEL R57, R57, -INF , P3 ;  /* 0xff80000039397808 */ /* 0x010fe20001800000 */
[----:B0-----:R-:W-:Y:S01]  /*3990*/  IMAD.MOV.U32 R84, RZ, RZ, R25 ;  /* 0x000000ffff547224 */ /* 0x001fe200078e0019 */
[----:B------:R-:W-:-:S05]  /*39a0*/  ISETP.GT.AND P3, PT, R42, 0x71, PT ;  /* 0x000000712a00780c */ /* 0x000fca0003f64270 */
[----:B------:R0:W4:Y:S01]  /*39b0*/  MUFU.TANH R69, R85 ;  /* 0x0000005500457308 */ /* 0x0001220000002400 */
[----:B-----5:R-:W-:Y:S01]  /*39c0*/  FSEL R68, R68, -INF , P2 ;  /* 0xff80000044447808 */ /* 0x020fe20001000000 */
[----:B-1----:R-:W-:-:S03]  /*39d0*/  IMAD.MOV.U32 R79, RZ, RZ, R25 ;  /* 0x000000ffff4f7224 */ /* 0x002fc600078e0019 */
[----:B------:R-:W-:-:S03]  /*39e0*/  FMNMX.FTZ R72, R68, R71, !PT ;  /* 0x0000004744487209 */ /* 0x000fc60007810000 */
[----:B------:R1:W5:Y:S01]  /*39f0*/  MUFU.TANH R62, R82 ;  /* 0x00000052003e7308 */ /* 0x0003620000002400 */
[----:B--2---:R-:W-:Y:S01]  /*3a00*/  FSEL R59, R59, -INF , P4 ;  /* 0xff8000003b3b7808 */ /* 0x004fe20002000000 */
[----:B0-----:R-:W-:Y:S01]  /*3a10*/  IMAD.MOV.U32 R85, RZ, RZ, R25 ;  /* 0x000000ffff557224 */ /* 0x001fe200078e0019 */
[----:B------:R-:W-:-:S05]  /*3a20*/  ISETP.GT.AND P4, PT, R42, 0x78, PT ;  /* 0x000000782a00780c */ /* 0x000fca0003f84270 */
[----:B------:R-:W0:Y:S01]  /*3a30*/  MUFU.TANH R88, R88 ;  /* 0x0000005800587308 */ /* 0x000e220000002400 */
[----:B----4-:R-:W-:Y:S01]  /*3a40*/  FSEL R69, R69, -INF , P3 ;  /* 0xff80000045457808 */ /* 0x010fe20001800000 */
[----:B-1----:R-:W-:-:S03]  /*3a50*/  IMAD.MOV.U32 R82, RZ, RZ, R25 ;  /* 0x000000ffff527224 */ /* 0x002fc600078e0019 */
[----:B------:R-:W-:-:S03]  /*3a60*/  FMNMX.FTZ R71, R69, R72, !PT ;  /* 0x0000004845477209 */ /* 0x000fc60007810000 */
[----:B------:R1:W2:Y:S01]  /*3a70*/  MUFU.TANH R70, R89 ;  /* 0x0000005900467308 */ /* 0x0002a20000002400 */
[----:B-----5:R-:W-:Y:S02]  /*3a80*/  FSEL R62, R62, -INF , P5 ;  /* 0xff8000003e3e7808 */ /* 0x020fe40002800000 */
[----:B------:R-:W-:-:S05]  /*3a90*/  ISETP.GT.AND P5, PT, R42, 0x79, PT ;  /* 0x000000792a00780c */ /* 0x000fca0003fa4270 */
[----:B------:R-:W-:Y:S01]  /*3aa0*/  MUFU.TANH R83, R83 ;  /* 0x0000005300537308 */ /* 0x000fe20000002400 */
[----:B0-----:R-:W-:Y:S01]  /*3ab0*/  FSEL R42, R88, -INF , P4 ;  /* 0xff800000582a7808 */ /* 0x001fe20002000000 */
[--C-:B-1----:R-:W-:Y:S02]  /*3ac0*/  IMAD.MOV.U32 R89, RZ, RZ, R25.reuse ;  /* 0x000000ffff597224 */ /* 0x102fe400078e0019 */
[----:B------:R-:W-:Y:S01]  /*3ad0*/  IMAD.MOV.U32 R88, RZ, RZ, R25 ;  /* 0x000000ffff587224 */ /* 0x000fe200078e0019 */
[----:B------:R-:W-:-:S03]  /*3ae0*/  FMNMX.FTZ R71, R42, R71, !PT ;  /* 0x000000472a477209 */ /* 0x000fc60007810000 */
[----:B------:R-:W-:Y:S01]  /*3af0*/  MUFU.TANH R86, R86 ;  /* 0x0000005600567308 */ /* 0x000fe20000002400 */
[----:B--2---:R-:W-:-:S04]  /*3b00*/  FSEL R70, R70, -INF , P5 ;  /* 0xff80000046467808 */ /* 0x004fc80002800000 */
[----:B------:R-:W-:-:S03]  /*3b10*/  FMNMX.FTZ R72, R70, R71, !PT ;  /* 0x0000004746487209 */ /* 0x000fc60007810000 */
[----:B------:R-:W-:Y:S02]  /*3b20*/  MUFU.TANH R87, R87 ;  /* 0x0000005700577308 */ /* 0x000fe40000002400 */
[----:B------:R-:W0:Y:S06]  /*3b30*/  SHFL.BFLY PT, R71, R72, 0x2, 0x1f ;  /* 0x0c401f0048477f89 */ /* 0x000e2c00000e0000 */
[----:B------:R-:W1:Y:S08]  /*3b40*/  MUFU.TANH R90, R90 ;  /* 0x0000005a005a7308 */ /* 0x000e700000002400 */
[----:B------:R-:W2:Y:S01]  /*3b50*/  MUFU.TANH R91, R91 ;  /* 0x0000005b005b7308 */ /* 0x000ea20000002400 */
[----:B0-----:R-:W-:Y:S01]  /*3b60*/  FMNMX.FTZ R73, R72, R71, !PT ;  /* 0x0000004748497209 */ /* 0x001fe20007810000 */
[----:B------:R-:W-:-:S04]  /*3b70*/  IMAD.U32 R71, RZ, RZ, UR52 ;  /* 0x00000034ff477e24 */ /* 0x000fc8000f8e00ff */
[----:B------:R-:W0:Y:S02]  /*3b80*/  SHFL.BFLY PT, R186, R73, 0x1, 0x1f ;  /* 0x0c201f0049ba7f89 */ /* 0x000e2400000e0000 */
[----:B0-----:R-:W-:-:S04]  /*3b90*/  FMNMX.FTZ R186, R73, R186, !PT ;  /* 0x000000ba49ba7209 */ /* 0x001fc80007810000 */
[C---:B------:R-:W-:Y:S01]  /*3ba0*/  FSETP.NEU.FTZ.AND P6, PT, R186.reuse, -INF , PT ;  /* 0xff800000ba00780b */ /* 0x040fe20003fdd000 */
[----:B------:R-:W-:-:S05]  /*3bb0*/  FFMA.FTZ R71, R186, R71, -8 ;  /* 0xc1000000ba477423 */ /* 0x000fca0000010047 */
[----:B------:R-:W-:Y:S02]  /*3bc0*/  FSEL R71, R71, RZ, P6 ;  /* 0x000000ff47477208 */ /* 0x000fe40003000000 */
[----:B---3--:R-:W-:Y:S01]  /*3bd0*/  LOP3.LUT P6, RZ, R92, 0x7f, RZ, 0xc0, !PT ;  /* 0x0000007f5cff7812 */ /* 0x008fe200078cc0ff */
[----:B------:R-:W-:Y:S02]  /*3be0*/  IMAD.MOV.U32 R92, RZ, RZ, R25 ;  /* 0x000000ffff5c7224 */ /* 0x000fe400078e0019 */
[----:B------:R-:W-:-:S01]  /*3bf0*/  FFMA.FTZ R228, R28, UR52, -R71 ;  /* 0x000000341ce47c23 */ /* 0x000fc20008010847 */
[--C-:B------:R-:W-:Y:S01]  /*3c00*/  FFMA.FTZ R28, R32, UR52, -R71.reuse ;  /* 0x00000034201c7c23 */ /* 0x100fe20008010847 */
[----:B------:R-:W-:Y:S01]  /*3c10*/  FMNMX.FTZ R32, R5, R6, !PT ;  /* 0x0000000605207209 */ /* 0x000fe20007810000 */
[--C-:B------:R-:W-:Y:S01]  /*3c20*/  FFMA.FTZ R230, R37, UR52, -R71.reuse ;  /* 0x0000003425e67c23 */ /* 0x100fe20008010847 */
        /* <DEDUP_REMOVED lines=12> */
[----:B-1----:R-:W-:Y:S01]  /*3cf0*/  FSEL R51, R90, -INF , P4 ;  /* 0xff8000005a337808 */ /* 0x002fe20002000000 */
[--C-:B------:R-:W-:Y:S01]  /*3d00*/  FFMA.FTZ R224, R64, UR52, -R71.reuse ;  /* 0x0000003440e07c23 */ /* 0x100fe20008010847 */
[----:B------:R-:W-:Y:S01]  /*3d10*/  FMNMX.FTZ R32, R10, R37, !PT ;  /* 0x000000250a207209 */ /* 0x000fe20007810000 */
[--C-:B------:R-:W-:Y:S01]  /*3d20*/  FFMA.FTZ R37, R36, UR52, -R71.reuse ;  /* 0x0000003424257c23 */ /* 0x100fe20008010847 */
[----:B------:R-:W-:-:S01]  /*3d30*/  FFMA.FTZ R36, R35, UR52, -R71 ;  /* 0x0000003423247c23 */ /* 0x000fc20008010847 */
[----:B--2---:R-:W-:Y:S01]  /*3d40*/  FSEL R52, R91, -INF , P5 ;  /* 0xff8000005b347808 */ /* 0x004fe20002800000 */
[----:B------:R-:W-:-:S01]  /*3d50*/  FFMA.FTZ R222, R58, UR52, -R71 ;  /* 0x000000343ade7c23 */ /* 0x000fc20008010847 */
[----:B------:R-:W-:Y:S01]  /*3d60*/  FMNMX.FTZ R75, R11, R32, !PT ;  /* 0x000000200b4b7209 */ /* 0x000fe20007810000 */
[----:B------:R-:W-:-:S01]  /*3d70*/  FFMA.FTZ R31, R31, UR52, -R71 ;  /* 0x000000341f1f7c23 */ /* 0x000fc20008010847 */
[--C-:B------:R-:W-:Y:S01]  /*3d80*/  FFMA.FTZ R33, R33, UR52, -R71.reuse ;  /* 0x0000003421217c23 */ /* 0x100fe20008010847 */
[----:B------:R-:W-:-:S01]  /*3d90*/  FFMA.FTZ R55, R55, UR52, -R71 ;  /* 0x0000003437377c23 */ /* 0x000fc20008010847 */
[----:B------:R-:W-:Y:S01]  /*3da0*/  FMNMX.FTZ R32, R12, R75, !PT ;  /* 0x0000004b0c207209 */ /* 0x000fe20007810000 */
[----:B------:R-:W-:-:S01]  /*3db0*/  FFMA.FTZ R65, R65, UR52, -R71 ;  /* 0x0000003441417c23 */ /* 0x000fc20008010847 */
[--C-:B------:R-:W-:Y:S01]  /*3dc0*/  FFMA.FTZ R58, R68, UR52, -R71.reuse ;  /* 0x00000034443a7c23 */ /* 0x100fe20008010847 */
[----:B------:R-:W-:-:S01]  /*3dd0*/  FFMA.FTZ R42, R42, UR52, -R71 ;  /* 0x000000342a2a7c23 */ /* 0x000fc20008010847 */
[----:B------:R-:W-:Y:S01]  /*3de0*/  FMNMX.FTZ R35, R13, R32, !PT ;  /* 0x000000200d237209 */ /* 0x000fe20007810000 */
[----:B------:R-:W-:Y:S01]  /*3df0*/  MUFU.EX2 R228, R228 ;  /* 0x000000e400e47308 */ /* 0x000fe20000000800 */
[----:B------:R-:W-:-:S02]  /*3e00*/  @!P6 VIADD R4, R4, 0x38840 ;  /* 0x000388400404e836 */ /* 0x000fc40000000000 */
[----:B------:R-:W-:Y:S01]  /*3e10*/  FMNMX.FTZ R34, R14, R35, !PT ;  /* 0x000000230e227209 */ /* 0x000fe20007810000 */
[--C-:B------:R-:W-:Y:S02]  /*3e20*/  IMAD.MOV.U32 R68, RZ, RZ, R25.reuse ;  /* 0x000000ffff447224 */ /* 0x100fe400078e0019 */
[----:B------:R-:W-:Y:S01]  /*3e30*/  @!P6 PRMT R4, RZ, 0x654, R4 ;  /* 0x00000654ff04e816 */ /* 0x000fe20000000004 */
[--C-:B------:R-:W-:Y:S01]  /*3e40*/  IMAD.MOV.U32 R91, RZ, RZ, R25.reuse ;  /* 0x000000ffff5b7224 */ /* 0x100fe200078e0019 */
[----:B------:R-:W-:Y:S01]  /*3e50*/  FMNMX.FTZ R35, R15, R34, !PT ;  /* 0x000000220f237209 */ /* 0x000fe20007810000 */
[----:B------:R0:W-:Y:S01]  /*3e60*/  MUFU.EX2 R32, R36 ;  /* 0x0000002400207308 */ /* 0x0001e20000000800 */
[----:B------:R1:W-:Y:S01]  /*3e70*/  @!P6 SYNCS.ARRIVE.TRANS64.RED.A1T0 RZ, [R4+URZ], RZ ;  /* 0x000000ff04ffe9a7 */ /* 0x0003e2000810043f */
[----:B------:R-:W-:Y:S01]  /*3e80*/  IMAD.MOV.U32 R90, RZ, RZ, R25 ;  /* 0x000000ffff5a7224 */ /* 0x000fe200078e0019 */
[----:B------:R-:W-:-:S04]  /*3e90*/  FMNMX.FTZ R34, R20, R35, !PT ;  /* 0x0000002314227209 */ /* 0x000fc80007810000 */
[----:B------:R-:W-:Y:S01]  /*3ea0*/  FMNMX.FTZ R35, R21, R34, !PT ;  /* 0x0000002215237209 */ /* 0x000fe20007810000 */
[----:B------:R-:W2:Y:S03]  /*3eb0*/  MUFU.EX2 R31, R31 ;  /* 0x0000001f001f7308 */ /* 0x000ea60000000800 */
[----:B------:R-:W-:-:S04]  /*3ec0*/  FMNMX.FTZ R35, R24, R35, !PT ;  /* 0x0000002318237209 */ /* 0x000fc80007810000 */
[----:B------:R-:W-:Y:S01]  /*3ed0*/  FMNMX.FTZ R34, R26, R35, !PT ;  /* 0x000000231a227209 */ /* 0x000fe20007810000 */
[----:B------:R-:W3:Y:S03]  /*3ee0*/  MUFU.EX2 R28, R28 ;  /* 0x0000001c001c7308 */ /* 0x000ee60000000800 */
[----:B------:R-:W-:-:S04]  /*3ef0*/  FMNMX.FTZ R34, R27, R34, !PT ;  /* 0x000000221b227209 */ /* 0x000fc80007810000 */
[----:B------:R-:W-:Y:S01]  /*3f00*/  FMNMX.FTZ R39, R29, R34, !PT ;  /* 0x000000221d277209 */ /* 0x000fe20007810000 */
[----:B------:R-:W-:Y:S03]  /*3f10*/  MUFU.EX2 R35, R40 ;  /* 0x0000002800237308 */ /* 0x000fe60000000800 */
[----:B------:R-:W-:-:S04]  /*3f20*/  FMNMX.FTZ R39, R30, R39, !PT ;  /* 0x000000271e277209 */ /* 0x000fc80007810000 */
[----:B0-----:R-:W-:Y:S01]  /*3f30*/  FMNMX.FTZ R36, R38, R39, !PT ;  /* 0x0000002726247209 */ /* 0x001fe20007810000 */
[----:B------:R0:W-:Y:S03]  /*3f40*/  MUFU.EX2 R34, R72 ;  /* 0x0000004800227308 */ /* 0x0001e60000000800 */
[----:B------:R-:W-:-:S04]  /*3f50*/  FMNMX.FTZ R36, R41, R36, !PT ;  /* 0x0000002429247209 */ /* 0x000fc80007810000 */
[----:B------:R-:W-:Y:S01]  /*3f60*/  FMNMX.FTZ R43, R45, R36, !PT ;  /* 0x000000242d2b7209 */ /* 0x000fe20007810000 */
[----:B------:R4:W-:Y:S01]  /*3f70*/  MUFU.EX2 R39, R44 ;  /* 0x0000002c00277308 */ /* 0x0009e20000000800 */
[----:B0-----:R-:W-:-:S02]  /*3f80*/  FFMA.FTZ R72, R49, UR52, -R71 ;  /* 0x0000003431487c23 */ /* 0x001fc40008010847 */
[----:B------:R-:W-:-:S04]  /*3f90*/  FMNMX.FTZ R43, R46, R43, !PT ;  /* 0x0000002b2e2b7209 */ /* 0x000fc80007810000 */
[----:B------:R-:W-:Y:S01]  /*3fa0*/  FMNMX.FTZ R47, R50, R43, !PT ;  /* 0x0000002b322f7209 */ /* 0x000fe20007810000 */
[----:B------:R-:W0:Y:S01]  /*3fb0*/  MUFU.EX2 R73, R73 ;  /* 0x0000004900497308 */ /* 0x000e220000000800 */
[----:B----4-:R-:W-:Y:S01]  /*3fc0*/  FSEL R44, R86, -INF , P2 ;  /* 0xff800000562c7808 */ /* 0x010fe20001000000 */
[----:B------:R-:W-:Y:S01]  /*3fd0*/  IMAD.MOV.U32 R86, RZ, RZ, R25 ;  /* 0x000000ffff567224 */ /* 0x000fe200078e0019 */
[----:B------:R-:W-:-:S04]  /*3fe0*/  FMNMX.FTZ R36, R54, R47, !PT ;  /* 0x0000002f36247209 */ /* 0x000fc80007810000 */
[----:B------:R-:W-:Y:S01]  /*3ff0*/  FMNMX.FTZ R40, R57, R36, !PT ;  /* 0x0000002439287209 */ /* 0x000fe20007810000 */
[----:B------:R4:W-:Y:S03]  /*4000*/  MUFU.EX2 R43, R48 ;  /* 0x00000030002b7308 */ /* 0x0009e60000000800 */
[----:B------:R-:W-:Y:S02]  /*4010*/  FMNMX.FTZ R47, R59, R40, !PT ;  /* 0x000000283b2f7209 */ /* 0x000fe40007810000 */
[----:B------:R-:W-:Y:S01]  /*4020*/  FSEL R40, R83, -INF , P1 ;  /* 0xff80000053287808 */ /* 0x000fe20000800000 */
[--C-:B------:R-:W-:Y:S01]  /*4030*/  IMAD.MOV.U32 R83, RZ, RZ, R25.reuse ;  /* 0x000000ffff537224 */ /* 0x100fe200078e0019 */
[----:B------:R-:W-:Y:S01]  /*4040*/  FMNMX.FTZ R49, R62, R47, !PT ;  /* 0x0000002f3e317209 */ /* 0x000fe20007810000 */
[----:B------:R5:W-:Y:S01]  /*4050*/  MUFU.EX2 R36, R72 ;  /* 0x0000004800247308 */ /* 0x000be20000000800 */
[----:B----4-:R-:W-:Y:S01]  /*4060*/  FSEL R48, R87, -INF , P3 ;  /* 0xff80000057307808 */ /* 0x010fe20001800000 */
[----:B------:R-:W-:Y:S01]  /*4070*/  IMAD.MOV.U32 R87, RZ, RZ, R25 ;  /* 0x000000ffff577224 */ /* 0x000fe200078e0019 */
[----:B------:R-:W-:-:S04]  /*4080*/  FMNMX.FTZ R49, R40, R49, !PT ;  /* 0x0000003128317209 */ /* 0x000fc80007810000 */
[----:B------:R-:W-:Y:S01]  /*4090*/  FMNMX.FTZ R49, R44, R49, !PT ;  /* 0x000000312c317209 */ /* 0x000fe20007810000 */
[----:B------:R4:W-:Y:S03]  /*40a0*/  MUFU.EX2 R47, R74 ;  /* 0x0000004a002f7308 */ /* 0x0009e60000000800 */
[----:B-----5:R-:W-:Y:S01]  /*40b0*/  FMNMX.FTZ R72, R48, R49, !PT ;  /* 0x0000003130487209 */ /* 0x020fe20007810000 */
[----:B------:R-:W-:-:S03]  /*40c0*/  FFMA.FTZ R49, R53, UR52, -R71 ;  /* 0x0000003435317c23 */ /* 0x000fc60008010847 */
[----:B------:R-:W-:Y:S01]  /*40d0*/  FMNMX.FTZ R53, R51, R72, !PT ;  /* 0x0000004833357209 */ /* 0x000fe20007810000 */
[----:B------:R-:W-:-:S01]  /*40e0*/  FFMA.FTZ R72, R56, UR52, -R71 ;  /* 0x0000003438487c23 */ /* 0x000fc20008010847 */
[--C-:B------:R-:W-:Y:S01]  /*40f0*/  FFMA.FTZ R56, R61, UR52, -R71.reuse ;  /* 0x000000343d387c23 */ /* 0x100fe20008010847 */
[----:B------:R-:W-:-:S01]  /*4100*/  FFMA.FTZ R61, R63, UR52, -R71 ;  /* 0x000000343f3d7c23 */ /* 0x000fc20008010847 */
[----:B----4-:R-:W-:Y:S01]  /*4110*/  FMNMX.FTZ R74, R52, R53, !PT ;  /* 0x00000035344a7209 */ /* 0x010fe20007810000 */
[----:B------:R-:W-:-:S01]  /*4120*/  FFMA.FTZ R53, R60, UR52, -R71 ;  /* 0x000000343c357c23 */ /* 0x000fc20008010847 */
[--C-:B------:R-:W-:Y:S01]  /*4130*/  FFMA.FTZ R60, R67, UR52, -R71.reuse ;  /* 0x00000034433c7c23 */ /* 0x100fe20008010847 */
[----:B------:R-:W-:-:S01]  /*4140*/  FFMA.FTZ R67, R69, UR52, -R71 ;  /* 0x0000003445437c23 */ /* 0x000fc20008010847 */
[----:B------:R-:W-:Y:S01]  /*4150*/  IMAD.U32 R69, RZ, RZ, UR52 ;  /* 0x00000034ff457e24 */ /* 0x000fe2000f8e00ff */
[----:B------:R-:W4:Y:S01]  /*4160*/  SHFL.BFLY PT, R75, R74, 0x2, 0x1f ;  /* 0x0c401f004a4b7f89 */ /* 0x000f2200000e0000 */
[----:B------:R-:W-:-:S01]  /*4170*/  FFMA.FTZ R63, R66, UR52, -R71 ;  /* 0x00000034423f7c23 */ /* 0x000fc20008010847 */
[----:B------:R-:W5:Y:S08]  /*4180*/  MUFU.EX2 R230, R230 ;  /* 0x000000e600e67308 */ /* 0x000f700000000800 */
[----:B------:R-:W-:Y:S08]  /*4190*/  MUFU.EX2 R37, R37 ;  /* 0x0000002500257308 */ /* 0x000ff00000000800 */
[----:B------:R-:W-:Y:S01]  /*41a0*/  MUFU.EX2 R33, R33 ;  /* 0x0000002100217308 */ /* 0x000fe20000000800 */
[----:B----4-:R-:W-:Y:S01]  /*41b0*/  FMNMX.FTZ R75, R74, R75, !PT ;  /* 0x0000004b4a4b7209 */ /* 0x010fe20007810000 */
[----:B------:R-:W-:-:S06]  /*41c0*/  IMAD.MOV.U32 R74, RZ, RZ, R25 ;  /* 0x000000ffff4a7224 */ /* 0x000fcc00078e0019 */
[----:B------:R-:W-:Y:S01]  /*41d0*/  MUFU.EX2 R216, R216 ;  /* 0x000000d800d87308 */ /* 0x000fe20000000800 */
[----:B------:R-:W4:Y:S07]  /*41e0*/  SHFL.BFLY PT, R192, R75, 0x1, 0x1f ;  /* 0x0c201f004bc07f89 */ /* 0x000f2e00000e0000 */
[----:B------:R-:W-:Y:S08]  /*41f0*/  MUFU.EX2 R218, R218 ;  /* 0x000000da00da7308 */ /* 0x000ff00000000800 */
[----:B------:R-:W-:Y:S08]  /*4200*/  MUFU.EX2 R220, R220 ;  /* 0x000000dc00dc7308 */ /* 0x000ff00000000800 */
[----:B------:R-:W-:Y:S01]  /*4210*/  MUFU.EX2 R49, R49 ;  /* 0x0000003100317308 */ /* 0x000fe20000000800 */
[----:B----4-:R-:W-:Y:S01]  /*4220*/  FMNMX.FTZ R192, R75, R192, !PT ;  /* 0x000000c04bc07209 */ /* 0x010fe20007810000 */
[----:B------:R-:W-:-:S03]  /*4230*/  IMAD.MOV.U32 R75, RZ, RZ, R25 ;  /* 0x000000ffff4b7224 */ /* 0x000fc600078e0019 */
[C---:B------:R-:W-:Y:S01]  /*4240*/  FSETP.NEU.FTZ.AND P1, PT, R192.reuse, -INF , PT ;  /* 0xff800000c000780b */ /* 0x040fe20003f3d000 */
[----:B------:R-:W-:-:S01]  /*4250*/  FFMA.FTZ R64, R192, R69, -8 ;  /* 0xc1000000c0407423 */ /* 0x000fc20000010045 */
[----:B------:R-:W-:Y:S01]  /*4260*/  FFMA.FTZ R69, R70, UR52, -R71 ;  /* 0x0000003446457c23 */ /* 0x000fe20008010847 */
[----:B------:R-:W-:Y:S01]  /*4270*/  MUFU.EX2 R55, R55 ;  /* 0x0000003700377308 */ /* 0x000fe20000000800 */
[----:B------:R-:W-:Y:S02]  /*4280*/  IMAD.MOV.U32 R70, RZ, RZ, R25 ;  /* 0x000000ffff467224 */ /* 0x000fe400078e0019 */
[----:B------:R-:W-:Y:S02]  /*4290*/  FSEL R71, R64, RZ, P1 ;  /* 0x000000ff40477208 */ /* 0x000fe40000800000 */
[----:B------:R-:W-:-:S03]  /*42a0*/  PLOP3.LUT P1, PT, PT, PT, UP0, 0x80, 0x0 ;  /* 0x000000000000781c */ /* 0x000fc60003f2f008 */
[--C-:B------:R-:W-:Y:S01]  /*42b0*/  FFMA.FTZ R229, R5, UR52, -R71.reuse ;  /* 0x0000003405e57c23 */ /* 0x100fe20008010847 */
[----:B------:R-:W-:-:S01]  /*42c0*/  FFMA.FTZ R6, R6, UR52, -R71 ;  /* 0x0000003406067c23 */ /* 0x000fc20008010847 */
[--C-:B------:R-:W-:Y:S01]  /*42d0*/  FFMA.FTZ R7, R7, UR52, -R71.reuse ;  /* 0x0000003407077c23 */ /* 0x100fe20008010847 */
[----:B------:R-:W-:-:S01]  /*42e0*/  FFMA.FTZ R5, R8, UR52, -R71 ;  /* 0x0000003408057c23 */ /* 0x000fc20008010847 */
[--C-:B------:R-:W-:Y:S01]  /*42f0*/  FFMA.FTZ R231, R9, UR52, -R71.reuse ;  /* 0x0000003409e77c23 */ /* 0x100fe20008010847 */
[----:B------:R-:W-:-:S01]  /*4300*/  FFMA.FTZ R8, R10, UR52, -R71 ;  /* 0x000000340a087c23 */ /* 0x000fc20008010847 */
[----:B------:R-:W-:Y:S01]  /*4310*/  MUFU.EX2 R229, R229 ;  /* 0x000000e500e57308 */ /* 0x000fe20000000800 */
[----:B------:R-:W-:-:S01]  /*4320*/  FFMA.FTZ R12, R12, UR52, -R71 ;  /* 0x000000340c0c7c23 */ /* 0x000fc20008010847 */
[--C-:B------:R-:W-:Y:S01]  /*4330*/  FFMA.FTZ R11, R11, UR52, -R71.reuse ;  /* 0x000000340b0b7c23 */ /* 0x100fe20008010847 */
[----:B------:R-:W-:-:S01]  /*4340*/  FFMA.FTZ R10, R14, UR52, -R71 ;  /* 0x000000340e0a7c23 */ /* 0x000fc20008010847 */
[--C-:B------:R-:W-:Y:S01]  /*4350*/  FFMA.FTZ R14, R30, UR52, -R71.reuse ;  /* 0x000000341e0e7c23 */ /* 0x100fe20008010847 */
[----:B------:R-:W-:-:S01]  /*4360*/  FFMA.FTZ R217, R13, UR52, -R71 ;  /* 0x000000340dd97c23 */ /* 0x000fc20008010847 */
[--C-:B------:R-:W-:Y:S01]  /*4370*/  FFMA.FTZ R15, R15, UR52, -R71.reuse ;  /* 0x000000340f0f7c23 */ /* 0x100fe20008010847 */
[----:B------:R-:W-:-:S01]  /*4380*/  FFMA.FTZ R20, R20, UR52, -R71 ;  /* 0x0000003414147c23 */ /* 0x000fc20008010847 */
[----:B------:R-:W4:Y:S01]  /*4390*/  MUFU.EX2 R6, R6 ;  /* 0x0000000600067308 */ /* 0x000f220000000800 */
[----:B------:R-:W-:-:S01]  /*43a0*/  FFMA.FTZ R219, R21, UR52, -R71 ;  /* 0x0000003415db7c23 */ /* 0x000fc20008010847 */
[--C-:B------:R-:W-:Y:S01]  /*43b0*/  FFMA.FTZ R26, R26, UR52, -R71.reuse ;  /* 0x000000341a1a7c23 */ /* 0x100fe20008010847 */
[----:B------:R-:W-:-:S01]  /*43c0*/  FFMA.FTZ R27, R27, UR52, -R71 ;  /* 0x000000341b1b7c23 */ /* 0x000fc20008010847 */
[--C-:B------:R-:W-:Y:S01]  /*43d0*/  FFMA.FTZ R221, R29, UR52, -R71.reuse ;  /* 0x000000341ddd7c23 */ /* 0x100fe20008010847 */
[----:B------:R-:W-:-:S01]  /*43e0*/  FFMA.FTZ R38, R38, UR52, -R71 ;  /* 0x0000003426267c23 */ /* 0x000fc20008010847 */
[--C-:B------:R-:W-:Y:S01]  /*43f0*/  FFMA.FTZ R41, R41, UR52, -R71.reuse ;  /* 0x0000003429297c23 */ /* 0x100fe20008010847 */
[----:B------:R-:W-:-:S01]  /*4400*/  FFMA.FTZ R223, R45, UR52, -R71 ;  /* 0x000000342ddf7c23 */ /* 0x000fc20008010847 */
[----:B------:R-:W1:Y:S01]  /*4410*/  MUFU.EX2 R7, R7 ;  /* 0x0000000700077308 */ /* 0x000e620000000800 */
[----:B------:R-:W-:-:S01]  /*4420*/  FFMA.FTZ R46, R46, UR52, -R71 ;  /* 0x000000342e2e7c23 */ /* 0x000fc20008010847 */
[--C-:B------:R-:W-:Y:S01]  /*4430*/  FFMA.FTZ R50, R50, UR52, -R71.reuse ;  /* 0x0000003432327c23 */ /* 0x100fe20008010847 */
[----:B------:R-:W-:-:S01]  /*4440*/  FFMA.FTZ R54, R54, UR52, -R71 ;  /* 0x0000003436367c23 */ /* 0x000fc20008010847 */
[--C-:B------:R-:W-:Y:S01]  /*4450*/  FFMA.FTZ R57, R57, UR52, -R71.reuse ;  /* 0x0000003439397c23 */ /* 0x100fe20008010847 */
[----:B------:R-:W-:-:S01]  /*4460*/  FFMA.FTZ R59, R59, UR52, -R71 ;  /* 0x000000343b3b7c23 */ /* 0x000fc20008010847 */
[--C-:B------:R-:W-:Y:S01]  /*4470*/  FFMA.FTZ R62, R62, UR52, -R71.reuse ;  /* 0x000000343e3e7c23 */ /* 0x100fe20008010847 */
[----:B------:R-:W-:-:S01]  /*4480*/  FFMA.FTZ R40, R40, UR52, -R71 ;  /* 0x0000003428287c23 */ /* 0x000fc20008010847 */
[----:B------:R2:W1:Y:S01]  /*4490*/  MUFU.EX2 R64, R5 ;  /* 0x0000000500407308 */ /* 0x0004620000000800 */
[----:B------:R-:W-:-:S01]  /*44a0*/  FFMA.FTZ R44, R44, UR52, -R71 ;  /* 0x000000342c2c7c23 */ /* 0x000fc20008010847 */
[--C-:B------:R-:W-:Y:S01]  /*44b0*/  FFMA.FTZ R48, R48, UR52, -R71.reuse ;  /* 0x0000003430307c23 */ /* 0x100fe20008010847 */
[----:B------:R-:W-:-:S01]  /*44c0*/  FFMA.FTZ R51, R51, UR52, -R71 ;  /* 0x0000003433337c23 */ /* 0x000fc20008010847 */
[----:B------:R-:W-:Y:S01]  /*44d0*/  FFMA.FTZ R52, R52, UR52, -R71 ;  /* 0x0000003434347c23 */ /* 0x000fe20008010847 */
[----:B------:R-:W-:-:S02]  /*44e0*/  IMAD.MOV.U32 R29, RZ, RZ, R25 ;  /* 0x000000ffff1d7224 */ /* 0x000fc400078e0019 */
[----:B------:R-:W-:Y:S01]  /*44f0*/  IMAD.MOV.U32 R45, RZ, RZ, R25 ;  /* 0x000000ffff2d7224 */ /* 0x000fe200078e0019 */
[----:B------:R-:W1:Y:S01]  /*4500*/  MUFU.EX2 R231, R231 ;  /* 0x000000e700e77308 */ /* 0x000e620000000800 */
[----:B--2---:R-:W-:-:S04]  /*4510*/  FADD.FTZ R5, R228, R31 ;  /* 0x0000001fe4057221 */ /* 0x004fc80000010000 */
[----:B---3--:R-:W-:-:S03]  /*4520*/  FADD.FTZ R30, R28, R5 ;  /* 0x000000051c1e7221 */ /* 0x008fc60000010000 */
[----:B------:R2:W-:Y:S01]  /*4530*/  MUFU.EX2 R66, R12 ;  /* 0x0000000c00427308 */ /* 0x0005e20000000800 */
[----:B0-----:R-:W-:-:S01]  /*4540*/  FADD.FTZ R9, R73, R30 ;  /* 0x0000001e49097221 */ /* 0x001fc20000010000 */
[----:B------:R-:W-:-:S03]  /*4550*/  F2FP.SATFINITE.E4M3.F32.PACK_AB_MERGE_C R73, R73, R28, RZ ;  /* 0x0000001c4949723e */ /* 0x000fc600048070ff */
[----:B-----5:R-:W-:Y:S01]  /*4560*/  FADD.FTZ R30, R230, R9 ;  /* 0x00000009e61e7221 */ /* 0x020fe20000010000 */
[----:B------:R-:W-:Y:S01]  /*4570*/  F2FP.SATFINITE.E4M3.F32.PACK_AB_MERGE_C R228, R31, R228, R73 ;  /* 0x000000e41fe4723e */ /* 0x000fe20004807049 */
[----:B------:R-:W-:Y:S01]  /*4580*/  IMAD.MOV.U32 R31, RZ, RZ, R25 ;  /* 0x000000ffff1f7224 */ /* 0x000fe200078e0019 */
[----:B------:R-:W0:Y:S01]  /*4590*/  MUFU.EX2 R8, R8 ;  /* 0x0000000800087308 */ /* 0x000e220000000800 */
[----:B--2---:R-:W-:-:S01]  /*45a0*/  FFMA.FTZ R12, R24, UR52, -R71 ;  /* 0x00000034180c7c23 */ /* 0x004fc20008010847 */
[----:B----4-:R-:W-:Y:S01]  /*45b0*/  FADD.FTZ R24, R229, R6 ;  /* 0x00000006e5187221 */ /* 0x010fe20000010000 */
[----:B------:R-:W-:-:S01]  /*45c0*/  FADD.FTZ R9, R37, R30 ;  /* 0x0000001e25097221 */ /* 0x000fc20000010000 */
[----:B------:R-:W-:Y:S02]  /*45d0*/  IMAD.MOV.U32 R30, RZ, RZ, R25 ;  /* 0x000000ffff1e7224 */ /* 0x000fe400078e0019 */
[----:B-1----:R-:W-:-:S01]  /*45e0*/  FADD.FTZ R5, R7, R24 ;  /* 0x0000001807057221 */ /* 0x002fc20000010000 */
[--C-:B------:R-:W-:Y:S01]  /*45f0*/  IMAD.MOV.U32 R71, RZ, RZ, R25.reuse ;  /* 0x000000ffff477224 */ /* 0x100fe200078e0019 */
[----:B------:R-:W1:Y:S01]  /*4600*/  MUFU.EX2 R11, R11 ;  /* 0x0000000b000b7308 */ /* 0x000e620000000800 */
[----:B------:R-:W-:-:S02]  /*4610*/  IMAD.MOV.U32 R73, RZ, RZ, R25 ;  /* 0x000000ffff497224 */ /* 0x000fc400078e0019 */
[C---:B------:R-:W-:Y:S01]  /*4620*/  FADD.FTZ R24, R64.reuse, R5 ;  /* 0x0000000540187221 */ /* 0x040fe20000010000 */
[----:B------:R-:W-:-:S03]  /*4630*/  F2FP.SATFINITE.E4M3.F32.PACK_AB_MERGE_C R64, R64, R7, RZ ;  /* 0x000000074040723e */ /* 0x000fc600048070ff */
[----:B------:R-:W-:Y:S01]  /*4640*/  FADD.FTZ R5, R231, R24 ;  /* 0x00000018e7057221 */ /* 0x000fe20000010000 */
[----:B------:R-:W-:-:S01]  /*4650*/  FADD.FTZ R24, R32, R9 ;  /* 0x0000000920187221 */ /* 0x000fc20000010000 */
[----:B------:R-:W2:Y:S01]  /*4660*/  MUFU.EX2 R217, R217 ;  /* 0x000000d900d97308 */ /* 0x000ea20000000800 */
[----:B------:R-:W-:Y:S01]  /*4670*/  F2FP.SATFINITE.E4M3.F32.PACK_AB_MERGE_C R229, R6, R229, R64 ;  /* 0x000000e506e5723e */ /* 0x000fe20004807040 */
[----:B0-----:R-:W-:Y:S01]  /*4680*/  FADD.FTZ R4, R8, R5 ;  /* 0x0000000508047221 */ /* 0x001fe20000010000 */
[----:B------:R-:W-:-:S01]  /*4690*/  FADD.FTZ R9, R33, R24 ;  /* 0x0000001821097221 */ /* 0x000fc20000010000 */
[----:B------:R-:W-:Y:S01]  /*46a0*/  F2FP.SATFINITE.E4M3.F32.PACK_AB_MERGE_C R32, R33, R32, RZ ;  /* 0x000000202120723e */ /* 0x000fe200048070ff */
[----:B------:R-:W-:Y:S02]  /*46b0*/  IMAD.MOV.U32 R33, RZ, RZ, R25 ;  /* 0x000000ffff217224 */ /* 0x000fe400078e0019 */
[----:B------:R-:W-:Y:S01]  /*46c0*/  FADD.FTZ R24, R216, R9 ;  /* 0x00000009d8187221 */ /* 0x000fe20000010000 */
[----:B------:R-:W0:Y:S01]  /*46d0*/  MUFU.EX2 R10, R10 ;  /* 0x0000000a000a7308 */ /* 0x000e220000000800 */
[----:B-1----:R-:W-:-:S01]  /*46e0*/  FADD.FTZ R5, R11, R4 ;  /* 0x000000040b057221 */ /* 0x002fc20000010000 */
[----:B------:R-:W-:Y:S01]  /*46f0*/  F2FP.SATFINITE.E4M3.F32.PACK_AB_MERGE_C R230, R37, R230, R32 ;  /* 0x000000e625e6723e */ /* 0x000fe20004807020 */
[----:B------:R-:W-:-:S01]  /*4700*/  FADD.FTZ R9, R35, R24 ;  /* 0x0000001823097221 */ /* 0x000fc20000010000 */
[----:B------:R-:W-:-:S02]  /*4710*/  IMAD.MOV.U32 R32, RZ, RZ, R25 ;  /* 0x000000ffff207224 */ /* 0x000fc400078e0019 */
[----:B------:R-:W-:-:S01]  /*4720*/  FADD.FTZ R4, R66, R5 ;  /* 0x0000000542047221 */ /* 0x000fc20000010000 */
[----:B------:R-:W-:Y:S01]  /*4730*/  F2FP.SATFINITE.E4M3.F32.PACK_AB_MERGE_C R66, R66, R11, RZ ;  /* 0x0000000b4242723e */ /* 0x000fe200048070ff */
[----:B------:R-:W-:-:S01]  /*4740*/  FADD.FTZ R24, R34, R9 ;  /* 0x0000000922187221 */ /* 0x000fc20000010000 */
[----:B------:R-:W1:Y:S01]  /*4750*/  MUFU.EX2 R15, R15 ;  /* 0x0000000f000f7308 */ /* 0x000e620000000800 */
[----:B--2---:R-:W-:-:S01]  /*4760*/  FADD.FTZ R5, R217, R4 ;  /* 0x00000004d9057221 */ /* 0x004fc20000010000 */
[----:B------:R-:W-:Y:S01]  /*4770*/  F2FP.SATFINITE.E4M3.F32.PACK_AB_MERGE_C R231, R8, R231, R66 ;  /* 0x000000e708e7723e */ /* 0x000fe20004807042 */
[----:B------:R-:W-:-:S01]  /*4780*/  FADD.FTZ R13, R39, R24 ;  /* 0x00000018270d7221 */ /* 0x000fc20000010000 */
[----:B------:R-:W-:Y:S01]  /*4790*/  F2FP.SATFINITE.E4M3.F32.PACK_AB_MERGE_C R34, R39, R34, RZ ;  /* 0x000000222722723e */ /* 0x000fe200048070ff */
[----:B------:R-:W-:Y:S02]  /*47a0*/  IMAD.MOV.U32 R37, RZ, RZ, R25 ;  /* 0x000000ffff257224 */ /* 0x000fe400078e0019 */
[----:B------:R-:W-:Y:S01]  /*47b0*/  FADD.FTZ R24, R218, R13 ;  /* 0x0000000dda187221 */ /* 0x000fe20000010000 */
[----:B------:R-:W2:Y:S01]  /*47c0*/  MUFU.EX2 R20, R20 ;  /* 0x0000001400147308 */ /* 0x000ea20000000800 */
[----:B0-----:R-:W-:-:S01]  /*47d0*/  FADD.FTZ R4, R10, R5 ;  /* 0x000000050a047221 */ /* 0x001fc20000010000 */
[----:B------:R-:W-:Y:S01]  /*47e0*/  F2FP.SATFINITE.E4M3.F32.PACK_AB_MERGE_C R216, R35, R216, R34 ;  /* 0x000000d823d8723e */ /* 0x000fe20004807022 */
[----:B------:R-:W-:-:S01]  /*47f0*/  FADD.FTZ R13, R43, R24 ;  /* 0x000000182b0d7221 */ /* 0x000fc20000010000 */
[----:B------:R-:W-:-:S02]  /*4800*/  IMAD.MOV.U32 R35, RZ, RZ, R25 ;  /* 0x000000ffff237224 */ /* 0x000fc400078e0019 */
[----:B------:R-:W-:Y:S02]  /*4810*/  IMAD.MOV.U32 R34, RZ, RZ, R25 ;  /* 0x000000ffff227224 */ /* 0x000fe400078e0019 */
[----:B------:R-:W-:Y:S01]  /*4820*/  FADD.FTZ R24, R36, R13 ;  /* 0x0000000d24187221 */ /* 0x000fe20000010000 */
[----:B------:R-:W0:Y:S01]  /*4830*/  MUFU.EX2 R219, R219 ;  /* 0x000000db00db7308 */ /* 0x000e220000000800 */
[----:B-1----:R-:W-:-:S01]  /*4840*/  FADD.FTZ R9, R15, R4 ;  /* 0x000000040f097221 */ /* 0x002fc20000010000 */
[C---:B------:R-:W-:Y:S01]  /*4850*/  F2FP.SATFINITE.E4M3.F32.PACK_AB_MERGE_C R36, R47.reuse, R36, RZ ;  /* 0x000000242f24723e */ /* 0x040fe200048070ff */
[----:B------:R-:W-:-:S01]  /*4860*/  FADD.FTZ R47, R47, R24 ;  /* 0x000000182f2f7221 */ /* 0x000fc20000010000 */
[----:B------:R-:W-:Y:S02]  /*4870*/  IMAD.MOV.U32 R39, RZ, RZ, R25 ;  /* 0x000000ffff277224 */ /* 0x000fe400078e0019 */
[----:B------:R-:W-:Y:S01]  /*4880*/  F2FP.SATFINITE.E4M3.F32.PACK_AB_MERGE_C R218, R43, R218, R36 ;  /* 0x000000da2bda723e */ /* 0x000fe20004807024 */
[----:B------:R-:W-:Y:S01]  /*4890*/  FADD.FTZ R24, R220, R47 ;  /* 0x0000002fdc187221 */ /* 0x000fe20000010000 */
[----:B------:R-:W1:Y:S01]  /*48a0*/  MUFU.EX2 R12, R12 ;  /* 0x0000000c000c7308 */ /* 0x000e620000000800 */
[----:B--2---:R-:W-:-:S01]  /*48b0*/  FADD.FTZ R4, R20, R9 ;  /* 0x0000000914047221 */ /* 0x004fc20000010000 */
[----:B------:R-:W-:Y:S01]  /*48c0*/  F2FP.SATFINITE.E4M3.F32.PACK_AB_MERGE_C R15, R20, R15, RZ ;  /* 0x0000000f140f723e */ /* 0x000fe200048070ff */
[----:B------:R-:W-:-:S01]  /*48d0*/  FADD.FTZ R24, R49, R24 ;  /* 0x0000001831187221 */ /* 0x000fc20000010000 */
[----:B------:R-:W-:-:S02]  /*48e0*/  IMAD.MOV.U32 R36, RZ, RZ, R25 ;  /* 0x000000ffff247224 */ /* 0x000fc400078e0019 */
[----:B------:R-:W-:Y:S01]  /*48f0*/  F2FP.SATFINITE.E4M3.F32.PACK_AB_MERGE_C R217, R10, R217, R15 ;  /* 0x000000d90ad9723e */ /* 0x000fe2000480700f */
[----:B------:R-:W-:Y:S01]  /*4900*/  FADD.FTZ R11, R55, R24 ;  /* 0x00000018370b7221 */ /* 0x000fe20000010000 */
[----:B------:R-:W2:Y:S01]  /*4910*/  MUFU.EX2 R26, R26 ;  /* 0x0000001a001a7308 */ /* 0x000ea20000000800 */
[----:B0-----:R-:W-:-:S01]  /*4920*/  FADD.FTZ R9, R219, R4 ;  /* 0x00000004db097221 */ /* 0x001fc20000010000 */
[--C-:B------:R-:W-:Y:S02]  /*4930*/  IMAD.MOV.U32 R43, RZ, RZ, R25.reuse ;  /* 0x000000ffff2b7224 */ /* 0x100fe400078e0019 */
[--C-:B------:R-:W-:Y:S02]  /*4940*/  IMAD.MOV.U32 R47, RZ, RZ, R25.reuse ;  /* 0x000000ffff2f7224 */ /* 0x100fe400078e0019 */
[----:B------:R-:W-:Y:S02]  /*4950*/  IMAD.MOV.U32 R64, RZ, RZ, R25 ;  /* 0x000000ffff407224 */ /* 0x000fe400078e0019 */
[----:B------:R-:W0:Y:S01]  /*4960*/  MUFU.EX2 R27, R27 ;  /* 0x0000001b001b7308 */ /* 0x000e220000000800 */
[----:B-1----:R-:W-:-:S01]  /*4970*/  FADD.FTZ R9, R12, R9 ;  /* 0x000000090c097221 */ /* 0x002fc20000010000 */
[----:B------:R-:W-:-:S06]  /*4980*/  IMAD.MOV.U32 R66, RZ, RZ, R25 ;  /* 0x000000ffff427224 */ /* 0x000fcc00078e0019 */
[----:B------:R-:W1:Y:S01]  /*4990*/  MUFU.EX2 R221, R221 ;  /* 0x000000dd00dd7308 */ /* 0x000e620000000800 */
[----:B--2---:R-:W-:-:S07]  /*49a0*/  FADD.FTZ R28, R26, R9 ;  /* 0x000000091a1c7221 */ /* 0x004fce0000010000 */
[----:B------:R-:W2:Y:S01]  /*49b0*/  MUFU.EX2 R14, R14 ;  /* 0x0000000e000e7308 */ /* 0x000ea20000000800 */
[----:B0-----:R-:W-:-:S01]  /*49c0*/  FADD.FTZ R28, R27, R28 ;  /* 0x0000001c1b1c7221 */ /* 0x001fc20000010000 */
[----:B------:R-:W-:Y:S01]  /*49d0*/  F2FP.SATFINITE.E4M3.F32.PACK_AB_MERGE_C R26, R27, R26, RZ ;  /* 0x0000001a1b1a723e */ /* 0x000fe200048070ff */
[----:B------:R-:W-:-:S03]  /*49e0*/  IMAD.MOV.U32 R27, RZ, RZ, R25 ;  /* 0x000000ffff1b7224 */ /* 0x000fc600078e0019 */
[----:B------:R-:W-:Y:S01]  /*49f0*/  F2FP.SATFINITE.E4M3.F32.PACK_AB_MERGE_C R219, R12, R219, R26 ;  /* 0x000000db0cdb723e */ /* 0x000fe2000480701a */
[----:B------:R-:W-:Y:S01]  /*4a00*/  IMAD.MOV.U32 R26, RZ, RZ, R25 ;  /* 0x000000ffff1a7224 */ /* 0x000fe200078e0019 */
[----:B------:R-:W0:Y:S01]  /*4a10*/  MUFU.EX2 R38, R38 ;  /* 0x0000002600267308 */ /* 0x000e220000000800 */
[----:B-1----:R-:W-:-:S01]  /*4a20*/  FADD.FTZ R7, R221, R28 ;  /* 0x0000001cdd077221 */ /* 0x002fc20000010000 */
[----:B------:R-:W-:-:S06]  /*4a30*/  IMAD.MOV.U32 R28, RZ, RZ, R25 ;  /* 0x000000ffff1c7224 */ /* 0x000fcc00078e0019 */
[----:B------:R-:W1:Y:S01]  /*4a40*/  MUFU.EX2 R72, R72 ;  /* 0x0000004800487308 */ /* 0x000e620000000800 */
[----:B--2---:R-:W-:-:S07]  /*4a50*/  FADD.FTZ R9, R14, R7 ;  /* 0x000000070e097221 */ /* 0x004fce0000010000 */
[----:B------:R-:W2:Y:S01]  /*4a60*/  MUFU.EX2 R41, R41 ;  /* 0x0000002900297308 */ /* 0x000ea20000000800 */
[----:B0-----:R-:W-:-:S07]  /*4a70*/  FADD.FTZ R20, R38, R9 ;  /* 0x0000000926147221 */ /* 0x001fce0000010000 */
[----:B------:R-:W0:Y:S01]  /*4a80*/  MUFU.EX2 R222, R222 ;  /* 0x000000de00de7308 */ /* 0x000e220000000800 */
[----:B-1----:R-:W-:-:S01]  /*4a90*/  FADD.FTZ R11, R72, R11 ;  /* 0x0000000b480b7221 */ /* 0x002fc20000010000 */
[----:B------:R-:W-:Y:S01]  /*4aa0*/  F2FP.SATFINITE.E4M3.F32.PACK_AB_MERGE_C R55, R72, R55, RZ ;  /* 0x000000374837723e */ /* 0x000fe200048070ff */
[----:B------:R-:W-:-:S03]  /*4ab0*/  IMAD.MOV.U32 R72, RZ, RZ, R25 ;  /* 0x000000ffff487224 */ /* 0x000fc600078e0019 */
[----:B------:R-:W-:Y:S01]  /*4ac0*/  F2FP.SATFINITE.E4M3.F32.PACK_AB_MERGE_C R220, R49, R220, R55 ;  /* 0x000000dc31dc723e */ /* 0x000fe20004807037 */
[----:B------:R-:W-:Y:S01]  /*4ad0*/  IMAD.MOV.U32 R49, RZ, RZ, R25 ;  /* 0x000000ffff317224 */ /* 0x000fe200078e0019 */
[----:B------:R-:W1:Y:S01]  /*4ae0*/  MUFU.EX2 R223, R223 ;  /* 0x000000df00df7308 */ /* 0x000e620000000800 */
[----:B--2---:R-:W-:-:S01]  /*4af0*/  FADD.FTZ R20, R41, R20 ;  /* 0x0000001429147221 */ /* 0x004fc20000010000 */
[----:B------:R-:W-:Y:S01]  /*4b00*/  F2FP.SATFINITE.E4M3.F32.PACK_AB_MERGE_C R38, R41, R38, RZ ;  /* 0x000000262926723e */ /* 0x000fe200048070ff */
[--C-:B------:R-:W-:Y:S02]  /*4b10*/  IMAD.MOV.U32 R41, RZ, RZ, R25.reuse ;  /* 0x000000ffff297224 */ /* 0x100fe400078e0019 */
[--C-:B------:R-:W-:Y:S01]  /*4b20*/  IMAD.MOV.U32 R55, RZ, RZ, R25.reuse ;  /* 0x000000ffff377224 */ /* 0x100fe200078e0019 */
[----:B------:R-:W-:Y:S01]  /*4b30*/  F2FP.SATFINITE.E4M3.F32.PACK_AB_MERGE_C R221, R14, R221, R38 ;  /* 0x000000dd0edd723e */ /* 0x000fe20004807026 */
[----:B------:R-:W-:Y:S01]  /*4b40*/  IMAD.MOV.U32 R38, RZ, RZ, R25 ;  /* 0x000000ffff267224 */ /* 0x000fe200078e0019 */
[----:B------:R-:W2:Y:S01]  /*4b50*/  MUFU.EX2 R53, R53 ;  /* 0x0000003500357308 */ /* 0x000ea20000000800 */
[----:B0-----:R-:W-:-:S07]  /*4b60*/  FADD.FTZ R24, R222, R11 ;  /* 0x0000000bde187221 */ /* 0x001fce0000010000 */
[----:B------:R-:W0:Y:S01]  /*4b70*/  MUFU.EX2 R46, R46 ;  /* 0x0000002e002e7308 */ /* 0x000e220000000800 */
[----:B-1----:R-:W-:-:S07]  /*4b80*/  FADD.FTZ R9, R223, R20 ;  /* 0x00000014df097221 */ /* 0x002fce0000010000 */
[----:B------:R-:W1:Y:S01]  /*4b90*/  MUFU.EX2 R56, R56 ;  /* 0x0000003800387308 */ /* 0x000e620000000800 */
[----:B--2---:R-:W-:-:S07]  /*4ba0*/  FADD.FTZ R11, R53, R24 ;  /* 0x00000018350b7221 */ /* 0x004fce0000010000 */
[----:B------:R-:W2:Y:S01]  /*4bb0*/  MUFU.EX2 R50, R50 ;  /* 0x0000003200327308 */ /* 0x000ea20000000800 */
[----:B0-----:R-:W-:-:S07]  /*4bc0*/  FADD.FTZ R13, R46, R9 ;  /* 0x000000092e0d7221 */ /* 0x001fce0000010000 */
[----:B------:R-:W0:Y:S01]  /*4bd0*/  MUFU.EX2 R61, R61 ;  /* 0x0000003d003d7308 */ /* 0x000e220000000800 */
[----:B-1----:R-:W-:-:S07]  /*4be0*/  FADD.FTZ R20, R56, R11 ;  /* 0x0000000b38147221 */ /* 0x002fce0000010000 */
[----:B------:R1:W3:Y:S01]  /*4bf0*/  MUFU.EX2 R5, R54 ;  /* 0x0000003600057308 */ /* 0x0002e20000000800 */
[----:B--2---:R-:W-:-:S07]  /*4c00*/  FADD.FTZ R24, R50, R13 ;  /* 0x0000000d32187221 */ /* 0x004fce0000010000 */
[----:B------:R-:W2:Y:S01]  /*4c10*/  MUFU.EX2 R224, R224 ;  /* 0x000000e000e07308 */ /* 0x000ea20000000800 */
[C---:B0-----:R-:W-:Y:S01]  /*4c20*/  F2FP.SATFINITE.E4M3.F32.PACK_AB_MERGE_C R56, R61.reuse, R56, RZ ;  /* 0x000000383d38723e */ /* 0x041fe200048070ff */
[----:B------:R-:W-:Y:S01]  /*4c30*/  FADD.FTZ R61, R61, R20 ;  /* 0x000000143d3d7221 */ /* 0x000fe20000010000 */
[--C-:B-1----:R-:W-:Y:S02]  /*4c40*/  IMAD.MOV.U32 R54, RZ, RZ, R25.reuse ;  /* 0x000000ffff367224 */ /* 0x102fe400078e0019 */
[----:B------:R-:W-:Y:S01]  /*4c50*/  F2FP.SATFINITE.E4M3.F32.PACK_AB_MERGE_C R222, R53, R222, R56 ;  /* 0x000000de35de723e */ /* 0x000fe20004807038 */
[----:B------:R-:W-:Y:S02]  /*4c60*/  IMAD.MOV.U32 R53, RZ, RZ, R25 ;  /* 0x000000ffff357224 */ /* 0x000fe400078e0019 */
[----:B------:R-:W0:Y:S01]  /*4c70*/  MUFU.EX2 R57, R57 ;  /* 0x0000003900397308 */ /* 0x000e220000000800 */
[----:B---3--:R-:W-:-:S01]  /*4c80*/  FADD.FTZ R24, R5, R24 ;  /* 0x0000001805187221 */ /* 0x008fc20000010000 */
[----:B------:R-:W-:Y:S01]  /*4c90*/  F2FP.SATFINITE.E4M3.F32.PACK_AB_MERGE_C R50, R5, R50, RZ ;  /* 0x000000320532723e */ /* 0x000fe200048070ff */
[----:B------:R-:W-:-:S03]  /*4ca0*/  IMAD.MOV.U32 R56, RZ, RZ, R25 ;  /* 0x000000ffff387224 */ /* 0x000fc600078e0019 */
[----:B------:R-:W-:Y:S01]  /*4cb0*/  F2FP.SATFINITE.E4M3.F32.PACK_AB_MERGE_C R223, R46, R223, R50 ;  /* 0x000000df2edf723e */ /* 0x000fe20004807032 */
[----:B------:R-:W-:Y:S01]  /*4cc0*/  IMAD.MOV.U32 R46, RZ, RZ, R25 ;  /* 0x000000ffff2e7224 */ /* 0x000fe200078e0019 */
[----:B------:R-:W1:Y:S01]  /*4cd0*/  MUFU.EX2 R65, R65 ;  /* 0x0000004100417308 */ /* 0x000e620000000800 */
[----:B--2---:R-:W-:-:S01]  /*4ce0*/  FADD.FTZ R20, R224, R61 ;  /* 0x0000003de0147221 */ /* 0x004fc20000010000 */
[--C-:B------:R-:W-:Y:S02]  /*4cf0*/  IMAD.MOV.U32 R50, RZ, RZ, R25.reuse ;  /* 0x000000ffff327224 */ /* 0x100fe400078e0019 */
[----:B------:R-:W-:-:S04]  /*4d00*/  IMAD.MOV.U32 R61, RZ, RZ, R25 ;  /* 0x000000ffff3d7224 */ /* 0x000fc800078e0019 */
[----:B------:R2:W3:Y:S01]  /*4d10*/  MUFU.EX2 R4, R59 ;  /* 0x0000003b00047308 */ /* 0x0004e20000000800 */
[----:B0-----:R-:W-:-:S01]  /*4d20*/  FADD.FTZ R5, R57, R24 ;  /* 0x0000001839057221 */ /* 0x001fc20000010000 */
[----:B------:R-:W-:-:S06]  /*4d30*/  IMAD.MOV.U32 R24, RZ, RZ, R25 ;  /* 0x000000ffff187224 */ /* 0x000fcc00078e0019 */
[----:B------:R-:W-:Y:S01]  /*4d40*/  MUFU.EX2 R63, R63 ;  /* 0x0000003f003f7308 */ /* 0x000fe20000000800 */
[----:B-1----:R-:W-:-:S01]  /*4d50*/  FADD.FTZ R20, R65, R20 ;  /* 0x0000001441147221 */ /* 0x002fc20000010000 */
[----:B--2---:R-:W-:-:S06]  /*4d60*/  IMAD.MOV.U32 R59, RZ, RZ, R25 ;  /* 0x000000ffff3b7224 */ /* 0x004fcc00078e0019 */
[----:B------:R-:W0:Y:S01]  /*4d70*/  MUFU.EX2 R60, R60 ;  /* 0x0000003c003c7308 */ /* 0x000e220000000800 */
[----:B---3--:R-:W-:-:S07]  /*4d80*/  FADD.FTZ R5, R4, R5 ;  /* 0x0000000504057221 */ /* 0x008fce0000010000 */
[----:B------:R-:W1:Y:S08]  /*4d90*/  MUFU.EX2 R62, R62 ;  /* 0x0000003e003e7308 */ /* 0x000e700000000800 */
[----:B------:R2:W3:Y:S01]  /*4da0*/  MUFU.EX2 R7, R40 ;  /* 0x0000002800077308 */ /* 0x0004e20000000800 */
[----:B0-----:R-:W-:Y:S01]  /*4db0*/  F2FP.SATFINITE.E4M3.F32.PACK_AB_MERGE_C R11, R60, R63, RZ ;  /* 0x0000003f3c0b723e */ /* 0x001fe200048070ff */
[----:B------:R-:W-:-:S03]  /*4dc0*/  FADD.FTZ R63, R63, R20 ;  /* 0x000000143f3f7221 */ /* 0x000fc60000010000 */
[----:B------:R-:W-:Y:S01]  /*4dd0*/  F2FP.SATFINITE.E4M3.F32.PACK_AB_MERGE_C R224, R65, R224, R11 ;  /* 0x000000e041e0723e */ /* 0x000fe2000480700b */
[----:B------:R-:W-:-:S01]  /*4de0*/  FADD.FTZ R63, R60, R63 ;  /* 0x0000003f3c3f7221 */ /* 0x000fc20000010000 */
[----:B------:R-:W-:Y:S01]  /*4df0*/  IMAD.MOV.U32 R60, RZ, RZ, R25 ;  /* 0x000000ffff3c7224 */ /* 0x000fe200078e0019 */
[----:B------:R-:W-:Y:S01]  /*4e00*/  MUFU.EX2 R42, R42 ;  /* 0x0000002a002a7308 */ /* 0x000fe20000000800 */
[----:B-1----:R-:W-:-:S01]  /*4e10*/  FADD.FTZ R6, R62, R5 ;  /* 0x000000053e067221 */ /* 0x002fc20000010000 */
[--C-:B--2---:R-:W-:Y:S02]  /*4e20*/  IMAD.MOV.U32 R40, RZ, RZ, R25.reuse ;  /* 0x000000ffff287224 */ /* 0x104fe400078e0019 */
[----:B------:R-:W-:-:S04]  /*4e30*/  IMAD.MOV.U32 R65, RZ, RZ, R25 ;  /* 0x000000ffff417224 */ /* 0x000fc800078e0019 */
[----:B------:R-:W0:Y:S01]  /*4e40*/  MUFU.EX2 R69, R69 ;  /* 0x0000004500457308 */ /* 0x000e220000000800 */
[C---:B---3--:R-:W-:Y:S01]  /*4e50*/  F2FP.SATFINITE.E4M3.F32.PACK_AB_MERGE_C R62, R7.reuse, R62, RZ ;  /* 0x0000003e073e723e */ /* 0x048fe200048070ff */
[----:B------:R-:W-:-:S03]  /*4e60*/  FADD.FTZ R7, R7, R6 ;  /* 0x0000000607077221 */ /* 0x000fc60000010000 */
[----:B------:R-:W-:Y:S01]  /*4e70*/  F2FP.SATFINITE.E4M3.F32.PACK_AB_MERGE_C R225, R4, R57, R62 ;  /* 0x0000003904e1723e */ /* 0x000fe2000480703e */
[--C-:B------:R-:W-:Y:S02]  /*4e80*/  IMAD.MOV.U32 R57, RZ, RZ, R25.reuse ;  /* 0x000000ffff397224 */ /* 0x100fe400078e0019 */
[----:B------:R-:W1:Y:S01]  /*4e90*/  MUFU.EX2 R58, R58 ;  /* 0x0000003a003a7308 */ /* 0x000e620000000800 */
[----:B------:R-:W-:-:S07]  /*4ea0*/  IMAD.MOV.U32 R62, RZ, RZ, R25 ;  /* 0x000000ffff3e7224 */ /* 0x000fce00078e0019 */
[----:B------:R-:W2:Y:S01]  /*4eb0*/  MUFU.EX2 R44, R44 ;  /* 0x0000002c002c7308 */ /* 0x000ea20000000800 */
[----:B0-----:R-:W-:-:S07]  /*4ec0*/  F2FP.SATFINITE.E4M3.F32.PACK_AB_MERGE_C R226, R69, R42, RZ ;  /* 0x0000002a45e2723e */ /* 0x001fce00048070ff */
[----:B------:R-:W0:Y:S01]  /*4ed0*/  MUFU.EX2 R67, R67 ;  /* 0x0000004300437308 */ /* 0x000e220000000800 */
[----:B-1----:R-:W-:-:S01]  /*4ee0*/  FADD.FTZ R6, R58, R63 ;  /* 0x0000003f3a067221 */ /* 0x002fc20000010000 */
[----:B------:R-:W-:-:S06]  /*4ef0*/  IMAD.MOV.U32 R63, RZ, RZ, R25 ;  /* 0x000000ffff3f7224 */ /* 0x000fcc00078e0019 */
[----:B------:R1:W3:Y:S01]  /*4f00*/  MUFU.EX2 R9, R48 ;  /* 0x0000003000097308 */ /* 0x0002e20000000800 */
[----:B--2---:R-:W-:-:S07]  /*4f10*/  FADD.FTZ R8, R44, R7 ;  /* 0x000000072c087221 */ /* 0x004fce0000010000 */
[----:B------:R-:W2:Y:S01]  /*4f20*/  MUFU.EX2 R51, R51 ;  /* 0x0000003300337308 */ /* 0x000ea20000000800 */
[C---:B0-----:R-:W-:Y:S01]  /*4f30*/  F2FP.SATFINITE.E4M3.F32.PACK_AB_MERGE_C R226, R67.reuse, R58, R226 ;  /* 0x0000003a43e2723e */ /* 0x041fe200048070e2 */
[----:B------:R-:W-:Y:S01]  /*4f40*/  FADD.FTZ R67, R67, R6 ;  /* 0x0000000643437221 */ /* 0x000fe20000010000 */
[--C-:B-1----:R-:W-:Y:S02]  /*4f50*/  IMAD.MOV.U32 R48, RZ, RZ, R25.reuse ;  /* 0x000000ffff307224 */ /* 0x102fe400078e0019 */
[----:B------:R-:W-:Y:S02]  /*4f60*/  IMAD.MOV.U32 R58, RZ, RZ, R25 ;  /* 0x000000ffff3a7224 */ /* 0x000fe400078e0019 */
[----:B------:R-:W-:-:S01]  /*4f70*/  FADD.FTZ R42, R42, R67 ;  /* 0x000000432a2a7221 */ /* 0x000fc20000010000 */
[----:B------:R-:W-:Y:S01]  /*4f80*/  IMAD.MOV.U32 R67, RZ, RZ, R25 ;  /* 0x000000ffff437224 */ /* 0x000fe200078e0019 */
[----:B------:R-:W0:Y:S01]  /*4f90*/  MUFU.EX2 R52, R52 ;  /* 0x0000003400347308 */ /* 0x000e220000000800 */
[----:B---3--:R-:W-:-:S01]  /*4fa0*/  FADD.FTZ R8, R9, R8 ;  /* 0x0000000809087221 */ /* 0x008fc20000010000 */
[----:B------:R-:W-:Y:S01]  /*4fb0*/  FADD.FTZ R4, R69, R42 ;  /* 0x0000002a45047221 */ /* 0x000fe20000010000 */
[----:B------:R-:W-:-:S02]  /*4fc0*/  IMAD.MOV.U32 R42, RZ, RZ, R25 ;  /* 0x000000ffff2a7224 */ /* 0x000fc400078e0019 */
[----:B------:R-:W-:Y:S02]  /*4fd0*/  IMAD.MOV.U32 R69, RZ, RZ, R25 ;  /* 0x000000ffff457224 */ /* 0x000fe400078e0019 */
[----:B--2---:R-:W-:-:S01]  /*4fe0*/  FADD.FTZ R5, R51, R8 ;  /* 0x0000000833057221 */ /* 0x004fc20000010000 */
[----:B0-----:R-:W-:-:S03]  /*4ff0*/  F2FP.SATFINITE.E4M3.F32.PACK_AB_MERGE_C R6, R52, R51, RZ ;  /* 0x000000333406723e */ /* 0x001fc600048070ff */
[----:B------:R-:W-:Y:S01]  /*5000*/  FADD.FTZ R5, R52, R5 ;  /* 0x0000000534057221 */ /* 0x000fe20000010000 */
[--C-:B------:R-:W-:Y:S01]  /*5010*/  IMAD.MOV.U32 R51, RZ, RZ, R25.reuse ;  /* 0x000000ffff337224 */ /* 0x100fe200078e0019 */
[----:B------:R-:W-:Y:S01]  /*5020*/  F2FP.SATFINITE.E4M3.F32.PACK_AB_MERGE_C R227, R9, R44, R6 ;  /* 0x0000002c09e3723e */ /* 0x000fe20004807006 */
[--C-:B------:R-:W-:Y:S02]  /*5030*/  IMAD.MOV.U32 R44, RZ, RZ, R25.reuse ;  /* 0x000000ffff2c7224 */ /* 0x100fe400078e0019 */
[----:B------:R-:W-:Y:S01]  /*5040*/  IMAD.MOV.U32 R52, RZ, RZ, R25 ;  /* 0x000000ffff347224 */ /* 0x000fe200078e0019 */
[----:B------:R-:W-:Y:S06]  /*5050*/  @!P1 BRA `(.L_x_153) ;  /* 0x0000003000389947 */ /* 0x000fec0003800000 */
[----:B------:R-:W-:Y:S01]  /*5060*/  IMAD.MOV.U32 R6, RZ, RZ, R192 ;  /* 0x000000ffff067224 */ /* 0x000fe200078e00c0 */
[----:B------:R-:W-:Y:S01]  /*5070*/  CS2R R150, SRZ ;  /* 0x0000000000967805 */ /* 0x000fe2000001ff00 */
[----:B------:R-:W-:Y:S01]  /*5080*/  IMAD.MOV.U32 R7, RZ, RZ, R186 ;  /* 0x000000ffff077224 */ /* 0x000fe200078e00ba */
        /* <DEDUP_REMOVED lines=63> */
[----:B------:R-:W-:Y:S01]  /*5480*/  UMOV UR55, UR45 ;  /* 0x0000002d00377c82 */ /* 0x000fe20008000000 */
[----:B------:R-:W-:Y:S01]  /*5490*/  UMOV UR54, UR53 ;  /* 0x0000003500367c82 */ /* 0x000fe20008000000 */
[----:B------:R-:W-:-:S05]  /*54a0*/  ULDC UR52, c[0x0][0x988] ;  /* 0x0002620000347ab9 */ /* 0x000fca0000000800 */
.L_x_163:
[----:B------:R-:W-:Y:S01]  /*54b0*/  ISETP.NE.AND P2, PT, RZ, UR43, PT ;  /* 0x0000002bff007c0c */ /* 0x000fe2000bf45270 */
[----:B------:R-:W-:-:S04]  /*54c0*/  UISETP.NE.AND UP0, UPT, UR54, 0x1, UPT ;  /* 0x000000013600788c */ /* 0x000fc8000bf05270 */
[----:B------:R-:W-:-:S04]  /*54d0*/  USEL UR45, URZ, 0x1, UP0 ;  /* 0x000000013f2d7887 */ /* 0x000fc80008000000 */
[----:B------:R-:W-:-:S04]  /*54e0*/  ULOP3.LUT UR45, UR55, UR45, URZ, 0x3c, !UPT ;  /* 0x0000002d372d7292 */ /* 0x000fc8000f8e3c3f */
[----:B0-----:R-:W-:Y:S08]  /*54f0*/  @P2 BRA `(.L_x_154) ;  /* 0x0000000000442947 */ /* 0x001ff00003800000 */
[----:B------:R-:W-:Y:S05]  /*5500*/  @!P0 BRA `(.L_x_155) ;  /* 0x0000000000048947 */ /* 0x000fea0003800000 */
[----:B------:R-:W-:Y:S01]  /*5510*/  BPT.TRAP 0x1 ;  /* 0x000000040000795c */ /* 0x000fe20000300000 */
.L_x_155:
[----:B------:R-:W0:Y:S01]  /*5520*/  S2UR UR10, SR_CgaCtaId ;  /* 0x00000000000a79c3 */ /* 0x000e220000008800 */
[----:B------:R-:W-:Y:S01]  /*5530*/  UIADD3 UR6, UR54, 0x1, URZ ;  /* 0x0000000136067890 */ /* 0x000fe2000fffe03f */
[----:B------:R-:W-:Y:S01]  /*5540*/  IMAD.U32 R2, RZ, RZ, UR45 ;  /* 0x0000002dff027e24 */ /* 0x000fe2000f8e00ff */
[----:B------:R-:W-:Y:S02]  /*5550*/  UMOV UR7, 0x400 ;  /* 0x0000040000077882 */ /* 0x000fe40000000000 */
[----:B------:R-:W-:Y:S02]  /*5560*/  UISETP.NE.AND UP0, UPT, UR6, 0x2, UPT ;  /* 0x000000020600788c */ /* 0x000fe4000bf05270 */
[----:B------:R-:W-:Y:S02]  /*5570*/  SHF.L.U32 R2, R2, 0x1f, RZ ;  /* 0x0000001f02027819 */ /* 0x000fe400000006ff */
[----:B------:R-:W-:Y:S02]  /*5580*/  USEL UR6, UR6, URZ, UP0 ;  /* 0x0000003f06067287 */ /* 0x000fe40008000000 */
[----:B0-----:R-:W-:-:S04]  /*5590*/  ULEA UR7, UR10, UR7, 0x18 ;  /* 0x000000070a077291 */ /* 0x001fc8000f8ec03f */
[----:B------:R-:W-:-:S09]  /*55a0*/  ULEA UR6, UR6, UR7, 0x3 ;  /* 0x0000000706067291 */ /* 0x000fd2000f8e183f */
[----:B------:R0:W1:Y:S01]  /*55b0*/  SYNCS.PHASECHK.TRANS64.TRYWAIT P1, [UR6+0x38830], R2 ;  /* 0x03883002ff0075a7 */ /* 0x0000620008020146 */
[----:B------:R-:W-:Y:S05]  /*55c0*/  @!P0 BRA `(.L_x_156) ;  /* 0x0000000000048947 */ /* 0x000fea0003800000 */
[----:B------:R-:W-:Y:S01]  /*55d0*/  BPT.TRAP 0x1 ;  /* 0x000000040000795c */ /* 0x000fe20000300000 */
.L_x_156:
[----:B-1----:R-:W-:Y:S05]  /*55e0*/  @P1 BRA `(.L_x_154) ;  /* 0x0000000000081947 */ /* 0x002fea0003800000 */
[----:B------:R-:W1:Y:S02]  /*55f0*/  SYNCS.PHASECHK.TRANS64.TRYWAIT P1, [UR6+0x38830], R2 ;  /* 0x03883002ff0075a7 */ /* 0x000e640008020146 */
[----:B-1----:R-:W-:Y:S05]  /*5600*/  @!P1 BRA `(.L_x_157) ;  /* 0x000000fc00d49947 */ /* 0x002fea0003800000 */
.L_x_154:
[----:B-1----:R-:W1:Y:S01]  /*5610*/  S2R R3, SR_TID.X ;  /* 0x0000000000037919 */ /* 0x002e620000002100 */
[----:B------:R-:W-:Y:S01]  /*5620*/  UIADD3 UR53, UR54, 0x1, URZ ;  /* 0x0000000136357890 */ /* 0x000fe2000fffe03f */
[----:B------:R-:W-:Y:S01]  /*5630*/  UMOV UR35, 0x40000040 ;  /* 0x4000004000237882 */ /* 0x000fe20000000000 */
[----:B------:R-:W-:Y:S02]  /*5640*/  UMOV UR7, 0x40000040 ;  /* 0x4000004000077882 */ /* 0x000fe40000000000 */
[----:B------:R-:W-:Y:S01]  /*5650*/  UISETP.NE.AND UP0, UPT, UR53, 0x2, UPT ;  /* 0x000000023500788c */ /* 0x000fe2000bf05270 */
[----:B------:R-:W-:Y:S01]  /*5660*/  UMOV UR11, 0x40000040 ;  /* 0x40000040000b7882 */ /* 0x000fe20000000000 */
[----:B------:R-:W-:Y:S02]  /*5670*/  UMOV UR15, 0x40000040 ;  /* 0x40000040000f7882 */ /* 0x000fe40000000000 */
[----:B------:R-:W-:Y:S01]  /*5680*/  USEL UR53, UR53, URZ, UP0 ;  /* 0x0000003f35357287 */ /* 0x000fe20008000000 */
[----:B------:R-:W-:Y:S01]  /*5690*/  UMOV UR19, 0x40000040 ;  /* 0x4000004000137882 */ /* 0x000fe20000000000 */
[----:B------:R-:W-:-:S02]  /*56a0*/  UMOV UR23, 0x40000040 ;  /* 0x4000004000177882 */ /* 0x000fc40000000000 */
[----:B------:R-:W-:Y:S01]  /*56b0*/  ULEA UR34, UR53, UR50, 0xb ;  /* 0x0000003235227291 */ /* 0x000fe2000f8e583f */
[----:B------:R-:W-:Y:S01]  /*56c0*/  UMOV UR27, 0x40000040 ;  /* 0x40000040001b7882 */ /* 0x000fe20000000000 */
[----:B------:R-:W-:Y:S02]  /*56d0*/  UMOV UR31, 0x40000040 ;  /* 0x40000040001f7882 */ /* 0x000fe40000000000 */
[----:B------:R-:W-:Y:S02]  /*56e0*/  UIADD3 UR6, UR34, 0x2, URZ ;  /* 0x0000000222067890 */ /* 0x000fe4000fffe03f */
[----:B------:R-:W-:Y:S02]  /*56f0*/  UIADD3 UR10, UR34, 0x4, URZ ;  /* 0x00000004220a7890 */ /* 0x000fe4000fffe03f */
[----:B------:R-:W-:Y:S02]  /*5700*/  UIADD3 UR14, UR34, 0x6, URZ ;  /* 0x00000006220e7890 */ /* 0x000fe4000fffe03f */
[----:B------:R-:W-:-:S02]  /*5710*/  UIADD3 UR18, UR34, 0x400, URZ ;  /* 0x0000040022127890 */ /* 0x000fc4000fffe03f */
[----:B------:R-:W-:Y:S02]  /*5720*/  UIADD3 UR22, UR34, 0x402, URZ ;  /* 0x0000040222167890 */ /* 0x000fe4000fffe03f */
[----:B------:R-:W-:Y:S02]  /*5730*/  UIADD3 UR26, UR34, 0x404, URZ ;  /* 0x00000404221a7890 */ /* 0x000fe4000fffe03f */
[----:B------:R-:W-:Y:S01]  /*5740*/  UIADD3 UR30, UR34, 0x406, URZ ;  /* 0x00000406221e7890 */ /* 0x000fe2000fffe03f */
[----:B-1----:R-:W-:-:S05]  /*5750*/  SHF.R.U32.HI R3, RZ, 0x7, R3 ;  /* 0x00000007ff037819 */ /* 0x002fca0000011603 */
[----:B0-----:R-:W-:-:S05]  /*5760*/  VIADD R2, R3, 0x8 ;  /* 0x0000000803027836 */ /* 0x001fca0000000000 */
[----:B------:R0:W-:Y:S06]  /*5770*/  BAR.SYNC.DEFER_BLOCKING R2, 0x100 ;  /* 0x000400020000751d */ /* 0x0001ec0000010000 */
[----:B------:R-:W-:-:S06]  /*5780*/  WARPGROUP.ARRIVE ;  /* 0x00000000000079c5 */ /* 0x000fcc0000000000 */
[----:B------:R-:W-:Y:S03]  /*5790*/  QGMMA.64x128x32.F32.E4M3.E4M3 R152, gdesc[UR32], RZ, !UPT, gsb0 ;  /* 0x01e00000209879f3 */ /* 0x000fe6000c0008ff */
        /* <DEDUP_REMOVED lines=25> */
.L_x_159:
[----:B------:R-:W0:Y:S01]  /*5930*/  S2UR UR7, SR_CgaCtaId ;  /* 0x00000000000779c3 */ /* 0x000e220000008800 */
[----:B------:R-:W-:Y:S01]  /*5940*/  UMOV UR6, 0x400 ;  /* 0x0000040000067882 */ /* 0x000fe20000000000 */
[----:B------:R-:W-:-:S05]  /*5950*/  IMAD.U32 R2, RZ, RZ, UR55 ;  /* 0x00000037ff027e24 */ /* 0x000fca000f8e00ff */
[----:B------:R-:W-:Y:S01]  /*5960*/  SHF.L.U32 R2, R2, 0x1f, RZ ;  /* 0x0000001f02027819 */ /* 0x000fe200000006ff */
[----:B0-----:R-:W-:-:S04]  /*5970*/  ULEA UR6, UR7, UR6, 0x18 ;  /* 0x0000000607067291 */ /* 0x001fc8000f8ec03f */
[----:B------:R-:W-:-:S09]  /*5980*/  ULEA UR6, UR54, UR6, 0x3 ;  /* 0x0000000636067291 */ /* 0x000fd2000f8e183f */
[----:B------:R0:W1:Y:S01]  /*5990*/  SYNCS.PHASECHK.TRANS64.TRYWAIT P1, [UR6+0x38850], R2 ;  /* 0x03885002ff0075a7 */ /* 0x0000620008020146 */
[----:B------:R-:W-:Y:S05]  /*59a0*/  @!P0 BRA `(.L_x_160) ;  /* 0x0000000000048947 */ /* 0x000fea0003800000 */
[----:B------:R-:W-:Y:S01]  /*59b0*/  BPT.TRAP 0x1 ;  /* 0x000000040000795c */ /* 0x000fe20000300000 */
.L_x_160:
[----:B-1----:R-:W-:Y:S05]  /*59c0*/  @P1 BRA `(.L_x_158) ;  /* 0x0000000000081947 */ /* 0x002fea0003800000 */
[----:B------:R-:W1:Y:S02]  /*59d0*/  SYNCS.PHASECHK.TRANS64.TRYWAIT P1, [UR6+0x38850], R2 ;  /* 0x03885002ff0075a7 */ /* 0x000e640008020146 */
[----:B-1----:R-:W-:Y:S05]  /*59e0*/  @!P1 BRA `(.L_x_161) ;  /* 0x000000f800f49947 */ /* 0x002fea0003800000 */
.L_x_158:
[----:B------:R-:W2:Y:S01]  /*59f0*/  S2UR UR6, SR_CgaCtaId ;  /* 0x00000000000679c3 */ /* 0x000ea20000008800 */
[----:B01----:R-:W-:Y:S01]  /*5a00*/  MOV R2, 0x400 ;  /* 0x0000040000027802 */ /* 0x003fe20000000f00 */
[----:B------:R-:W-:Y:S01]  /*5a10*/  WARPGROUP.ARRIVE ;  /* 0x00000000000079c5 */ /* 0x000fe20000000000 */
[----:B------:R-:W-:Y:S01]  /*5a20*/  UMOV UR7, 0x40000040 ;  /* 0x4000004000077882 */ /* 0x000fe20000000000 */
[C---:B------:R-:W-:Y:S01]  /*5a30*/  FMUL.FTZ R8, R0.reuse, R152 ;  /* 0x0000009800087220 */ /* 0x040fe20000410000 */
[C---:B------:R-:W-:Y:S01]  /*5a40*/  FMUL.FTZ R10, R0.reuse, R154 ;  /* 0x0000009a000a7220 */ /* 0x040fe20000410000 */
[C---:B------:R-:W-:Y:S01]  /*5a50*/  FMUL.FTZ R9, R0.reuse, R153 ;  /* 0x0000009900097220 */ /* 0x040fe20000410000 */
[C---:B------:R-:W-:Y:S01]  /*5a60*/  FMUL.FTZ R11, R0.reuse, R155 ;  /* 0x0000009b000b7220 */ /* 0x040fe20000410000 */
[C---:B------:R-:W-:Y:S01]  /*5a70*/  FMUL.FTZ R12, R0.reuse, R156 ;  /* 0x0000009c000c7220 */ /* 0x040fe20000410000 */
[C---:B------:R-:W-:Y:S01]  /*5a80*/  FMUL.FTZ R14, R0.reuse, R158 ;  /* 0x0000009e000e7220 */ /* 0x040fe20000410000 */
[----:B------:R-:W0:Y:S01]  /*5a90*/  MUFU.TANH R8, R8 ;  /* 0x0000000800087308 */ /* 0x000e220000002400 */
[C---:B------:R-:W-:Y:S01]  /*5aa0*/  FMUL.FTZ R13, R0.reuse, R157 ;  /* 0x0000009d000d7220 */ /* 0x040fe20000410000 */
[C---:B------:R-:W-:Y:S01]  /*5ab0*/  FMUL.FTZ R15, R0.reuse, R159 ;  /* 0x0000009f000f7220 */ /* 0x040fe20000410000 */
[C---:B------:R-:W-:Y:S01]  /*5ac0*/  FMUL.FTZ R20, R0.reuse, R160 ;  /* 0x000000a000147220 */ /* 0x040fe20000410000 */
[C---:B------:R-:W-:Y:S01]  /*5ad0*/  FMUL.FTZ R152, R0.reuse, R162 ;  /* 0x000000a200987220 */ /* 0x040fe20000410000 */
[C---:B------:R-:W-:Y:S01]  /*5ae0*/  FMUL.FTZ R21, R0.reuse, R161 ;  /* 0x000000a100157220 */ /* 0x040fe20000410000 */
[C---:B------:R-:W-:Y:S01]  /*5af0*/  FMUL.FTZ R162, R0.reuse, R172 ;  /* 0x000000ac00a27220 */ /* 0x040fe20000410000 */
[C---:B------:R-:W-:Y:S01]  /*5b00*/  FMUL.FTZ R153, R0.reuse, R163 ;  /* 0x000000a300997220 */ /* 0x040fe20000410000 */
[----:B------:R-:W1:Y:S01]  /*5b10*/  MUFU.TANH R10, R10 ;  /* 0x0000000a000a7308 */ /* 0x000e620000002400 */
[C---:B------:R-:W-:Y:S01]  /*5b20*/  FMUL.FTZ R156, R0.reuse, R166 ;  /* 0x000000a6009c7220 */ /* 0x040fe20000410000 */
[C---:B------:R-:W-:Y:S01]  /*5b30*/  FMUL.FTZ R172, R0.reuse, R182 ;  /* 0x000000b600ac7220 */ /* 0x040fe20000410000 */
[C---:B------:R-:W-:Y:S01]  /*5b40*/  FMUL.FTZ R166, R0.reuse, R176 ;  /* 0x000000b000a67220 */ /* 0x040fe20000410000 */
[C---:B------:R-:W-:Y:S01]  /*5b50*/  FMUL.FTZ R182, R0.reuse, R192 ;  /* 0x000000c000b67220 */ /* 0x040fe20000410000 */
[----:B------:R-:W-:Y:S01]  /*5b60*/  FMUL.FTZ R176, R0, R186 ;  /* 0x000000ba00b07220 */ /* 0x000fe20000410000 */
[----:B--2---:R-:W-:-:S02]  /*5b70*/  IMAD.U32 R3, RZ, RZ, UR6 ;  /* 0x00000006ff037e24 */ /* 0x004fc4000f8e00ff */
[----:B------:R-:W-:Y:S01]  /*5b80*/  FMUL.FTZ R154, R0, R164 ;  /* 0x000000a4009a7220 */ /* 0x000fe20000410000 */
[----:B------:R-:W2:Y:S01]  /*5b90*/  MUFU.TANH R9, R9 ;  /* 0x0000000900097308 */ /* 0x000ea20000002400 */
[----:B0-----:R-:W-:Y:S01]  /*5ba0*/  FMNMX.FTZ R192, R8, R7, !PT ;  /* 0x0000000708c07209 */ /* 0x001fe20007810000 */
[C---:B------:R-:W-:Y:S01]  /*5bb0*/  FMUL.FTZ R155, R0.reuse, R165 ;  /* 0x000000a5009b7220 */ /* 0x040fe20000410000 */
[----:B------:R-:W-:Y:S01]  /*5bc0*/  LEA R2, R3, R2, 0x18 ;  /* 0x0000000203027211 */ /* 0x000fe200078ec0ff */
[C---:B------:R-:W-:Y:S01]  /*5bd0*/  FMUL.FTZ R157, R0.reuse, R167 ;  /* 0x000000a7009d7220 */ /* 0x040fe20000410000 */
[C---:B------:R-:W-:Y:S01]  /*5be0*/  FMUL.FTZ R158, R0.reuse, R168 ;  /* 0x000000a8009e7220 */ /* 0x040fe20000410000 */
[----:B------:R-:W-:Y:S01]  /*5bf0*/  FMUL.FTZ R160, R0, R170 ;  /* 0x000000aa00a07220 */ /* 0x000fe20000410000 */
[----:B------:R-:W-:Y:S01]  /*5c00*/  R2UR UR6, R2 ;  /* 0x00000000020672ca */ /* 0x000fe200000e0000 */
        /* <DEDUP_REMOVED lines=12> */
[----:B------:R-:W-:Y:S01]  /*5cd0*/  UIADD3 UR6, UR6, 0x400, URZ ;  /* 0x0000040006067890 */ /* 0x000fe2000fffe03f */
[C---:B------:R-:W-:Y:S01]  /*5ce0*/  FMUL.FTZ R170, R0.reuse, R180 ;  /* 0x000000b400aa7220 */ /* 0x040fe20000410000 */
[C---:B------:R-:W-:Y:S01]  /*5cf0*/  FMUL.FTZ R171, R0.reuse, R181 ;  /* 0x000000b500ab7220 */ /* 0x040fe20000410000 */
[C---:B------:R-:W-:Y:S01]  /*5d00*/  FMUL.FTZ R173, R0.reuse, R183 ;  /* 0x000000b700ad7220 */ /* 0x040fe20000410000 */
[----:B------:R-:W-:Y:S01]  /*5d10*/  USHF.R.U32.HI UR6, URZ, 0x4, UR6 ;  /* 0x000000043f067899 */ /* 0x000fe20008011606 */
[----:B------:R-:W2:Y:S01]  /*5d20*/  MUFU.TANH R14, R14 ;  /* 0x0000000e000e7308 */ /* 0x000ea20000002400 */
[----:B0-----:R-:W-:Y:S01]  /*5d30*/  FMNMX.FTZ R186, R11, R186, !PT ;  /* 0x000000ba0bba7209 */ /* 0x001fe20007810000 */
[C---:B------:R-:W-:Y:S01]  /*5d40*/  FMUL.FTZ R174, R0.reuse, R184 ;  /* 0x000000b800ae7220 */ /* 0x040fe20000410000 */
[----:B------:R-:W-:Y:S01]  /*5d50*/  ULOP3.LUT UR6, UR6, 0x3fff, URZ, 0xc0, !UPT ;  /* 0x00003fff06067892 */ /* 0x000fe2000f8ec03f */
[C---:B------:R-:W-:Y:S01]  /*5d60*/  FMUL.FTZ R175, R0.reuse, R185 ;  /* 0x000000b900af7220 */ /* 0x040fe20000410000 */
[C---:B------:R-:W-:Y:S01]  /*5d70*/  FMUL.FTZ R177, R0.reuse, R187 ;  /* 0x000000bb00b17220 */ /* 0x040fe20000410000 */
[----:B------:R-:W-:Y:S01]  /*5d80*/  FMUL.FTZ R178, R0, R188 ;  /* 0x000000bc00b27220 */ /* 0x000fe20000410000 */
[----:B------:R-:W-:Y:S01]  /*5d90*/  ULOP3.LUT UR6, UR6, 0x10000, URZ, 0xfc, !UPT ;  /* 0x0001000006067892 */ /* 0x000fe2000f8efc3f */
[----:B------:R-:W0:Y:S01]  /*5da0*/  MUFU.TANH R13, R13 ;  /* 0x0000000d000d7308 */ /* 0x000e220000002400 */
[----:B-1----:R-:W-:Y:S01]  /*5db0*/  FMNMX.FTZ R192, R12, R192, !PT ;  /* 0x000000c00cc07209 */ /* 0x002fe20007810000 */
[C---:B------:R-:W-:Y:S01]  /*5dc0*/  FMUL.FTZ R180, R0.reuse, R190 ;  /* 0x000000be00b47220 */ /* 0x040fe20000410000 */
[----:B------:R-:W-:Y:S01]  /*5dd0*/  ULEA UR10, UR54, UR6, 0xb ;  /* 0x00000006360a7291 */ /* 0x000fe2000f8e583f */
[C---:B------:R-:W-:Y:S01]  /*5de0*/  FMUL.FTZ R179, R0.reuse, R189 ;  /* 0x000000bd00b37220 */ /* 0x040fe20000410000 */
[C---:B------:R-:W-:Y:S01]  /*5df0*/  FMUL.FTZ R181, R0.reuse, R191 ;  /* 0x000000bf00b57220 */ /* 0x040fe20000410000 */
[C---:B------:R-:W-:Y:S01]  /*5e00*/  FMUL.FTZ R184, R0.reuse, R194 ;  /* 0x000000c200b87220 */ /* 0x040fe20000410000 */
[----:B------:R-:W-:Y:S01]  /*5e10*/  FMUL.FTZ R183, R0, R193 ;  /* 0x000000c100b77220 */ /* 0x000fe20000410000 */
[----:B------:R-:W1:Y:S01]  /*5e20*/  MUFU.TANH R15, R15 ;  /* 0x0000000f000f7308 */ /* 0x000e620000002400 */
[----:B--2---:R-:W-:Y:S01]  /*5e30*/  FMNMX.FTZ R186, R14, R186, !PT ;  /* 0x000000ba0eba7209 */ /* 0x004fe20007810000 */
[----:B------:R-:W-:Y:S01]  /*5e40*/  UMOV UR6, UR10 ;  /* 0x0000000a00067c82 */ /* 0x000fe20008000000 */
[C---:B------:R-:W-:Y:S01]  /*5e50*/  FMUL.FTZ R185, R0.reuse, R195 ;  /* 0x000000c300b97220 */ /* 0x040fe20000410000 */
[----:B------:R-:W-:Y:S01]  /*5e60*/  QGMMA.64x256x32.F32.E4M3.E4M3 R24, R228, gdesc[UR4], R24, gsb0 ;  /* 0x03e00004e4187df3 */ /* 0x000fe20008000818 */
[----:B------:R-:W-:Y:S01]  /*5e70*/  UIADD3 UR6, UR10, 0x2, URZ ;  /* 0x000000020a067890 */ /* 0x000fe2000fffe03f */
[C---:B------:R-:W-:Y:S01]  /*5e80*/  FMUL.FTZ R187, R0.reuse, R196 ;  /* 0x000000c400bb7220 */ /* 0x040fe20000410000 */
[----:B------:R-:W-:Y:S01]  /*5e90*/  UMOV UR7, 0x40000040 ;  /* 0x4000004000077882 */ /* 0x000fe20000000000 */
[----:B------:R-:W2:Y:S01]  /*5ea0*/  MUFU.TANH R20, R20 ;  /* 0x0000001400147308 */ /* 0x000ea20000002400 */
[----:B0-----:R-:W-:Y:S01]  /*5eb0*/  FMNMX.FTZ R192, R13, R192, !PT ;  /* 0x000000c00dc07209 */ /* 0x001fe20007810000 */
[C---:B------:R-:W-:Y:S01]  /*5ec0*/  FMUL.FTZ R189, R0.reuse, R198 ;  /* 0x000000c600bd7220 */ /* 0x040fe20000410000 */
[C---:B------:R-:W-:Y:S01]  /*5ed0*/  FMUL.FTZ R188, R0.reuse, R197 ;  /* 0x000000c500bc7220 */ /* 0x040fe20000410000 */
[C---:B------:R-:W-:Y:S01]  /*5ee0*/  FMUL.FTZ R190, R0.reuse, R199 ;  /* 0x000000c700be7220 */ /* 0x040fe20000410000 */
[C---:B------:R-:W-:Y:S01]  /*5ef0*/  FMUL.FTZ R191, R0.reuse, R200 ;  /* 0x000000c800bf7220 */ /* 0x040fe20000410000 */
[C---:B------:R-:W-:Y:S01]  /*5f00*/  FMUL.FTZ R194, R0.reuse, R202 ;  /* 0x000000ca00c27220 */ /* 0x040fe20000410000 */
[C---:B------:R-:W-:Y:S01]  /*5f10*/  FMUL.FTZ R193, R0.reuse, R201 ;  /* 0x000000c900c17220 */ /* 0x040fe20000410000 */
        /* <DEDUP_REMOVED lines=15> */
[----:B------:R-:W-:Y:S01]  /*6010*/  FMUL.FTZ R205, R0, R213 ;  /* 0x000000d500cd7220 */ /* 0x000fe20000410000 */
        /* <DEDUP_REMOVED lines=64> */
[----:B------:R-:W-:-:S06]  /*6420*/  WARPGROUP.ARRIVE ;  /* 0x00000000000079c5 */ /* 0x000fcc0000000000 */
[----:B------:R-:W0:Y:S01]  /*6430*/  S2R R231, SR_TID.X ;  /* 0x0000000000e77919 */ /* 0x000e220000002100 */
[----:B------:R-:W3:Y:S01]  /*6440*/  MUFU.TANH R183, R183 ;  /* 0x000000b700b77308 */ /* 0x000ee20000002400 */
[----:B-1----:R-:W-:Y:S01]  /*6450*/  FMNMX.FTZ R192, R182, R192, !PT ;  /* 0x000000c0b6c07209 */ /* 0x002fe20007810000 */
[----:B------:R-:W-:Y:S01]  /*6460*/  QGMMA.64x256x32.F32.E4M3.E4M3 R24, R216, gdesc[UR4], R24, gsb0 ;  /* 0x03e00004d8187df3 */ /* 0x000fe20008000818 */
[----:B------:R-:W-:Y:S01]  /*6470*/  UIADD3 UR6, UR10, 0x4, URZ ;  /* 0x000000040a067890 */ /* 0x000fe2000fffe03f */
[----:B------:R-:W-:-:S04]  /*6480*/  UMOV UR7, 0x40000040 ;  /* 0x4000004000077882 */ /* 0x000fc80000000000 */
[----:B------:R-:W1:Y:S01]  /*6490*/  MUFU.TANH R185, R185 ;  /* 0x000000b900b97308 */ /* 0x000e620000002400 */
[----:B--2---:R-:W-:-:S07]  /*64a0*/  FMNMX.FTZ R186, R184, R186, !PT ;  /* 0x000000bab8ba7209 */ /* 0x004fce0007810000 */
[----:B------:R-:W2:Y:S01]  /*64b0*/  MUFU.TANH R187, R187 ;  /* 0x000000bb00bb7308 */ /* 0x000ea20000002400 */
[----:B---3--:R-:W-:-:S07]  /*64c0*/  FMNMX.FTZ R192, R183, R192, !PT ;  /* 0x000000c0b7c07209 */ /* 0x008fce0007810000 */
[----:B------:R-:W3:Y:S01]  /*64d0*/  MUFU.TANH R189, R189 ;  /* 0x000000bd00bd7308 */ /* 0x000ee20000002400 */
[----:B-1----:R-:W-:Y:S02]  /*64e0*/  FMNMX.FTZ R186, R185, R186, !PT ;  /* 0x000000bab9ba7209 */ /* 0x002fe40007810000 */
[----:B0-----:R-:W-:Y:S02]  /*64f0*/  LOP3.LUT P1, RZ, R231, 0x7f, RZ, 0xc0, !PT ;  /* 0x0000007fe7ff7812 */ /* 0x001fe4000782c0ff */
[----:B------:R-:W-:-:S03]  /*6500*/  SHF.R.U32.HI R231, RZ, 0x7, R231 ;  /* 0x00000007ffe77819 */ /* 0x000fc600000116e7 */
[----:B------:R-:W0:Y:S01]  /*6510*/  MUFU.TANH R188, R188 ;  /* 0x000000bc00bc7308 */ /* 0x000e220000002400 */
[----:B--2---:R-:W-:Y:S02]  /*6520*/  FMNMX.FTZ R192, R187, R192, !PT ;  /* 0x000000c0bbc07209 */ /* 0x004fe40007810000 */
[----:B------:R-:W-:-:S05]  /*6530*/  IADD3 R210, -R231, 0xb, RZ ;  /* 0x0000000be7d27810 */ /* 0x000fca0007ffe1ff */
[----:B------:R-:W1:Y:S01]  /*6540*/  MUFU.TANH R190, R190 ;  /* 0x000000be00be7308 */ /* 0x000e620000002400 */
[----:B---3--:R-:W-:-:S07]  /*6550*/  FMNMX.FTZ R186, R189, R186, !PT ;  /* 0x000000babdba7209 */ /* 0x008fce0007810000 */
        /* <DEDUP_REMOVED lines=31> */
[----:B0-----:R-:W-:Y:S02]  /*6750*/  FMNMX.FTZ R208, R206, R186, !PT ;  /* 0x000000baced07209 */ /* 0x001fe40007810000 */
[----:B-1----:R-:W-:-:S05]  /*6760*/  FMNMX.FTZ R186, R205, R192, !PT ;  /* 0x000000c0cdba7209 */ /* 0x002fca0007810000 */
[----:B------:R-:W0:Y:S01]  /*6770*/  SHFL.BFLY PT, R209, R186, 0x2, 0x1f ;  /* 0x0c401f00bad17f89 */ /* 0x000e2200000e0000 */
[----:B--2---:R-:W-:-:S05]  /*6780*/  FMNMX.FTZ R192, R207, R208, !PT ;  /* 0x000000d0cfc07209 */ /* 0x004fca0007810000 */
[----:B------:R-:W1:Y:S01]  /*6790*/  SHFL.BFLY PT, R208, R192, 0x2, 0x1f ;  /* 0x0c401f00c0d07f89 */ /* 0x000e6200000e0000 */
[----:B0-----:R-:W-:-:S05]  /*67a0*/  FMNMX.FTZ R186, R186, R209, !PT ;  /* 0x000000d1baba7209 */ /* 0x001fca0007810000 */
[----:B------:R-:W0:Y:S01]  /*67b0*/  SHFL.BFLY PT, R209, R186, 0x1, 0x1f ;  /* 0x0c201f00bad17f89 */ /* 0x000e2200000e0000 */
[----:B-1----:R-:W-:-:S05]  /*67c0*/  FMNMX.FTZ R192, R192, R208, !PT ;  /* 0x000000d0c0c07209 */ /* 0x002fca0007810000 */
[----:B------:R-:W1:Y:S01]  /*67d0*/  SHFL.BFLY PT, R208, R192, 0x1, 0x1f ;  /* 0x0c201f00c0d07f89 */ /* 0x000e6200000e0000 */
[----:B0-----:R-:W-:-:S05]  /*67e0*/  FMNMX.FTZ R186, R186, R209, !PT ;  /* 0x000000d1baba7209 */ /* 0x001fca0007810000 */
[----:B------:R-:W-:Y:S01]  /*67f0*/  FADD.FTZ R7, -R186, R7 ;  /* 0x00000007ba077221 */ /* 0x000fe20000010100 */
[----:B-1----:R-:W-:Y:S01]  /*6800*/  FMNMX.FTZ R192, R192, R208, !PT ;  /* 0x000000d0c0c07209 */ /* 0x002fe20007810000 */
[----:B------:R-:W-:Y:S02]  /*6810*/  IMAD.U32 R208, RZ, RZ, UR52 ;  /* 0x00000034ffd07e24 */ /* 0x000fe4000f8e00ff */
[----:B------:R-:W-:Y:S02]  /*6820*/  FMUL.FTZ R7, R7, UR52 ;  /* 0x0000003407077c20 */ /* 0x000fe40008410000 */
[----:B------:R-:W-:Y:S01]  /*6830*/  FFMA.FTZ R208, R186, R208, -8 ;  /* 0xc1000000bad07423 */ /* 0x000fe200000100d0 */
[----:B------:R-:W-:-:S03]  /*6840*/  FADD.FTZ R6, -R192, R6 ;  /* 0x00000006c0067221 */ /* 0x000fc60000010100 */
        /* <DEDUP_REMOVED lines=20> */
[----:B------:R-:W-:Y:S01]  /*6990*/  FFMA.FTZ R179, R179, UR52, -R208 ;  /* 0x00000034b3b37c23 */ /* 0x000fe200080108d0 */
[----:B------:R-:W-:-:S02]  /*69a0*/  WARPGROUP.DEPBAR.LE gsb0, 0x0 ;  /* 0x00008000000079c5 */ /* 0x000fc40000010000 */
[----:B------:R-:W-:Y:S01]  /*69b0*/  WARPGROUP.ARRIVE ;  /* 0x00000000000079c5 */ /* 0x000fe20000000000 */
[----:B------:R-:W-:-:S01]  /*69c0*/  FFMA.FTZ R182, R182, UR52, -R208 ;  /* 0x00000034b6b67c23 */ /* 0x000fc200080108d0 */
[--C-:B------:R-:W-:Y:S01]  /*69d0*/  FFMA.FTZ R183, R183, UR52, -R208.reuse ;  /* 0x00000034b7b77c23 */ /* 0x100fe200080108d0 */
[----:B------:R-:W-:-:S01]  /*69e0*/  FFMA.FTZ R187, R187, UR52, -R208 ;  /* 0x00000034bbbb7c23 */ /* 0x000fc200080108d0 */
[--C-:B------:R-:W-:Y:S01]  /*69f0*/  FFMA.FTZ R188, R188, UR52, -R208.reuse ;  /* 0x00000034bcbc7c23 */ /* 0x100fe200080108d0 */
[----:B------:R-:W-:-:S01]  /*6a00*/  FFMA.FTZ R191, R191, UR52, -R208 ;  /* 0x00000034bfbf7c23 */ /* 0x000fc200080108d0 */
[----:B------:R-:W-:Y:S01]  /*6a10*/  QGMMA.64x256x32.F32.E4M3.E4M3 R24, R220, gdesc[UR4], R24, gsb0 ;  /* 0x03e00004dc187df3 */ /* 0x000fe20008000818 */
[----:B------:R-:W-:Y:S01]  /*6a20*/  UIADD3 UR6, UR10, 0x6, URZ ;  /* 0x000000060a067890 */ /* 0x000fe2000fffe03f */
[--C-:B------:R-:W-:Y:S01]  /*6a30*/  FFMA.FTZ R193, R193, UR52, -R208.reuse ;  /* 0x00000034c1c17c23 */ /* 0x100fe200080108d0 */
[----:B------:R-:W-:Y:S01]  /*6a40*/  UMOV UR7, 0x40000040 ;  /* 0x4000004000077882 */ /* 0x000fe20000000000 */
[--C-:B------:R-:W-:Y:S01]  /*6a50*/  FFMA.FTZ R196, R196, UR52, -R208.reuse ;  /* 0x00000034c4c47c23 */ /* 0x100fe200080108d0 */
[----:B------:R-:W-:-:S01]  /*6a60*/  FFMA.FTZ R197, R197, UR52, -R208 ;  /* 0x00000034c5c57c23 */ /* 0x000fc200080108d0 */
[--C-:B------:R-:W-:Y:S01]  /*6a70*/  FFMA.FTZ R200, R200, UR52, -R208.reuse ;  /* 0x00000034c8c87c23 */ /* 0x100fe200080108d0 */
[----:B------:R-:W-:-:S01]  /*6a80*/  FFMA.FTZ R201, R201, UR52, -R208 ;  /* 0x00000034c9c97c23 */ /* 0x000fc200080108d0 */
[--C-:B------:R-:W-:Y:S01]  /*6a90*/  FFMA.FTZ R204, R204, UR52, -R208.reuse ;  /* 0x00000034cccc7c23 */ /* 0x100fe200080108d0 */
[----:B------:R-:W-:-:S01]  /*6aa0*/  FFMA.FTZ R209, R205, UR52, -R208 ;  /* 0x00000034cdd17c23 */ /* 0x000fc200080108d0 */
[----:B------:R-:W-:-:S02]  /*6ab0*/  IMAD.U32 R208, RZ, RZ, UR52 ;  /* 0x00000034ffd07e24 */ /* 0x000fc4000f8e00ff */
[----:B------:R-:W-:Y:S01]  /*6ac0*/  FMUL.FTZ R6, R6, UR52 ;  /* 0x0000003406067c20 */ /* 0x000fe20008410000 */
[----:B------:R-:W0:Y:S01]  /*6ad0*/  MUFU.EX2 R8, R8 ;  /* 0x0000000800087308 */ /* 0x000e220000000800 */
[----:B------:R-:W-:-:S04]  /*6ae0*/  FFMA.FTZ R208, R192, R208, -8 ;  /* 0xc1000000c0d07423 */ /* 0x000fc800000100d0 */
[--C-:B------:R-:W-:Y:S01]  /*6af0*/  FFMA.FTZ R10, R10, UR52, -R208.reuse ;  /* 0x000000340a0a7c23 */ /* 0x100fe200080108d0 */
[----:B------:R-:W-:-:S02]  /*6b00*/  FFMA.FTZ R11, R11, UR52, -R208 ;  /* 0x000000340b0b7c23 */ /* 0x000fc400080108d0 */
        /* <DEDUP_REMOVED lines=9> */
[----:B0-----:R-:W-:-:S01]  /*6ba0*/  FFMA.FTZ R4, R7, R4, R8 ;  /* 0x0000000407047223 */ /* 0x001fc20000010008 */
[--C-:B------:R-:W-:Y:S01]  /*6bb0*/  FFMA.FTZ R161, R161, UR52, -R208.reuse ;  /* 0x00000034a1a17c23 */ /* 0x100fe200080108d0 */
[----:B------:R-:W-:-:S01]  /*6bc0*/  FFMA.FTZ R164, R164, UR52, -R208 ;  /* 0x00000034a4a47c23 */ /* 0x000fc200080108d0 */
[--C-:B------:R-:W-:Y:S01]  /*6bd0*/  FFMA.FTZ R165, R165, UR52, -R208.reuse ;  /* 0x00000034a5a57c23 */ /* 0x100fe200080108d0 */
[----:B------:R-:W-:-:S01]  /*6be0*/  FFMA.FTZ R168, R168, UR52, -R208 ;  /* 0x00000034a8a87c23 */ /* 0x000fc200080108d0 */
[--C-:B------:R-:W-:Y:S01]  /*6bf0*/  FFMA.FTZ R169, R169, UR52, -R208.reuse ;  /* 0x00000034a9a97c23 */ /* 0x100fe200080108d0 */
[----:B------:R-:W-:-:S01]  /*6c00*/  FFMA.FTZ R172, R172, UR52, -R208 ;  /* 0x00000034acac7c23 */ /* 0x000fc200080108d0 */
[----:B------:R-:W0:Y:S01]  /*6c10*/  MUFU.EX2 R9, R9 ;  /* 0x0000000900097308 */ /* 0x000e220000000800 */
[----:B------:R-:W-:-:S01]  /*6c20*/  FFMA.FTZ R173, R173, UR52, -R208 ;  /* 0x00000034adad7c23 */ /* 0x000fc200080108d0 */
[--C-:B------:R-:W-:Y:S01]  /*6c30*/  FFMA.FTZ R176, R176, UR52, -R208.reuse ;  /* 0x00000034b0b07c23 */ /* 0x100fe200080108d0 */
[----:B------:R-:W-:-:S01]  /*6c40*/  FFMA.FTZ R177, R177, UR52, -R208 ;  /* 0x00000034b1b17c23 */ /* 0x000fc200080108d0 */
[--C-:B------:R-:W-:Y:S01]  /*6c50*/  FFMA.FTZ R180, R180, UR52, -R208.reuse ;  /* 0x00000034b4b47c23 */ /* 0x100fe200080108d0 */
[----:B------:R-:W-:-:S01]  /*6c60*/  FFMA.FTZ R181, R181, UR52, -R208 ;  /* 0x00000034b5b57c23 */ /* 0x000fc200080108d0 */
[--C-:B------:R-:W-:Y:S01]  /*6c70*/  FFMA.FTZ R184, R184, UR52, -R208.reuse ;  /* 0x00000034b8b87c23 */ /* 0x100fe200080108d0 */
[----:B------:R-:W-:-:S01]  /*6c80*/  FFMA.FTZ R185, R185, UR52, -R208 ;  /* 0x00000034b9b97c23 */ /* 0x000fc200080108d0 */
[----:B------:R-:W2:Y:S01]  /*6c90*/  MUFU.EX2 R11, R11 ;  /* 0x0000000b000b7308 */ /* 0x000ea20000000800 */
[----:B-1----:R-:W-:-:S01]  /*6ca0*/  FFMA.FTZ R5, R6, R5, R10 ;  /* 0x0000000506057223 */ /* 0x002fc2000001000a */
[--C-:B------:R-:W-:Y:S01]  /*6cb0*/  FFMA.FTZ R189, R189, UR52, -R208.reuse ;  /* 0x00000034bdbd7c23 */ /* 0x100fe200080108d0 */
[----:B------:R-:W-:-:S01]  /*6cc0*/  FFMA.FTZ R190, R190, UR52, -R208 ;  /* 0x00000034bebe7c23 */ /* 0x000fc200080108d0 */
[--C-:B------:R-:W-:Y:S01]  /*6cd0*/  FFMA.FTZ R194, R194, UR52, -R208.reuse ;  /* 0x00000034c2c27c23 */ /* 0x100fe200080108d0 */
[----:B------:R-:W-:-:S01]  /*6ce0*/  FFMA.FTZ R195, R195, UR52, -R208 ;  /* 0x00000034c3c37c23 */ /* 0x000fc200080108d0 */
[--C-:B------:R-:W-:Y:S01]  /*6cf0*/  FFMA.FTZ R198, R198, UR52, -R208.reuse ;  /* 0x00000034c6c67c23 */ /* 0x100fe200080108d0 */
[----:B------:R-:W-:-:S01]  /*6d00*/  FFMA.FTZ R199, R199, UR52, -R208 ;  /* 0x00000034c7c77c23 */ /* 0x000fc200080108d0 */
[----:B------:R-:W1:Y:S01]  /*6d10*/  MUFU.EX2 R12, R12 ;  /* 0x0000000c000c7308 */ /* 0x000e620000000800 */
[----:B0-----:R-:W-:-:S01]  /*6d20*/  FADD.FTZ R4, R9, R4 ;  /* 0x0000000409047221 */ /* 0x001fc20000010000 */
[--C-:B------:R-:W-:Y:S01]  /*6d30*/  FFMA.FTZ R202, R202, UR52, -R208.reuse ;  /* 0x00000034caca7c23 */ /* 0x100fe200080108d0 */
[----:B------:R-:W-:-:S01]  /*6d40*/  FFMA.FTZ R203, R203, UR52, -R208 ;  /* 0x00000034cbcb7c23 */ /* 0x000fc200080108d0 */
[--C-:B------:R-:W-:Y:S01]  /*6d50*/  FFMA.FTZ R206, R206, UR52, -R208.reuse ;  /* 0x00000034cece7c23 */ /* 0x100fe200080108d0 */
[----:B------:R-:W-:-:S03]  /*6d60*/  FFMA.FTZ R207, R207, UR52, -R208 ;  /* 0x00000034cfcf7c23 */ /* 0x000fc600080108d0 */
        /* <DEDUP_REMOVED lines=55> */
[----:B------:R-:W-:-:S04]  /*70e0*/  WARPGROUP.ARRIVE ;  /* 0x00000000000079c5 */ /* 0x000fc80000000000 */
[----:B------:R-:W0:Y:S01]  /*70f0*/  MUFU.EX2 R174, R174 ;  /* 0x000000ae00ae7308 */ /* 0x000e220000000800 */
[----:B--2---:R-:W-:-:S01]  /*7100*/  FADD.FTZ R4, R171, R4 ;  /* 0x00000004ab047221 */ /* 0x004fc20000010000 */
[----:B------:R-:W-:Y:S06]  /*7110*/  QGMMA.64x256x32.F32.E4M3.E4M3 R24, R224, gdesc[UR4], R24, gsb0 ;  /* 0x03e00004e0187df3 */ /* 0x000fec0008000818 */
        /* <DEDUP_REMOVED lines=56> */
[----:B------:R1:W3:Y:S01]  /*74a0*/  MUFU.EX2 R204, R209 ;  /* 0x000000d100cc7308 */ /* 0x0002e20000000800 */
[----:B0-----:R-:W-:-:S07]  /*74b0*/  FADD.FTZ R5, R203, R5 ;  /* 0x00000005cb057221 */ /* 0x001fce0000010000 */
[----:B------:R-:W0:Y:S01]  /*74c0*/  MUFU.EX2 R206, R206 ;  /* 0x000000ce00ce7308 */ /* 0x000e220000000800 */
[----:B-1----:R-:W-:Y:S02]  /*74d0*/  IMAD.U32 R209, RZ, RZ, UR53 ;  /* 0x00000035ffd17e24 */ /* 0x002fe4000f8e00ff */
[----:B--2---:R-:W-:Y:S02]  /*74e0*/  FADD.FTZ R4, R205, R4 ;  /* 0x00000004cd047221 */ /* 0x004fe40000010000 */
[----:B------:R-:W-:-:S03]  /*74f0*/  @!P1 IMAD R209, R209, 0x8, R2 ;  /* 0x00000008d1d19824 */ /* 0x000fc600078e0202 */
[----:B------:R-:W1:Y:S01]  /*7500*/  MUFU.EX2 R207, R207 ;  /* 0x000000cf00cf7308 */ /* 0x000e620000000800 */
[----:B------:R-:W-:Y:S02]  /*7510*/  @!P1 VIADD R209, R209, 0x38840 ;  /* 0x00038840d1d19836 */ /* 0x000fe40000000000 */
[----:B---3--:R-:W-:-:S03]  /*7520*/  FADD.FTZ R4, R204, R4 ;  /* 0x00000004cc047221 */ /* 0x008fc60000010000 */
[----:B------:R-:W-:Y:S01]  /*7530*/  @!P1 PRMT R209, RZ, 0x654, R209 ;  /* 0x00000654ffd19816 */ /* 0x000fe200000000d1 */
[----:B0-----:R-:W-:-:S04]  /*7540*/  FADD.FTZ R5, R206, R5 ;  /* 0x00000005ce057221 */ /* 0x001fc80000010000 */
[----:B-1----:R-:W-:Y:S01]  /*7550*/  FADD.FTZ R5, R207, R5 ;  /* 0x00000005cf057221 */ /* 0x002fe20000010000 */
[----:B------:R-:W-:Y:S02]  /*7560*/  WARPGROUP.DEPBAR.LE gsb0, 0x0 ;  /* 0x00008000000079c5 */ /* 0x000fe40000010000 */
[----:B------:R0:W-:Y:S06]  /*7570*/  BAR.ARV R210, 0x100 ;  /* 0x000400d20000751d */ /* 0x0001ec0000002000 */
[----:B------:R0:W-:Y:S01]  /*7580*/  @!P1 SYNCS.ARRIVE.TRANS64.RED.A1T0 RZ, [R209+URZ], RZ ;  /* 0x000000ffd1ff99a7 */ /* 0x0001e2000810043f */
[----:B------:R-:W-:Y:S05]  /*7590*/  @!P0 BRA `(.L_x_162) ;  /* 0x0000000000048947 */ /* 0x000fea0003800000 */
[----:B------:R-:W-:Y:S01]  /*75a0*/  BPT.TRAP 0x1 ;  /* 0x000000040000795c */ /* 0x000fe20000300000 */
.L_x_162:
[----:B------:R-:W-:Y:S01]  /*75b0*/  F2FP.SATFINITE.E4M3.F32.PACK_AB_MERGE_C R12, R13, R12, RZ ;  /* 0x0000000c0d0c723e */ /* 0x000fe200048070ff */
[----:B------:R-:W-:Y:S01]  /*75c0*/  UISETP.GT.AND UP0, UPT, UR51, UR41, UPT ;  /* 0x000000293300728c */ /* 0x000fe2000bf04270 */
[----:B------:R-:W-:Y:S01]  /*75d0*/  F2FP.SATFINITE.E4M3.F32.PACK_AB_MERGE_C R14, R15, R14, RZ ;  /* 0x0000000e0f0e723e */ /* 0x000fe200048070ff */
[----:B------:R-:W-:Y:S01]  /*75e0*/  UIADD3 UR51, UR51, -0x1, URZ ;  /* 0xffffffff33337890 */ /* 0x000fe2000fffe03f */
[----:B------:R-:W-:Y:S01]  /*75f0*/  F2FP.SATFINITE.E4M3.F32.PACK_AB_MERGE_C R12, R9, R8, R12 ;  /* 0x00000008090c723e */ /* 0x000fe2000480700c */
[----:B------:R-:W-:Y:S01]  /*7600*/  IMAD.U32 R8, RZ, RZ, UR54 ;  /* 0x00000036ff087e24 */ /* 0x000fe2000f8e00ff */
[----:B------:R-:W-:Y:S01]  /*7610*/  F2FP.SATFINITE.E4M3.F32.PACK_AB_MERGE_C R154, R155, R154, RZ ;  /* 0x0000009a9b9a723e */ /* 0x000fe200048070ff */
[----:B------:R-:W-:Y:S01]  /*7620*/  UMOV UR55, UR45 ;  /* 0x0000002d00377c82 */ /* 0x000fe20008000000 */
[----:B------:R-:W-:Y:S01]  /*7630*/  PLOP3.LUT P1, PT, PT, PT, UP0, 0x80, 0x0 ;  /* 0x000000000000781c */ /* 0x000fe20003f2f008 */
[----:B------:R-:W-:Y:S01]  /*7640*/  IMAD R8, R8, 0x8, R2 ;  /* 0x0000000808087824 */ /* 0x000fe200078e0202 */
[----:B------:R-:W-:Y:S01]  /*7650*/  F2FP.SATFINITE.E4M3.F32.PACK_AB_MERGE_C R156, R157, R156, RZ ;  /* 0x0000009c9d9c723e */ /* 0x000fe200048070ff */
[----:B------:R-:W-:Y:S01]  /*7660*/  UMOV UR54, UR53 ;  /* 0x0000003500367c82 */ /* 0x000fe20008000000 */
[----:B------:R-:W-:Y:S01]  /*7670*/  F2FP.SATFINITE.E4M3.F32.PACK_AB_MERGE_C R162, R163, R162, RZ ;  /* 0x000000a2a3a2723e */ /* 0x000fe200048070ff */
[----:B------:R-:W-:Y:S01]  /*7680*/  VIADD R8, R8, 0x38860 ;  /* 0x0003886008087836 */ /* 0x000fe20000000000 */
[----:B------:R-:W-:Y:S01]  /*7690*/  F2FP.SATFINITE.E4M3.F32.PACK_AB_MERGE_C R164, R165, R164, RZ ;  /* 0x000000a4a5a4723e */ /* 0x000fe200048070ff */
[-C--:B------:R-:W-:Y:S01]  /*76a0*/  FMUL.FTZ R24, R24, R7.reuse ;  /* 0x0000000718187220 */ /* 0x080fe20000410000 */
[----:B------:R-:W-:Y:S01]  /*76b0*/  F2FP.SATFINITE.E4M3.F32.PACK_AB_MERGE_C R170, R171, R170, RZ ;  /* 0x000000aaabaa723e */ /* 0x000fe200048070ff */
[-C--:B------:R-:W-:Y:S01]  /*76c0*/  FMUL.FTZ R25, R25, R7.reuse ;  /* 0x0000000719197220 */ /* 0x080fe20000410000 */
[----:B------:R-:W-:Y:S01]  /*76d0*/  F2FP.SATFINITE.E4M3.F32.PACK_AB_MERGE_C R172, R173, R172, RZ ;  /* 0x000000acadac723e */ /* 0x000fe200048070ff */
[-C--:B------:R-:W-:Y:S01]  /*76e0*/  FMUL.FTZ R28, R28, R7.reuse ;  /* 0x000000071c1c7220 */ /* 0x080fe20000410000 */
[----:B------:R-:W-:Y:S01]  /*76f0*/  F2FP.SATFINITE.E4M3.F32.PACK_AB_MERGE_C R178, R179, R178, RZ ;  /* 0x000000b2b3b2723e */ /* 0x000fe200048070ff */
[-C--:B------:R-:W-:Y:S01]  /*7700*/  FMUL.FTZ R29, R29, R7.reuse ;  /* 0x000000071d1d7220 */ /* 0x080fe20000410000 */
[----:B------:R-:W-:Y:S01]  /*7710*/  F2FP.SATFINITE.E4M3.F32.PACK_AB_MERGE_C R180, R181, R180, RZ ;  /* 0x000000b4b5b4723e */ /* 0x000fe200048070ff */
[----:B------:R-:W-:Y:S01]  /*7720*/  FMUL.FTZ R32, R32, R7 ;  /* 0x0000000720207220 */ /* 0x000fe20000410000 */
[----:B------:R-:W-:Y:S01]  /*7730*/  F2FP.SATFINITE.E4M3.F32.PACK_AB_MERGE_C R187, R188, R187, RZ ;  /* 0x000000bbbcbb723e */ /* 0x000fe200048070ff */
[----:B------:R-:W-:Y:S01]  /*7740*/  FMUL.FTZ R33, R33, R7 ;  /* 0x0000000721217220 */ /* 0x000fe20000410000 */
[----:B------:R-:W-:Y:S01]  /*7750*/  F2FP.SATFINITE.E4M3.F32.PACK_AB_MERGE_C R189, R190, R189, RZ ;  /* 0x000000bdbebd723e */ /* 0x000fe200048070ff */
[-C--:B------:R-:W-:Y:S01]  /*7760*/  FMUL.FTZ R36, R36, R7.reuse ;  /* 0x0000000724247220 */ /* 0x080fe20000410000 */
[----:B------:R-:W-:Y:S01]  /*7770*/  PRMT R8, R3, 0x654, R8 ;  /* 0x0000065403087816 */ /* 0x000fe20000000008 */
[-C--:B------:R-:W-:Y:S01]  /*7780*/  FMUL.FTZ R37, R37, R7.reuse ;  /* 0x0000000725257220 */ /* 0x080fe20000410000 */
[----:B------:R-:W-:Y:S01]  /*7790*/  F2FP.SATFINITE.E4M3.F32.PACK_AB_MERGE_C R14, R11, R10, R14 ;  /* 0x0000000a0b0e723e */ /* 0x000fe2000480700e */
[-C--:B------:R-:W-:Y:S01]  /*77a0*/  FMUL.FTZ R40, R40, R7.reuse ;  /* 0x0000000728287220 */ /* 0x080fe20000410000 */
[----:B------:R-:W-:Y:S01]  /*77b0*/  F2FP.SATFINITE.E4M3.F32.PACK_AB_MERGE_C R154, R21, R20, R154 ;  /* 0x00000014159a723e */ /* 0x000fe2000480709a */
[----:B------:R1:W-:Y:S01]  /*77c0*/  SYNCS.ARRIVE.TRANS64.RED.A1T0 RZ, [R8+URZ], RZ ;  /* 0x000000ff08ff79a7 */ /* 0x0003e2000810043f */
[----:B------:R-:W-:Y:S01]  /*77d0*/  F2FP.SATFINITE.E4M3.F32.PACK_AB_MERGE_C R156, R153, R152, R156 ;  /* 0x00000098999c723e */ /* 0x000fe2000480709c */
[-C--:B------:R-:W-:Y:S01]  /*77e0*/  FMUL.FTZ R41, R41, R7.reuse ;  /* 0x0000000729297220 */ /* 0x080fe20000410000 */
        /* <DEDUP_REMOVED lines=16> */
[----:B------:R-:W-:Y:S01]  /*78f0*/  F2FP.SATFINITE.E4M3.F32.PACK_AB_MERGE_C R196, R197, R196, RZ ;  /* 0x000000c4c5c4723e */ /* 0x000fe200048070ff */
[-C--:B------:R-:W-:Y:S01]  /*7900*/  FMUL.FTZ R60, R60, R7.reuse ;  /* 0x000000073c3c7220 */ /* 0x080fe20000410000 */
[----:B------:R-:W-:Y:S01]  /*7910*/  F2FP.SATFINITE.E4M3.F32.PACK_AB_MERGE_C R198, R199, R198, RZ ;  /* 0x000000c6c7c6723e */ /* 0x000fe200048070ff */
[----:B------:R-:W-:Y:S01]  /*7920*/  FMUL.FTZ R61, R61, R7 ;  /* 0x000000073d3d7220 */ /* 0x000fe20000410000 */
[----:B------:R-:W-:Y:S01]  /*7930*/  F2FP.SATFINITE.E4M3.F32.PACK_AB_MERGE_C R204, R204, R205, RZ ;  /* 0x000000cdcccc723e */ /* 0x000fe200048070ff */
[-C--:B------:R-:W-:Y:S01]  /*7940*/  FMUL.FTZ R64, R64, R7.reuse ;  /* 0x0000000740407220 */ /* 0x080fe20000410000 */
[----:B------:R-:W-:Y:S01]  /*7950*/  F2FP.SATFINITE.E4M3.F32.PACK_AB_MERGE_C R206, R207, R206, RZ ;  /* 0x000000cecfce723e */ /* 0x000fe200048070ff */
        /* <DEDUP_REMOVED lines=108> */
[----:B------:R-:W-:Y:S01]  /*8020*/  IMAD.MOV.U32 R6, RZ, RZ, R192 ;  /* 0x000000ffff067224 */ /* 0x000fe200078e00c0 */
[----:B------:R-:W-:Y:S01]  /*8030*/  F2FP.SATFINITE.E4M3.F32.PACK_AB_MERGE_C R225, R195, R194, R198 ;  /* 0x000000c2c3e1723e */ /* 0x000fe200048070c6 */
[----:B------:R-:W-:Y:S01]  /*8040*/  IMAD.MOV.U32 R7, RZ, RZ, R186 ;  /* 0x000000ffff077224 */ /* 0x000fe200078e00ba */
[----:B------:R-:W-:Y:S01]  /*8050*/  F2FP.SATFINITE.E4M3.F32.PACK_AB_MERGE_C R226, R201, R200, R204 ;  /* 0x000000c8c9e2723e */ /* 0x000fe200048070cc */
[----:B------:R-:W-:Y:S01]  /*8060*/  IMAD.MOV.U32 R228, RZ, RZ, R12 ;  /* 0x000000ffffe47224 */ /* 0x000fe200078e000c */
[----:B------:R-:W-:Y:S01]  /*8070*/  F2FP.SATFINITE.E4M3.F32.PACK_AB_MERGE_C R227, R203, R202, R206 ;  /* 0x000000cacbe3723e */ /* 0x000fe200048070ce */
[----:B------:R-:W-:-:S02]  /*8080*/  IMAD.MOV.U32 R229, RZ, RZ, R14 ;  /* 0x000000ffffe57224 */ /* 0x000fc400078e000e */
[----:B------:R-:W-:Y:S02]  /*8090*/  IMAD.MOV.U32 R230, RZ, RZ, R154 ;  /* 0x000000ffffe67224 */ /* 0x000fe400078e009a */
[----:B------:R-:W-:Y:S02]  /*80a0*/  IMAD.MOV.U32 R231, RZ, RZ, R156 ;  /* 0x000000ffffe77224 */ /* 0x000fe400078e009c */
[----:B------:R-:W-:Y:S02]  /*80b0*/  IMAD.MOV.U32 R216, RZ, RZ, R162 ;  /* 0x000000ffffd87224 */ /* 0x000fe400078e00a2 */
[----:B------:R-:W-:Y:S02]  /*80c0*/  IMAD.MOV.U32 R217, RZ, RZ, R164 ;  /* 0x000000ffffd97224 */ /* 0x000fe400078e00a4 */
[----:B------:R-:W-:Y:S02]  /*80d0*/  IMAD.MOV.U32 R218, RZ, RZ, R170 ;  /* 0x000000ffffda7224 */ /* 0x000fe400078e00aa */
[----:B------:R-:W-:-:S02]  /*80e0*/  IMAD.MOV.U32 R219, RZ, RZ, R172 ;  /* 0x000000ffffdb7224 */ /* 0x000fc400078e00ac */
[----:B------:R-:W-:Y:S02]  /*80f0*/  IMAD.MOV.U32 R220, RZ, RZ, R178 ;  /* 0x000000ffffdc7224 */ /* 0x000fe400078e00b2 */
[----:B------:R-:W-:Y:S02]  /*8100*/  IMAD.MOV.U32 R221, RZ, RZ, R180 ;  /* 0x000000ffffdd7224 */ /* 0x000fe400078e00b4 */
[----:B------:R-:W-:Y:S02]  /*8110*/  IMAD.MOV.U32 R222, RZ, RZ, R187 ;  /* 0x000000ffffde7224 */ /* 0x000fe400078e00bb */
[----:B------:R-:W-:Y:S01]  /*8120*/  IMAD.MOV.U32 R223, RZ, RZ, R189 ;  /* 0x000000ffffdf7224 */ /* 0x000fe200078e00bd */
[----:B-1----:R-:W-:Y:S06]  /*8130*/  @P1 BRA `(.L_x_163) ;  /* 0xffffffd000dc1947 */ /* 0x002fec000383ffff */
.L_x_153:
[----:B------:R-:W-:Y:S06]  /*8140*/  BAR.ARV 0x8, 0x180 ;  /* 0x0206000000007b1d */ /* 0x000fec0000002000 */
[----:B------:R-:W-:Y:S05]  /*8150*/  @!P0 BRA `(.L_x_164) ;  /* 0x0000000000048947 */ /* 0x000fea0003800000 */
[----:B------:R-:W-:Y:S01]  /*8160*/  BPT.TRAP 0x1 ;  /* 0x000000040000795c */ /* 0x000fe20000300000 */
.L_x_164:
[----:B------:R-:W-:Y:S02]  /*8170*/  IMAD.U32 R7, RZ, RZ, UR53 ;  /* 0x00000035ff077e24 */ /* 0x000fe4000f8e00ff */
[----:B------:R-:W-:Y:S02]  /*8180*/  IMAD.U32 R0, RZ, RZ, UR45 ;  /* 0x0000002dff007e24 */ /* 0x000fe4000f8e00ff */
[----:B------:R-:W-:-:S03]  /*8190*/  IMAD R14, R7, 0x8, R2 ;  /* 0x00000008070e7824 */ /* 0x000fc600078e0202 */
[----:B------:R-:W-:-:S04]  /*81a0*/  SHF.L.U32 R7, R0, 0x1f, RZ ;  /* 0x0000001f00077819 */ /* 0x000fc800000006ff */
[----:B------:R1:W2:Y:S01]  /*81b0*/  SYNCS.PHASECHK.TRANS64.TRYWAIT P1, [R14+URZ+0x38850], R7 ;  /* 0x038850070e0075a7 */ /* 0x0002a2000802017f */
[----:B------:R-:W-:Y:S05]  /*81c0*/  @!P0 BRA `(.L_x_165) ;  /* 0x0000000000048947 */ /* 0x000fea0003800000 */
[----:B------:R-:W-:Y:S01]  /*81d0*/  BPT.TRAP 0x1 ;  /* 0x000000040000795c */ /* 0x000fe20000300000 */
.L_x_165:
[----:B------:R-:W-:Y:S02]  /*81e0*/  VIADD R2, R2, 0x400 ;  /* 0x0000040002027836 */ /* 0x000fe40000000000 */
[----:B------:R-:W-:-:S03]  /*81f0*/  IMAD.U32 R9, RZ, RZ, UR53 ;  /* 0x00000035ff097e24 */ /* 0x000fc6000f8e00ff */
[----:B------:R-:W-:-:S04]  /*8200*/  SHF.R.U32.HI R2, RZ, 0x4, R2 ;  /* 0x00000004ff027819 */ /* 0x000fc80000011602 */
[----:B------:R-:W-:-:S04]  /*8210*/  LOP3.LUT R2, R2, 0x3fff, RZ, 0xc0, !PT ;  /* 0x00003fff02027812 */ /* 0x000fc800078ec0ff */
[----:B------:R-:W-:Y:S01]  /*8220*/  LOP3.LUT R2, R2, 0x10000, RZ, 0xfc, !PT ;  /* 0x0001000002027812 */ /* 0x000fe200078efcff */
[----:B--2---:R-:W-:Y:S06]  /*8230*/  @P1 BRA `(.L_x_166) ;  /* 0x0000000000081947 */ /* 0x004fec0003800000 */
[----:B------:R-:W2:Y:S02]  /*8240*/  SYNCS.PHASECHK.TRANS64.TRYWAIT P1, [R14+URZ+0x38850], R7 ;  /* 0x038850070e0075a7 */ /* 0x000ea4000802017f */
[----:B--2---:R-:W-:Y:S05]  /*8250*/  @!P1 BRA `(.L_x_167) ;  /* 0x000000d000f09947 */ /* 0x004fea0003800000 */
.L_x_166:
[----:B------:R-:W-:Y:S01]  /*8260*/  IMAD R6, R9, 0x800, R2 ;  /* 0x0000080009067824 */ /* 0x000fe200078e0202 */
[----:B------:R-:W-:Y:S05]  /*8270*/  WARPSYNC.ALL ;  /* 0x0000000000007948 */ /* 0x000fea0003800000 */
[----:B-12---:R-:W-:Y:S01]  /*8280*/  IMAD.MOV.U32 R7, RZ, RZ, 0x40000040 ;  /* 0x40000040ff077424 */ /* 0x006fe200078e00ff */
[C---:B------:R-:W-:Y:S01]  /*8290*/  R2UR UR6, R6.reuse ;  /* 0x00000000060672ca */ /* 0x040fe200000e0000 */
[----:B------:R-:W-:Y:S01]  /*82a0*/  WARPGROUP.ARRIVE ;  /* 0x00000000000079c5 */ /* 0x000fe20000000000 */
[C---:B------:R-:W-:Y:S01]  /*82b0*/  VIADD R8, R6.reuse, 0x2 ;  /* 0x0000000206087836 */ /* 0x040fe20000000000 */
[----:B------:R-:W-:Y:S01]  /*82c0*/  ULDC.64 UR4, c[0x0][0x9a0] ;  /* 0x0002680000047ab9 */ /* 0x000fe20000000a00 */
[----:B------:R-:W-:Y:S01]  /*82d0*/  R2UR UR7, R7 ;  /* 0x00000000070772ca */ /* 0x000fe200000e0000 */
[----:B------:R-:W-:Y:S01]  /*82e0*/  IMAD.MOV.U32 R9, RZ, RZ, 0x40000040 ;  /* 0x40000040ff097424 */ /* 0x000fe200078e00ff */
[----:B------:R-:W-:Y:S01]  /*82f0*/  ISETP.NE.U32.AND P1, PT, RZ, UR4, PT ;  /* 0x00000004ff007c0c */ /* 0x000fe2000bf25070 */
[----:B------:R-:W-:-:S02]  /*8300*/  VIADD R12, R6, 0x4 ;  /* 0x00000004060c7836 */ /* 0x000fc40000000000 */
[----:B------:R-:W-:Y:S01]  /*8310*/  IMAD.MOV.U32 R13, RZ, RZ, 0x40000040 ;  /* 0x40000040ff0d7424 */ /* 0x000fe200078e00ff */
[----:B------:R-:W-:Y:S01]  /*8320*/  ISETP.NE.AND.EX P1, PT, RZ, UR5, PT, P1 ;  /* 0x00000005ff007c0c */ /* 0x000fe2000bf25310 */
[----:B------:R-:W-:-:S06]  /*8330*/  IMAD.MOV.U32 R2, RZ, RZ, 0x3f800000 ;  /* 0x3f800000ff027424 */ /* 0x000fcc00078e00ff */
[----:B------:R-:W-:Y:S01]  /*8340*/  QGMMA.64x256x32.F32.E4M3.E4M3 R24, R228, gdesc[UR4], R24, gsb0 ;  /* 0x03e00004e4187df3 */ /* 0x000fe20008000818 */
[----:B------:R-:W-:Y:S02]  /*8350*/  R2UR UR6, R8 ;  /* 0x00000000080672ca */ /* 0x000fe400000e0000 */
[----:B------:R-:W-:-:S03]  /*8360*/  R2UR UR7, R9 ;  /* 0x00000000090772ca */ /* 0x000fc600000e0000 */
[----:B------:R-:W1:Y:S08]  /*8370*/  @P1 LDC.64 R8, c[0x0][0x9c8] ;  /* 0x00027200ff081b82 */ /* 0x000e700000000a00 */
[----:B------:R-:W2:Y:S01]  /*8380*/  @P1 LDC.64 R10, c[0x0][0x9d0] ;  /* 0x00027400ff0a1b82 */ /* 0x000ea20000000a00 */
[----:B-1----:R-:W-:-:S04]  /*8390*/  @P1 IMAD R0, R8, UR37, RZ ;  /* 0x0000002508001c24 */ /* 0x002fc8000f8e02ff */
[----:B------:R-:W-:Y:S02]  /*83a0*/  @P1 IMAD R7, R9, UR36, R0 ;  /* 0x0000002409071c24 */ /* 0x000fe4000f8e0200 */
[----:B------:R-:W-:-:S04]  /*83b0*/  @P1 IMAD.WIDE.U32 R8, R8, UR36, RZ ;  /* 0x0000002408081c25 */ /* 0x000fc8000f8e00ff */
[----:B------:R-:W-:Y:S02]  /*83c0*/  @P1 IMAD.IADD R9, R9, 0x1, R7 ;  /* 0x0000000109091824 */ /* 0x000fe400078e0207 */
[----:B--2---:R-:W-:-:S04]  /*83d0*/  @P1 IMAD.WIDE.U32 R8, R10, UR39, R8 ;  /* 0x000000270a081c25 */ /* 0x004fc8000f8e0008 */
[----:B------:R-:W-:Y:S01]  /*83e0*/  @P1 IMAD R11, R11, UR39, R9 ;  /* 0x000000270b0b1c24 */ /* 0x000fe2000f8e0209 */
[----:B------:R-:W-:-:S04]  /*83f0*/  @P1 LEA R10, P2, R8, UR4, 0x2 ;  /* 0x00000004080a1c11 */ /* 0x000fc8000f8410ff */
[----:B------:R-:W-:-:S05]  /*8400*/  @P1 LEA.HI.X R11, R8, UR5, R11, 0x2, P2 ;  /* 0x00000005080b1c11 */ /* 0x000fca00090f140b */
[----:B------:R1:W2:Y:S01]  /*8410*/  @P1 LDG.E R2, desc[UR48][R10.64] ;  /* 0x000000300a021981 */ /* 0x0002a2000c1e1900 */
[----:B------:R-:W-:Y:S02]  /*8420*/  WARPGROUP.DEPBAR.LE gsb0, 0x0 ;  /* 0x00008000000079c5 */ /* 0x000fe40000010000 */
[----:B------:R-:W-:-:S06]  /*8430*/  WARPGROUP.ARRIVE ;  /* 0x00000000000079c5 */ /* 0x000fcc0000000000 */
[----:B------:R-:W-:Y:S01]  /*8440*/  QGMMA.64x256x32.F32.E4M3.E4M3 R24, R216, gdesc[UR4], R24, gsb0 ;  /* 0x03e00004d8187df3 */ /* 0x000fe20008000818 */
[----:B------:R-:W-:Y:S02]  /*8450*/  R2UR UR6, R12 ;  /* 0x000000000c0672ca */ /* 0x000fe400000e0000 */
[----:B------:R-:W-:Y:S01]  /*8460*/  R2UR UR7, R13 ;  /* 0x000000000d0772ca */ /* 0x000fe200000e0000 */
[----:B------:R-:W-:Y:S02]  /*8470*/  VIADD R6, R6, 0x6 ;  /* 0x0000000606067836 */ /* 0x000fe40000000000 */
[----:B------:R-:W-:Y:S01]  /*8480*/  IMAD.MOV.U32 R7, RZ, RZ, 0x40000040 ;  /* 0x40000040ff077424 */ /* 0x000fe200078e00ff */
[----:B------:R-:W-:Y:S02]  /*8490*/  WARPGROUP.DEPBAR.LE gsb0, 0x0 ;  /* 0x00008000000079c5 */ /* 0x000fe40000010000 */
[----:B------:R-:W-:-:S15]  /*84a0*/  WARPGROUP.ARRIVE ;  /* 0x00000000000079c5 */ /* 0x000fde0000000000 */
[----:B------:R-:W-:-:S04]  /*84b0*/  NOP ;  /* 0x0000000000007918 */ /* 0x000fc80000000000 */
[----:B------:R-:W-:Y:S01]  /*84c0*/  QGMMA.64x256x32.F32.E4M3.E4M3 R24, R220, gdesc[UR4], R24, gsb0 ;  /* 0x03e00004dc187df3 */ /* 0x000fe20008000818 */
[----:B------:R-:W-:Y:S02]  /*84d0*/  R2UR UR6, R6 ;  /* 0x00000000060672ca */ /* 0x000fe400000e0000 */
[----:B------:R-:W-:Y:S02]  /*84e0*/  R2UR UR7, R7 ;  /* 0x00000000070772ca */ /* 0x000fe400000e0000 */
[----:B------:R-:W3:Y:S04]  /*84f0*/  SHFL.BFLY PT, R7, R4, 0x2, 0x1f ;  /* 0x0c401f0004077f89 */ /* 0x000ee800000e0000 */
[----:B------:R-:W4:Y:S01]  /*8500*/  SHFL.BFLY PT, R6, R5, 0x2, 0x1f ;  /* 0x0c401f0005067f89 */ /* 0x000f2200000e0000 */
[----:B---3--:R-:W-:-:S01]  /*8510*/  FADD.FTZ R7, R7, R4 ;  /* 0x0000000407077221 */ /* 0x008fc20000010000 */
[----:B----4-:R-:W-:-:S04]  /*8520*/  FADD.FTZ R6, R6, R5 ;  /* 0x0000000506067221 */ /* 0x010fc80000010000 */
[----:B------:R-:W3:Y:S04]  /*8530*/  SHFL.BFLY PT, R0, R7, 0x1, 0x1f ;  /* 0x0c201f0007007f89 */ /* 0x000ee800000e0000 */
[----:B------:R-:W1:Y:S01]  /*8540*/  SHFL.BFLY PT, R9, R6, 0x1, 0x1f ;  /* 0x0c201f0006097f89 */ /* 0x000e6200000e0000 */
[----:B---3--:R-:W-:-:S01]  /*8550*/  FADD.FTZ R8, R7, R0 ;  /* 0x0000000007087221 */ /* 0x008fc20000010000 */
[----:B-1----:R-:W-:-:S04]  /*8560*/  FADD.FTZ R10, R6, R9 ;  /* 0x00000009060a7221 */ /* 0x002fc80000010000 */
[C---:B------:R-:W-:Y:S01]  /*8570*/  FSETP.NE.FTZ.AND P1, PT, R8.reuse, RZ, PT ;  /* 0x000000ff0800720b */ /* 0x040fe20003f35000 */
[----:B------:R-:W-:Y:S01]  /*8580*/  FMUL.FTZ R11, R8, 0.00390625 ;  /* 0x3b800000080b7820 */ /* 0x000fe20000410000 */
[----:B------:R-:W-:Y:S01]  /*8590*/  FMUL.FTZ R12, R10, 0.00390625 ;  /* 0x3b8000000a0c7820 */ /* 0x000fe20000410000 */
[----:B------:R-:W-:-:S03]  /*85a0*/  IMAD.MOV.U32 R9, RZ, RZ, RZ ;  /* 0x000000ffff097224 */ /* 0x000fc600078e00ff */
[----:B------:R-:W-:Y:S02]  /*85b0*/  FSETP.NE.FTZ.AND P2, PT, R11, RZ, PT ;  /* 0x000000ff0b00720b */ /* 0x000fe40003f55000 */
[----:B------:R-:W-:-:S05]  /*85c0*/  FSETP.NE.FTZ.AND P3, PT, R12, RZ, PT ;  /* 0x000000ff0c00720b */ /* 0x000fca0003f75000 */
[----:B------:R1:W-:Y:S01]  /*85d0*/  @P1 MUFU.RCP R9, R8 ;  /* 0x0000000800091308 */ /* 0x0003e20000001000 */
[----:B------:R-:W-:Y:S01]  /*85e0*/  FSETP.NE.FTZ.AND P1, PT, R10, RZ, PT ;  /* 0x000000ff0a00720b */ /* 0x000fe20003f35000 */
[----:B------:R-:W-:-:S06]  /*85f0*/  IMAD.MOV.U32 R7, RZ, RZ, RZ ;  /* 0x000000ffff077224 */ /* 0x000fcc00078e00ff */
[----:B------:R-:W3:Y:S08]  /*8600*/  @P2 MUFU.LG2 R4, R11 ;  /* 0x0000000b00042308 */ /* 0x000ef00000000c00 */
[----:B------:R-:W4:Y:S08]  /*8610*/  @P3 MUFU.LG2 R6, R12 ;  /* 0x0000000c00063308 */ /* 0x000f300000000c00 */
[----:B------:R-:W5:Y:S01]  /*8620*/  @P1 MUFU.RCP R7, R10 ;  /* 0x0000000a00071308 */ /* 0x000f620000001000 */
[----:B------:R-:W-:-:S02]  /*8630*/  IMAD.U32 R5, RZ, RZ, UR52 ;  /* 0x00000034ff057e24 */ /* 0x000fc4000f8e00ff */
[----:B------:R-:W-:Y:S01]  /*8640*/  IMAD.U32 R13, RZ, RZ, UR52 ;  /* 0x00000034ff0d7e24 */ /* 0x000fe2000f8e00ff */
[----:B------:R-:W-:Y:S02]  /*8650*/  WARPGROUP.DEPBAR.LE gsb0, 0x0 ;  /* 0x00008000000079c5 */ /* 0x000fe40000010000 */
[----:B------:R-:W-:-:S06]  /*8660*/  WARPGROUP.ARRIVE ;  /* 0x00000000000079c5 */ /* 0x000fcc0000000000 */
[----:B------:R-:W-:Y:S01]  /*8670*/  QGMMA.64x256x32.F32.E4M3.E4M3 R24, R224, gdesc[UR4], R24, gsb0 ;  /* 0x03e00004e0187df3 */ /* 0x000fe20008000818 */
[----:B------:R-:W-:Y:S01]  /*8680*/  @P2 FMUL.FTZ R5, R5, 0.69314718246459960938 ;  /* 0x3f31721805052820 */ /* 0x000fe20000410000 */
[----:B-1----:R-:W-:Y:S01]  /*8690*/  @P3 FMUL.FTZ R8, R13, 0.69314718246459960938 ;  /* 0x3f3172180d083820 */ /* 0x002fe20000410000 */
[----:B---3--:R-:W-:Y:S01]  /*86a0*/  @P2 FMUL.FTZ R4, R4, 0.69314718246459960938 ;  /* 0x3f31721804042820 */ /* 0x008fe20000410000 */
[----:B----4-:R-:W-:Y:S01]  /*86b0*/  @P3 FMUL.FTZ R11, R6, 0.69314718246459960938 ;  /* 0x3f317218060b3820 */ /* 0x010fe20000410000 */
[----:B------:R-:W-:Y:S02]  /*86c0*/  IMAD.MOV.U32 R0, RZ, RZ, -0x800000 ;  /* 0xff800000ff007424 */ /* 0x000fe400078e00ff */
[----:B--2---:R-:W-:Y:S01]  /*86d0*/  FMUL.FTZ R152, R9, R2 ;  /* 0x0000000209987220 */ /* 0x004fe20000410000 */
[----:B------:R-:W-:Y:S02]  /*86e0*/  IMAD.MOV.U32 R160, RZ, RZ, -0x800000 ;  /* 0xff800000ffa07424 */ /* 0x000fe400078e00ff */
[----:B------:R-:W-:Y:S01]  /*86f0*/  @P2 FFMA.FTZ R0, R5, R186, R4 ;  /* 0x000000ba05002223 */ /* 0x000fe20000010004 */
[----:B------:R-:W-:-:S01]  /*8700*/  @P3 FFMA.FTZ R160, R8, R192, R11 ;  /* 0x000000c008a03223 */ /* 0x000fc2000001000b */
[----:B-----5:R-:W-:Y:S01]  /*8710*/  FMUL.FTZ R2, R7, R2 ;  /* 0x0000000207027220 */ /* 0x020fe20000410000 */
[----:B------:R-:W-:-:S02]  /*8720*/  WARPGROUP.DEPBAR.LE gsb0, 0x0 ;  /* 0x00008000000079c5 */ /* 0x000fc40000010000 */
[----:B------:R-:W-:Y:S05]  /*8730*/  @!P0 BRA `(.L_x_168) ;  /* 0x0000000000048947 */ /* 0x000fea0003800000 */
[----:B------:R-:W-:Y:S01]  /*8740*/  BPT.TRAP 0x1 ;  /* 0x000000040000795c */ /* 0x000fe20000300000 */
.L_x_168:
[----:B------:R-:W-:Y:S01]  /*8750*/  VIADD R14, R14, 0x38860 ;  /* 0x000388600e0e7836 */ /* 0x000fe20000000000 */
[----:B------:R-:W-:Y:S01]  /*8760*/  UIADD3 UR53, UR53, 0x1, URZ ;  /* 0x0000000135357890 */ /* 0x000fe2000fffe03f */
[-C--:B------:R-:W-:Y:S01]  /*8770*/  FMUL.FTZ R4, R24, R152.reuse ;  /* 0x0000009818047220 */ /* 0x080fe20000410000 */
[-C--:B------:R-:W-:Y:S01]  /*8780*/  FMUL.FTZ R5, R29, R152.reuse ;  /* 0x000000981d057220 */ /* 0x080fe20000410000 */
[-C--:B------:R-:W-:Y:S01]  /*8790*/  FMUL.FTZ R6, R37, R152.reuse ;  /* 0x0000009825067220 */ /* 0x080fe20000410000 */
[----:B------:R-:W-:Y:S01]  /*87a0*/  PRMT R153, R3, 0x654, R14 ;  /* 0x0000065403997816 */ /* 0x000fe2000000000e */
[----:B------:R-:W-:Y:S01]  /*87b0*/  UISETP.NE.AND UP0, UPT, UR53, 0x2, UPT ;  /* 0x000000023500788c */ /* 0x000fe2000bf05270 */
[-C--:B------:R-:W-:Y:S01]  /*87c0*/  FMUL.FTZ R3, R32, R152.reuse ;  /* 0x0000009820037220 */ /* 0x080fe20000410000 */
[-C--:B------:R-:W-:Y:S01]  /*87d0*/  FMUL.FTZ R7, R40, R152.reuse ;  /* 0x0000009828077220 */ /* 0x080fe20000410000 */
[----:B------:R1:W-:Y:S01]  /*87e0*/  SYNCS.ARRIVE.TRANS64.RED.A1T0 RZ, [R153+URZ], RZ ;  /* 0x000000ff99ff79a7 */ /* 0x0003e2000810043f */
        /* <DEDUP_REMOVED lines=15> */
[----:B------:R-:W-:Y:S01]  /*88e0*/  USEL UR4, URZ, 0x1, UP0 ;  /* 0x000000013f047887 */ /* 0x000fe20008000000 */
        /* <DEDUP_REMOVED lines=108> */
[----:B------:R-:W-:Y:S01]  /*8fb0*/  FMUL.FTZ R147, R147, R2 ;  /* 0x0000000293937220 */ /* 0x000fe20000410000 */
[----:B------:R-:W-:-:S02]  /*8fc0*/  UIADD3 UR46, UR46, 0x1, URZ ;  /* 0x000000012e2e7890 */ /* 0x000fc4000fffe03f */
[----:B------:R-:W-:Y:S02]  /*8fd0*/  USEL UR53, UR53, URZ, UP0 ;  /* 0x0000003f35357287 */ /* 0x000fe40008000000 */
[----:B-1----:R-:W-:-:S12]  /*8fe0*/  ULOP3.LUT UR45, UR45, UR4, URZ, 0x3c, !UPT ;  /* 0x000000042d2d7292 */ /* 0x002fd8000f8e3c3f */
.L_x_146:
[----:B------:R-:W1:Y:S08]  /*8ff0*/  S2UR UR4, SR_CgaCtaId ;  /* 0x00000000000479c3 */ /* 0x000e700000008800 */
[----:B------:R-:W-:Y:S01]  /*9000*/  BAR.SYNC.DEFER_BLOCKING 0x5, 0x180 ;  /* 0x0146000000007b1d */ /* 0x000fe20000010000 */
[----:B------:R-:W-:-:S05]  /*9010*/  UISETP.NE.AND UP0, UPT, UR44, URZ, UPT ;  /* 0x0000003f2c00728c */ /* 0x000fca000bf05270 */
[----:B------:R-:W-:Y:S01]  /*9020*/  UMOV UR8, 0x400 ;  /* 0x0000040000087882 */ /* 0x000fe20000000000 */
[----:B------:R-:W-:Y:S05]  /*9030*/  BSSY B0, `(.L_x_169) ;  /* 0x0000629000007945 */ /* 0x000fea0003800000 */
[----:B------:R-:W-:Y:S01]  /*9040*/  @!UP0 ULDC UR44, c[0x0][0xad4] ;  /* 0x0002b500002c8ab9 */ /* 0x000fe20000000800 */
[----:B-1----:R-:W-:-:S09]  /*9050*/  ULEA UR8, UR4, UR8, 0x18 ;  /* 0x0000000804087291 */ /* 0x002fd2000f8ec03f */
[----:B------:R-:W1:Y:S02]  /*9060*/  LDS.128 R64, [UR8+0x388d0] ;  /* 0x0388d008ff407984 */ /* 0x000e640008000c00 */
[----:B-1----:R-:W-:Y:S02]  /*9070*/  R2UR UR5, R65 ;  /* 0x00000000410572ca */ /* 0x002fe400000e0000 */
[----:B------:R-:W-:Y:S02]  /*9080*/  R2UR UR6, R66 ;  /* 0x00000000420672ca */ /* 0x000fe400000e0000 */
[----:B------:R-:W-:Y:S01]  /*9090*/  R2UR UR7, R67 ;  /* 0x00000000430772ca */ /* 0x000fe200000e0000 */
[----:B------:R-:W-:Y:S06]  /*90a0*/  BAR.ARV 0x4, 0x180 ;  /* 0x0106000000007b1d */ /* 0x000fec0000002000 */
[----:B------:R-:W-:Y:S08]  /*90b0*/  @P0 BRA `(.L_x_170) ;  /* 0x0000005000b00947 */ /* 0x000ff00003800000 */
[----:B------:R-:W1:Y:S01]  /*90c0*/  S2R R191, SR_TID.X ;  /* 0x0000000000bf7919 */ /* 0x000e620000002100 */
[----:B------:R-:W-:Y:S01]  /*90d0*/  ULDC.64 UR10, c[0x4][0x38] ;  /* 0x01000e00000a7ab9 */ /* 0x000fe20000000a00 */
[----:B------:R-:W2:Y:S01]  /*90e0*/  LDL R176, [R1+0x44] ;  /* 0x0000440001b07983 */ /* 0x000ea20000100800 */
[----:B------:R-:W3:Y:S01]  /*90f0*/  S2UR UR4, SR_SWINHI ;  /* 0x00000000000479c3 */ /* 0x000ee20000002f00 */
[----:B------:R-:W-:Y:S01]  /*9100*/  ULDC.64 UR14, c[0x0][0xc00] ;  /* 0x00030000000e7ab9 */ /* 0x000fe20000000a00 */
[----:B------:R-:W-:Y:S01]  /*9110*/  USHF.L.U64.HI UR16, UR36, 0x2, UR37 ;  /* 0x0000000224107899 */ /* 0x000fe20008010225 */
[----:B------:R-:W4:Y:S01]  /*9120*/  LDL R192, [R1+0x40] ;  /* 0x0000400001c07983 */ /* 0x000f220000100800 */
[----:B------:R-:W-:Y:S01]  /*9130*/  ULDC UR20, c[0x0][0xbe8] ;  /* 0x0002fa0000147ab9 */ /* 0x000fe20000000800 */
[----:B-1----:R-:W-:-:S05]  /*9140*/  IMAD.SHL.U32 R2, R191, 0x4, RZ ;  /* 0x00000004bf027824 */ /* 0x002fca00078e00ff */
[----:B------:R-:W-:Y:S01]  /*9150*/  LOP3.LUT R2, R2, 0xc, RZ, 0xc0, !PT ;  /* 0x0000000c02027812 */ /* 0x000fe200078ec0ff */
[----:B------:R-:W-:Y:S03]  /*9160*/  BAR.SYNC.DEFER_BLOCKING 0x1, 0x100 ;  /* 0x0044000000007b1d */ /* 0x000fe60000010000 */
[----:B------:R-:W-:-:S05]  /*9170*/  IADD3 R64, P0, R2, UR10, RZ ;  /* 0x0000000a02407c10 */ /* 0x000fca000ff1e0ff */
[----:B------:R-:W-:-:S05]  /*9180*/  IMAD.X R65, RZ, RZ, UR11, P0 ;  /* 0x0000000bff417e24 */ /* 0x000fca00080e06ff */
[----:B------:R1:W5:Y:S01]  /*9190*/  LDG.E.CONSTANT R64, desc[UR48][R64.64] ;  /* 0x0000003040407981 */ /* 0x000362000c1e9900 */
[----:B------:R-:W-:Y:S01]  /*91a0*/  LOP3.LUT P0, R2, R191, 0x3, RZ, 0xc0, !PT ;  /* 0x00000003bf027812 */ /* 0x000fe2000780c0ff */
[----:B------:R-:W-:Y:S01]  /*91b0*/  UMOV UR10, UR8 ;  /* 0x00000008000a7c82 */ /* 0x000fe20008000000 */
[----:B---3--:R-:W-:Y:S02]  /*91c0*/  UMOV UR11, UR4 ;  /* 0x00000004000b7c82 */ /* 0x008fe40008000000 */
[----:B------:R-:W-:-:S04]  /*91d0*/  ISETP.EQ.OR P0, PT, R2, 0x3, !P0 ;  /* 0x000000030200780c */ /* 0x000fc80004702670 */
        /* <DEDUP_REMOVED lines=19> */
[----:B------:R-:W-:Y:S01]  /*9310*/  SEL R129, R31, R30, P0 ;  /* 0x0000001e1f817207 */ /* 0x000fe20000000000 */
[----:B------:R-:W-:Y:S01]  /*9320*/  IMAD.MOV.U32 R30, RZ, RZ, 0x2 ;  /* 0x00000002ff1e7424 */ /* 0x000fe200078e00ff */
        /* <DEDUP_REMOVED lines=48> */
[----:B-1----:R-:W-:Y:S02]  /*9630*/  SEL R65, R147, R146, P0 ;  /* 0x0000009293417207 */ /* 0x002fe40000000000 */
        /* <DEDUP_REMOVED lines=45> */
[----:B--2---:R-:W-:Y:S01]  /*9910*/  IMAD.WIDE R30, R176, R30, UR10 ;  /* 0x0000000ab01e7e25 */ /* 0x004fe2000f8e021e */
[----:B------:R-:W-:-:S02]  /*9920*/  SEL R123, R126, R127, P0 ;  /* 0x0000007f7e7b7207 */ /* 0x000fc40000000000 */
[----:B------:R-:W-:Y:S02]  /*9930*/  SEL R177, R134, R135, P0 ;  /* 0x0000008786b17207 */ /* 0x000fe40000000000 */
[C---:B------:R-:W-:Y:S02]  /*9940*/  IADD3 R79, P4, R30.reuse, 0xc060, RZ ;  /* 0x0000c0601e4f7810 */ /* 0x040fe40007f9e0ff */
[C---:B------:R-:W-:Y:S02]  /*9950*/  IADD3 R83, P3, R30.reuse, 0xc040, RZ ;  /* 0x0000c0401e537810 */ /* 0x040fe40007f7e0ff */
[----:B------:R-:W-:Y:S02]  /*9960*/  IADD3 R87, P2, R30, 0xc020, RZ ;  /* 0x0000c0201e577810 */ /* 0x000fe40007f5e0ff */
[----:B------:R-:W-:Y:S02]  /*9970*/  LOP3.LUT R78, R79, 0x380, RZ, 0xc0, !PT ;  /* 0x000003804f4e7812 */ /* 0x000fe400078ec0ff */
[----:B------:R-:W-:-:S02]  /*9980*/  LOP3.LUT R82, R83, 0x380, RZ, 0xc0, !PT ;  /* 0x0000038053527812 */ /* 0x000fc400078ec0ff */
[----:B------:R-:W-:Y:S02]  /*9990*/  LOP3.LUT R86, R87, 0x380, RZ, 0xc0, !PT ;  /* 0x0000038057567812 */ /* 0x000fe400078ec0ff */
[----:B------:R-:W-:Y:S02]  /*99a0*/  SHF.R.U64 R78, R78, 0x3, RZ ;  /* 0x000000034e4e7819 */ /* 0x000fe400000012ff */
[----:B------:R-:W-:Y:S02]  /*99b0*/  SHF.R.U64 R82, R82, 0x3, RZ ;  /* 0x0000000352527819 */ /* 0x000fe400000012ff */
[----:B------:R-:W-:Y:S02]  /*99c0*/  SHF.R.U64 R86, R86, 0x3, RZ ;  /* 0x0000000356567819 */ /* 0x000fe400000012ff */
[----:B------:R-:W-:Y:S01]  /*99d0*/  LOP3.LUT R78, R78, R79, RZ, 0x3c, !PT ;  /* 0x0000004f4e4e7212 */ /* 0x000fe200078e3cff */
[----:B------:R-:W-:Y:S01]  /*99e0*/  IMAD.X R79, RZ, RZ, R31, P4 ;  /* 0x000000ffff4f7224 */ /* 0x000fe200020e061f */
[----:B------:R-:W-:-:S02]  /*99f0*/  IADD3 R51, P1, R30, 0xc000, RZ ;  /* 0x0000c0001e337810 */ /* 0x000fc40007f3e0ff */
[----:B------:R-:W-:Y:S02]  /*9a00*/  IADD3 R55, P6, R30, 0x8060, RZ ;  /* 0x000080601e377810 */ /* 0x000fe40007fde0ff */
[----:B------:R-:W-:Y:S01]  /*9a10*/  LOP3.LUT R82, R82, R83, RZ, 0x3c, !PT ;  /* 0x0000005352527212 */ /* 0x000fe200078e3cff */
[--C-:B------:R-:W-:Y:S01]  /*9a20*/  IMAD.X R83, RZ, RZ, R31.reuse, P3 ;  /* 0x000000ffff537224 */ /* 0x100fe200018e061f */
[----:B------:R-:W-:Y:S01]  /*9a30*/  LOP3.LUT R86, R86, R87, RZ, 0x3c, !PT ;  /* 0x0000005756567212 */ /* 0x000fe200078e3cff */
[----:B------:R-:W-:Y:S01]  /*9a40*/  IMAD.X R87, RZ, RZ, R31, P2 ;  /* 0x000000ffff577224 */ /* 0x000fe200010e061f */
[C---:B------:R-:W-:Y:S02]  /*9a50*/  IADD3 R63, P4, R30.reuse, 0x8020, RZ ;  /* 0x000080201e3f7810 */ /* 0x040fe40007f9e0ff */
[----:B------:R-:W-:Y:S02]  /*9a60*/  IADD3 R71, P3, R30, 0x8000, RZ ;  /* 0x000080001e477810 */ /* 0x000fe40007f7e0ff */
[----:B------:R-:W-:-:S02]  /*9a70*/  LOP3.LUT R50, R51, 0x380, RZ, 0xc0, !PT ;  /* 0x0000038033327812 */ /* 0x000fc400078ec0ff */
[C---:B------:R-:W-:Y:S02]  /*9a80*/  IADD3 R59, P5, R30.reuse, 0x8040, RZ ;  /* 0x000080401e3b7810 */ /* 0x040fe40007fbe0ff */
[----:B------:R-:W-:Y:S02]  /*9a90*/  IADD3 R75, P2, R30, 0x4060, RZ ;  /* 0x000040601e4b7810 */ /* 0x000fe40007f5e0ff */
[----:B------:R-:W-:Y:S02]  /*9aa0*/  LOP3.LUT R54, R55, 0x380, RZ, 0xc0, !PT ;  /* 0x0000038037367812 */ /* 0x000fe400078ec0ff */
[----:B------:R-:W-:Y:S02]  /*9ab0*/  LOP3.LUT R62, R63, 0x380, RZ, 0xc0, !PT ;  /* 0x000003803f3e7812 */ /* 0x000fe400078ec0ff */
[----:B------:R-:W-:Y:S02]  /*9ac0*/  LOP3.LUT R70, R71, 0x380, RZ, 0xc0, !PT ;  /* 0x0000038047467812 */ /* 0x000fe400078ec0ff */
[----:B------:R-:W-:-:S02]  /*9ad0*/  SHF.R.U64 R50, R50, 0x3, RZ ;  /* 0x0000000332327819 */ /* 0x000fc400000012ff */
[----:B------:R-:W-:Y:S02]  /*9ae0*/  LOP3.LUT R58, R59, 0x380, RZ, 0xc0, !PT ;  /* 0x000003803b3a7812 */ /* 0x000fe400078ec0ff */
[----:B------:R-:W-:Y:S02]  /*9af0*/  LOP3.LUT R74, R75, 0x380, RZ, 0xc0, !PT ;  /* 0x000003804b4a7812 */ /* 0x000fe400078ec0ff */
[----:B------:R-:W-:Y:S02]  /*9b00*/  SHF.R.U64 R54, R54, 0x3, RZ ;  /* 0x0000000336367819 */ /* 0x000fe400000012ff */
[----:B------:R-:W-:Y:S02]  /*9b10*/  SHF.R.U64 R62, R62, 0x3, RZ ;  /* 0x000000033e3e7819 */ /* 0x000fe400000012ff */
[----:B------:R-:W-:Y:S02]  /*9b20*/  SHF.R.U64 R70, R70, 0x3, RZ ;  /* 0x0000000346467819 */ /* 0x000fe400000012ff */
[----:B------:R-:W-:Y:S01]  /*9b30*/  LOP3.LUT R50, R50, R51, RZ, 0x3c, !PT ;  /* 0x0000003332327212 */ /* 0x000fe200078e3cff */
[----:B------:R-:W-:Y:S01]  /*9b40*/  IMAD.X R51, RZ, RZ, R31, P1 ;  /* 0x000000ffff337224 */ /* 0x000fe200008e061f */
[----:B------:R-:W-:-:S02]  /*9b50*/  SHF.R.U64 R58, R58, 0x3, RZ ;  /* 0x000000033a3a7819 */ /* 0x000fc400000012ff */
[----:B------:R-:W-:Y:S02]  /*9b60*/  SHF.R.U64 R74, R74, 0x3, RZ ;  /* 0x000000034a4a7819 */ /* 0x000fe400000012ff */
[----:B------:R-:W-:Y:S01]  /*9b70*/  LOP3.LUT R54, R54, R55, RZ, 0x3c, !PT ;  /* 0x0000003736367212 */ /* 0x000fe200078e3cff */
[--C-:B------:R-:W-:Y:S01]  /*9b80*/  IMAD.X R55, RZ, RZ, R31.reuse, P6 ;  /* 0x000000ffff377224 */ /* 0x100fe200030e061f */
[----:B------:R-:W-:Y:S02]  /*9b90*/  IADD3 R93, P1, R30, 0x4040, RZ ;  /* 0x000040401e5d7810 */ /* 0x000fe40007f3e0ff */
[----:B------:R-:W-:Y:S01]  /*9ba0*/  LOP3.LUT R62, R62, R63, RZ, 0x3c, !PT ;  /* 0x0000003f3e3e7212 */ /* 0x000fe200078e3cff */
[--C-:B------:R-:W-:Y:S01]  /*9bb0*/  IMAD.X R63, RZ, RZ, R31.reuse, P4 ;  /* 0x000000ffff3f7224 */ /* 0x100fe200020e061f */
[----:B------:R-:W-:Y:S01]  /*9bc0*/  LOP3.LUT R70, R70, R71, RZ, 0x3c, !PT ;  /* 0x0000004746467212 */ /* 0x000fe200078e3cff */
[----:B------:R-:W-:Y:S01]  /*9bd0*/  IMAD.X R71, RZ, RZ, R31, P3 ;  /* 0x000000ffff477224 */ /* 0x000fe200018e061f */
[----:B------:R-:W-:-:S02]  /*9be0*/  IADD3 R47, P6, R30, 0x4020, RZ ;  /* 0x000040201e2f7810 */ /* 0x000fc40007fde0ff */
[----:B------:R-:W-:Y:S01]  /*9bf0*/  LOP3.LUT R58, R58, R59, RZ, 0x3c, !PT ;  /* 0x0000003b3a3a7212 */ /* 0x000fe200078e3cff */
[--C-:B------:R-:W-:Y:S01]  /*9c00*/  IMAD.X R59, RZ, RZ, R31.reuse, P5 ;  /* 0x000000ffff3b7224 */ /* 0x100fe200028e061f */
[----:B------:R-:W-:Y:S01]  /*9c10*/  LOP3.LUT R74, R74, R75, RZ, 0x3c, !PT ;  /* 0x0000004b4a4a7212 */ /* 0x000fe200078e3cff */
[----:B------:R-:W-:Y:S01]  /*9c20*/  IMAD.X R75, RZ, RZ, R31, P2 ;  /* 0x000000ffff4b7224 */ /* 0x000fe200010e061f */
[C---:B------:R-:W-:Y:S02]  /*9c30*/  IADD3 R39, P4, R30.reuse, 0x40, RZ ;  /* 0x000000401e277810 */ /* 0x040fe40007f9e0ff */
[----:B------:R-:W-:Y:S02]  /*9c40*/  LOP3.LUT R92, R93, 0x380, RZ, 0xc0, !PT ;  /* 0x000003805d5c7812 */ /* 0x000fe400078ec0ff */
[C---:B------:R-:W-:Y:S02]  /*9c50*/  IADD3 R43, P5, R30.reuse, 0x20, RZ ;  /* 0x000000201e2b7810 */ /* 0x040fe40007fbe0ff */
[----:B------:R-:W-:-:S02]  /*9c60*/  IADD3 R95, P3, R30, 0x4000, RZ ;  /* 0x000040001e5f7810 */ /* 0x000fc40007f7e0ff */
[----:B------:R-:W-:Y:S02]  /*9c70*/  IADD3 R35, P2, R30, 0x60, RZ ;  /* 0x000000601e237810 */ /* 0x000fe40007f5e0ff */
[----:B-----5:R-:W-:Y:S02]  /*9c80*/  LOP3.LUT R190, R64, 0x2, RZ, 0x3c, !PT ;  /* 0x0000000240be7812 */ /* 0x020fe400078e3cff */
[----:B------:R-:W-:Y:S02]  /*9c90*/  LOP3.LUT R46, R47, 0x380, RZ, 0xc0, !PT ;  /* 0x000003802f2e7812 */ /* 0x000fe400078ec0ff */
[----:B------:R-:W-:Y:S01]  /*9ca0*/  LOP3.LUT R38, R39, 0x380, RZ, 0xc0, !PT ;  /* 0x0000038027267812 */ /* 0x000fe200078ec0ff */
[----:B------:R-:W-:Y:S01]  /*9cb0*/  SHFL.IDX PT, R118, R100, R64, 0x1c1f ;  /* 0x001c1f4064767589 */ /* 0x000fe200000e0000 */
[----:B------:R-:W-:Y:S02]  /*9cc0*/  MOV R189, R78 ;  /* 0x0000004e00bd7202 */ /* 0x000fe40000000f00 */
[----:B------:R-:W-:Y:S01]  /*9cd0*/  MOV R182, R70 ;  /* 0x0000004600b67202 */ /* 0x000fe20000000f00 */
[----:B------:R-:W-:Y:S01]  /*9ce0*/  SHFL.IDX PT, R109, R109, R64, 0x1c1f ;  /* 0x001c1f406d6d7589 */ /* 0x000fe200000e0000 */
[----:B------:R-:W-:-:S02]  /*9cf0*/  SHF.R.U64 R92, R92, 0x3, RZ ;  /* 0x000000035c5c7819 */ /* 0x000fc400000012ff */
[----:B------:R-:W-:Y:S01]  /*9d00*/  LOP3.LUT R42, R43, 0x380, RZ, 0xc0, !PT ;  /* 0x000003802b2a7812 */ /* 0x000fe200078ec0ff */
[----:B------:R-:W-:Y:S01]  /*9d10*/  SHFL.IDX PT, R70, R124, R64, 0x1c1f ;  /* 0x001c1f407c467589 */ /* 0x000fe200000e0000 */
[----:B------:R-:W-:Y:S02]  /*9d20*/  LOP3.LUT R94, R95, 0x380, RZ, 0xc0, !PT ;  /* 0x000003805f5e7812 */ /* 0x000fe400078ec0ff */
[----:B------:R-:W-:Y:S01]  /*9d30*/  LOP3.LUT R34, R35, 0x380, RZ, 0xc0, !PT ;  /* 0x0000038023227812 */ /* 0x000fe200078ec0ff */
[----:B------:R-:W-:Y:S01]  /*9d40*/  SHFL.IDX PT, R124, R107, R64, 0x1c1f ;  /* 0x001c1f406b7c7589 */ /* 0x000fe200000e0000 */
[----:B------:R-:W-:Y:S02]  /*9d50*/  LOP3.LUT R79, R30, 0x380, RZ, 0xc0, !PT ;  /* 0x000003801e4f7812 */ /* 0x000fe400078ec0ff */
[----:B------:R-:W-:Y:S01]  /*9d60*/  MOV R184, R58 ;  /* 0x0000003a00b87202 */ /* 0x000fe20000000f00 */
[----:B------:R-:W1:Y:S01]  /*9d70*/  SHFL.IDX PT, R100, R5, R190, 0x1c1f ;  /* 0x001c1fbe05647589 */ /* 0x000e6200000e0000 */
[----:B------:R-:W-:-:S02]  /*9d80*/  SHF.R.U64 R46, R46, 0x3, RZ ;  /* 0x000000032e2e7819 */ /* 0x000fc400000012ff */
[----:B------:R-:W-:Y:S01]  /*9d90*/  MOV R181, R74 ;  /* 0x0000004a00b57202 */ /* 0x000fe20000000f00 */
[----:B------:R-:W-:Y:S01]  /*9da0*/  SHFL.IDX PT, R58, R161, R64, 0x1c1f ;  /* 0x001c1f40a13a7589 */ /* 0x000fe200000e0000 */
[----:B------:R-:W-:Y:S02]  /*9db0*/  SEL R127, R127, R126, P0 ;  /* 0x0000007e7f7f7207 */ /* 0x000fe40000000000 */
[----:B------:R-:W-:Y:S01]  /*9dc0*/  SHF.R.U64 R38, R38, 0x3, RZ ;  /* 0x0000000326267819 */ /* 0x000fe200000012ff */
[----:B------:R-:W2:Y:S01]  /*9dd0*/  SHFL.IDX PT, R101, R101, R190, 0x1c1f ;  /* 0x001c1fbe65657589 */ /* 0x000ea200000e0000 */
[----:B------:R-:W-:Y:S02]  /*9de0*/  MOV R183, R62 ;  /* 0x0000003e00b77202 */ /* 0x000fe40000000f00 */
[----:B------:R-:W-:Y:S01]  /*9df0*/  SEL R176, R130, R131, P0 ;  /* 0x0000008382b07207 */ /* 0x000fe20000000000 */
[----:B------:R-:W-:Y:S01]  /*9e00*/  SHFL.IDX PT, R103, R84, R64, 0x1c1f ;  /* 0x001c1f4054677589 */ /* 0x000fe200000e0000 */
[----:B------:R-:W-:-:S02]  /*9e10*/  SEL R25, R25, R4, P0 ;  /* 0x0000000419197207 */ /* 0x000fc40000000000 */
[----:B------:R-:W-:Y:S01]  /*9e20*/  SEL R179, R142, R143, P0 ;  /* 0x0000008f8eb37207 */ /* 0x000fe20000000000 */
[----:B------:R-:W-:Y:S01]  /*9e30*/  SHFL.IDX PT, R75, R105, R64, 0x1c1f ;  /* 0x001c1f40694b7589 */ /* 0x000fe200000e0000 */
[----:B------:R-:W-:Y:S02]  /*9e40*/  SEL R130, R131, R130, P0 ;  /* 0x0000008283827207 */ /* 0x000fe40000000000 */
[----:B------:R-:W-:Y:S01]  /*9e50*/  SEL R178, R138, R139, P0 ;  /* 0x0000008b8ab27207 */ /* 0x000fe20000000000 */
[----:B------:R-:W3:Y:S01]  /*9e60*/  SHFL.IDX PT, R107, R29, R190, 0x1c1f ;  /* 0x001c1fbe1d6b7589 */ /* 0x000ee200000e0000 */
[----:B------:R-:W-:Y:S02]  /*9e70*/  SEL R135, R135, R134, P0 ;  /* 0x0000008687877207 */ /* 0x000fe40000000000 */
[----:B------:R-:W-:Y:S01]  /*9e80*/  LOP3.LUT R92, R92, R93, RZ, 0x3c, !PT ;  /* 0x0000005d5c5c7212 */ /* 0x000fe200078e3cff */
[----:B------:R-:W-:Y:S01]  /*9e90*/  SHFL.IDX PT, R63, R73, R64, 0x1c1f ;  /* 0x001c1f40493f7589 */ /* 0x000fe200000e0000 */
[----:B------:R-:W-:Y:S01]  /*9ea0*/  SHF.R.U64 R42, R42, 0x3, RZ ;  /* 0x000000032a2a7819 */ /* 0x000fe200000012ff */
[----:B------:R-:W-:Y:S01]  /*9eb0*/  IMAD.X R93, RZ, RZ, R31, P1 ;  /* 0x000000ffff5d7224 */ /* 0x000fe200008e061f */
[----:B------:R-:W-:Y:S01]  /*9ec0*/  SHF.R.U64 R94, R94, 0x3, RZ ;  /* 0x000000035e5e7819 */ /* 0x000fe200000012ff */
[----:B------:R-:W-:Y:S01]  /*9ed0*/  SHFL.IDX PT, R89, R89, R64, 0x1c1f ;  /* 0x001c1f4059597589 */ /* 0x000fe200000e0000 */
[----:B------:R-:W-:-:S02]  /*9ee0*/  SHF.R.U64 R34, R34, 0x3, RZ ;  /* 0x0000000322227819 */ /* 0x000fc400000012ff */
[----:B------:R-:W-:Y:S01]  /*9ef0*/  SHF.R.U64 R79, R79, 0x3, RZ ;  /* 0x000000034f4f7819 */ /* 0x000fe200000012ff */
[----:B------:R-:W-:Y:S01]  /*9f00*/  SHFL.IDX PT, R126, R108, R64, 0x1c1f ;  /* 0x001c1f406c7e7589 */ /* 0x000fe200000e0000 */
[----:B------:R-:W-:Y:S02]  /*9f10*/  LOP3.LUT R46, R46, R47, RZ, 0x3c, !PT ;  /* 0x0000002f2e2e7212 */ /* 0x000fe400078e3cff */
[----:B------:R-:W-:Y:S01]  /*9f20*/  SEL R180, R150, R151, P0 ;  /* 0x0000009796b47207 */ /* 0x000fe20000000000 */
[----:B------:R-:W5:Y:S01]  /*9f30*/  SHFL.IDX PT, R105, R32, R190, 0x1c1f ;  /* 0x001c1fbe20697589 */ /* 0x000f6200000e0000 */
[----:B------:R-:W-:Y:S01]  /*9f40*/  SEL R143, R143, R142, P0 ;  /* 0x0000008e8f8f7207 */ /* 0x000fe20000000000 */
[----:B------:R-:W-:Y:S01]  /*9f50*/  IMAD.X R47, RZ, RZ, R31, P6 ;  /* 0x000000ffff2f7224 */ /* 0x000fe200030e061f */
[----:B------:R-:W-:Y:S01]  /*9f60*/  SEL R20, R20, R76, P0 ;  /* 0x0000004c14147207 */ /* 0x000fe20000000000 */
[----:B------:R-:W-:Y:S01]  /*9f70*/  SHFL.IDX PT, R73, R113, R64, 0x1c1f ;  /* 0x001c1f4071497589 */ /* 0x000fe200000e0000 */
[----:B------:R-:W-:-:S03]  /*9f80*/  LOP3.LUT R38, R38, R39, RZ, 0x3c, !PT ;  /* 0x0000002726267212 */ /* 0x000fc600078e3cff */
[----:B------:R-:W-:Y:S01]  /*9f90*/  SHFL.IDX PT, R172, R172, R64, 0x1c1f ;  /* 0x001c1f40acac7589 */ /* 0x000fe200000e0000 */
[----:B------:R-:W-:-:S03]  /*9fa0*/  SEL R139, R139, R138, P0 ;  /* 0x0000008a8b8b7207 */ /* 0x000fc60000000000 */
[----:B------:R-:W0:Y:S01]  /*9fb0*/  SHFL.IDX PT, R108, R91, R190, 0x1c1f ;  /* 0x001c1fbe5b6c7589 */ /* 0x000e2200000e0000 */
[----:B------:R-:W-:-:S03]  /*9fc0*/  IMAD.X R39, RZ, RZ, R31, P4 ;  /* 0x000000ffff277224 */ /* 0x000fc600020e061f */
[----:B------:R-:W-:Y:S01]  /*9fd0*/  SHFL.IDX PT, R117, R117, R64, 0x1c1f ;  /* 0x001c1f4075757589 */ /* 0x000fe200000e0000 */
[----:B------:R-:W-:-:S03]  /*9fe0*/  LOP3.LUT R42, R42, R43, RZ, 0x3c, !PT ;  /* 0x0000002b2a2a7212 */ /* 0x000fc600078e3cff */
[----:B------:R-:W-:Y:S01]  /*9ff0*/  SHFL.IDX PT, R134, R116, R64, 0x1c1f ;  /* 0x001c1f4074867589 */ /* 0x000fe200000e0000 */
[----:B------:R-:W-:-:S03]  /*a000*/  LOP3.LUT R94, R94, R95, RZ, 0x3c, !PT ;  /* 0x0000005f5e5e7212 */ /* 0x000fc600078e3cff */
[----:B------:R-:W-:Y:S01]  /*a010*/  SHFL.IDX PT, R131, R115, R64, 0x1c1f ;  /* 0x001c1f4073837589 */ /* 0x000fe200000e0000 */
[----:B------:R-:W-:-:S03]  /*a020*/  LOP3.LUT R34, R34, R35, RZ, 0x3c, !PT ;  /* 0x0000002322227212 */ /* 0x000fc600078e3cff */
[----:B------:R-:W4:Y:S01]  /*a030*/  SHFL.IDX PT, R113, R37, R190, 0x1c1f ;  /* 0x001c1fbe25717589 */ /* 0x000f2200000e0000 */
[----:B------:R-:W-:-:S03]  /*a040*/  MOV R188, R82 ;  /* 0x0000005200bc7202 */ /* 0x000fc60000000f00 */
[----:B------:R-:W-:Y:S01]  /*a050*/  SHFL.IDX PT, R116, R99, R64, 0x1c1f ;  /* 0x001c1f4063747589 */ /* 0x000fe200000e0000 */
[----:B------:R-:W-:-:S03]  /*a060*/  LOP3.LUT R78, R79, R30, RZ, 0x3c, !PT ;  /* 0x0000001e4f4e7212 */ /* 0x000fc600078e3cff */
[----:B------:R-:W4:Y:S01]  /*a070*/  SHFL.IDX PT, R115, R102, R190, 0x1c1f ;  /* 0x001c1fbe66737589 */ /* 0x000f2200000e0000 */
[----:B------:R-:W-:Y:S01]  /*a080*/  SEL R151, R151, R150, P0 ;  /* 0x0000009697977207 */ /* 0x000fe20000000000 */
[--C-:B------:R-:W-:Y:S02]  /*a090*/  IMAD.MOV.U32 R79, RZ, RZ, R31.reuse ;  /* 0x000000ffff4f7224 */ /* 0x100fe400078e001f */
[----:B------:R-:W-:Y:S01]  /*a0a0*/  SHFL.IDX PT, R142, R121, R64, 0x1c1f ;  /* 0x001c1f40798e7589 */ /* 0x000fe200000e0000 */
[----:B------:R-:W-:Y:S01]  /*a0b0*/  MOV R185, R54 ;  /* 0x0000003600b97202 */ /* 0x000fe20000000f00 */
[--C-:B------:R-:W-:Y:S02]  /*a0c0*/  IMAD.X R43, RZ, RZ, R31.reuse, P5 ;  /* 0x000000ffff2b7224 */ /* 0x100fe400028e061f */
[----:B------:R-:W-:Y:S01]  /*a0d0*/  SHFL.IDX PT, R138, R175, R64, 0x1c1f ;  /* 0x001c1f40af8a7589 */ /* 0x000fe200000e0000 */
[--C-:B------:R-:W-:Y:S01]  /*a0e0*/  IMAD.X R95, RZ, RZ, R31.reuse, P3 ;  /* 0x000000ffff5f7224 */ /* 0x100fe200018e061f */
[----:B------:R-:W-:Y:S01]  /*a0f0*/  MOV R92, R92 ;  /* 0x0000005c005c7202 */ /* 0x000fe20000000f00 */
[----:B------:R-:W-:Y:S01]  /*a100*/  IMAD.X R35, RZ, RZ, R31, P2 ;  /* 0x000000ffff237224 */ /* 0x000fe200010e061f */
[----:B------:R-:W4:Y:S01]  /*a110*/  SHFL.IDX PT, R121, R45, R190, 0x1c1f ;  /* 0x001c1fbe2d797589 */ /* 0x000f2200000e0000 */
[----:B------:R-:W-:-:S03]  /*a120*/  MOV R93, R46 ;  /* 0x0000002e005d7202 */ /* 0x000fc60000000f00 */
[----:B------:R-:W-:Y:S01]  /*a130*/  SHFL.IDX PT, R82, R123, R64, 0x1c1f ;  /* 0x001c1f407b527589 */ /* 0x000fe200000e0000 */
[----:B------:R-:W-:-:S03]  /*a140*/  MOV R2, R38 ;  /* 0x0000002600027202 */ /* 0x000fc60000000f00 */
[----:B------:R-:W-:Y:S01]  /*a150*/  SHFL.IDX PT, R175, R25, R190, 0x1c1f ;  /* 0x001c1fbe19af7589 */ /* 0x000fe200000e0000 */
[----:B------:R-:W-:-:S03]  /*a160*/  MOV R187, R86 ;  /* 0x0000005600bb7202 */ /* 0x000fc60000000f00 */
[----:B------:R-:W-:Y:S04]  /*a170*/  SHFL.IDX PT, R33, R33, R64, 0x1c1f ;  /* 0x001c1f4021217589 */ /* 0x000fe800000e0000 */
[----:B------:R-:W-:Y:S04]  /*a180*/  SHFL.IDX PT, R150, R77, R64, 0x1c1f ;  /* 0x001c1f404d967589 */ /* 0x000fe800000e0000 */
[----:B------:R-:W-:Y:S04]  /*a190*/  SHFL.IDX PT, R31, R27, R64, 0x1c1f ;  /* 0x001c1f401b1f7589 */ /* 0x000fe800000e0000 */
[----:B------:R-:W4:Y:S04]  /*a1a0*/  SHFL.IDX PT, R25, R6, R190, 0x1c1f ;  /* 0x001c1fbe06197589 */ /* 0x000f2800000e0000 */
[----:B------:R-:W-:Y:S04]  /*a1b0*/  SHFL.IDX PT, R54, R13, R190, 0x1c1f ;  /* 0x001c1fbe0d367589 */ /* 0x000fe800000e0000 */
[----:B------:R-:W4:Y:S01]  /*a1c0*/  SHFL.IDX PT, R123, R110, R190, 0x1c1f ;  /* 0x001c1fbe6e7b7589 */ /* 0x000f2200000e0000 */
[----:B------:R-:W-:-:S03]  /*a1d0*/  MOV R78, R78 ;  /* 0x0000004e004e7202 */ /* 0x000fc60000000f00 */
[----:B------:R-:W-:Y:S01]  /*a1e0*/  SHFL.IDX PT, R77, R125, R64, 0x1c1f ;  /* 0x001c1f407d4d7589 */ /* 0x000fe200000e0000 */
[----:B------:R-:W-:-:S03]  /*a1f0*/  MOV R76, R34 ;  /* 0x00000022004c7202 */ /* 0x000fc60000000f00 */
[----:B------:R-:W-:Y:S04]  /*a200*/  SHFL.IDX PT, R27, R140, R64, 0x1c1f ;  /* 0x001c1f408c1b7589 */ /* 0x000fe800000e0000 */
[----:B------:R-:W4:Y:S04]  /*a210*/  SHFL.IDX PT, R13, R129, R190, 0x1c1f ;  /* 0x001c1fbe810d7589 */ /* 0x000f2800000e0000 */
[----:B------:R-:W4:Y:S01]  /*a220*/  SHFL.IDX PT, R29, R141, R190, 0x1c1f ;  /* 0x001c1fbe8d1d7589 */ /* 0x000f2200000e0000 */
[----:B------:R-:W-:-:S03]  /*a230*/  MOV R79, R42 ;  /* 0x0000002a004f7202 */ /* 0x000fc60000000f00 */
[----:B------:R-:W-:Y:S04]  /*a240*/  SHFL.IDX PT, R30, R133, R64, 0x1c1f ;  /* 0x001c1f40851e7589 */ /* 0x000fe800000e0000 */
[----:B------:R-:W-:Y:S04]  /*a250*/  SHFL.IDX PT, R47, R12, R190, 0x1c1f ;  /* 0x001c1fbe0c2f7589 */ /* 0x000fe800000e0000 */
[----:B------:R-:W4:Y:S04]  /*a260*/  SHFL.IDX PT, R125, R53, R190, 0x1c1f ;  /* 0x001c1fbe357d7589 */ /* 0x000f2800000e0000 */
[----:B------:R-:W-:Y:S04]  /*a270*/  SHFL.IDX PT, R41, R41, R64, 0x1c1f ;  /* 0x001c1f4029297589 */ /* 0x000fe800000e0000 */
[----:B------:R-:W-:Y:S04]  /*a280*/  SHFL.IDX PT, R38, R128, R64, 0x1c1f ;  /* 0x001c1f4080267589 */ /* 0x000fe800000e0000 */
[----:B------:R-:W-:Y:S04]  /*a290*/  SHFL.IDX PT, R133, R111, R64, 0x1c1f ;  /* 0x001c1f406f857589 */ /* 0x000fe800000e0000 */
[----:B------:R-:W4:Y:S04]  /*a2a0*/  SHFL.IDX PT, R84, R8, R190, 0x1c1f ;  /* 0x001c1fbe08547589 */ /* 0x000f2800000e0000 */
[----:B------:R-:W-:Y:S04]  /*a2b0*/  SHFL.IDX PT, R12, R26, R190, 0x1c1f ;  /* 0x001c1fbe1a0c7589 */ /* 0x000fe800000e0000 */
[----:B------:R-:W-:Y:S04]  /*a2c0*/  SHFL.IDX PT, R112, R112, R64, 0x1c1f ;  /* 0x001c1f4070707589 */ /* 0x000fe800000e0000 */
[----:B------:R-:W-:Y:S04]  /*a2d0*/  SHFL.IDX PT, R83, R81, R64, 0x1c1f ;  /* 0x001c1f4051537589 */ /* 0x000fe800000e0000 */
[----:B------:R-:W-:Y:S04]  /*a2e0*/  SHFL.IDX PT, R86, R21, R190, 0x1c1f ;  /* 0x001c1fbe15567589 */ /* 0x000fe800000e0000 */
[----:B------:R-:W-:Y:S04]  /*a2f0*/  SHFL.IDX PT, R111, R40, R190, 0x1c1f ;  /* 0x001c1fbe286f7589 */ /* 0x000fe800000e0000 */
[----:B------:R-:W-:Y:S04]  /*a300*/  SHFL.IDX PT, R128, R56, R190, 0x1c1f ;  /* 0x001c1fbe38807589 */ /* 0x000fe800000e0000 */
[----:B------:R-:W4:Y:S01]  /*a310*/  SHFL.IDX PT, R26, R136, R190, 0x1c1f ;  /* 0x001c1fbe881a7589 */ /* 0x000f2200000e0000 */
[----:B------:R-:W-:-:S03]  /*a320*/  MOV R186, R50 ;  /* 0x0000003200ba7202 */ /* 0x000fc60000000f00 */
[----:B------:R-:W-:Y:S04]  /*a330*/  SHFL.IDX PT, R28, R28, R64, 0x1c1f ;  /* 0x001c1f401c1c7589 */ /* 0x000fe800000e0000 */
[----:B------:R-:W-:Y:S04]  /*a340*/  SHFL.IDX PT, R81, R97, R64, 0x1c1f ;  /* 0x001c1f4061517589 */ /* 0x000fe800000e0000 */
[----:B------:R-:W-:Y:S04]  /*a350*/  SHFL.IDX PT, R34, R144, R64, 0x1c1f ;  /* 0x001c1f4090227589 */ /* 0x000fe800000e0000 */
[----:B------:R-:W4:Y:S04]  /*a360*/  SHFL.IDX PT, R99, R3, R190, 0x1c1f ;  /* 0x001c1fbe03637589 */ /* 0x000f2800000e0000 */
[----:B------:R-:W4:Y:S04]  /*a370*/  SHFL.IDX PT, R40, R145, R190, 0x1c1f ;  /* 0x001c1fbe91287589 */ /* 0x000f2800000e0000 */
[----:B------:R-:W4:Y:S04]  /*a380*/  SHFL.IDX PT, R129, R114, R190, 0x1c1f ;  /* 0x001c1fbe72817589 */ /* 0x000f2800000e0000 */
[----:B------:R-:W4:Y:S04]  /*a390*/  SHFL.IDX PT, R66, R66, R64, 0x1c1f ;  /* 0x001c1f4042427589 */ /* 0x000f2800000e0000 */
[----:B------:R-:W-:Y:S04]  /*a3a0*/  SHFL.IDX PT, R36, R36, R64, 0x1c1f ;  /* 0x001c1f4024247589 */ /* 0x000fe800000e0000 */
[----:B------:R-:W-:Y:S04]  /*a3b0*/  SHFL.IDX PT, R57, R57, R64, 0x1c1f ;  /* 0x001c1f4039397589 */ /* 0x000fe800000e0000 */
[----:B------:R-:W-:Y:S04]  /*a3c0*/  SHFL.IDX PT, R71, R120, R64, 0x1c1f ;  /* 0x001c1f4078477589 */ /* 0x000fe800000e0000 */
[----:B------:R-:W-:Y:S04]  /*a3d0*/  SHFL.IDX PT, R35, R146, R64, 0x1c1f ;  /* 0x001c1f4092237589 */ /* 0x000fe800000e0000 */
[----:B------:R-:W-:Y:S04]  /*a3e0*/  SHFL.IDX PT, R42, R149, R64, 0x1c1f ;  /* 0x001c1f40952a7589 */ /* 0x000fe800000e0000 */
[----:B------:R-:W-:Y:S04]  /*a3f0*/  SHFL.IDX PT, R173, R173, R64, 0x1c1f ;  /* 0x001c1f40adad7589 */ /* 0x000fe800000e0000 */
[----:B------:R1:W4:Y:S04]  /*a400*/  SHFL.IDX PT, R97, R7, R190, 0x1c1f ;  /* 0x001c1fbe07617589 */ /* 0x00032800000e0000 */
[----:B------:R-:W-:Y:S04]  /*a410*/  SHFL.IDX PT, R140, R69, R190, 0x1c1f ;  /* 0x001c1fbe458c7589 */ /* 0x000fe800000e0000 */
[----:B------:R-:W4:Y:S04]  /*a420*/  SHFL.IDX PT, R37, R147, R190, 0x1c1f ;  /* 0x001c1fbe93257589 */ /* 0x000f2800000e0000 */
[----:B------:R-:W4:Y:S04]  /*a430*/  SHFL.IDX PT, R141, R98, R190, 0x1c1f ;  /* 0x001c1fbe628d7589 */ /* 0x000f2800000e0000 */
[----:B------:R-:W-:Y:S04]  /*a440*/  SHFL.IDX PT, R44, R44, R64, 0x1c1f ;  /* 0x001c1f402c2c7589 */ /* 0x000fe800000e0000 */
[----:B------:R2:W4:Y:S04]  /*a450*/  SHFL.IDX PT, R59, R9, R190, 0x1c1f ;  /* 0x001c1fbe093b7589 */ /* 0x00052800000e0000 */
        /* <DEDUP_REMOVED lines=14> */
[----:B------:R-:W4:Y:S04]  /*a540*/  SHFL.IDX PT, R151, R151, R190, 0x1c1f ;  /* 0x001c1fbe97977589 */ /* 0x000f2800000e0000 */
[----:B------:R-:W-:Y:S04]  /*a550*/  SHFL.IDX PT, R53, R155, R190, 0x1c1f ;  /* 0x001c1fbe9b357589 */ /* 0x000fe800000e0000 */
        /* <DEDUP_REMOVED lines=14> */
[----:B------:R-:W4:Y:S04]  /*a640*/  SHFL.IDX PT, R87, R24, R190, 0x1c1f ;  /* 0x001c1fbe18577589 */ /* 0x000f2800000e0000 */
[----:B------:R-:W-:Y:S04]  /*a650*/  SHFL.IDX PT, R159, R88, R190, 0x1c1f ;  /* 0x001c1fbe589f7589 */ /* 0x000fe800000e0000 */
[----:B------:R-:W4:Y:S04]  /*a660*/  SHFL.IDX PT, R90, R135, R190, 0x1c1f ;  /* 0x001c1fbe875a7589 */ /* 0x000f2800000e0000 */
[----:B------:R-:W-:Y:S04]  /*a670*/  SHFL.IDX PT, R60, R60, R64, 0x1c1f ;  /* 0x001c1f403c3c7589 */ /* 0x000fe800000e0000 */
[----:B------:R-:W4:Y:S04]  /*a680*/  SHFL.IDX PT, R50, R156, R64, 0x1c1f ;  /* 0x001c1f409c327589 */ /* 0x000f2800000e0000 */
[----:B------:R-:W-:Y:S04]  /*a690*/  SHFL.IDX PT, R80, R179, R64, 0x1c1f ;  /* 0x001c1f40b3507589 */ /* 0x000fe800000e0000 */
[----:B------:R-:W4:Y:S04]  /*a6a0*/  SHFL.IDX PT, R91, R127, R190, 0x1c1f ;  /* 0x001c1fbe7f5b7589 */ /* 0x000f2800000e0000 */
[----:B------:R-:W4:Y:S01]  /*a6b0*/  SHFL.IDX PT, R88, R143, R190, 0x1c1f ;  /* 0x001c1fbe8f587589 */ /* 0x000f2200000e0000 */
[----:B-1----:R-:W-:-:S03]  /*a6c0*/  SEL R7, R109, R100, P0 ;  /* 0x000000646d077207 */ /* 0x002fc60000000000 */
[----:B------:R-:W-:Y:S01]  /*a6d0*/  SHFL.IDX PT, R4, R67, R64, 0x1c1f ;  /* 0x001c1f4043047589 */ /* 0x000fe200000e0000 */
[----:B--2---:R-:W-:-:S03]  /*a6e0*/  SEL R9, R100, R109, P0 ;  /* 0x0000006d64097207 */ /* 0x004fc60000000000 */
[----:B------:R-:W-:Y:S01]  /*a6f0*/  SHFL.IDX PT, R96, R96, R64, 0x1c1f ;  /* 0x001c1f4060607589 */ /* 0x000fe200000e0000 */
[----:B------:R-:W-:-:S03]  /*a700*/  SEL R56, R58, R101, P0 ;  /* 0x000000653a387207 */ /* 0x000fc60000000000 */
[----:B------:R-:W-:Y:S04]  /*a710*/  SHFL.IDX PT, R158, R158, R64, 0x1c1f ;  /* 0x001c1f409e9e7589 */ /* 0x000fe800000e0000 */
[----:B------:R-:W-:Y:S04]  /*a720*/  SHFL.IDX PT, R164, R164, R64, 0x1c1f ;  /* 0x001c1f40a4a47589 */ /* 0x000fe800000e0000 */
[----:B------:R-:W-:Y:S04]  /*a730*/  SHFL.IDX PT, R167, R167, R64, 0x1c1f ;  /* 0x001c1f40a7a77589 */ /* 0x000fe800000e0000 */
[----:B------:R-:W-:Y:S04]  /*a740*/  SHFL.IDX PT, R169, R169, R64, 0x1c1f ;  /* 0x001c1f40a9a97589 */ /* 0x000fe800000e0000 */
[----:B------:R-:W-:Y:S04]  /*a750*/  SHFL.IDX PT, R170, R170, R64, 0x1c1f ;  /* 0x001c1f40aaaa7589 */ /* 0x000fe800000e0000 */
[----:B------:R-:W1:Y:S04]  /*a760*/  SHFL.IDX PT, R157, R157, R190, 0x1c1f ;  /* 0x001c1fbe9d9d7589 */ /* 0x000e6800000e0000 */
[----:B------:R-:W2:Y:S01]  /*a770*/  SHFL.IDX PT, R132, R119, R190, 0x1c1f ;  /* 0x001c1fbe77847589 */ /* 0x000ea200000e0000 */
[----:B------:R-:W-:-:S03]  /*a780*/  SEL R58, R101, R58, P0 ;  /* 0x0000003a653a7207 */ /* 0x000fc60000000000 */
[----:B------:R-:W2:Y:S01]  /*a790*/  SHFL.IDX PT, R55, R14, R190, 0x1c1f ;  /* 0x001c1fbe0e377589 */ /* 0x000ea200000e0000 */
[----:B---3--:R-:W-:-:S03]  /*a7a0*/  SEL R100, R103, R107, P0 ;  /* 0x0000006b67647207 */ /* 0x008fc60000000000 */
[----:B------:R-:W-:Y:S01]  /*a7b0*/  SHFL.IDX PT, R64, R20, R190, 0x1c1f ;  /* 0x001c1fbe14407589 */ /* 0x000fe200000e0000 */
[----:B------:R-:W-:-:S03]  /*a7c0*/  SEL R102, R107, R103, P0 ;  /* 0x000000676b667207 */ /* 0x000fc60000000000 */
[----:B------:R3:W2:Y:S01]  /*a7d0*/  SHFL.IDX PT, R67, R15, R190, 0x1c1f ;  /* 0x001c1fbe0f437589 */ /* 0x0006a200000e0000 */
[----:B------:R-:W-:-:S03]  /*a7e0*/  MOV R94, R94 ;  /* 0x0000005e005e7202 */ /* 0x000fc60000000f00 */
[----:B------:R-:W2:Y:S01]  /*a7f0*/  SHFL.IDX PT, R156, R61, R190, 0x1c1f ;  /* 0x001c1fbe3d9c7589 */ /* 0x000ea200000e0000 */
[----:B-----5:R-:W-:-:S03]  /*a800*/  SEL R101, R89, R105, P0 ;  /* 0x0000006959657207 */ /* 0x020fc60000000000 */
[----:B------:R-:W-:Y:S01]  /*a810*/  SHFL.IDX PT, R165, R165, R190, 0x1c1f ;  /* 0x001c1fbea5a57589 */ /* 0x000fe200000e0000 */
[----:B------:R-:W-:-:S03]  /*a820*/  SEL R103, R105, R89, P0 ;  /* 0x0000005969677207 */ /* 0x000fc60000000000 */
[----:B------:R-:W5:Y:S01]  /*a830*/  SHFL.IDX PT, R163, R163, R190, 0x1c1f ;  /* 0x001c1fbea3a37589 */ /* 0x000f6200000e0000 */
[----:B0-----:R-:W-:Y:S02]  /*a840*/  SEL R105, R172, R108, P0 ;  /* 0x0000006cac697207 */ /* 0x001fe40000000000 */
[----:B------:R-:W-:Y:S01]  /*a850*/  SEL R107, R108, R172, P0 ;  /* 0x000000ac6c6b7207 */ /* 0x000fe20000000000 */
[----:B------:R0:W5:Y:S01]  /*a860*/  SHFL.IDX PT, R95, R148, R190, 0x1c1f ;  /* 0x001c1fbe945f7589 */ /* 0x00016200000e0000 */
[----:B----4-:R-:W-:Y:S02]  /*a870*/  SEL R108, R117, R113, P0 ;  /* 0x00000071756c7207 */ /* 0x010fe40000000000 */
[----:B------:R-:W-:Y:S01]  /*a880*/  SEL R110, R113, R117, P0 ;  /* 0x00000075716e7207 */ /* 0x000fe20000000000 */
[----:B------:R-:W-:Y:S01]  /*a890*/  SHFL.IDX PT, R168, R168, R190, 0x1c1f ;  /* 0x001c1fbea8a87589 */ /* 0x000fe200000e0000 */
[----:B------:R-:W-:-:S03]  /*a8a0*/  SEL R113, R116, R115, P0 ;  /* 0x0000007374717207 */ /* 0x000fc60000000000 */
[----:B------:R-:W4:Y:S01]  /*a8b0*/  SHFL.IDX PT, R166, R166, R190, 0x1c1f ;  /* 0x001c1fbea6a67589 */ /* 0x000f2200000e0000 */
[----:B------:R-:W-:Y:S02]  /*a8c0*/  SEL R115, R115, R116, P0 ;  /* 0x0000007473737207 */ /* 0x000fe40000000000 */
[----:B------:R-:W-:Y:S02]  /*a8d0*/  SEL R116, R118, R121, P0 ;  /* 0x0000007976747207 */ /* 0x000fe40000000000 */
[----:B------:R-:W-:Y:S02]  /*a8e0*/  SEL R118, R121, R118, P0 ;  /* 0x0000007679767207 */ /* 0x000fe40000000000 */
[----:B---3--:R-:W-:Y:S02]  /*a8f0*/  SEL R15, R33, R25, P0 ;  /* 0x00000019210f7207 */ /* 0x008fe40000000000 */
        /* <DEDUP_REMOVED lines=8> */
[----:B------:R3:W4:Y:S01]  /*a980*/  SHFL.IDX PT, R161, R65, R190, 0x1c1f ;  /* 0x001c1fbe41a17589 */ /* 0x00072200000e0000 */
        /* <DEDUP_REMOVED lines=55> */
[----:B0-----:R-:W-:Y:S02]  /*ad00*/  SEL R148, R150, R72, P0 ;  /* 0x0000004896947207 */ /* 0x001fe40000000000 */
        /* <DEDUP_REMOVED lines=11> */
[----:B------:R-:W-:Y:S02]  /*adc0*/  F2FP.BF16.F32.PACK_AB R68, R7, R6 ;  /* 0x000000060744723e */ /* 0x000fe400000010ff */
[----:B------:R-:W-:Y:S02]  /*add0*/  F2FP.BF16.F32.PACK_AB R69, R11, R10 ;  /* 0x0000000a0b45723e */ /* 0x000fe400000010ff */
[----:B------:R-:W-:Y:S02]  /*ade0*/  F2FP.BF16.F32.PACK_AB R70, R9, R8 ;  /* 0x000000080946723e */ /* 0x000fe400000010ff */
[----:B------:R-:W-:Y:S02]  /*adf0*/  F2FP.BF16.F32.PACK_AB R71, R13, R12 ;  /* 0x0000000c0d47723e */ /* 0x000fe400000010ff */
[----:B------:R-:W-:Y:S02]  /*ae00*/  SEL R48, R50, R53, P0 ;  /* 0x0000003532307207 */ /* 0x000fe40000000000 */
[----:B------:R-:W-:-:S02]  /*ae10*/  SEL R52, R60, R54, P0 ;  /* 0x000000363c347207 */ /* 0x000fc40000000000 */
[----:B------:R-:W-:Y:S02]  /*ae20*/  SEL R87, R87, R83, P0 ;  /* 0x0000005357577207 */ /* 0x000fe40000000000 */
[----:B------:R-:W-:Y:S02]  /*ae30*/  SEL R111, R111, R81, P0 ;  /* 0x000000516f6f7207 */ /* 0x000fe40000000000 */
[----:B------:R-:W-:Y:S02]  /*ae40*/  SEL R137, R82, R91, P0 ;  /* 0x0000005b52897207 */ /* 0x000fe40000000000 */
[----:B------:R-:W-:Y:S02]  /*ae50*/  SEL R139, R91, R82, P0 ;  /* 0x000000525b8b7207 */ /* 0x000fe40000000000 */
[----:B------:R-:W-:Y:S02]  /*ae60*/  F2FP.BF16.F32.PACK_AB R72, R15, R14 ;  /* 0x0000000e0f48723e */ /* 0x000fe400000010ff */
[----:B------:R-:W-:-:S02]  /*ae70*/  F2FP.BF16.F32.PACK_AB R73, R25, R24 ;  /* 0x000000181949723e */ /* 0x000fc400000010ff */
[----:B------:R-:W-:Y:S02]  /*ae80*/  F2FP.BF16.F32.PACK_AB R74, R21, R20 ;  /* 0x00000014154a723e */ /* 0x000fe400000010ff */
[----:B------:R-:W-:Y:S02]  /*ae90*/  F2FP.BF16.F32.PACK_AB R75, R27, R26 ;  /* 0x0000001a1b4b723e */ /* 0x000fe400000010ff */
[----:B------:R-:W-:Y:S02]  /*aea0*/  SEL R153, R80, R88, P0 ;  /* 0x0000005850997207 */ /* 0x000fe40000000000 */
[----:B------:R-:W-:Y:S02]  /*aeb0*/  SEL R155, R88, R80, P0 ;  /* 0x00000050589b7207 */ /* 0x000fe40000000000 */
[----:B------:R-:W-:Y:S02]  /*aec0*/  SEL R50, R53, R50, P0 ;  /* 0x0000003235327207 */ /* 0x000fe40000000000 */
[----:B-1----:R-:W-:-:S02]  /*aed0*/  SEL R49, R51, R157, P0 ;  /* 0x0000009d33317207 */ /* 0x002fc40000000000 */
[----:B------:R-:W-:Y:S02]  /*aee0*/  SEL R54, R54, R60, P0 ;  /* 0x0000003c36367207 */ /* 0x000fe40000000000 */
[----:B--2---:R-:W-:Y:S02]  /*aef0*/  SEL R129, R131, R132, P0 ;  /* 0x0000008483817207 */ /* 0x004fe40000000000 */
[----:B------:R-:W-:Y:S02]  /*af00*/  F2FP.BF16.F32.PACK_AB R80, R29, R28 ;  /* 0x0000001c1d50723e */ /* 0x000fe400000010ff */
[----:B------:R-:W-:Y:S02]  /*af10*/  F2FP.BF16.F32.PACK_AB R81, R33, R32 ;  /* 0x000000202151723e */ /* 0x000fe400000010ff */
[----:B------:R-:W-:Y:S02]  /*af20*/  F2FP.BF16.F32.PACK_AB R82, R31, R30 ;  /* 0x0000001e1f52723e */ /* 0x000fe400000010ff */
[----:B------:R-:W-:-:S02]  /*af30*/  F2FP.BF16.F32.PACK_AB R83, R35, R34 ;  /* 0x000000222353723e */ /* 0x000fc400000010ff */
[----:B------:R-:W-:Y:S02]  /*af40*/  SEL R51, R157, R51, P0 ;  /* 0x000000339d337207 */ /* 0x000fe40000000000 */
[----:B------:R-:W-:Y:S02]  /*af50*/  SEL R53, R96, R55, P0 ;  /* 0x0000003760357207 */ /* 0x000fe40000000000 */
[----:B------:R-:W-:Y:S02]  /*af60*/  SEL R60, R62, R67, P0 ;  /* 0x000000433e3c7207 */ /* 0x000fe40000000000 */
[----:B------:R-:W-:Y:S02]  /*af70*/  SEL R61, R63, R64, P0 ;  /* 0x000000403f3d7207 */ /* 0x000fe40000000000 */
[----:B------:R-:W-:Y:S02]  /*af80*/  SEL R131, R132, R131, P0 ;  /* 0x0000008384837207 */ /* 0x000fe40000000000 */
[----:B------:R-:W-:-:S02]  /*af90*/  F2FP.BF16.F32.PACK_AB R88, R37, R36 ;  /* 0x000000242558723e */ /* 0x000fc400000010ff */
[----:B------:R-:W-:Y:S02]  /*afa0*/  F2FP.BF16.F32.PACK_AB R90, R39, R38 ;  /* 0x00000026275a723e */ /* 0x000fe400000010ff */
[----:B------:R-:W-:Y:S02]  /*afb0*/  F2FP.BF16.F32.PACK_AB R91, R43, R42 ;  /* 0x0000002a2b5b723e */ /* 0x000fe400000010ff */
[----:B------:R-:W-:Y:S01]  /*afc0*/  F2FP.BF16.F32.PACK_AB R89, R41, R40 ;  /* 0x000000282959723e */ /* 0x000fe200000010ff */
[----:B------:R0:W-:Y:S01]  /*afd0*/  STSM.16.M88.4 [R78], R68 ;  /* 0x000000444e007844 */ /* 0x0001e20000000200 */
[----:B------:R-:W-:Y:S02]  /*afe0*/  SEL R55, R55, R96, P0 ;  /* 0x0000006037377207 */ /* 0x000fe40000000000 */
[----:B------:R-:W-:Y:S02]  /*aff0*/  SEL R62, R67, R62, P0 ;  /* 0x0000003e433e7207 */ /* 0x000fe40000000000 */
[----:B------:R-:W-:-:S02]  /*b000*/  SEL R63, R64, R63, P0 ;  /* 0x0000003f403f7207 */ /* 0x000fc40000000000 */
[----:B------:R-:W-:Y:S01]  /*b010*/  SEL R132, R134, R156, P0 ;  /* 0x0000009c86847207 */ /* 0x000fe20000000000 */
[----:B------:R1:W-:Y:S01]  /*b020*/  STSM.16.M88.4 [R79], R72 ;  /* 0x000000484f007844 */ /* 0x0003e20000000200 */
[----:B-----5:R-:W-:Y:S02]  /*b030*/  SEL R64, R164, R163, P0 ;  /* 0x000000a3a4407207 */ /* 0x020fe40000000000 */
[----:B------:R-:W-:Y:S02]  /*b040*/  SEL R66, R163, R164, P0 ;  /* 0x000000a4a3427207 */ /* 0x000fe40000000000 */
[----:B---3--:R-:W-:Y:S02]  /*b050*/  SEL R65, R167, R165, P0 ;  /* 0x000000a5a7417207 */ /* 0x008fe40000000000 */
[----:B------:R-:W-:Y:S02]  /*b060*/  SEL R67, R165, R167, P0 ;  /* 0x000000a7a5437207 */ /* 0x000fe40000000000 */
[----:B------:R-:W-:Y:S01]  /*b070*/  SEL R134, R156, R134, P0 ;  /* 0x000000869c867207 */ /* 0x000fe20000000000 */
[----:B------:R-:W-:Y:S01]  /*b080*/  STSM.16.M88.4 [R2], R80 ;  /* 0x0000005002007844 */ /* 0x000fe20000000200 */
[----:B------:R-:W-:-:S02]  /*b090*/  SEL R156, R158, R159, P0 ;  /* 0x0000009f9e9c7207 */ /* 0x000fc40000000000 */
[----:B------:R-:W-:Y:S01]  /*b0a0*/  SEL R158, R159, R158, P0 ;  /* 0x0000009e9f9e7207 */ /* 0x000fe20000000000 */
[----:B------:R2:W-:Y:S01]  /*b0b0*/  STSM.16.M88.4 [R76], R88 ;  /* 0x000000584c007844 */ /* 0x0005e20000000200 */
[----:B0-----:R-:W-:Y:S02]  /*b0c0*/  F2FP.BF16.F32.PACK_AB R68, R45, R44 ;  /* 0x0000002c2d44723e */ /* 0x001fe400000010ff */
[----:B------:R-:W-:Y:S02]  /*b0d0*/  F2FP.BF16.F32.PACK_AB R70, R47, R46 ;  /* 0x0000002e2f46723e */ /* 0x000fe400000010ff */
[----:B------:R-:W-:Y:S02]  /*b0e0*/  F2FP.BF16.F32.PACK_AB R71, R51, R50 ;  /* 0x000000323347723e */ /* 0x000fe400000010ff */
[----:B------:R-:W-:Y:S02]  /*b0f0*/  F2FP.BF16.F32.PACK_AB R69, R49, R48 ;  /* 0x000000303145723e */ /* 0x000fe400000010ff */
[----:B------:R-:W-:-:S02]  /*b100*/  SEL R157, R77, R95, P0 ;  /* 0x0000005f4d9d7207 */ /* 0x000fc40000000000 */
[----:B------:R-:W-:Y:S02]  /*b110*/  SEL R159, R95, R77, P0 ;  /* 0x0000004d5f9f7207 */ /* 0x000fe40000000000 */
[----:B-1----:R-:W-:Y:S02]  /*b120*/  F2FP.BF16.F32.PACK_AB R72, R53, R52 ;  /* 0x000000343548723e */ /* 0x002fe400000010ff */
[----:B------:R-:W-:Y:S02]  /*b130*/  F2FP.BF16.F32.PACK_AB R74, R55, R54 ;  /* 0x00000036374a723e */ /* 0x000fe400000010ff */
[----:B------:R-:W-:Y:S02]  /*b140*/  F2FP.BF16.F32.PACK_AB R75, R59, R58 ;  /* 0x0000003a3b4b723e */ /* 0x000fe400000010ff */
[----:B------:R-:W-:Y:S02]  /*b150*/  F2FP.BF16.F32.PACK_AB R73, R57, R56 ;  /* 0x000000383949723e */ /* 0x000fe400000010ff */
[----:B----4-:R-:W-:-:S02]  /*b160*/  SEL R96, R169, R166, P0 ;  /* 0x000000a6a9607207 */ /* 0x010fc40000000000 */
[----:B------:R-:W-:Y:S02]  /*b170*/  SEL R98, R166, R169, P0 ;  /* 0x000000a9a6627207 */ /* 0x000fe40000000000 */
[----:B------:R-:W-:Y:S02]  /*b180*/  SEL R97, R170, R168, P0 ;  /* 0x000000a8aa617207 */ /* 0x000fe40000000000 */
[----:B------:R-:W-:Y:S02]  /*b190*/  SEL R99, R168, R170, P0 ;  /* 0x000000aaa8637207 */ /* 0x000fe40000000000 */
[----:B--2---:R-:W-:Y:S02]  /*b1a0*/  F2FP.BF16.F32.PACK_AB R76, R61, R60 ;  /* 0x0000003c3d4c723e */ /* 0x004fe400000010ff */
[----:B------:R-:W-:Y:S02]  /*b1b0*/  F2FP.BF16.F32.PACK_AB R78, R63, R62 ;  /* 0x0000003e3f4e723e */ /* 0x000fe400000010ff */
[----:B------:R-:W-:-:S02]  /*b1c0*/  F2FP.BF16.F32.PACK_AB R79, R67, R66 ;  /* 0x00000042434f723e */ /* 0x000fc400000010ff */
[----:B------:R-:W-:Y:S01]  /*b1d0*/  F2FP.BF16.F32.PACK_AB R77, R65, R64 ;  /* 0x00000040414d723e */ /* 0x000fe200000010ff */
[----:B------:R0:W-:Y:S01]  /*b1e0*/  STSM.16.M88.4 [R94], R68 ;  /* 0x000000445e007844 */ /* 0x0001e20000000200 */
[----:B------:R-:W-:Y:S02]  /*b1f0*/  F2FP.BF16.F32.PACK_AB R88, R85, R84 ;  /* 0x000000545558723e */ /* 0x000fe400000010ff */
[----:B------:R-:W-:Y:S01]  /*b200*/  F2FP.BF16.F32.PACK_AB R90, R87, R86 ;  /* 0x00000056575a723e */ /* 0x000fe200000010ff */
[----:B------:R1:W-:Y:S01]  /*b210*/  STSM.16.M88.4 [R93], R72 ;  /* 0x000000485d007844 */ /* 0x0003e20000000200 */
[----:B------:R-:W-:Y:S02]  /*b220*/  F2FP.BF16.F32.PACK_AB R91, R99, R98 ;  /* 0x00000062635b723e */ /* 0x000fe400000010ff */
[----:B------:R-:W-:Y:S01]  /*b230*/  F2FP.BF16.F32.PACK_AB R89, R97, R96 ;  /* 0x000000606159723e */ /* 0x000fe200000010ff */
[----:B------:R2:W-:Y:S01]  /*b240*/  STSM.16.M88.4 [R92], R76 ;  /* 0x0000004c5c007844 */ /* 0x0005e20000000200 */
[----:B------:R-:W-:-:S02]  /*b250*/  F2FP.BF16.F32.PACK_AB R95, R107, R106 ;  /* 0x0000006a6b5f723e */ /* 0x000fc400000010ff */
[----:B------:R-:W-:Y:S01]  /*b260*/  F2FP.BF16.F32.PACK_AB R80, R117, R116 ;  /* 0x000000747550723e */ /* 0x000fe200000010ff */
[----:B------:R3:W-:Y:S01]  /*b270*/  STSM.16.M88.4 [R181], R88 ;  /* 0x00000058b5007844 */ /* 0x0007e20000000200 */
[----:B------:R-:W-:Y:S02]  /*b280*/  F2FP.BF16.F32.PACK_AB R82, R119, R118 ;  /* 0x000000767752723e */ /* 0x000fe400000010ff */
[----:B0-----:R-:W-:Y:S02]  /*b290*/  F2FP.BF16.F32.PACK_AB R94, R103, R102 ;  /* 0x00000066675e723e */ /* 0x001fe400000010ff */
[----:B------:R-:W-:Y:S02]  /*b2a0*/  F2FP.BF16.F32.PACK_AB R83, R123, R122 ;  /* 0x0000007a7b53723e */ /* 0x000fe400000010ff */
[----:B-1----:R-:W-:Y:S02]  /*b2b0*/  F2FP.BF16.F32.PACK_AB R93, R105, R104 ;  /* 0x00000068695d723e */ /* 0x002fe400000010ff */
[----:B------:R-:W-:-:S02]  /*b2c0*/  F2FP.BF16.F32.PACK_AB R81, R121, R120 ;  /* 0x000000787951723e */ /* 0x000fc400000010ff */
[----:B--2---:R-:W-:Y:S02]  /*b2d0*/  F2FP.BF16.F32.PACK_AB R92, R101, R100 ;  /* 0x00000064655c723e */ /* 0x004fe400000010ff */
[----:B------:R-:W-:Y:S02]  /*b2e0*/  F2FP.BF16.F32.PACK_AB R76, R109, R108 ;  /* 0x0000006c6d4c723e */ /* 0x000fe400000010ff */
[----:B------:R-:W-:Y:S02]  /*b2f0*/  F2FP.BF16.F32.PACK_AB R78, R111, R110 ;  /* 0x0000006e6f4e723e */ /* 0x000fe400000010ff */
[----:B------:R-:W-:Y:S02]  /*b300*/  F2FP.BF16.F32.PACK_AB R79, R115, R114 ;  /* 0x00000072734f723e */ /* 0x000fe400000010ff */
[----:B------:R-:W-:Y:S02]  /*b310*/  F2FP.BF16.F32.PACK_AB R77, R113, R112 ;  /* 0x00000070714d723e */ /* 0x000fe400000010ff */
[----:B------:R-:W-:Y:S01]  /*b320*/  SEL R2, R4, R161, P0 ;  /* 0x000000a104027207 */ /* 0x000fe20000000000 */
[----:B------:R-:W-:Y:S01]  /*b330*/  STSM.16.M88.4 [R182], R92 ;  /* 0x0000005cb6007844 */ /* 0x000fe20000000200 */
[----:B------:R-:W-:-:S02]  /*b340*/  SEL R4, R161, R4, P0 ;  /* 0x00000004a1047207 */ /* 0x000fc40000000000 */
[----:B---3--:R-:W-:Y:S02]  /*b350*/  F2FP.BF16.F32.PACK_AB R88, R125, R124 ;  /* 0x0000007c7d58723e */ /* 0x008fe400000010ff */
[----:B------:R-:W-:Y:S02]  /*b360*/  F2FP.BF16.F32.PACK_AB R90, R127, R126 ;  /* 0x0000007e7f5a723e */ /* 0x000fe400000010ff */
[----:B------:R-:W-:Y:S02]  /*b370*/  F2FP.BF16.F32.PACK_AB R91, R131, R130 ;  /* 0x00000082835b723e */ /* 0x000fe400000010ff */
[----:B------:R-:W-:Y:S01]  /*b380*/  F2FP.BF16.F32.PACK_AB R89, R129, R128 ;  /* 0x000000808159723e */ /* 0x000fe200000010ff */
[----:B------:R0:W-:Y:S01]  /*b390*/  STSM.16.M88.4 [R183], R76 ;  /* 0x0000004cb7007844 */ /* 0x0001e20000000200 */
[----:B------:R-:W-:Y:S02]  /*b3a0*/  F2FP.BF16.F32.PACK_AB R68, R133, R132 ;  /* 0x000000848544723e */ /* 0x000fe400000010ff */
[----:B------:R-:W-:-:S02]  /*b3b0*/  F2FP.BF16.F32.PACK_AB R70, R135, R134 ;  /* 0x000000868746723e */ /* 0x000fc400000010ff */
[----:B------:R-:W-:Y:S02]  /*b3c0*/  F2FP.BF16.F32.PACK_AB R71, R139, R138 ;  /* 0x0000008a8b47723e */ /* 0x000fe400000010ff */
[----:B------:R-:W-:Y:S01]  /*b3d0*/  F2FP.BF16.F32.PACK_AB R69, R137, R136 ;  /* 0x000000888945723e */ /* 0x000fe200000010ff */
[----:B------:R1:W-:Y:S01]  /*b3e0*/  STSM.16.M88.4 [R184], R80 ;  /* 0x00000050b8007844 */ /* 0x0003e20000000200 */
[----:B------:R-:W-:Y:S02]  /*b3f0*/  F2FP.BF16.F32.PACK_AB R72, R141, R140 ;  /* 0x0000008c8d48723e */ /* 0x000fe400000010ff */
[----:B------:R-:W-:Y:S02]  /*b400*/  F2FP.BF16.F32.PACK_AB R74, R143, R142 ;  /* 0x0000008e8f4a723e */ /* 0x000fe400000010ff */
[----:B------:R-:W-:Y:S02]  /*b410*/  F2FP.BF16.F32.PACK_AB R75, R147, R146 ;  /* 0x00000092934b723e */ /* 0x000fe400000010ff */
[----:B------:R-:W-:-:S02]  /*b420*/  F2FP.BF16.F32.PACK_AB R73, R145, R144 ;  /* 0x000000909149723e */ /* 0x000fc400000010ff */
[----:B0-----:R-:W-:Y:S02]  /*b430*/  F2FP.BF16.F32.PACK_AB R76, R149, R148 ;  /* 0x00000094954c723e */ /* 0x001fe400000010ff */
[----:B------:R-:W-:Y:S02]  /*b440*/  F2FP.BF16.F32.PACK_AB R78, R151, R150 ;  /* 0x00000096974e723e */ /* 0x000fe400000010ff */
[----:B------:R-:W-:Y:S02]  /*b450*/  F2FP.BF16.F32.PACK_AB R79, R155, R154 ;  /* 0x0000009a9b4f723e */ /* 0x000fe400000010ff */
[----:B------:R-:W-:Y:S01]  /*b460*/  F2FP.BF16.F32.PACK_AB R77, R153, R152 ;  /* 0x00000098994d723e */ /* 0x000fe200000010ff */
[----:B------:R0:W-:Y:S01]  /*b470*/  STSM.16.M88.4 [R185], R88 ;  /* 0x00000058b9007844 */ /* 0x0001e20000000200 */
[----:B-1----:R-:W-:Y:S02]  /*b480*/  F2FP.BF16.F32.PACK_AB R81, R3, R2 ;  /* 0x000000020351723e */ /* 0x002fe400000010ff */
[----:B------:R-:W-:-:S02]  /*b490*/  F2FP.BF16.F32.PACK_AB R82, R159, R158 ;  /* 0x0000009e9f52723e */ /* 0x000fc400000010ff */
[----:B------:R-:W-:Y:S02]  /*b4a0*/  F2FP.BF16.F32.PACK_AB R83, R5, R4 ;  /* 0x000000040553723e */ /* 0x000fe400000010ff */
[----:B------:R-:W-:Y:S01]  /*b4b0*/  F2FP.BF16.F32.PACK_AB R80, R157, R156 ;  /* 0x0000009c9d50723e */ /* 0x000fe200000010ff */
[----:B------:R1:W-:Y:S04]  /*b4c0*/  STSM.16.M88.4 [R186], R68 ;  /* 0x00000044ba007844 */ /* 0x0003e80000000200 */
[----:B------:R-:W-:Y:S04]  /*b4d0*/  STSM.16.M88.4 [R187], R72 ;  /* 0x00000048bb007844 */ /* 0x000fe80000000200 */
[----:B------:R2:W-:Y:S04]  /*b4e0*/  STSM.16.M88.4 [R188], R76 ;  /* 0x0000004cbc007844 */ /* 0x0005e80000000200 */
[----:B------:R3:W-:Y:S01]  /*b4f0*/  STSM.16.M88.4 [R189], R80 ;  /* 0x00000050bd007844 */ /* 0x0007e20000000200 */
[----:B------:R-:W-:Y:S01]  /*b500*/  USHF.L.U32 UR4, UR36, 0x2, URZ ;  /* 0x0000000224047899 */ /* 0x000fe2000800063f */
[----:B------:R-:W-:Y:S01]  /*b510*/  BAR.SYNC.DEFER_BLOCKING 0x1, 0x100 ;  /* 0x0044000000007b1d */ /* 0x000fe20000010000 */
[----:B------:R-:W-:-:S02]  /*b520*/  ISETP.NE.U32.AND P0, PT, RZ, UR14, PT ;  /* 0x0000000eff007c0c */ /* 0x000fc4000bf05070 */
[----:B------:R-:W-:Y:S02]  /*b530*/  UIADD3 UR9, UP0, UR4, UR14, URZ ;  /* 0x0000000e04097290 */ /* 0x000fe4000ff1e03f */
[----:B------:R-:W-:Y:S02]  /*b540*/  ISETP.NE.AND.EX P0, PT, RZ, UR15, PT, P0 ;  /* 0x0000000fff007c0c */ /* 0x000fe4000bf05300 */
[----:B------:R-:W-:Y:S02]  /*b550*/  UIADD3.X UR12, UR16, UR15, URZ, UP0, !UPT ;  /* 0x0000000f100c7290 */ /* 0x000fe400087fe43f */
[----:B0-----:R-:W-:-:S04]  /*b560*/  IMAD.U32 R88, RZ, RZ, UR9 ;  /* 0x00000009ff587e24 */ /* 0x001fc8000f8e00ff */
[----:B------:R-:W-:Y:S01]  /*b570*/  IMAD.U32 R89, RZ, RZ, UR12 ;  /* 0x0000000cff597e24 */ /* 0x000fe2000f8e00ff */
[----:B------:R-:W-:Y:S02]  /*b580*/  ULDC.64 UR12, c[0x0][0xc08] ;  /* 0x00030200000c7ab9 */ /* 0x000fe40000000a00 */
[----:B------:R-:W-:Y:S02]  /*b590*/  UISETP.NE.U32.AND UP0, UPT, UR12, URZ, UPT ;  /* 0x0000003f0c00728c */ /* 0x000fe4000bf05070 */
[----:B------:R-:W4:Y:S02]  /*b5a0*/  @P0 LDG.E R90, desc[UR48][R88.64] ;  /* 0x00000030585a0981 */ /* 0x000f24000c1e1900 */
[----:B------:R-:W-:-:S06]  /*b5b0*/  UISETP.NE.AND.EX UP0, UPT, UR13, URZ, UPT, UP0 ;  /* 0x0000003f0d00728c */ /* 0x000fcc000bf05300 */
[----:B------:R-:W-:-:S05]  /*b5c0*/  PLOP3.LUT P4, PT, PT, PT, UP0, 0x80, 0x0 ;  /* 0x000000000000781c */ /* 0x000fca0003f8f008 */
[----:B------:R-:W-:-:S04]  /*b5d0*/  @UP0 UIADD3 UR12, UP1, UR4, UR12, URZ ;  /* 0x0000000c040c0290 */ /* 0x000fc8000ff3e03f */
[----:B------:R-:W-:Y:S02]  /*b5e0*/  @UP0 UIADD3.X UR13, UR16, UR13, URZ, UP1, !UPT ;  /* 0x0000000d100d0290 */ /* 0x000fe40008ffe43f */
[----:B-1----:R-:W-:-:S04]  /*b5f0*/  IMAD.U32 R68, RZ, RZ, UR12 ;  /* 0x0000000cff447e24 */ /* 0x002fc8000f8e00ff */
[----:B------:R-:W-:-:S05]  /*b600*/  IMAD.U32 R69, RZ, RZ, UR13 ;  /* 0x0000000dff457e24 */ /* 0x000fca000f8e00ff */
[----:B------:R0:W5:Y:S01]  /*b610*/  @P4 LDG.E R70, desc[UR48][R68.64] ;  /* 0x0000003044464981 */ /* 0x000162000c1e1900 */
[----:B------:R-:W-:Y:S02]  /*b620*/  UISETP.NE.AND UP2, UPT, UR20, 0x1, UPT ;  /* 0x000000011400788c */ /* 0x000fe4000bf45270 */
[----:B------:R-:W-:Y:S01]  /*b630*/  UISETP.GT.AND UP1, UPT, UR44, 0x1, UPT ;  /* 0x000000012c00788c */ /* 0x000fe2000bf24270 */
[----:B------:R-:W-:-:S03]  /*b640*/  UMOV UR21, 0x9b8 ;  /* 0x000009b800157882 */ /* 0x000fc60000000000 */
[----:B------:R-:W-:Y:S01]  /*b650*/  USEL UR21, UR21, 0x978, UP1 ;  /* 0x0000097815157887 */ /* 0x000fe20008800000 */
[----:B------:R-:W-:Y:S01]  /*b660*/  PLOP3.LUT P1, PT, PT, PT, UP2, 0x80, 0x0 ;  /* 0x000000000000781c */ /* 0x000fe20003f2f028 */
[----:B------:R-:W-:Y:S01]  /*b670*/  UISETP.NE.U32.AND UP0, UPT, UR14, URZ, UPT ;  /* 0x0000003f0e00728c */ /* 0x000fe2000bf05070 */
[----:B--2---:R-:W-:Y:S01]  /*b680*/  IMAD.U32 R76, RZ, RZ, UR42 ;  /* 0x0000002aff4c7e24 */ /* 0x004fe2000f8e00ff */
[----:B------:R-:W-:Y:S01]  /*b690*/  UMOV UR4, URZ ;  /* 0x0000003f00047c82 */ /* 0x000fe20008000000 */
[----:B------:R-:W-:Y:S01]  /*b6a0*/  @UP2 ULDC UR24, c[0x0][0xbec] ;  /* 0x0002fb0000182ab9 */ /* 0x000fe20000000800 */
[----:B------:R-:W-:Y:S01]  /*b6b0*/  UISETP.NE.AND.EX UP0, UPT, UR15, URZ, UPT, UP0 ;  /* 0x0000003f0f00728c */ /* 0x000fe2000bf05300 */
[----:B------:R-:W-:Y:S01]  /*b6c0*/  IMAD R76, R76, 0x80, R192 ;  /* 0x000000804c4c7824 */ /* 0x000fe200078e02c0 */
[----:B------:R-:W-:Y:S02]  /*b6d0*/  USEL UR9, UR40, URZ, UP1 ;  /* 0x0000003f28097287 */ /* 0x000fe40008800000 */
[----:B------:R-:W-:-:S02]  /*b6e0*/  USEL UR36, UR36, URZ, !UP0 ;  /* 0x0000003f24247287 */ /* 0x000fc4000c000000 */
[----:B------:R-:W-:Y:S01]  /*b6f0*/  ULDC.64 UR14, c[0x0][UR21+0x220] ;  /* 0x00008800150e7abb */ /* 0x000fe20008000a00 */
[----:B------:R-:W-:Y:S01]  /*b700*/  ULDC.64 UR18, c[0x0][UR21+0x218] ;  /* 0x0000860015127abb */ /* 0x000fe20008000a00 */
[----:B------:R-:W-:Y:S01]  /*b710*/  ULDC.64 UR16, c[0x0][UR21+0x228] ;  /* 0x00008a0015107abb */ /* 0x000fe20008000a00 */
[----:B0-----:R-:W-:Y:S01]  /*b720*/  @P1 IMAD.HI.U32 R68, R76, UR24, RZ ;  /* 0x000000184c441c27 */ /* 0x001fe2000f8e00ff */
[----:B------:R-:W-:Y:S02]  /*b730*/  USEL UR37, UR37, URZ, !UP0 ;  /* 0x0000003f25257287 */ /* 0x000fe4000c000000 */
[----:B------:R-:W-:Y:S02]  /*b740*/  UIMAD UR15, UR15, UR36, URZ ;  /* 0x000000240f0f72a4 */ /* 0x000fe4000f8e023f */
[----:B------:R-:W-:Y:S02]  /*b750*/  UIMAD.WIDE.U32 UR12, UR18, UR39, URZ ;  /* 0x00000027120c72a5 */ /* 0x000fe4000f8e003f */
[----:B------:R-:W-:Y:S01]  /*b760*/  UIMAD.WIDE.U32 UR22, UR16, UR9, URZ ;  /* 0x00000009101672a5 */ /* 0x000fe2000f8e003f */
[----:B------:R-:W-:Y:S01]  /*b770*/  IMAD.MOV.U32 R69, RZ, RZ, R76 ;  /* 0x000000ffff457224 */ /* 0x000fe200078e004c */
[----:B------:R-:W-:Y:S01]  /*b780*/  @UP2 ULDC UR25, c[0x0][0xbf0] ;  /* 0x0002fc0000192ab9 */ /* 0x000fe20000000800 */
[----:B------:R-:W-:-:S02]  /*b790*/  UIMAD UR18, UR19, UR39, URZ ;  /* 0x00000027131272a4 */ /* 0x000fc4000f8e023f */
[----:B------:R-:W-:Y:S01]  /*b7a0*/  UIMAD UR9, UR17, UR9, URZ ;  /* 0x00000009110972a4 */ /* 0x000fe2000f8e023f */
[----:B------:R-:W-:Y:S01]  /*b7b0*/  @P1 SHF.R.U32.HI R69, RZ, UR25, R68 ;  /* 0x00000019ff451c19 */ /* 0x000fe20008011644 */
[----:B------:R-:W-:Y:S02]  /*b7c0*/  UIMAD.WIDE.U32 UR16, UR14, UR36, URZ ;  /* 0x000000240e1072a5 */ /* 0x000fe4000f8e003f */
[----:B------:R-:W-:Y:S02]  /*b7d0*/  UIMAD UR15, UR14, UR37, UR15 ;  /* 0x000000250e0f72a4 */ /* 0x000fe4000f8e020f */
[----:B------:R-:W-:Y:S01]  /*b7e0*/  UIADD3 UR18, UR13, UR18, URZ ;  /* 0x000000120d127290 */ /* 0x000fe2000fffe03f */
[----:B------:R-:W-:Y:S01]  /*b7f0*/  IMAD.U32 R68, RZ, RZ, UR22 ;  /* 0x00000016ff447e24 */ /* 0x000fe2000f8e00ff */
[----:B------:R-:W-:Y:S01]  /*b800*/  UIADD3 UR13, UR23, UR9, URZ ;  /* 0x00000009170d7290 */ /* 0x000fe2000fffe03f */
[----:B------:R-:W-:Y:S01]  /*b810*/  IMAD.MOV R71, RZ, RZ, -R69 ;  /* 0x000000ffff477224 */ /* 0x000fe200078e0a45 */
[----:B------:R-:W-:-:S03]  /*b820*/  UIADD3 UR9, UR17, UR15, URZ ;  /* 0x0000000f11097290 */ /* 0x000fc6000fffe03f */
[----:B------:R-:W-:Y:S01]  /*b830*/  IMAD R71, R71, UR20, R76 ;  /* 0x0000001447477c24 */ /* 0x000fe2000f8e024c */
[----:B------:R-:W-:Y:S01]  /*b840*/  ULDC.64 UR14, c[0x0][0xba8] ;  /* 0x0002ea00000e7ab9 */ /* 0x000fe20000000a00 */
[----:B------:R-:W-:Y:S01]  /*b850*/  IMAD.U32 R74, RZ, RZ, UR13 ;  /* 0x0000000dff4a7e24 */ /* 0x000fe2000f8e00ff */
[----:B------:R-:W-:Y:S01]  /*b860*/  @!UP1 ULDC UR14, c[0x0][0xb50] ;  /* 0x0002d400000e9ab9 */ /* 0x000fe20000000800 */
[----:B------:R-:W-:Y:S01]  /*b870*/  @!UP1 ULDC UR15, c[0x0][0xb54] ;  /* 0x0002d500000f9ab9 */ /* 0x000fe20000000800 */
[----:B------:R-:W-:Y:S02]  /*b880*/  SHF.R.S32.HI R72, RZ, 0x1f, R71 ;  /* 0x0000001fff487819 */ /* 0x000fe40000011447 */
[----:B----4-:R-:W-:-:S13]  /*b890*/  @P0 R2UR UR4, R90 ;  /* 0x000000005a0402ca */ /* 0x010fda00000e0000 */
[----:B------:R-:W-:Y:S02]  /*b8a0*/  UIADD3 UR12, UP0, UP3, UR16, UR12, UR4 ;  /* 0x0000000c100c7290 */ /* 0x000fe4000fb1e004 */
[----:B------:R-:W-:-:S04]  /*b8b0*/  USHF.R.S32.HI UR16, URZ, 0x1f, UR4 ;  /* 0x0000001f3f107899 */ /* 0x000fc80008011404 */
[----:B------:R-:W-:Y:S01]  /*b8c0*/  UIADD3.X UR9, UR9, UR18, UR16, UP0, UP3 ;  /* 0x0000001209097290 */ /* 0x000fe200087e6410 */
[----:B------:R-:W-:Y:S02]  /*b8d0*/  IADD3 R68, P2, P3, R69, UR12, R68 ;  /* 0x0000000c45447c10 */ /* 0x000fe4000fb5e044 */
[----:B------:R-:W-:Y:S01]  /*b8e0*/  SHF.R.S32.HI R69, RZ, 0x1f, R69 ;  /* 0x0000001fff457819 */ /* 0x000fe20000011445 */
[----:B------:R-:W-:Y:S02]  /*b8f0*/  ULDC.64 UR12, c[0x0][UR21+0x210] ;  /* 0x00008400150c7abb */ /* 0x000fe40008000a00 */
[----:B------:R-:W-:Y:S01]  /*b900*/  IMAD R73, R71, UR13, RZ ;  /* 0x0000000d47497c24 */ /* 0x000fe2000f8e02ff */
[----:B------:R-:W-:-:S03]  /*b910*/  IADD3.X R69, R69, UR9, R74, P2, P3 ;  /* 0x0000000945457c10 */ /* 0x000fc600097e644a */
[----:B------:R-:W-:Y:S02]  /*b920*/  IMAD R73, R72, UR12, R73 ;  /* 0x0000000c48497c24 */ /* 0x000fe4000f8e0249 */
[----:B------:R-:W-:-:S04]  /*b930*/  IMAD.WIDE.U32 R68, R71, UR12, R68 ;  /* 0x0000000c47447c25 */ /* 0x000fc8000f8e0044 */
[----:B------:R-:W-:Y:S01]  /*b940*/  IMAD.IADD R69, R69, 0x1, R73 ;  /* 0x0000000145457824 */ /* 0x000fe200078e0249 */
[----:B------:R-:W-:Y:S01]  /*b950*/  LEA R72, P2, R68, UR14, 0x2 ;  /* 0x0000000e44487c11 */ /* 0x000fe2000f8410ff */
[----:B------:R-:W-:Y:S01]  /*b960*/  ULDC UR9, c[0x0][0xa88] ;  /* 0x0002a20000097ab9 */ /* 0x000fe20000000800 */
[----:B-----5:R-:W-:Y:S02]  /*b970*/  @P4 R2UR UR9, R70 ;  /* 0x00000000460942ca */ /* 0x020fe400000e0000 */
[----:B------:R-:W-:Y:S01]  /*b980*/  LEA.HI.X R73, R68, UR15, R69, 0x2, P2 ;  /* 0x0000000f44497c11 */ /* 0x000fe200090f1445 */
[----:B---3--:R-:W-:-:S12]  /*b990*/  @P4 BRA `(.L_x_171) ;  /* 0x0000000000184947 */ /* 0x008fd80003800000 */
[----:B------:R-:W-:Y:S05]  /*b9a0*/  @!P0 BRA `(.L_x_171) ;  /* 0x0000000000148947 */ /* 0x000fea0003800000 */
[----:B------:R-:W2:Y:S04]  /*b9b0*/  LDG.E R69, desc[UR48][R88.64] ;  /* 0x0000003058457981 */ /* 0x000ea8000c1e1900 */
[----:B------:R-:W3:Y:S01]  /*b9c0*/  LDG.E R68, desc[UR48][R88.64+0x4] ;  /* 0x0000043058447981 */ /* 0x000ee2000c1e1900 */
[----:B--2---:R-:W-:Y:S02]  /*b9d0*/  R2UR UR12, R69 ;  /* 0x00000000450c72ca */ /* 0x004fe400000e0000 */
[----:B---3--:R-:W-:-:S13]  /*b9e0*/  R2UR UR9, R68 ;  /* 0x00000000440972ca */ /* 0x008fda00000e0000 */
[----:B------:R-:W-:-:S12]  /*b9f0*/  UIADD3 UR9, -UR12, UR9, URZ ;  /* 0x000000090c097290 */ /* 0x000fd8000fffe13f */
.L_x_171:
[----:B------:R-:W2:Y:S04]  /*ba00*/  LDL R75, [R1+0x3c] ;  /* 0x00003c00014b7983 */ /* 0x000ea80000100800 */
[----:B------:R-:W3:Y:S01]  /*ba10*/  LDL R74, [R1+0x38] ;  /* 0x00003800014a7983 */ /* 0x000ee20000100800 */
[----:B------:R-:W-:Y:S01]  /*ba20*/  IMAD.U32 R77, RZ, RZ, UR42 ;  /* 0x0000002aff4d7e24 */ /* 0x000fe2000f8e00ff */
[----:B------:R-:W-:Y:S02]  /*ba30*/  UIMAD UR9, UR9, UR20, URZ ;  /* 0x00000014090972a4 */ /* 0x000fe4000f8e023f */
[----:B------:R-:W-:Y:S04]  /*ba40*/  SHFL.IDX PT, R68, R72, RZ, 0x1c1f ;  /* 0x001c1fff48447589 */ /* 0x000fe800000e0000 */
[----:B------:R-:W0:Y:S04]  /*ba50*/  SHFL.IDX PT, R69, R73, RZ, 0x1c1f ;  /* 0x001c1fff49457589 */ /* 0x000e2800000e0000 */
[----:B------:R-:W-:Y:S04]  /*ba60*/  SHFL.IDX PT, R70, R72, 0x1, 0x1c1f ;  /* 0x003c1f0048467f89 */ /* 0x000fe800000e0000 */
[----:B------:R-:W1:Y:S01]  /*ba70*/  SHFL.IDX PT, R71, R73, 0x1, 0x1c1f ;  /* 0x003c1f0049477f89 */ /* 0x000e6200000e0000 */
[----:B--2---:R-:W-:Y:S01]  /*ba80*/  IMAD R77, R77, 0x80, R75 ;  /* 0x000000804d4d7824 */ /* 0x004fe200078e024b */
[----:B---3--:R-:W-:-:S03]  /*ba90*/  LOP3.LUT P0, RZ, R74, 0x3, RZ, 0xc0, !PT ;  /* 0x000000034aff7812 */ /* 0x008fc6000780c0ff */
[C---:B------:R-:W-:Y:S01]  /*baa0*/  VIADD R74, R77.reuse, 0x8 ;  /* 0x000000084d4a7836 */ /* 0x040fe20000000000 */
[----:B------:R-:W-:-:S04]  /*bab0*/  ISETP.GE.OR P2, PT, R77, UR9, P0 ;  /* 0x000000094d007c0c */ /* 0x000fc80008746670 */
[----:B------:R-:W-:-:S09]  /*bac0*/  ISETP.GE.OR P0, PT, R74, UR9, P0 ;  /* 0x000000094a007c0c */ /* 0x000fd20008706670 */
[----:B0-----:R0:W-:Y:S04]  /*bad0*/  @!P2 ST.E desc[UR48][R68.64], R0 ;  /* 0x000000004400a985 */ /* 0x0011e8000c101930 */
[----:B-1----:R0:W-:Y:S01]  /*bae0*/  @!P0 ST.E desc[UR48][R70.64], R160 ;  /* 0x000000a046008985 */ /* 0x0021e2000c101930 */
[----:B------:R-:W-:-:S13]  /*baf0*/  PLOP3.LUT P0, PT, PT, PT, UP1, 0x80, 0x0 ;  /* 0x000000000000781c */ /* 0x000fda0003f0f018 */
[----:B0-----:R-:W-:Y:S05]  /*bb00*/  @P0 BRA `(.L_x_172) ;  /* 0x00000010000c0947 */ /* 0x001fea0003800000 */
[----:B------:R-:W-:Y:S01]  /*bb10*/  VIADD R0, R191, 0xffffff80 ;  /* 0xffffff80bf007836 */ /* 0x000fe20000000000 */
[----:B------:R-:W-:-:S04]  /*bb20*/  ULDC.64 UR14, c[0x0][0xaa0] ;  /* 0x0002a800000e7ab9 */ /* 0x000fc80000000a00 */
[----:B------:R-:W-:-:S04]  /*bb30*/  SHF.R.S32.HI R3, RZ, 0x1f, R0 ;  /* 0x0000001fff037819 */ /* 0x000fc80000011400 */
[----:B------:R-:W-:-:S04]  /*bb40*/  LEA.HI R3, R3, R0, RZ, 0x3 ;  /* 0x0000000003037211 */ /* 0x000fc800078f18ff */
[----:B------:R-:W-:Y:S02]  /*bb50*/  LOP3.LUT R5, R3, 0xfffffff8, RZ, 0xc0, !PT ;  /* 0xfffffff803057812 */ /* 0x000fe400078ec0ff */
[----:B------:R-:W-:Y:S01]  /*bb60*/  SHF.R.S32.HI R81, RZ, 0x3, R3 ;  /* 0x00000003ff517819 */ /* 0x000fe20000011403 */
[----:B------:R-:W-:Y:S02]  /*bb70*/  IMAD.MOV.U32 R3, RZ, RZ, 0x2 ;  /* 0x00000002ff037424 */ /* 0x000fe400078e00ff */
[----:B------:R-:W-:-:S04]  /*bb80*/  IMAD.IADD R20, R0, 0x1, -R5 ;  /* 0x0000000100147824 */ /* 0x000fc800078e0a05 */
[----:B------:R-:W-:-:S04]  /*bb90*/  IMAD.SHL.U32 R0, R20, 0x8, RZ ;  /* 0x0000000814007824 */ /* 0x000fc800078e00ff */
[----:B------:R-:W-:-:S04]  /*bba0*/  IMAD R2, R81, 0x40, R0 ;  /* 0x0000004051027824 */ /* 0x000fc800078e0200 */
[----:B------:R-:W-:-:S03]  /*bbb0*/  IMAD.WIDE R2, R2, R3, UR10 ;  /* 0x0000000a02027e25 */ /* 0x000fc6000f8e0203 */
[C---:B------:R-:W-:Y:S02]  /*bbc0*/  IADD3 R25, P2, R2.reuse, 0x3000, RZ ;  /* 0x0000300002197810 */ /* 0x040fe40007f5e0ff */
[C---:B------:R-:W-:Y:S02]  /*bbd0*/  IADD3 R9, P4, R2.reuse, 0x1000, RZ ;  /* 0x0000100002097810 */ /* 0x040fe40007f9e0ff */
[----:B------:R-:W-:Y:S02]  /*bbe0*/  IADD3 R13, P3, R2, 0x2000, RZ ;  /* 0x00002000020d7810 */ /* 0x000fe40007f7e0ff */
[----:B------:R-:W-:Y:S02]  /*bbf0*/  LOP3.LUT R24, R25, 0x380, RZ, 0xc0, !PT ;  /* 0x0000038019187812 */ /* 0x000fe400078ec0ff */
[----:B------:R-:W-:Y:S02]  /*bc00*/  LOP3.LUT R8, R9, 0x380, RZ, 0xc0, !PT ;  /* 0x0000038009087812 */ /* 0x000fe400078ec0ff */
[----:B------:R-:W-:-:S02]  /*bc10*/  LOP3.LUT R12, R13, 0x380, RZ, 0xc0, !PT ;  /* 0x000003800d0c7812 */ /* 0x000fc400078ec0ff */
[----:B------:R-:W-:Y:S02]  /*bc20*/  SHF.R.U64 R24, R24, 0x3, RZ ;  /* 0x0000000318187819 */ /* 0x000fe400000012ff */
[----:B------:R-:W-:Y:S02]  /*bc30*/  SHF.R.U64 R8, R8, 0x3, RZ ;  /* 0x0000000308087819 */ /* 0x000fe400000012ff */
[----:B------:R-:W-:Y:S02]  /*bc40*/  SHF.R.U64 R12, R12, 0x3, RZ ;  /* 0x000000030c0c7819 */ /* 0x000fe400000012ff */
[----:B------:R-:W-:Y:S01]  /*bc50*/  LOP3.LUT R24, R24, R25, RZ, 0x3c, !PT ;  /* 0x0000001918187212 */ /* 0x000fe200078e3cff */
[--C-:B------:R-:W-:Y:S01]  /*bc60*/  IMAD.X R25, RZ, RZ, R3.reuse, P2 ;  /* 0x000000ffff197224 */ /* 0x100fe200010e0603 */
[----:B------:R-:W-:Y:S01]  /*bc70*/  LOP3.LUT R8, R8, R9, RZ, 0x3c, !PT ;  /* 0x0000000908087212 */ /* 0x000fe200078e3cff */
[--C-:B------:R-:W-:Y:S01]  /*bc80*/  IMAD.X R9, RZ, RZ, R3.reuse, P4 ;  /* 0x000000ffff097224 */ /* 0x100fe200020e0603 */
[----:B------:R-:W-:Y:S01]  /*bc90*/  LOP3.LUT R12, R12, R13, RZ, 0x3c, !PT ;  /* 0x0000000d0c0c7212 */ /* 0x000fe200078e3cff */
[----:B------:R-:W-:Y:S01]  /*bca0*/  IMAD.X R13, RZ, RZ, R3, P3 ;  /* 0x000000ffff0d7224 */ /* 0x000fe200018e0603 */
[C---:B------:R-:W-:Y:S01]  /*bcb0*/  IADD3 R49, P2, R2.reuse, 0x9000, RZ ;  /* 0x0000900002317810 */ /* 0x040fe20007f5e0ff */
[----:B------:R-:W-:Y:S01]  /*bcc0*/  UIMAD UR12, UR16, UR14, URZ ;  /* 0x0000000e100c72a4 */ /* 0x000fe2000f8e023f */
[C---:B------:R-:W-:Y:S01]  /*bcd0*/  IADD3 R29, P0, R2.reuse, 0x4000, RZ ;  /* 0x00004000021d7810 */ /* 0x040fe20007f1e0ff */
[----:B------:R-:W-:Y:S01]  /*bce0*/  UIMAD.WIDE.U32 UR10, UR4, UR14, URZ ;  /* 0x0000000e040a72a5 */ /* 0x000fe2000f8e003f */
[C---:B------:R-:W-:Y:S01]  /*bcf0*/  IADD3 R33, P6, R2.reuse, 0x5000, RZ ;  /* 0x0000500002217810 */ /* 0x040fe20007fde0ff */
[----:B------:R-:W5:Y:S01]  /*bd00*/  LD.E.128 R8, desc[UR48][R8.64] ;  /* 0x0000003008087980 */ /* 0x000f62000c101d00 */
[----:B------:R-:W-:-:S02]  /*bd10*/  IADD3 R37, P5, R2, 0x6000, RZ ;  /* 0x0000600002257810 */ /* 0x000fc40007fbe0ff */
[C---:B------:R-:W-:Y:S01]  /*bd20*/  IADD3 R41, P4, R2.reuse, 0x7000, RZ ;  /* 0x0000700002297810 */ /* 0x040fe20007f9e0ff */
[----:B------:R-:W5:Y:S01]  /*bd30*/  LD.E.128 R12, desc[UR48][R12.64] ;  /* 0x000000300c0c7980 */ /* 0x000f62000c101d00 */
[C---:B------:R-:W-:Y:S02]  /*bd40*/  IADD3 R45, P3, R2.reuse, 0x8000, RZ ;  /* 0x00008000022d7810 */ /* 0x040fe40007f7e0ff */
[----:B------:R-:W-:Y:S02]  /*bd50*/  LOP3.LUT R48, R49, 0x380, RZ, 0xc0, !PT ;  /* 0x0000038031307812 */ /* 0x000fe400078ec0ff */
[----:B------:R-:W-:Y:S01]  /*bd60*/  LOP3.LUT R7, R2, 0x380, RZ, 0xc0, !PT ;  /* 0x0000038002077812 */ /* 0x000fe200078ec0ff */
[----:B------:R-:W-:Y:S01]  /*bd70*/  UIMAD UR12, UR4, UR15, UR12 ;  /* 0x0000000f040c72a4 */ /* 0x000fe2000f8e020c */
[----:B------:R-:W-:Y:S01]  /*bd80*/  LOP3.LUT R28, R29, 0x380, RZ, 0xc0, !PT ;  /* 0x000003801d1c7812 */ /* 0x000fe200078ec0ff */
[----:B------:R-:W-:Y:S01]  /*bd90*/  @UP2 ULDC UR14, c[0x0][0xbec] ;  /* 0x0002fb00000e2ab9 */ /* 0x000fe20000000800 */
[----:B------:R-:W-:Y:S01]  /*bda0*/  LOP3.LUT R32, R33, 0x380, RZ, 0xc0, !PT ;  /* 0x0000038021207812 */ /* 0x000fe200078ec0ff */
[----:B------:R-:W5:Y:S01]  /*bdb0*/  LD.E.128 R24, desc[UR48][R24.64] ;  /* 0x0000003018187980 */ /* 0x000f62000c101d00 */
[----:B------:R-:W-:-:S02]  /*bdc0*/  LOP3.LUT R36, R37, 0x380, RZ, 0xc0, !PT ;  /* 0x0000038025247812 */ /* 0x000fc400078ec0ff */
[----:B------:R-:W-:Y:S02]  /*bdd0*/  LOP3.LUT R40, R41, 0x380, RZ, 0xc0, !PT ;  /* 0x0000038029287812 */ /* 0x000fe400078ec0ff */
[----:B------:R-:W-:Y:S02]  /*bde0*/  LOP3.LUT R44, R45, 0x380, RZ, 0xc0, !PT ;  /* 0x000003802d2c7812 */ /* 0x000fe400078ec0ff */
[----:B------:R-:W-:Y:S02]  /*bdf0*/  SHF.R.U64 R48, R48, 0x3, RZ ;  /* 0x0000000330307819 */ /* 0x000fe400000012ff */
[----:B------:R-:W-:Y:S02]  /*be00*/  SHF.R.U64 R28, R28, 0x3, RZ ;  /* 0x000000031c1c7819 */ /* 0x000fe400000012ff */
[----:B------:R-:W-:Y:S02]  /*be10*/  SHF.R.U64 R32, R32, 0x3, RZ ;  /* 0x0000000320207819 */ /* 0x000fe400000012ff */
[----:B------:R-:W-:-:S02]  /*be20*/  SHF.R.U64 R36, R36, 0x3, RZ ;  /* 0x0000000324247819 */ /* 0x000fc400000012ff */
[----:B------:R-:W-:Y:S02]  /*be30*/  SHF.R.U64 R40, R40, 0x3, RZ ;  /* 0x0000000328287819 */ /* 0x000fe400000012ff */
[----:B------:R-:W-:Y:S02]  /*be40*/  SHF.R.U64 R44, R44, 0x3, RZ ;  /* 0x000000032c2c7819 */ /* 0x000fe400000012ff */
[----:B------:R-:W-:Y:S01]  /*be50*/  LOP3.LUT R48, R48, R49, RZ, 0x3c, !PT ;  /* 0x0000003130307212 */ /* 0x000fe200078e3cff */
[--C-:B------:R-:W-:Y:S01]  /*be60*/  IMAD.X R49, RZ, RZ, R3.reuse, P2 ;  /* 0x000000ffff317224 */ /* 0x100fe200010e0603 */
        /* <DEDUP_REMOVED lines=9> */
[----:B------:R-:W-:Y:S01]  /*bf00*/  IMAD.X R45, RZ, RZ, R3, P3 ;  /* 0x000000ffff2d7224 */ /* 0x000fe200018e0603 */
[----:B------:R-:W-:-:S02]  /*bf10*/  IADD3 R5, P2, R2, 0xf000, RZ ;  /* 0x0000f00002057810 */ /* 0x000fc40007f5e0ff */
[----:B------:R-:W-:Y:S01]  /*bf20*/  SHF.R.U64 R7, R7, 0x3, RZ ;  /* 0x0000000307077819 */ /* 0x000fe200000012ff */
[----:B------:R-:W-:Y:S01]  /*bf30*/  UIADD3 UR11, UR11, UR12, URZ ;  /* 0x0000000c0b0b7290 */ /* 0x000fe2000fffe03f */
[C---:B------:R-:W-:Y:S01]  /*bf40*/  IADD3 R53, P0, R2.reuse, 0xa000, RZ ;  /* 0x0000a00002357810 */ /* 0x040fe20007f1e0ff */
[----:B------:R-:W-:Y:S01]  /*bf50*/  IMAD.X R73, RZ, RZ, R3, P2 ;  /* 0x000000ffff497224 */ /* 0x000fe200010e0603 */
[C---:B------:R-:W-:Y:S01]  /*bf60*/  IADD3 R57, P6, R2.reuse, 0xb000, RZ ;  /* 0x0000b00002397810 */ /* 0x040fe20007fde0ff */
[----:B------:R-:W-:Y:S01]  /*bf70*/  ULDC.64 UR12, c[0x0][0xae8] ;  /* 0x0002ba00000c7ab9 */ /* 0x000fe20000000a00 */
[C---:B------:R-:W-:Y:S01]  /*bf80*/  IADD3 R61, P5, R2.reuse, 0xc000, RZ ;  /* 0x0000c000023d7810 */ /* 0x040fe20007fbe0ff */
[----:B------:R-:W-:Y:S01]  /*bf90*/  USHF.R.S32.HI UR4, URZ, 0x1f, UR36 ;  /* 0x0000001f3f047899 */ /* 0x000fe20008011424 */
[C---:B------:R-:W-:Y:S01]  /*bfa0*/  IADD3 R65, P4, R2.reuse, 0xd000, RZ ;  /* 0x0000d00002417810 */ /* 0x040fe20007f9e0ff */
[----:B------:R-:W5:Y:S01]  /*bfb0*/  LD.E.128 R28, desc[UR48][R28.64] ;  /* 0x000000301c1c7980 */ /* 0x000f62000c101d00 */
[----:B------:R-:W-:-:S02]  /*bfc0*/  IADD3 R69, P3, R2, 0xe000, RZ ;  /* 0x0000e00002457810 */ /* 0x000fc40007f7e0ff */
[----:B------:R-:W-:Y:S01]  /*bfd0*/  LOP3.LUT R4, R5, 0x380, RZ, 0xc0, !PT ;  /* 0x0000038005047812 */ /* 0x000fe200078ec0ff */
[----:B------:R-:W5:Y:S01]  /*bfe0*/  LD.E.128 R32, desc[UR48][R32.64] ;  /* 0x0000003020207980 */ /* 0x000f62000c101d00 */
[----:B------:R-:W-:Y:S02]  /*bff0*/  LOP3.LUT R52, R53, 0x380, RZ, 0xc0, !PT ;  /* 0x0000038035347812 */ /* 0x000fe400078ec0ff */
[----:B------:R-:W-:Y:S01]  /*c000*/  LOP3.LUT R56, R57, 0x380, RZ, 0xc0, !PT ;  /* 0x0000038039387812 */ /* 0x000fe200078ec0ff */
[----:B------:R-:W5:Y:S01]  /*c010*/  LD.E.128 R36, desc[UR48][R36.64] ;  /* 0x0000003024247980 */ /* 0x000f62000c101d00 */
[----:B------:R-:W-:Y:S02]  /*c020*/  LOP3.LUT R60, R61, 0x380, RZ, 0xc0, !PT ;  /* 0x000003803d3c7812 */ /* 0x000fe400078ec0ff */
[----:B------:R-:W-:Y:S01]  /*c030*/  LOP3.LUT R64, R65, 0x380, RZ, 0xc0, !PT ;  /* 0x0000038041407812 */ /* 0x000fe200078ec0ff */
[----:B------:R-:W5:Y:S01]  /*c040*/  LD.E.128 R40, desc[UR48][R40.64] ;  /* 0x0000003028287980 */ /* 0x000f62000c101d00 */
[----:B------:R-:W-:-:S02]  /*c050*/  LOP3.LUT R68, R69, 0x380, RZ, 0xc0, !PT ;  /* 0x0000038045447812 */ /* 0x000fc400078ec0ff */
[----:B------:R-:W-:Y:S01]  /*c060*/  SHF.R.U64 R4, R4, 0x3, RZ ;  /* 0x0000000304047819 */ /* 0x000fe200000012ff */
[----:B------:R-:W5:Y:S01]  /*c070*/  LD.E.128 R44, desc[UR48][R44.64] ;  /* 0x000000302c2c7980 */ /* 0x000f62000c101d00 */
[----:B------:R-:W-:Y:S02]  /*c080*/  SHF.R.U64 R52, R52, 0x3, RZ ;  /* 0x0000000334347819 */ /* 0x000fe400000012ff */
[----:B------:R-:W-:Y:S01]  /*c090*/  SHF.R.U64 R56, R56, 0x3, RZ ;  /* 0x0000000338387819 */ /* 0x000fe200000012ff */
[----:B------:R-:W5:Y:S01]  /*c0a0*/  LD.E.128 R48, desc[UR48][R48.64] ;  /* 0x0000003030307980 */ /* 0x000f62000c101d00 */
[----:B------:R-:W-:Y:S02]  /*c0b0*/  SHF.R.U64 R60, R60, 0x3, RZ ;  /* 0x000000033c3c7819 */ /* 0x000fe400000012ff */
[----:B------:R-:W-:Y:S02]  /*c0c0*/  SHF.R.U64 R64, R64, 0x3, RZ ;  /* 0x0000000340407819 */ /* 0x000fe400000012ff */
[----:B------:R-:W-:-:S02]  /*c0d0*/  SHF.R.U64 R68, R68, 0x3, RZ ;  /* 0x0000000344447819 */ /* 0x000fc400000012ff */
[----:B------:R-:W-:Y:S01]  /*c0e0*/  LOP3.LUT R2, R7, R2, RZ, 0x3c, !PT ;  /* 0x0000000207027212 */ /* 0x000fe200078e3cff */
[----:B------:R-:W-:Y:S01]  /*c0f0*/  UIMAD.WIDE.U32 UR10, UR39, UR12, UR10 ;  /* 0x0000000c270a72a5 */ /* 0x000fe2000f8e000a */
        /* <DEDUP_REMOVED lines=10> */
[----:B------:R-:W-:Y:S01]  /*c1a0*/  LOP3.LUT R72, R4, R5, RZ, 0x3c, !PT ;  /* 0x0000000504487212 */ /* 0x000fe200078e3cff */
[----:B------:R-:W-:Y:S01]  /*c1b0*/  UIMAD UR11, UR39, UR13, UR11 ;  /* 0x0000000d270b72a4 */ /* 0x000fe2000f8e020b */
[----:B------:R0:W5:Y:S02]  /*c1c0*/  LD.E.128 R4, desc[UR48][R2.64] ;  /* 0x0000003002047980 */ /* 0x000164000c101d00 */
[----:B------:R-:W-:-:S02]  /*c1d0*/  ULDC.64 UR12, c[0x0][0xaf0] ;  /* 0x0002bc00000c7ab9 */ /* 0x000fc40000000a00 */
[----:B------:R-:W-:Y:S01]  /*c1e0*/  UIMAD UR4, UR4, UR12, URZ ;  /* 0x0000000c040472a4 */ /* 0x000fe2000f8e023f */
[----:B------:R-:W5:Y:S04]  /*c1f0*/  LD.E.128 R52, desc[UR48][R52.64] ;  /* 0x0000003034347980 */ /* 0x000f68000c101d00 */
[----:B------:R-:W5:Y:S01]  /*c200*/  LD.E.128 R56, desc[UR48][R56.64] ;  /* 0x0000003038387980 */ /* 0x000f62000c101d00 */
[----:B0-----:R-:W-:Y:S02]  /*c210*/  IMAD.U32 R3, RZ, RZ, UR42 ;  /* 0x0000002aff037e24 */ /* 0x001fe4000f8e00ff */
[----:B------:R-:W-:Y:S01]  /*c220*/  IMAD R2, R20, 0x20, R81 ;  /* 0x0000002014027824 */ /* 0x000fe200078e0251 */
[----:B------:R-:W5:Y:S03]  /*c230*/  LD.E.128 R60, desc[UR48][R60.64] ;  /* 0x000000303c3c7980 */ /* 0x000f66000c101d00 */
[----:B------:R-:W-:Y:S01]  /*c240*/  IMAD R76, R3, 0x80, R2 ;  /* 0x00000080034c7824 */ /* 0x000fe200078e0202 */
[----:B------:R-:W-:Y:S01]  /*c250*/  UIMAD UR4, UR36, UR13, UR4 ;  /* 0x0000000d240472a4 */ /* 0x000fe2000f8e0204 */
[----:B------:R-:W5:Y:S02]  /*c260*/  LD.E.128 R64, desc[UR48][R64.64] ;  /* 0x0000003040407980 */ /* 0x000f64000c101d00 */
[----:B------:R-:W-:Y:S01]  /*c270*/  @P1 IMAD.HI.U32 R2, R76, UR14, RZ ;  /* 0x0000000e4c021c27 */ /* 0x000fe2000f8e00ff */
[----:B------:R-:W-:Y:S01]  /*c280*/  UIMAD.WIDE.U32 UR36, UR36, UR12, UR10 ;  /* 0x0000000c242472a5 */ /* 0x000fe2000f8e000a */
[----:B------:R-:W5:Y:S02]  /*c290*/  LD.E.128 R68, desc[UR48][R68.64] ;  /* 0x0000003044447980 */ /* 0x000f64000c101d00 */
[----:B------:R-:W-:Y:S01]  /*c2a0*/  @UP2 ULDC UR10, c[0x0][0xbf0] ;  /* 0x0002fc00000a2ab9 */ /* 0x000fe20000000800 */
[----:B------:R-:W-:Y:S01]  /*c2b0*/  IMAD.MOV.U32 R21, RZ, RZ, R76 ;  /* 0x000000ffff157224 */ /* 0x000fe200078e004c */
[----:B------:R-:W-:Y:S01]  /*c2c0*/  @P1 SHF.R.U32.HI R21, RZ, UR10, R2 ;  /* 0x0000000aff151c19 */ /* 0x000fe20008011602 */
[----:B------:R-:W-:Y:S01]  /*c2d0*/  UIADD3 UR4, UR37, UR4, URZ ;  /* 0x0000000425047290 */ /* 0x000fe2000fffe03f */
[----:B------:R-:W5:Y:S01]  /*c2e0*/  LD.E.128 R72, desc[UR48][R72.64] ;  /* 0x0000003048487980 */ /* 0x000f62000c101d00 */
[----:B------:R-:W-:Y:S01]  /*c2f0*/  ULDC.64 UR10, c[0x0][0xae0] ;  /* 0x0002b800000a7ab9 */ /* 0x000fe20000000a00 */
[--C-:B------:R-:W-:Y:S01]  /*c300*/  SHF.R.S32.HI R20, RZ, 0x1f, R21.reuse ;  /* 0x0000001fff147819 */ /* 0x100fe20000011415 */
[----:B------:R-:W-:Y:S01]  /*c310*/  IMAD.MOV R77, RZ, RZ, -R21 ;  /* 0x000000ffff4d7224 */ /* 0x000fe200078e0a15 */
[----:B------:R-:W-:Y:S01]  /*c320*/  @!PT LDS RZ, [RZ] ;  /* 0x00000000fffff984 */ /* 0x000fe20000000800 */
[----:B------:R-:W-:Y:S01]  /*c330*/  @!PT LDS RZ, [RZ] ;  /* 0x00000000fffff984 */ /* 0x000fe20000000800 */
[----:B------:R-:W-:Y:S01]  /*c340*/  @!PT LDS RZ, [RZ] ;  /* 0x00000000fffff984 */ /* 0x000fe20000000800 */
[----:B------:R-:W-:Y:S01]  /*c350*/  @!PT LDS RZ, [RZ] ;  /* 0x00000000fffff984 */ /* 0x000fe20000000800 */
[----:B------:R0:W-:Y:S06]  /*c360*/  MEMBAR.ALL.CTA ;  /* 0x0000000000007992 */ /* 0x0001ec0000008000 */
[----:B0-----:R-:W0:Y:S01]  /*c370*/  FENCE.VIEW.ASYNC.S ;  /* 0x00000000000073c6 */ /* 0x001e220000000000 */
[----:B------:R-:W-:-:S02]  /*c380*/  IMAD.U32 R3, RZ, RZ, UR37 ;  /* 0x00000025ff037e24 */ /* 0x000fc4000f8e00ff */
[----:B------:R-:W-:Y:S02]  /*c390*/  IMAD R20, R20, UR10, RZ ;  /* 0x0000000a14147c24 */ /* 0x000fe4000f8e02ff */
[----:B------:R-:W-:Y:S02]  /*c3a0*/  IMAD R77, R77, UR20, R76 ;  /* 0x000000144d4d7c24 */ /* 0x000fe4000f8e024c */
[----:B------:R-:W-:Y:S02]  /*c3b0*/  IMAD.U32 R2, RZ, RZ, UR36 ;  /* 0x00000024ff027e24 */ /* 0x000fe4000f8e00ff */
[----:B------:R-:W-:Y:S02]  /*c3c0*/  IMAD.U32 R3, RZ, RZ, UR4 ;  /* 0x00000004ff037e24 */ /* 0x000fe4000f8e00ff */
[C---:B------:R-:W-:Y:S01]  /*c3d0*/  IMAD R79, R21.reuse, UR11, R20 ;  /* 0x0000000b154f7c24 */ /* 0x040fe2000f8e0214 */
[----:B------:R-:W-:Y:S01]  /*c3e0*/  SHF.R.S32.HI R20, RZ, 0x1f, R77 ;  /* 0x0000001fff147819 */ /* 0x000fe2000001144d */
[----:B------:R-:W-:Y:S01]  /*c3f0*/  IMAD.WIDE.U32 R2, R21, UR10, R2 ;  /* 0x0000000a15027c25 */ /* 0x000fe2000f8e0002 */
[----:B------:R-:W-:-:S03]  /*c400*/  ULDC.64 UR10, c[0x0][0xad8] ;  /* 0x0002b600000a7ab9 */ /* 0x000fc60000000a00 */
[----:B------:R-:W-:Y:S02]  /*c410*/  IMAD.IADD R3, R3, 0x1, R79 ;  /* 0x0000000103037824 */ /* 0x000fe400078e024f */
[----:B------:R-:W-:Y:S02]  /*c420*/  IMAD R20, R20, UR10, RZ ;  /* 0x0000000a14147c24 */ /* 0x000fe4000f8e02ff */
[----:B------:R-:W-:-:S04]  /*c430*/  IMAD.WIDE.U32 R2, R77, UR10, R2 ;  /* 0x0000000a4d027c25 */ /* 0x000fc8000f8e0002 */
[----:B------:R-:W-:Y:S01]  /*c440*/  IMAD R21, R77, UR11, R20 ;  /* 0x0000000b4d157c24 */ /* 0x000fe2000f8e0214 */
[----:B------:R-:W-:Y:S01]  /*c450*/  ULDC.64 UR10, c[0x0][0xa80] ;  /* 0x0002a000000a7ab9 */ /* 0x000fe20000000a00 */
[----:B------:R-:W-:Y:S01]  /*c460*/  IMAD.U32 R82, RZ, RZ, UR42 ;  /* 0x0000002aff527e24 */ /* 0x000fe2000f8e00ff */
[----:B------:R-:W-:Y:S01]  /*c470*/  LEA R80, P2, R2, UR10, 0x1 ;  /* 0x0000000a02507c11 */ /* 0x000fe2000f8408ff */
[----:B------:R-:W-:Y:S02]  /*c480*/  IMAD.IADD R3, R3, 0x1, R21 ;  /* 0x0000000103037824 */ /* 0x000fe400078e0215 */
[----:B------:R-:W-:Y:S01]  /*c490*/  IMAD R82, R82, 0x80, R81 ;  /* 0x0000008052527824 */ /* 0x000fe200078e0251 */
[----:B------:R-:W-:Y:S02]  /*c4a0*/  UIADD3 UR8, UR8, 0x38820, URZ ;  /* 0x0003882008087890 */ /* 0x000fe4000fffe03f */
[----:B------:R-:W-:Y:S02]  /*c4b0*/  LEA.HI.X R81, R2, UR11, R3, 0x1, P2 ;  /* 0x0000000b02517c11 */ /* 0x000fe400090f0c03 */
[C---:B------:R-:W-:Y:S01]  /*c4c0*/  ISETP.GE.AND P2, PT, R82.reuse, UR9, PT ;  /* 0x0000000952007c0c */ /* 0x040fe2000bf46270 */
[----:B------:R-:W-:Y:S01]  /*c4d0*/  UPRMT UR8, URZ, 0x654, UR8 ;  /* 0x000006543f087896 */ /* 0x000fe20008000008 */
[----:B------:R-:W-:-:S02]  /*c4e0*/  VIADD R20, R82, 0x20 ;  /* 0x0000002052147836 */ /* 0x000fc40000000000 */
[----:B------:R-:W-:Y:S02]  /*c4f0*/  VIADD R76, R82, 0x40 ;  /* 0x00000040524c7836 */ /* 0x000fe40000000000 */
[C---:B------:R-:W-:Y:S02]  /*c500*/  VIADD R86, R0.reuse, 0x80 ;  /* 0x0000008000567836 */ /* 0x040fe40000000000 */
[C---:B------:R-:W-:Y:S02]  /*c510*/  VIADD R88, R0.reuse, 0xc0 ;  /* 0x000000c000587836 */ /* 0x040fe40000000000 */
[----:B------:R-:W-:Y:S01]  /*c520*/  VIADD R84, R0, 0x40 ;  /* 0x0000004000547836 */ /* 0x000fe20000000000 */
[----:B0-----:R-:W-:Y:S01]  /*c530*/  SYNCS.ARRIVE.TRANS64.RED.A1T0 RZ, [UR8], RZ ;  /* 0x000000ffffff79a7 */ /* 0x001fe20008100408 */
[----:B------:R0:W1:Y:S01]  /*c540*/  SHFL.IDX PT, R83, R80, RZ, 0x181f ;  /* 0x00181fff50537589 */ /* 0x00006200000e0000 */
[----:B------:R-:W-:Y:S03]  /*c550*/  BSSY B1, `(.L_x_173) ;  /* 0x000001a000017945 */ /* 0x000fe60003800000 */
[----:B------:R0:W2:Y:S01]  /*c560*/  SHFL.IDX PT, R79, R81, RZ, 0x181f ;  /* 0x00181fff514f7589 */ /* 0x0000a200000e0000 */
[----:B------:R-:W-:-:S02]  /*c570*/  ISETP.GE.AND P1, PT, R20, UR9, PT ;  /* 0x0000000914007c0c */ /* 0x000fc4000bf26270 */
[----:B------:R-:W-:Y:S02]  /*c580*/  ISETP.GE.AND P0, PT, R76, UR9, PT ;  /* 0x000000094c007c0c */ /* 0x000fe4000bf06270 */
[----:B------:R-:W-:Y:S02]  /*c590*/  SHF.R.S32.HI R90, RZ, 0x1f, R0 ;  /* 0x0000001fff5a7819 */ /* 0x000fe40000011400 */
[----:B------:R-:W-:Y:S02]  /*c5a0*/  SHF.R.S32.HI R85, RZ, 0x1f, R86 ;  /* 0x0000001fff557819 */ /* 0x000fe40000011456 */
[----:B------:R-:W-:Y:S02]  /*c5b0*/  SHF.R.S32.HI R87, RZ, 0x1f, R88 ;  /* 0x0000001fff577819 */ /* 0x000fe40000011458 */
[----:B------:R-:W-:Y:S01]  /*c5c0*/  SHF.R.S32.HI R89, RZ, 0x1f, R84 ;  /* 0x0000001fff597819 */ /* 0x000fe20000011454 */
[----:B0-----:R-:W-:Y:S06]  /*c5d0*/  @P2 BRA `(.L_x_174) ;  /* 0x0000000000442947 */ /* 0x001fec0003800000 */
[----:B------:R-:W-:Y:S02]  /*c5e0*/  ULDC UR4, c[0x0][0xac8] ;  /* 0x0002b20000047ab9 */ /* 0x000fe40000000800 */
[----:B------:R-:W-:Y:S02]  /*c5f0*/  ISETP.GE.AND P5, PT, R0, UR4, PT ;  /* 0x0000000400007c0c */ /* 0x000fe4000bfa6270 */
[----:B------:R-:W-:Y:S02]  /*c600*/  ISETP.GE.AND P4, PT, R84, UR4, PT ;  /* 0x0000000454007c0c */ /* 0x000fe4000bf86270 */
[----:B------:R-:W-:Y:S02]  /*c610*/  ISETP.GE.AND P3, PT, R86, UR4, PT ;  /* 0x0000000456007c0c */ /* 0x000fe4000bf66270 */
[----:B------:R-:W-:-:S07]  /*c620*/  ISETP.GE.AND P2, PT, R88, UR4, PT ;  /* 0x0000000458007c0c */ /* 0x000fce000bf46270 */
[----:B-1----:R-:W-:-:S04]  /*c630*/  @!P5 LEA R2, P6, R0, R83, 0x1 ;  /* 0x000000530002d211 */ /* 0x002fc800078c08ff */
[----:B--2---:R-:W-:Y:S02]  /*c640*/  @!P5 LEA.HI.X R3, R0, R79, R90, 0x1, P6 ;  /* 0x0000004f0003d211 */ /* 0x004fe400030f0c5a */
[----:B------:R-:W-:-:S03]  /*c650*/  @!P4 LEA R20, P6, R84, R83, 0x1 ;  /* 0x000000535414c211 */ /* 0x000fc600078c08ff */
[----:B-----5:R0:W-:Y:S01]  /*c660*/  @!P5 ST.E.128 desc[UR48][R2.64], R4 ;  /* 0x000000040200d985 */ /* 0x0201e2000c101d30 */
[----:B------:R-:W-:Y:S02]  /*c670*/  @!P4 LEA.HI.X R21, R84, R79, R89, 0x1, P6 ;  /* 0x0000004f5415c211 */ /* 0x000fe400030f0c59 */
[----:B------:R-:W-:-:S03]  /*c680*/  @!P3 LEA R76, P6, R86, R83, 0x1 ;  /* 0x00000053564cb211 */ /* 0x000fc600078c08ff */
[----:B------:R0:W-:Y:S01]  /*c690*/  @!P4 ST.E.128 desc[UR48][R20.64], R28 ;  /* 0x0000001c1400c985 */ /* 0x0001e2000c101d30 */
[----:B------:R-:W-:Y:S02]  /*c6a0*/  @!P3 LEA.HI.X R77, R86, R79, R85, 0x1, P6 ;  /* 0x0000004f564db211 */ /* 0x000fe400030f0c55 */
[----:B------:R-:W-:-:S03]  /*c6b0*/  @!P2 LEA R78, P6, R88, R83, 0x1 ;  /* 0x00000053584ea211 */ /* 0x000fc600078c08ff */
[----:B------:R0:W-:Y:S01]  /*c6c0*/  @!P3 ST.E.128 desc[UR48][R76.64], R44 ;  /* 0x0000002c4c00b985 */ /* 0x0001e2000c101d30 */
[----:B------:R-:W-:-:S05]  /*c6d0*/  @!P2 LEA.HI.X R79, R88, R79, R87, 0x1, P6 ;  /* 0x0000004f584fa211 */ /* 0x000fca00030f0c57 */
[----:B------:R0:W-:Y:S04]  /*c6e0*/  @!P2 ST.E.128 desc[UR48][R78.64], R60 ;  /* 0x0000003c4e00a985 */ /* 0x0001e8000c101d30 */
.L_x_174:
[----:B------:R-:W-:Y:S05]  /*c6f0*/  BSYNC B1 ;  /* 0x0000000000017941 */ /* 0x000fea0003800000 */
.L_x_173:
[----:B0-----:R0:W3:Y:S01]  /*c700*/  SHFL.IDX PT, R21, R81, 0x1, 0x181f ;  /* 0x00381f0051157f89 */ /* 0x0010e200000e0000 */
[----:B------:R-:W-:Y:S03]  /*c710*/  BSSY B1, `(.L_x_175) ;  /* 0x0000014000017945 */ /* 0x000fe60003800000 */
[----:B-----5:R0:W4:Y:S01]  /*c720*/  SHFL.IDX PT, R7, R80, 0x1, 0x181f ;  /* 0x00381f0050077f89 */ /* 0x02012200000e0000 */
[----:B------:R-:W-:Y:S05]  /*c730*/  @P1 BRA `(.L_x_176) ;  /* 0x0000000000441947 */ /* 0x000fea0003800000 */
[----:B------:R-:W-:Y:S02]  /*c740*/  ULDC UR4, c[0x0][0xac8] ;  /* 0x0002b20000047ab9 */ /* 0x000fe40000000800 */
[----:B------:R-:W-:Y:S02]  /*c750*/  ISETP.GE.AND P4, PT, R0, UR4, PT ;  /* 0x0000000400007c0c */ /* 0x000fe4000bf86270 */
[----:B------:R-:W-:Y:S02]  /*c760*/  ISETP.GE.AND P3, PT, R84, UR4, PT ;  /* 0x0000000454007c0c */ /* 0x000fe4000bf66270 */
[----:B------:R-:W-:Y:S02]  /*c770*/  ISETP.GE.AND P2, PT, R86, UR4, PT ;  /* 0x0000000456007c0c */ /* 0x000fe4000bf46270 */
[----:B------:R-:W-:-:S07]  /*c780*/  ISETP.GE.AND P1, PT, R88, UR4, PT ;  /* 0x0000000458007c0c */ /* 0x000fce000bf26270 */
[-C--:B----4-:R-:W-:Y:S02]  /*c790*/  @!P4 LEA R2, P6, R0, R7.reuse, 0x1 ;  /* 0x000000070002c211 */ /* 0x090fe400078c08ff */
[----:B------:R-:W-:Y:S02]  /*c7a0*/  @!P3 LEA R4, P5, R84, R7, 0x1 ;  /* 0x000000075404b211 */ /* 0x000fe400078a08ff */
[----:B---3--:R-:W-:Y:S02]  /*c7b0*/  @!P4 LEA.HI.X R3, R0, R21, R90, 0x1, P6 ;  /* 0x000000150003c211 */ /* 0x008fe400030f0c5a */
[----:B------:R-:W-:Y:S02]  /*c7c0*/  @!P2 LEA R6, P6, R86, R7, 0x1 ;  /* 0x000000075606a211 */ /* 0x000fe400078c08ff */
[----:B------:R-:W-:Y:S01]  /*c7d0*/  @!P3 LEA.HI.X R5, R84, R21, R89, 0x1, P5 ;  /* 0x000000155405b211 */ /* 0x000fe200028f0c59 */
[----:B------:R3:W-:Y:S01]  /*c7e0*/  @!P4 ST.E.128 desc[UR48][R2.64], R8 ;  /* 0x000000080200c985 */ /* 0x0007e2000c101d30 */
[----:B------:R-:W-:-:S02]  /*c7f0*/  @!P1 LEA R20, P5, R88, R7, 0x1 ;  /* 0x0000000758149211 */ /* 0x000fc400078a08ff */
[-C--:B------:R-:W-:Y:S01]  /*c800*/  @!P2 LEA.HI.X R7, R86, R21.reuse, R85, 0x1, P6 ;  /* 0x000000155607a211 */ /* 0x080fe200030f0c55 */
[----:B------:R3:W-:Y:S01]  /*c810*/  @!P3 ST.E.128 desc[UR48][R4.64], R32 ;  /* 0x000000200400b985 */ /* 0x0007e2000c101d30 */
[----:B------:R-:W-:-:S03]  /*c820*/  @!P1 LEA.HI.X R21, R88, R21, R87, 0x1, P5 ;  /* 0x0000001558159211 */ /* 0x000fc600028f0c57 */
[----:B------:R3:W-:Y:S04]  /*c830*/  @!P2 ST.E.128 desc[UR48][R6.64], R48 ;  /* 0x000000300600a985 */ /* 0x0007e8000c101d30 */
[----:B------:R3:W-:Y:S02]  /*c840*/  @!P1 ST.E.128 desc[UR48][R20.64], R64 ;  /* 0x0000004014009985 */ /* 0x0007e4000c101d30 */
.L_x_176:
[----:B------:R-:W-:Y:S05]  /*c850*/  BSYNC B1 ;  /* 0x0000000000017941 */ /* 0x000fea0003800000 */
.L_x_175:
[----:B---3--:R3:W0:Y:S01]  /*c860*/  SHFL.IDX PT, R9, R81, 0x2, 0x181f ;  /* 0x00581f0051097f89 */ /* 0x00862200000e0000 */
[----:B------:R-:W-:Y:S03]  /*c870*/  BSSY B1, `(.L_x_177) ;  /* 0x0000014000017945 */ /* 0x000fe60003800000 */
[----:B------:R3:W0:Y:S01]  /*c880*/  SHFL.IDX PT, R5, R80, 0x2, 0x181f ;  /* 0x00581f0050057f89 */ /* 0x00062200000e0000 */
[----:B------:R-:W-:Y:S05]  /*c890*/  @P0 BRA `(.L_x_178) ;  /* 0x0000000000440947 */ /* 0x000fea0003800000 */
[----:B------:R-:W-:Y:S02]  /*c8a0*/  ULDC UR4, c[0x0][0xac8] ;  /* 0x0002b20000047ab9 */ /* 0x000fe40000000800 */
[----:B------:R-:W-:Y:S02]  /*c8b0*/  ISETP.GE.AND P3, PT, R0, UR4, PT ;  /* 0x0000000400007c0c */ /* 0x000fe4000bf66270 */
[----:B------:R-:W-:Y:S02]  /*c8c0*/  ISETP.GE.AND P2, PT, R84, UR4, PT ;  /* 0x0000000454007c0c */ /* 0x000fe4000bf46270 */
[----:B------:R-:W-:Y:S02]  /*c8d0*/  ISETP.GE.AND P1, PT, R86, UR4, PT ;  /* 0x0000000456007c0c */ /* 0x000fe4000bf26270 */
[----:B------:R-:W-:-:S07]  /*c8e0*/  ISETP.GE.AND P0, PT, R88, UR4, PT ;  /* 0x0000000458007c0c */ /* 0x000fce000bf06270 */
[-C--:B0-----:R-:W-:Y:S02]  /*c8f0*/  @!P3 LEA R2, P6, R0, R5.reuse, 0x1 ;  /* 0x000000050002b211 */ /* 0x081fe400078c08ff */
[-C--:B------:R-:W-:Y:S02]  /*c900*/  @!P2 LEA R4, P5, R84, R5.reuse, 0x1 ;  /* 0x000000055404a211 */ /* 0x080fe400078a08ff */
[----:B------:R-:W-:Y:S02]  /*c910*/  @!P1 LEA R6, P4, R86, R5, 0x1 ;  /* 0x0000000556069211 */ /* 0x000fe400078808ff */
[----:B------:R-:W-:Y:S02]  /*c920*/  @!P3 LEA.HI.X R3, R0, R9, R90, 0x1, P6 ;  /* 0x000000090003b211 */ /* 0x000fe400030f0c5a */
[----:B------:R-:W-:Y:S02]  /*c930*/  @!P0 LEA R8, P6, R88, R5, 0x1 ;  /* 0x0000000558088211 */ /* 0x000fe400078c08ff */
[-C--:B------:R-:W-:Y:S01]  /*c940*/  @!P2 LEA.HI.X R5, R84, R9.reuse, R89, 0x1, P5 ;  /* 0x000000095405a211 */ /* 0x080fe200028f0c59 */
[----:B------:R0:W-:Y:S01]  /*c950*/  @!P3 ST.E.128 desc[UR48][R2.64], R12 ;  /* 0x0000000c0200b985 */ /* 0x0001e2000c101d30 */
[----:B----4-:R-:W-:-:S02]  /*c960*/  @!P1 LEA.HI.X R7, R86, R9, R85, 0x1, P4 ;  /* 0x0000000956079211 */ /* 0x010fc400020f0c55 */
[----:B------:R-:W-:Y:S01]  /*c970*/  @!P0 LEA.HI.X R9, R88, R9, R87, 0x1, P6 ;  /* 0x0000000958098211 */ /* 0x000fe200030f0c57 */
[----:B------:R0:W-:Y:S04]  /*c980*/  @!P2 ST.E.128 desc[UR48][R4.64], R36 ;  /* 0x000000240400a985 */ /* 0x0001e8000c101d30 */
[----:B------:R0:W-:Y:S04]  /*c990*/  @!P1 ST.E.128 desc[UR48][R6.64], R52 ;  /* 0x0000003406009985 */ /* 0x0001e8000c101d30 */
[----:B------:R0:W-:Y:S02]  /*c9a0*/  @!P0 ST.E.128 desc[UR48][R8.64], R68 ;  /* 0x0000004408008985 */ /* 0x0001e4000c101d30 */
.L_x_178:
[----:B------:R-:W-:Y:S05]  /*c9b0*/  BSYNC B1 ;  /* 0x0000000000017941 */ /* 0x000fea0003800000 */
.L_x_177:
[----:B0-----:R-:W-:Y:S01]  /*c9c0*/  VIADD R2, R82, 0x60 ;  /* 0x0000006052027836 */ /* 0x001fe20000000000 */
[----:B---3--:R-:W0:Y:S04]  /*c9d0*/  SHFL.IDX PT, R81, R81, 0x3, 0x181f ;  /* 0x00781f0051517f89 */ /* 0x008e2800000e0000 */
[----:B------:R-:W-:Y:S01]  /*c9e0*/  ISETP.GE.AND P0, PT, R2, UR9, PT ;  /* 0x0000000902007c0c */ /* 0x000fe2000bf06270 */
[----:B------:R3:W0:-:S12]  /*c9f0*/  SHFL.IDX PT, R9, R80, 0x3, 0x181f ;  /* 0x00781f0050097f89 */ /* 0x00061800000e0000 */
[----:B---3--:R-:W-:Y:S05]  /*ca00*/  @P0 BRA `(.L_x_179) ;  /* 0x00000028002c0947 */ /* 0x008fea0003800000 */
[----:B------:R-:W-:Y:S02]  /*ca10*/  ULDC UR4, c[0x0][0xac8] ;  /* 0x0002b20000047ab9 */ /* 0x000fe40000000800 */
[----:B------:R-:W-:Y:S02]  /*ca20*/  ISETP.GE.AND P3, PT, R0, UR4, PT ;  /* 0x0000000400007c0c */ /* 0x000fe4000bf66270 */
[----:B------:R-:W-:Y:S02]  /*ca30*/  ISETP.GE.AND P4, PT, R84, UR4, PT ;  /* 0x0000000454007c0c */ /* 0x000fe4000bf86270 */
[----:B------:R-:W-:-:S09]  /*ca40*/  ISETP.GE.AND P5, PT, R86, UR4, PT ;  /* 0x0000000456007c0c */ /* 0x000fd2000bfa6270 */
[-C--:B0-----:R-:W-:Y:S02]  /*ca50*/  @!P3 LEA R2, P0, R0, R9.reuse, 0x1 ;  /* 0x000000090002b211 */ /* 0x081fe400078008ff */
[-C--:B------:R-:W-:Y:S02]  /*ca60*/  @!P4 LEA R4, P1, R84, R9.reuse, 0x1 ;  /* 0x000000095404c211 */ /* 0x080fe400078208ff */
[----:B------:R-:W-:Y:S02]  /*ca70*/  @!P5 LEA R6, P2, R86, R9, 0x1 ;  /* 0x000000095606d211 */ /* 0x000fe400078408ff */
[-C--:B------:R-:W-:Y:S02]  /*ca80*/  @!P3 LEA.HI.X R3, R0, R81.reuse, R90, 0x1, P0 ;  /* 0x000000510003b211 */ /* 0x080fe400000f0c5a */
[-C--:B------:R-:W-:Y:S02]  /*ca90*/  @!P4 LEA.HI.X R5, R84, R81.reuse, R89, 0x1, P1 ;  /* 0x000000515405c211 */ /* 0x080fe400008f0c59 */
[----:B----4-:R-:W-:Y:S01]  /*caa0*/  @!P5 LEA.HI.X R7, R86, R81, R85, 0x1, P2 ;  /* 0x000000515607d211 */ /* 0x010fe200010f0c55 */
[----:B------:R3:W-:Y:S01]  /*cab0*/  @!P3 ST.E.128 desc[UR48][R2.64], R24 ;  /* 0x000000180200b985 */ /* 0x0007e2000c101d30 */
[----:B------:R-:W-:-:S03]  /*cac0*/  ISETP.GE.AND P0, PT, R88, UR4, PT ;  /* 0x0000000458007c0c */ /* 0x000fc6000bf06270 */
[----:B------:R3:W-:Y:S04]  /*cad0*/  @!P4 ST.E.128 desc[UR48][R4.64], R40 ;  /* 0x000000280400c985 */ /* 0x0007e8000c101d30 */
[----:B------:R3:W-:Y:S06]  /*cae0*/  @!P5 ST.E.128 desc[UR48][R6.64], R56 ;  /* 0x000000380600d985 */ /* 0x0007ec000c101d30 */
[----:B------:R-:W-:Y:S05]  /*caf0*/  @P0 BRA `(.L_x_179) ;  /* 0x0000002400f00947 */ /* 0x000fea0003800000 */
[----:B---3--:R-:W-:-:S04]  /*cb00*/  LEA R2, P0, R88, R9, 0x1 ;  /* 0x0000000958027211 */ /* 0x008fc800078008ff */
[----:B------:R-:W-:-:S05]  /*cb10*/  LEA.HI.X R3, R88, R81, R87, 0x1, P0 ;  /* 0x0000005158037211 */ /* 0x000fca00000f0c57 */
[----:B------:R0:W-:Y:S01]  /*cb20*/  ST.E.128 desc[UR48][R2.64], R72 ;  /* 0x0000004802007985 */ /* 0x0001e2000c101d30 */
[----:B------:R-:W-:Y:S05]  /*cb30*/  BRA `(.L_x_179) ;  /* 0x0000002400e07947 */ /* 0x000fea0003800000 */
.L_x_172:
[----:B------:R-:W-:Y:S01]  /*cb40*/  ULDC.64 UR14, c[0x0][0xb08] ;  /* 0x0002c200000e7ab9 */ /* 0x000fe20000000a00 */
[----:B------:R-:W-:Y:S01]  /*cb50*/  IMAD.MOV.U32 R71, RZ, RZ, R76 ;  /* 0x000000ffff477224 */ /* 0x000fe200078e004c */
[----:B------:R-:W-:Y:S01]  /*cb60*/  UIMAD UR12, UR16, UR14, URZ ;  /* 0x0000000e100c72a4 */ /* 0x000fe2000f8e023f */
[----:B------:R-:W-:Y:S01]  /*cb70*/  ISETP.GE.AND P0, PT, R77, UR9, PT ;  /* 0x000000094d007c0c */ /* 0x000fe2000bf06270 */
[----:B------:R-:W-:Y:S01]  /*cb80*/  UIMAD.WIDE.U32 UR10, UR4, UR14, URZ ;  /* 0x0000000e040a72a5 */ /* 0x000fe2000f8e003f */
[C---:B------:R-:W-:Y:S01]  /*cb90*/  VIADD R93, R16.reuse, 0x90 ;  /* 0x00000090105d7836 */ /* 0x040fe20000000000 */
[----:B------:R-:W-:Y:S01]  /*cba0*/  UIMAD UR12, UR4, UR15, UR12 ;  /* 0x0000000f040c72a4 */ /* 0x000fe2000f8e020c */
[C---:B------:R-:W-:Y:S01]  /*cbb0*/  VIADD R95, R16.reuse, 0x88 ;  /* 0x00000088105f7836 */ /* 0x040fe20000000000 */
[----:B------:R-:W-:Y:S01]  /*cbc0*/  USHF.R.S32.HI UR4, URZ, 0x1f, UR36 ;  /* 0x0000001f3f047899 */ /* 0x000fe20008011424 */
[C---:B------:R-:W-:Y:S01]  /*cbd0*/  VIADD R161, R16.reuse, 0x80 ;  /* 0x0000008010a17836 */ /* 0x040fe20000000000 */
[----:B------:R-:W-:Y:S01]  /*cbe0*/  UIADD3 UR11, UR11, UR12, URZ ;  /* 0x0000000c0b0b7290 */ /* 0x000fe2000fffe03f */
[C---:B------:R-:W-:Y:S01]  /*cbf0*/  VIADD R163, R16.reuse, 0x78 ;  /* 0x0000007810a37836 */ /* 0x040fe20000000000 */
[----:B------:R-:W-:Y:S01]  /*cc00*/  ULDC.64 UR14, c[0x0][0xb40] ;  /* 0x0002d000000e7ab9 */ /* 0x000fe20000000a00 */
[----:B------:R-:W-:Y:S01]  /*cc10*/  ULDC.64 UR12, c[0x0][0xb38] ;  /* 0x0002ce00000c7ab9 */ /* 0x000fe20000000a00 */
[----:B------:R-:W-:Y:S01]  /*cc20*/  UIMAD UR4, UR4, UR14, URZ ;  /* 0x0000000e040472a4 */ /* 0x000fe2000f8e023f */
[C---:B------:R-:W-:Y:S01]  /*cc30*/  VIADD R165, R16.reuse, 0x70 ;  /* 0x0000007010a57836 */ /* 0x040fe20000000000 */
[----:B------:R-:W-:Y:S01]  /*cc40*/  UIMAD.WIDE.U32 UR10, UR39, UR12, UR10 ;  /* 0x0000000c270a72a5 */ /* 0x000fe2000f8e000a */
[C---:B------:R-:W-:Y:S01]  /*cc50*/  VIADD R167, R16.reuse, 0x68 ;  /* 0x0000006810a77836 */ /* 0x040fe20000000000 */
[----:B------:R-:W-:Y:S01]  /*cc60*/  UIMAD UR4, UR36, UR15, UR4 ;  /* 0x0000000f240472a4 */ /* 0x000fe2000f8e0204 */
[C---:B------:R-:W-:Y:S01]  /*cc70*/  VIADD R169, R16.reuse, 0x60 ;  /* 0x0000006010a97836 */ /* 0x040fe20000000000 */
[----:B------:R-:W-:Y:S01]  /*cc80*/  UIMAD UR11, UR39, UR13, UR11 ;  /* 0x0000000d270b72a4 */ /* 0x000fe2000f8e020b */
[C---:B------:R-:W-:Y:S01]  /*cc90*/  VIADD R171, R16.reuse, 0x58 ;  /* 0x0000005810ab7836 */ /* 0x040fe20000000000 */
[----:B------:R-:W-:Y:S01]  /*cca0*/  UIADD3 UR8, UR8, 0x38820, URZ ;  /* 0x0003882008087890 */ /* 0x000fe2000fffe03f */
[C---:B------:R-:W-:Y:S01]  /*ccb0*/  VIADD R173, R16.reuse, 0x50 ;  /* 0x0000005010ad7836 */ /* 0x040fe20000000000 */
[----:B------:R-:W-:Y:S01]  /*ccc0*/  UIMAD.WIDE.U32 UR36, UR36, UR14, UR10 ;  /* 0x0000000e242472a5 */ /* 0x000fe2000f8e000a */
[----:B------:R-:W-:Y:S01]  /*ccd0*/  VIADD R175, R16, 0x48 ;  /* 0x0000004810af7836 */ /* 0x000fe20000000000 */
[----:B------:R-:W-:Y:S01]  /*cce0*/  ULDC.64 UR12, c[0x0][0xb48] ;  /* 0x0002d200000c7ab9 */ /* 0x000fe20000000a00 */
[----:B------:R-:W-:Y:S01]  /*ccf0*/  @UP2 ULDC UR10, c[0x0][0xbec] ;  /* 0x0002fb00000a2ab9 */ /* 0x000fe20000000800 */
[----:B------:R-:W-:Y:S01]  /*cd00*/  UIADD3 UR11, UR37, UR4, URZ ;  /* 0x00000004250b7290 */ /* 0x000fe2000fffe03f */
[----:B------:R-:W-:Y:S01]  /*cd10*/  @P1 IMAD.HI.U32 R0, R76, UR10, RZ ;  /* 0x0000000a4c001c27 */ /* 0x000fe2000f8e00ff */
[----:B------:R-:W-:Y:S01]  /*cd20*/  UPRMT UR8, URZ, 0x654, UR8 ;  /* 0x000006543f087896 */ /* 0x000fe20008000008 */
[----:B------:R-:W-:Y:S01]  /*cd30*/  BSSY B1, `(.L_x_180) ;  /* 0x00000d9000017945 */ /* 0x000fe20003800000 */
[----:B------:R-:W-:Y:S01]  /*cd40*/  @UP2 ULDC UR4, c[0x0][0xbf0] ;  /* 0x0002fc0000042ab9 */ /* 0x000fe20000000800 */
[----:B------:R-:W-:Y:S01]  /*cd50*/  UMOV UR10, UR36 ;  /* 0x00000024000a7c82 */ /* 0x000fe20008000000 */
[----:B------:R-:W-:Y:S01]  /*cd60*/  @P1 SHF.R.U32.HI R71, RZ, UR4, R0 ;  /* 0x00000004ff471c19 */ /* 0x000fe20008011600 */
[----:B------:R-:W-:Y:S01]  /*cd70*/  UIMAD.WIDE.U32 UR10, UR40, UR12, UR10 ;  /* 0x0000000c280a72a5 */ /* 0x000fe2000f8e000a */
[C---:B------:R-:W-:Y:S01]  /*cd80*/  VIADD R177, R16.reuse, 0x40 ;  /* 0x0000004010b17836 */ /* 0x040fe20000000000 */
[----:B------:R-:W-:Y:S01]  /*cd90*/  SHF.R.S32.HI R78, RZ, 0x1f, R18 ;  /* 0x0000001fff4e7819 */ /* 0x000fe20000011412 */
[----:B------:R-:W-:Y:S01]  /*cda0*/  VIADD R179, R16, 0x38 ;  /* 0x0000003810b37836 */ /* 0x000fe20000000000 */
[--C-:B------:R-:W-:Y:S01]  /*cdb0*/  SHF.R.S32.HI R0, RZ, 0x1f, R71.reuse ;  /* 0x0000001fff007819 */ /* 0x100fe20000011447 */
[----:B------:R-:W-:Y:S01]  /*cdc0*/  IMAD.MOV R73, RZ, RZ, -R71 ;  /* 0x000000ffff497224 */ /* 0x000fe200078e0a47 */
[----:B------:R-:W-:-:S02]  /*cdd0*/  UIMAD UR40, UR40, UR13, UR11 ;  /* 0x0000000d282872a4 */ /* 0x000fc4000f8e020b */
[----:B------:R-:W-:Y:S01]  /*cde0*/  IMAD.U32 R69, RZ, RZ, UR11 ;  /* 0x0000000bff457e24 */ /* 0x000fe2000f8e00ff */
[----:B------:R-:W-:Y:S01]  /*cdf0*/  SYNCS.ARRIVE.TRANS64.RED.A1T0 RZ, [UR8], RZ ;  /* 0x000000ffffff79a7 */ /* 0x000fe20008100408 */
[----:B------:R-:W-:Y:S01]  /*ce00*/  ULDC.64 UR12, c[0x0][0xb30] ;  /* 0x0002cc00000c7ab9 */ /* 0x000fe20000000a00 */
[----:B------:R-:W-:Y:S01]  /*ce10*/  IMAD R73, R73, UR20, R76 ;  /* 0x0000001449497c24 */ /* 0x000fe2000f8e024c */
[----:B------:R-:W-:Y:S01]  /*ce20*/  SHF.R.S32.HI R79, RZ, 0x1f, R19 ;  /* 0x0000001fff4f7819 */ /* 0x000fe20000011413 */
[----:B------:R-:W-:Y:S01]  /*ce30*/  IMAD R0, R0, UR12, RZ ;  /* 0x0000000c00007c24 */ /* 0x000fe2000f8e02ff */
[----:B------:R-:W-:Y:S01]  /*ce40*/  SHF.R.S32.HI R80, RZ, 0x1f, R22 ;  /* 0x0000001fff507819 */ /* 0x000fe20000011416 */
[----:B------:R-:W-:Y:S01]  /*ce50*/  IMAD.U32 R68, RZ, RZ, UR10 ;  /* 0x0000000aff447e24 */ /* 0x000fe2000f8e00ff */
[----:B------:R-:W-:Y:S01]  /*ce60*/  ULDC.64 UR10, c[0x0][0xb28] ;  /* 0x0002ca00000a7ab9 */ /* 0x000fe20000000a00 */
[----:B------:R-:W-:Y:S01]  /*ce70*/  IMAD.U32 R69, RZ, RZ, UR40 ;  /* 0x00000028ff457e24 */ /* 0x000fe2000f8e00ff */
[----:B------:R-:W-:Y:S01]  /*ce80*/  SHF.R.S32.HI R81, RZ, 0x1f, R23 ;  /* 0x0000001fff517819 */ /* 0x000fe20000011417 */
[C---:B------:R-:W-:Y:S01]  /*ce90*/  IMAD R75, R71.reuse, UR13, R0 ;  /* 0x0000000d474b7c24 */ /* 0x040fe2000f8e0200 */
[----:B------:R-:W-:Y:S01]  /*cea0*/  SHF.R.S32.HI R0, RZ, 0x1f, R73 ;  /* 0x0000001fff007819 */ /* 0x000fe20000011449 */
[----:B------:R-:W-:Y:S01]  /*ceb0*/  IMAD.WIDE.U32 R68, R71, UR12, R68 ;  /* 0x0000000c47447c25 */ /* 0x000fe2000f8e0044 */
[----:B------:R-:W-:-:S02]  /*cec0*/  SHF.R.S32.HI R82, RZ, 0x1f, R232 ;  /* 0x0000001fff527819 */ /* 0x000fc400000114e8 */
[----:B------:R-:W-:Y:S01]  /*ced0*/  SHF.R.S32.HI R83, RZ, 0x1f, R233 ;  /* 0x0000001fff537819 */ /* 0x000fe200000114e9 */
[----:B------:R-:W-:Y:S01]  /*cee0*/  IMAD R0, R0, UR10, RZ ;  /* 0x0000000a00007c24 */ /* 0x000fe2000f8e02ff */
[----:B------:R-:W-:Y:S01]  /*cef0*/  SHF.R.S32.HI R88, RZ, 0x1f, R234 ;  /* 0x0000001fff587819 */ /* 0x000fe200000114ea */
[----:B------:R-:W-:Y:S01]  /*cf00*/  IMAD.IADD R69, R69, 0x1, R75 ;  /* 0x0000000145457824 */ /* 0x000fe200078e024b */
[----:B------:R-:W-:Y:S01]  /*cf10*/  SHF.R.S32.HI R89, RZ, 0x1f, R235 ;  /* 0x0000001fff597819 */ /* 0x000fe200000114eb */
[C---:B------:R-:W-:Y:S01]  /*cf20*/  IMAD R75, R73.reuse, UR11, R0 ;  /* 0x0000000b494b7c24 */ /* 0x040fe2000f8e0200 */
[----:B------:R-:W-:Y:S01]  /*cf30*/  SHF.R.S32.HI R90, RZ, 0x1f, R236 ;  /* 0x0000001fff5a7819 */ /* 0x000fe200000114ec */
[----:B------:R-:W-:Y:S01]  /*cf40*/  IMAD.WIDE.U32 R68, R73, UR10, R68 ;  /* 0x0000000a49447c25 */ /* 0x000fe2000f8e0044 */
[----:B------:R-:W-:Y:S01]  /*cf50*/  ULDC.64 UR10, c[0x0][0xb00] ;  /* 0x0002c000000a7ab9 */ /* 0x000fe20000000a00 */
[----:B------:R-:W-:Y:S02]  /*cf60*/  SHF.R.S32.HI R91, RZ, 0x1f, R237 ;  /* 0x0000001fff5b7819 */ /* 0x000fe400000114ed */
[----:B------:R-:W-:Y:S01]  /*cf70*/  IMAD.IADD R75, R69, 0x1, R75 ;  /* 0x00000001454b7824 */ /* 0x000fe200078e024b */
[----:B------:R-:W-:Y:S01]  /*cf80*/  LEA R0, P1, R68, UR10, 0x2 ;  /* 0x0000000a44007c11 */ /* 0x000fe2000f8210ff */
[C---:B------:R-:W-:Y:S01]  /*cf90*/  VIADD R181, R16.reuse, 0x30 ;  /* 0x0000003010b57836 */ /* 0x040fe20000000000 */
[----:B------:R-:W-:Y:S01]  /*cfa0*/  SHF.R.S32.HI R93, RZ, 0x1f, R93 ;  /* 0x0000001fff5d7819 */ /* 0x000fe2000001145d */
[----:B------:R-:W-:Y:S01]  /*cfb0*/  VIADD R183, R16, 0x28 ;  /* 0x0000002810b77836 */ /* 0x000fe20000000000 */
[----:B------:R-:W-:Y:S01]  /*cfc0*/  LEA.HI.X R75, R68, UR11, R75, 0x2, P1 ;  /* 0x0000000b444b7c11 */ /* 0x000fe200088f144b */
[C---:B------:R-:W-:Y:S01]  /*cfd0*/  VIADD R185, R16.reuse, 0x20 ;  /* 0x0000002010b97836 */ /* 0x040fe20000000000 */
[----:B------:R0:W1:Y:S01]  /*cfe0*/  SHFL.IDX PT, R68, R0, RZ, 0x1c1f ;  /* 0x001c1fff00447589 */ /* 0x00006200000e0000 */
[C---:B------:R-:W-:Y:S01]  /*cff0*/  VIADD R187, R16.reuse, 0x18 ;  /* 0x0000001810bb7836 */ /* 0x040fe20000000000 */
[----:B------:R-:W-:Y:S01]  /*d000*/  SHF.R.S32.HI R95, RZ, 0x1f, R95 ;  /* 0x0000001fff5f7819 */ /* 0x000fe2000001145f */
[C---:B------:R-:W-:Y:S01]  /*d010*/  VIADD R189, R16.reuse, 0x10 ;  /* 0x0000001010bd7836 */ /* 0x040fe20000000000 */
[----:B------:R0:W2:Y:S01]  /*d020*/  SHFL.IDX PT, R69, R75, RZ, 0x1c1f ;  /* 0x001c1fff4b457589 */ /* 0x0000a200000e0000 */
        /* <DEDUP_REMOVED lines=32> */
[----:B------:R-:W-:-:S02]  /*d230*/  VIADD R186, R16, 0x18 ;  /* 0x0000001810ba7836 */ /* 0x000fc40000000000 */
[C---:B------:R-:W-:Y:S02]  /*d240*/  VIADD R188, R16.reuse, 0x10 ;  /* 0x0000001010bc7836 */ /* 0x040fe40000000000 */
[----:B------:R-:W-:Y:S01]  /*d250*/  VIADD R190, R16, 0x8 ;  /* 0x0000000810be7836 */ /* 0x000fe20000000000 */
[----:B012---:R-:W-:Y:S06]  /*d260*/  @P0 BRA `(.L_x_181) ;  /* 0x0000000800140947 */ /* 0x007fec0003800000 */
[----:B------:R-:W-:Y:S02]  /*d270*/  ULDC UR4, c[0x0][0xac8] ;  /* 0x0002b20000047ab9 */ /* 0x000fe40000000800 */
[----:B------:R-:W-:Y:S02]  /*d280*/  ISETP.GE.AND P1, PT, R16, UR4, PT ;  /* 0x0000000410007c0c */ /* 0x000fe4000bf26270 */
[----:B------:R-:W-:Y:S02]  /*d290*/  ISETP.GE.AND P2, PT, R190, UR4, PT ;  /* 0x00000004be007c0c */ /* 0x000fe4000bf46270 */
[----:B------:R-:W-:Y:S02]  /*d2a0*/  ISETP.GE.AND P3, PT, R188, UR4, PT ;  /* 0x00000004bc007c0c */ /* 0x000fe4000bf66270 */
[----:B------:R-:W-:Y:S02]  /*d2b0*/  ISETP.GE.AND P4, PT, R186, UR4, PT ;  /* 0x00000004ba007c0c */ /* 0x000fe4000bf86270 */
[----:B------:R-:W-:-:S05]  /*d2c0*/  ISETP.GE.AND P0, PT, R184, UR4, PT ;  /* 0x00000004b8007c0c */ /* 0x000fca000bf06270 */
[----:B------:R-:W-:Y:S02]  /*d2d0*/  @!P1 IMAD.WIDE R72, R16, 0x4, R68 ;  /* 0x0000000410489825 */ /* 0x000fe400078e0244 */
[----:B------:R-:W-:-:S03]  /*d2e0*/  @!P2 LEA R70, P5, R190, R68, 0x2 ;  /* 0x00000044be46a211 */ /* 0x000fc600078a10ff */
[----:B------:R0:W-:Y:S01]  /*d2f0*/  @!P1 ST.E.64 desc[UR48][R72.64], R6 ;  /* 0x0000000648009985 */ /* 0x0001e2000c101b30 */
[----:B------:R-:W-:Y:S02]  /*d300*/  ISETP.GE.AND P1, PT, R182, UR4, PT ;  /* 0x00000004b6007c0c */ /* 0x000fe4000bf26270 */
[----:B------:R-:W-:-:S05]  /*d310*/  @!P2 LEA.HI.X R71, R190, R69, R191, 0x2, P5 ;  /* 0x00000045be47a211 */ /* 0x000fca00028f14bf */
[----:B------:R1:W-:Y:S01]  /*d320*/  @!P2 ST.E.64 desc[UR48][R70.64], R8 ;  /* 0x000000084600a985 */ /* 0x0003e2000c101b30 */
[----:B------:R-:W-:Y:S02]  /*d330*/  ISETP.GE.AND P2, PT, R180, UR4, PT ;  /* 0x00000004b4007c0c */ /* 0x000fe4000bf46270 */
[----:B0-----:R-:W-:-:S04]  /*d340*/  @!P3 LEA R6, P5, R188, R68, 0x2 ;  /* 0x00000044bc06b211 */ /* 0x001fc800078a10ff */
[----:B------:R-:W-:Y:S02]  /*d350*/  @!P3 LEA.HI.X R7, R188, R69, R189, 0x2, P5 ;  /* 0x00000045bc07b211 */ /* 0x000fe400028f14bd */
[----:B-1----:R-:W-:-:S03]  /*d360*/  @!P4 LEA R8, P6, R186, R68, 0x2 ;  /* 0x00000044ba08c211 */ /* 0x002fc600078c10ff */
[----:B------:R0:W-:Y:S01]  /*d370*/  @!P3 ST.E.64 desc[UR48][R6.64], R14 ;  /* 0x0000000e0600b985 */ /* 0x0001e2000c101b30 */
[----:B------:R-:W-:Y:S02]  /*d380*/  @!P0 LEA R70, P5, R184, R68, 0x2 ;  /* 0x00000044b8468211 */ /* 0x000fe400078a10ff */
[-C--:B------:R-:W-:Y:S02]  /*d390*/  @!P4 LEA.HI.X R9, R186, R69.reuse, R187, 0x2, P6 ;  /* 0x00000045ba09c211 */ /* 0x080fe400030f14bb */
[----:B------:R-:W-:Y:S02]  /*d3a0*/  @!P0 LEA.HI.X R71, R184, R69, R185, 0x2, P5 ;  /* 0x00000045b8478211 */ /* 0x000fe400028f14b9 */
[----:B------:R-:W-:Y:S01]  /*d3b0*/  ISETP.GE.AND P3, PT, R178, UR4, PT ;  /* 0x00000004b2007c0c */ /* 0x000fe2000bf66270 */
[----:B------:R1:W-:Y:S01]  /*d3c0*/  @!P4 ST.E.64 desc[UR48][R8.64], R20 ;  /* 0x000000140800c985 */ /* 0x0003e2000c101b30 */
[----:B------:R-:W-:-:S03]  /*d3d0*/  ISETP.GE.AND P4, PT, R176, UR4, PT ;  /* 0x00000004b0007c0c */ /* 0x000fc6000bf86270 */
[----:B------:R-:W-:Y:S01]  /*d3e0*/  @!P0 ST.E.64 desc[UR48][R70.64], R28 ;  /* 0x0000001c46008985 */ /* 0x000fe2000c101b30 */
[----:B------:R-:W-:Y:S02]  /*d3f0*/  ISETP.GE.AND P0, PT, R174, UR4, PT ;  /* 0x00000004ae007c0c */ /* 0x000fe4000bf06270 */
[----:B0-----:R-:W-:-:S04]  /*d400*/  @!P1 LEA R6, P5, R182, R68, 0x2 ;  /* 0x00000044b6069211 */ /* 0x001fc800078a10ff */
[-C--:B------:R-:W-:Y:S02]  /*d410*/  @!P1 LEA.HI.X R7, R182, R69.reuse, R183, 0x2, P5 ;  /* 0x00000045b6079211 */ /* 0x080fe400028f14b7 */
[-C--:B------:R-:W-:Y:S02]  /*d420*/  @!P3 LEA R14, P5, R178, R68.reuse, 0x2 ;  /* 0x00000044b20eb211 */ /* 0x080fe400078a10ff */
[----:B-1----:R-:W-:Y:S01]  /*d430*/  @!P2 LEA R8, P6, R180, R68, 0x2 ;  /* 0x00000044b408a211 */ /* 0x002fe200078c10ff */
[----:B------:R0:W-:Y:S01]  /*d440*/  @!P1 ST.E.64 desc[UR48][R6.64], R30 ;  /* 0x0000001e06009985 */ /* 0x0001e2000c101b30 */
[----:B------:R-:W-:Y:S02]  /*d450*/  ISETP.GE.AND P1, PT, R172, UR4, PT ;  /* 0x00000004ac007c0c */ /* 0x000fe4000bf26270 */
[-C--:B------:R-:W-:Y:S02]  /*d460*/  @!P2 LEA.HI.X R9, R180, R69.reuse, R181, 0x2, P6 ;  /* 0x00000045b409a211 */ /* 0x080fe400030f14b5 */
[----:B------:R-:W-:-:S03]  /*d470*/  @!P3 LEA.HI.X R15, R178, R69, R179, 0x2, P5 ;  /* 0x00000045b20fb211 */ /* 0x000fc600028f14b3 */
[----:B------:R1:W-:Y:S01]  /*d480*/  @!P2 ST.E.64 desc[UR48][R8.64], R36 ;  /* 0x000000240800a985 */ /* 0x0003e2000c101b30 */
[----:B------:R-:W-:-:S03]  /*d490*/  ISETP.GE.AND P2, PT, R170, UR4, PT ;  /* 0x00000004aa007c0c */ /* 0x000fc6000bf46270 */
[----:B------:R2:W-:Y:S01]  /*d4a0*/  @!P3 ST.E.64 desc[UR48][R14.64], R38 ;  /* 0x000000260e00b985 */ /* 0x0005e2000c101b30 */
[----:B------:R-:W-:Y:S02]  /*d4b0*/  ISETP.GE.AND P3, PT, R168, UR4, PT ;  /* 0x00000004a8007c0c */ /* 0x000fe4000bf66270 */
[----:B0-----:R-:W-:-:S04]  /*d4c0*/  @!P4 LEA R6, P5, R176, R68, 0x2 ;  /* 0x00000044b006c211 */ /* 0x001fc800078a10ff */
[----:B------:R-:W-:Y:S02]  /*d4d0*/  @!P4 LEA.HI.X R7, R176, R69, R177, 0x2, P5 ;  /* 0x00000045b007c211 */ /* 0x000fe400028f14b1 */
[----:B-1----:R-:W-:-:S03]  /*d4e0*/  @!P0 LEA R8, P6, R174, R68, 0x2 ;  /* 0x00000044ae088211 */ /* 0x002fc600078c10ff */
[----:B------:R0:W-:Y:S01]  /*d4f0*/  @!P4 ST.E.64 desc[UR48][R6.64], R44 ;  /* 0x0000002c0600c985 */ /* 0x0001e2000c101b30 */
[----:B------:R-:W-:Y:S02]  /*d500*/  ISETP.GE.AND P4, PT, R166, UR4, PT ;  /* 0x00000004a6007c0c */ /* 0x000fe4000bf86270 */
[----:B--2---:R-:W-:Y:S02]  /*d510*/  @!P1 LEA R14, P5, R172, R68, 0x2 ;  /* 0x00000044ac0e9211 */ /* 0x004fe400078a10ff */
[-C--:B------:R-:W-:Y:S02]  /*d520*/  @!P0 LEA.HI.X R9, R174, R69.reuse, R175, 0x2, P6 ;  /* 0x00000045ae098211 */ /* 0x080fe400030f14af */
[----:B------:R-:W-:-:S03]  /*d530*/  @!P1 LEA.HI.X R15, R172, R69, R173, 0x2, P5 ;  /* 0x00000045ac0f9211 */ /* 0x000fc600028f14ad */
[----:B------:R1:W-:Y:S01]  /*d540*/  @!P0 ST.E.64 desc[UR48][R8.64], R46 ;  /* 0x0000002e08008985 */ /* 0x0003e2000c101b30 */
[----:B0-----:R-:W-:-:S03]  /*d550*/  @!P2 LEA R6, P0, R170, R68, 0x2 ;  /* 0x00000044aa06a211 */ /* 0x001fc600078010ff */
[----:B------:R0:W-:Y:S01]  /*d560*/  @!P1 ST.E.64 desc[UR48][R14.64], R52 ;  /* 0x000000340e009985 */ /* 0x0001e2000c101b30 */
[----:B------:R-:W-:Y:S02]  /*d570*/  ISETP.GE.AND P1, PT, R164, UR4, PT ;  /* 0x00000004a4007c0c */ /* 0x000fe4000bf26270 */
[----:B------:R-:W-:Y:S02]  /*d580*/  @!P2 LEA.HI.X R7, R170, R69, R171, 0x2, P0 ;  /* 0x00000045aa07a211 */ /* 0x000fe400000f14ab */
[----:B------:R-:W-:-:S03]  /*d590*/  ISETP.GE.AND P0, PT, R162, UR4, PT ;  /* 0x00000004a2007c0c */ /* 0x000fc6000bf06270 */
[----:B------:R2:W-:Y:S01]  /*d5a0*/  @!P2 ST.E.64 desc[UR48][R6.64], R54 ;  /* 0x000000360600a985 */ /* 0x0005e2000c101b30 */
[-C--:B-1----:R-:W-:Y:S02]  /*d5b0*/  @!P3 LEA R8, P6, R168, R68.reuse, 0x2 ;  /* 0x00000044a808b211 */ /* 0x082fe400078c10ff */
[----:B------:R-:W-:Y:S02]  /*d5c0*/  ISETP.GE.AND P2, PT, R160, UR4, PT ;  /* 0x00000004a0007c0c */ /* 0x000fe4000bf46270 */
[----:B------:R-:W-:Y:S02]  /*d5d0*/  @!P3 LEA.HI.X R9, R168, R69, R169, 0x2, P6 ;  /* 0x00000045a809b211 */ /* 0x000fe400030f14a9 */
[----:B0-----:R-:W-:-:S03]  /*d5e0*/  @!P4 LEA R14, P5, R166, R68, 0x2 ;  /* 0x00000044a60ec211 */ /* 0x001fc600078a10ff */
[----:B------:R0:W-:Y:S01]  /*d5f0*/  @!P3 ST.E.64 desc[UR48][R8.64], R60 ;  /* 0x0000003c0800b985 */ /* 0x0001e2000c101b30 */
[-C--:B------:R-:W-:Y:S02]  /*d600*/  @!P4 LEA.HI.X R15, R166, R69.reuse, R167, 0x2, P5 ;  /* 0x00000045a60fc211 */ /* 0x080fe400028f14a7 */
[----:B------:R-:W-:Y:S02]  /*d610*/  ISETP.GE.AND P3, PT, R94, UR4, PT ;  /* 0x000000045e007c0c */ /* 0x000fe4000bf66270 */
[-C--:B--2---:R-:W-:Y:S01]  /*d620*/  @!P1 LEA R6, P5, R164, R68.reuse, 0x2 ;  /* 0x00000044a4069211 */ /* 0x084fe200078a10ff */
[----:B------:R1:W-:Y:S01]  /*d630*/  @!P4 ST.E.64 desc[UR48][R14.64], R62 ;  /* 0x0000003e0e00c985 */ /* 0x0003e2000c101b30 */
[----:B------:R-:W-:Y:S02]  /*d640*/  ISETP.GE.AND P4, PT, R92, UR4, PT ;  /* 0x000000045c007c0c */ /* 0x000fe4000bf86270 */
[----:B------:R-:W-:Y:S02]  /*d650*/  @!P1 LEA.HI.X R7, R164, R69, R165, 0x2, P5 ;  /* 0x00000045a4079211 */ /* 0x000fe400028f14a5 */
[----:B0-----:R-:W-:-:S03]  /*d660*/  @!P0 LEA R8, P6, R162, R68, 0x2 ;  /* 0x00000044a2088211 */ /* 0x001fc600078c10ff */
[----:B------:R0:W-:Y:S01]  /*d670*/  @!P1 ST.E.64 desc[UR48][R6.64], R84 ;  /* 0x0000005406009985 */ /* 0x0001e2000c101b30 */
[----:B------:R-:W-:Y:S02]  /*d680*/  ISETP.GE.AND P1, PT, R237, UR4, PT ;  /* 0x00000004ed007c0c */ /* 0x000fe4000bf26270 */
[-C--:B------:R-:W-:Y:S02]  /*d690*/  @!P0 LEA.HI.X R9, R162, R69.reuse, R163, 0x2, P6 ;  /* 0x00000045a2098211 */ /* 0x080fe400030f14a3 */
[-C--:B-1----:R-:W-:Y:S02]  /*d6a0*/  @!P2 LEA R14, P5, R160, R68.reuse, 0x2 ;  /* 0x00000044a00ea211 */ /* 0x082fe400078a10ff */
[-C--:B------:R-:W-:Y:S01]  /*d6b0*/  @!P4 LEA R30, P6, R92, R68.reuse, 0x2 ;  /* 0x000000445c1ec211 */ /* 0x080fe200078c10ff */
[----:B------:R1:W-:Y:S01]  /*d6c0*/  @!P0 ST.E.64 desc[UR48][R8.64], R86 ;  /* 0x0000005608008985 */ /* 0x0003e2000c101b30 */
[----:B------:R-:W-:Y:S02]  /*d6d0*/  @!P2 LEA.HI.X R15, R160, R69, R161, 0x2, P5 ;  /* 0x00000045a00fa211 */ /* 0x000fe400028f14a1 */
[----:B------:R-:W-:-:S02]  /*d6e0*/  @!P3 LEA R20, P0, R94, R68, 0x2 ;  /* 0x000000445e14b211 */ /* 0x000fc400078010ff */
[-C--:B------:R-:W-:Y:S01]  /*d6f0*/  @!P4 LEA.HI.X R31, R92, R69.reuse, R93, 0x2, P6 ;  /* 0x000000455c1fc211 */ /* 0x080fe200030f145d */
[----:B------:R2:W-:Y:S01]  /*d700*/  @!P2 ST.E.64 desc[UR48][R14.64], R100 ;  /* 0x000000640e00a985 */ /* 0x0005e2000c101b30 */
[----:B------:R-:W-:Y:S02]  /*d710*/  ISETP.GE.AND P2, PT, R236, UR4, PT ;  /* 0x00000004ec007c0c */ /* 0x000fe4000bf46270 */
[----:B------:R-:W-:Y:S02]  /*d720*/  @!P3 LEA.HI.X R21, R94, R69, R95, 0x2, P0 ;  /* 0x000000455e15b211 */ /* 0x000fe400000f145f */
[----:B------:R-:W-:Y:S02]  /*d730*/  ISETP.GE.AND P0, PT, R235, UR4, PT ;  /* 0x00000004eb007c0c */ /* 0x000fe4000bf06270 */
[----:B------:R-:W-:Y:S01]  /*d740*/  @!P1 LEA R28, P5, R237, R68, 0x2 ;  /* 0x00000044ed1c9211 */ /* 0x000fe200078a10ff */
[----:B------:R3:W-:Y:S01]  /*d750*/  @!P3 ST.E.64 desc[UR48][R20.64], R102 ;  /* 0x000000661400b985 */ /* 0x0007e2000c101b30 */
[----:B------:R-:W-:-:S02]  /*d760*/  ISETP.GE.AND P3, PT, R234, UR4, PT ;  /* 0x00000004ea007c0c */ /* 0x000fc4000bf66270 */
[-C--:B------:R-:W-:Y:S01]  /*d770*/  @!P1 LEA.HI.X R29, R237, R69.reuse, R91, 0x2, P5 ;  /* 0x00000045ed1d9211 */ /* 0x080fe200028f145b */
[----:B------:R-:W-:Y:S02]  /*d780*/  @!P4 ST.E.64 desc[UR48][R30.64], R108 ;  /* 0x0000006c1e00c985 */ /* 0x000fe4000c101b30 */
[CC--:B0-----:R-:W-:Y:S02]  /*d790*/  @!P2 LEA R6, P4, R236.reuse, R68.reuse, 0x2 ;  /* 0x00000044ec06a211 */ /* 0x0c1fe400078810ff */
[----:B------:R0:W-:Y:S01]  /*d7a0*/  @!P1 ST.E.64 desc[UR48][R28.64], R110 ;  /* 0x0000006e1c009985 */ /* 0x0001e2000c101b30 */
[----:B------:R-:W-:Y:S02]  /*d7b0*/  ISETP.GE.AND P1, PT, R233, UR4, PT ;  /* 0x00000004e9007c0c */ /* 0x000fe4000bf26270 */
[----:B------:R-:W-:Y:S02]  /*d7c0*/  @!P2 LEA.HI.X R7, R236, R69, R90, 0x2, P4 ;  /* 0x00000045ec07a211 */ /* 0x000fe400020f145a */
[----:B-1----:R-:W-:-:S02]  /*d7d0*/  @!P0 LEA R8, P6, R235, R68, 0x2 ;  /* 0x00000044eb088211 */ /* 0x002fc400078c10ff */
[----:B------:R-:W-:Y:S01]  /*d7e0*/  ISETP.GE.AND P4, PT, R232, UR4, PT ;  /* 0x00000004e8007c0c */ /* 0x000fe2000bf86270 */
[----:B------:R-:W-:Y:S01]  /*d7f0*/  @!P2 ST.E.64 desc[UR48][R6.64], R116 ;  /* 0x000000740600a985 */ /* 0x000fe2000c101b30 */
[-C--:B------:R-:W-:Y:S02]  /*d800*/  @!P0 LEA.HI.X R9, R235, R69.reuse, R89, 0x2, P6 ;  /* 0x00000045eb098211 */ /* 0x080fe400030f1459 */
[----:B------:R-:W-:Y:S02]  /*d810*/  ISETP.GE.AND P2, PT, R23, UR4, PT ;  /* 0x0000000417007c0c */ /* 0x000fe4000bf46270 */
[CC--:B--2---:R-:W-:Y:S01]  /*d820*/  @!P3 LEA R14, P5, R234.reuse, R68.reuse, 0x2 ;  /* 0x00000044ea0eb211 */ /* 0x0c4fe200078a10ff */
[----:B------:R1:W-:Y:S01]  /*d830*/  @!P0 ST.E.64 desc[UR48][R8.64], R118 ;  /* 0x0000007608008985 */ /* 0x0003e2000c101b30 */
[----:B---3--:R-:W-:Y:S02]  /*d840*/  @!P1 LEA R20, P0, R233, R68, 0x2 ;  /* 0x00000044e9149211 */ /* 0x008fe400078010ff */
[----:B------:R-:W-:-:S02]  /*d850*/  @!P3 LEA.HI.X R15, R234, R69, R88, 0x2, P5 ;  /* 0x00000045ea0fb211 */ /* 0x000fc400028f1458 */
[-C--:B------:R-:W-:Y:S02]  /*d860*/  @!P1 LEA.HI.X R21, R233, R69.reuse, R83, 0x2, P0 ;  /* 0x00000045e9159211 */ /* 0x080fe400000f1453 */
[----:B------:R-:W-:Y:S01]  /*d870*/  ISETP.GE.AND P0, PT, R22, UR4, PT ;  /* 0x0000000416007c0c */ /* 0x000fe2000bf06270 */
[----:B------:R2:W-:Y:S01]  /*d880*/  @!P3 ST.E.64 desc[UR48][R14.64], R124 ;  /* 0x0000007c0e00b985 */ /* 0x0005e2000c101b30 */
[CC--:B0-----:R-:W-:Y:S02]  /*d890*/  @!P4 LEA R28, P3, R232.reuse, R68.reuse, 0x2 ;  /* 0x00000044e81cc211 */ /* 0x0c1fe400078610ff */
[C---:B------:R-:W-:Y:S01]  /*d8a0*/  @!P2 LEA R30, P5, R23.reuse, R68, 0x2 ;  /* 0x00000044171ea211 */ /* 0x040fe200078a10ff */
[----:B------:R0:W-:Y:S01]  /*d8b0*/  @!P1 ST.E.64 desc[UR48][R20.64], R126 ;  /* 0x0000007e14009985 */ /* 0x0001e2000c101b30 */
[-C--:B------:R-:W-:Y:S01]  /*d8c0*/  @!P4 LEA.HI.X R29, R232, R69.reuse, R82, 0x2, P3 ;  /* 0x00000045e81dc211 */ /* 0x080fe200018f1452 */
[----:B-1----:R-:W-:Y:S01]  /*d8d0*/  VIADD R9, R16, 0xf0 ;  /* 0x000000f010097836 */ /* 0x002fe20000000000 */
[----:B------:R-:W-:-:S02]  /*d8e0*/  @!P2 LEA.HI.X R31, R23, R69, R81, 0x2, P5 ;  /* 0x00000045171fa211 */ /* 0x000fc400028f1451 */
[----:B------:R-:W-:Y:S01]  /*d8f0*/  ISETP.GE.AND P1, PT, R17, UR4, PT ;  /* 0x0000000411007c0c */ /* 0x000fe2000bf26270 */
[----:B------:R1:W-:Y:S01]  /*d900*/  @!P4 ST.E.64 desc[UR48][R28.64], R132 ;  /* 0x000000841c00c985 */ /* 0x0003e2000c101b30 */
[----:B------:R-:W-:Y:S02]  /*d910*/  ISETP.GE.AND P3, PT, R9, UR4, PT ;  /* 0x0000000409007c0c */ /* 0x000fe4000bf66270 */
[----:B------:R-:W-:Y:S01]  /*d920*/  ISETP.GE.AND P5, PT, R19, UR4, PT ;  /* 0x0000000413007c0c */ /* 0x000fe2000bfa6270 */
[----:B------:R3:W-:Y:S01]  /*d930*/  @!P2 ST.E.64 desc[UR48][R30.64], R134 ;  /* 0x000000861e00a985 */ /* 0x0007e2000c101b30 */
[----:B------:R-:W-:Y:S01]  /*d940*/  @!P0 LEA R6, P2, R22, R68, 0x2 ;  /* 0x0000004416068211 */ /* 0x000fe200078410ff */
[----:B--2---:R-:W-:Y:S01]  /*d950*/  VIADD R15, R16, 0xf8 ;  /* 0x000000f8100f7836 */ /* 0x004fe20000000000 */
[----:B------:R-:W-:Y:S02]  /*d960*/  ISETP.GE.AND P4, PT, R18, UR4, PT ;  /* 0x0000000412007c0c */ /* 0x000fe4000bf86270 */
[----:B------:R-:W-:-:S02]  /*d970*/  @!P0 LEA.HI.X R7, R22, R69, R80, 0x2, P2 ;  /* 0x0000004516078211 */ /* 0x000fc400010f1450 */
[----:B------:R-:W-:Y:S02]  /*d980*/  ISETP.GE.AND P2, PT, R15, UR4, PT ;  /* 0x000000040f007c0c */ /* 0x000fe4000bf46270 */
[----:B------:R-:W-:Y:S01]  /*d990*/  SHF.R.S32.HI R8, RZ, 0x1f, R17 ;  /* 0x0000001fff087819 */ /* 0x000fe20000011411 */
[----:B------:R2:W-:Y:S01]  /*d9a0*/  @!P0 ST.E.64 desc[UR48][R6.64], R140 ;  /* 0x0000008c06008985 */ /* 0x0005e2000c101b30 */
[-C--:B0-----:R-:W-:Y:S02]  /*d9b0*/  @!P1 LEA R20, P6, R17, R68.reuse, 0x2 ;  /* 0x0000004411149211 */ /* 0x081fe400078c10ff */
[----:B------:R-:W-:Y:S02]  /*d9c0*/  SHF.R.S32.HI R14, RZ, 0x1f, R9 ;  /* 0x0000001fff0e7819 */ /* 0x000fe40000011409 */
[----:B-1----:R-:W-:Y:S02]  /*d9d0*/  @!P3 LEA R28, P0, R9, R68, 0x2 ;  /* 0x00000044091cb211 */ /* 0x002fe400078010ff */
[----:B------:R-:W-:-:S02]  /*d9e0*/  @!P1 LEA.HI.X R21, R17, R69, R8, 0x2, P6 ;  /* 0x0000004511159211 */ /* 0x000fc400030f1408 */
[-C--:B------:R-:W-:Y:S02]  /*d9f0*/  @!P5 LEA R8, P6, R19, R68.reuse, 0x2 ;  /* 0x000000441308d211 */ /* 0x080fe400078c10ff */
[-C--:B------:R-:W-:Y:S02]  /*da00*/  @!P3 LEA.HI.X R29, R9, R69.reuse, R14, 0x2, P0 ;  /* 0x00000045091db211 */ /* 0x080fe400000f140e */
[----:B------:R-:W-:Y:S02]  /*da10*/  @!P5 LEA.HI.X R9, R19, R69, R79, 0x2, P6 ;  /* 0x000000451309d211 */ /* 0x000fe400030f144f */
[----:B---3--:R-:W-:Y:S02]  /*da20*/  SHF.R.S32.HI R31, RZ, 0x1f, R15 ;  /* 0x0000001fff1f7819 */ /* 0x008fe4000001140f */
[-C--:B------:R-:W-:Y:S01]  /*da30*/  @!P2 LEA R30, P6, R15, R68.reuse, 0x2 ;  /* 0x000000440f1ea211 */ /* 0x080fe200078c10ff */
[----:B------:R2:W-:Y:S01]  /*da40*/  @!P5 ST.E.64 desc[UR48][R8.64], R142 ;  /* 0x0000008e0800d985 */ /* 0x0005e2000c101b30 */
[----:B------:R-:W-:-:S02]  /*da50*/  @!P4 LEA R14, P0, R18, R68, 0x2 ;  /* 0x00000044120ec211 */ /* 0x000fc400078010ff */
[-C--:B------:R-:W-:Y:S02]  /*da60*/  @!P2 LEA.HI.X R31, R15, R69.reuse, R31, 0x2, P6 ;  /* 0x000000450f1fa211 */ /* 0x080fe400030f141f */
[----:B------:R-:W-:-:S05]  /*da70*/  @!P4 LEA.HI.X R15, R18, R69, R78, 0x2, P0 ;  /* 0x00000045120fc211 */ /* 0x000fca00000f144e */
[----:B------:R2:W-:Y:S04]  /*da80*/  @!P4 ST.E.64 desc[UR48][R14.64], R148 ;  /* 0x000000940e00c985 */ /* 0x0005e8000c101b30 */
[----:B------:R2:W-:Y:S04]  /*da90*/  @!P1 ST.E.64 desc[UR48][R20.64], R150 ;  /* 0x0000009614009985 */ /* 0x0005e8000c101b30 */
[----:B------:R2:W-:Y:S04]  /*daa0*/  @!P3 ST.E.64 desc[UR48][R28.64], R156 ;  /* 0x0000009c1c00b985 */ /* 0x0005e8000c101b30 */
[----:B------:R2:W-:Y:S02]  /*dab0*/  @!P2 ST.E.64 desc[UR48][R30.64], R158 ;  /* 0x0000009e1e00a985 */ /* 0x0005e4000c101b30 */
.L_x_181:
[----:B------:R-:W-:Y:S05]  /*dac0*/  BSYNC B1 ;  /* 0x0000000000017941 */ /* 0x000fea0003800000 */
.L_x_180:
[----:B------:R-:W-:Y:S01]  /*dad0*/  ISETP.GE.AND P0, PT, R74, UR9, PT ;  /* 0x000000094a007c0c */ /* 0x000fe2000bf06270 */
[----:B--2---:R0:W1:Y:S04]  /*dae0*/  SHFL.IDX PT, R7, R75, 0x1, 0x1c1f ;  /* 0x003c1f004b077f89 */ /* 0x00406800000e0000 */
[----:B------:R0:W2:Y:S08]  /*daf0*/  SHFL.IDX PT, R6, R0, 0x1, 0x1c1f ;  /* 0x003c1f0000067f89 */ /* 0x0000b000000e0000 */
[----:B0-----:R-:W-:Y:S05]  /*db00*/  @P0 BRA `(.L_x_179) ;  /* 0x0000001400ec0947 */ /* 0x001fea0003800000 */
[----:B------:R-:W-:Y:S02]  /*db10*/  ULDC UR4, c[0x0][0xac8] ;  /* 0x0002b20000047ab9 */ /* 0x000fe40000000800 */
[----:B------:R-:W-:Y:S02]  /*db20*/  ISETP.GE.AND P2, PT, R16, UR4, PT ;  /* 0x0000000410007c0c */ /* 0x000fe4000bf46270 */
[----:B------:R-:W-:Y:S02]  /*db30*/  ISETP.GE.AND P5, PT, R190, UR4, PT ;  /* 0x00000004be007c0c */ /* 0x000fe4000bfa6270 */
[----:B------:R-:W-:Y:S02]  /*db40*/  ISETP.GE.AND P4, PT, R188, UR4, PT ;  /* 0x00000004bc007c0c */ /* 0x000fe4000bf86270 */
[----:B------:R-:W-:Y:S02]  /*db50*/  ISETP.GE.AND P3, PT, R186, UR4, PT ;  /* 0x00000004ba007c0c */ /* 0x000fe4000bf66270 */
[----:B------:R-:W-:-:S05]  /*db60*/  ISETP.GE.AND P0, PT, R184, UR4, PT ;  /* 0x00000004b8007c0c */ /* 0x000fca000bf06270 */
[----:B-12---:R-:W-:Y:S02]  /*db70*/  @!P2 IMAD.WIDE R8, R16, 0x4, R6 ;  /* 0x000000041008a825 */ /* 0x006fe400078e0206 */
[----:B------:R-:W-:-:S03]  /*db80*/  @!P5 LEA R14, P1, R190, R6, 0x2 ;  /* 0x00000006be0ed211 */ /* 0x000fc600078210ff */
[----:B------:R0:W-:Y:S01]  /*db90*/  @!P2 ST.E.64 desc[UR48][R8.64], R10 ;  /* 0x0000000a0800a985 */ /* 0x0001e2000c101b30 */
[-C--:B------:R-:W-:Y:S02]  /*dba0*/  @!P4 LEA R20, P2, R188, R6.reuse, 0x2 ;  /* 0x00000006bc14c211 */ /* 0x080fe400078410ff */
[-C--:B------:R-:W-:Y:S02]  /*dbb0*/  @!P5 LEA.HI.X R15, R190, R7.reuse, R191, 0x2, P1 ;  /* 0x00000007be0fd211 */ /* 0x080fe400008f14bf */
[----:B------:R-:W-:Y:S02]  /*dbc0*/  ISETP.GE.AND P1, PT, R182, UR4, PT ;  /* 0x00000004b6007c0c */ /* 0x000fe4000bf26270 */
[-C--:B------:R-:W-:Y:S01]  /*dbd0*/  @!P4 LEA.HI.X R21, R188, R7.reuse, R189, 0x2, P2 ;  /* 0x00000007bc15c211 */ /* 0x080fe200010f14bd */
[----:B------:R1:W-:Y:S01]  /*dbe0*/  @!P5 ST.E.64 desc[UR48][R14.64], R12 ;  /* 0x0000000c0e00d985 */ /* 0x0003e2000c101b30 */
[----:B------:R-:W-:Y:S02]  /*dbf0*/  @!P3 LEA R28, P6, R186, R6, 0x2 ;  /* 0x00000006ba1cb211 */ /* 0x000fe400078c10ff */
[----:B------:R-:W-:Y:S01]  /*dc00*/  ISETP.GE.AND P2, PT, R180, UR4, PT ;  /* 0x00000004b4007c0c */ /* 0x000fe2000bf46270 */
[----:B------:R-:W-:Y:S01]  /*dc10*/  @!P4 ST.E.64 desc[UR48][R20.64], R24 ;  /* 0x000000181400c985 */ /* 0x000fe2000c101b30 */
[----:B------:R-:W-:-:S02]  /*dc20*/  @!P3 LEA.HI.X R29, R186, R7, R187, 0x2, P6 ;  /* 0x00000007ba1db211 */ /* 0x000fc400030f14bb */
[----:B------:R-:W-:Y:S02]  /*dc30*/  ISETP.GE.AND P4, PT, R178, UR4, PT ;  /* 0x00000004b2007c0c */ /* 0x000fe4000bf86270 */
[-C--:B------:R-:W-:Y:S01]  /*dc40*/  @!P0 LEA R30, P5, R184, R6.reuse, 0x2 ;  /* 0x00000006b81e8211 */ /* 0x080fe200078a10ff */
[----:B------:R2:W-:Y:S01]  /*dc50*/  @!P3 ST.E.64 desc[UR48][R28.64], R26 ;  /* 0x0000001a1c00b985 */ /* 0x0005e2000c101b30 */
[----:B------:R-:W-:Y:S02]  /*dc60*/  ISETP.GE.AND P3, PT, R176, UR4, PT ;  /* 0x00000004b0007c0c */ /* 0x000fe4000bf66270 */
[-C--:B------:R-:W-:Y:S02]  /*dc70*/  @!P0 LEA.HI.X R31, R184, R7.reuse, R185, 0x2, P5 ;  /* 0x00000007b81f8211 */ /* 0x080fe400028f14b9 */
[-C--:B0-----:R-:W-:Y:S02]  /*dc80*/  @!P1 LEA R8, P5, R182, R6.reuse, 0x2 ;  /* 0x00000006b6089211 */ /* 0x081fe400078a10ff */
[----:B------:R-:W-:Y:S01]  /*dc90*/  @!P2 LEA R10, P6, R180, R6, 0x2 ;  /* 0x00000006b40aa211 */ /* 0x000fe200078c10ff */
[----:B------:R-:W-:Y:S01]  /*dca0*/  @!P0 ST.E.64 desc[UR48][R30.64], R32 ;  /* 0x000000201e008985 */ /* 0x000fe2000c101b30 */
[----:B------:R-:W-:-:S02]  /*dcb0*/  @!P1 LEA.HI.X R9, R182, R7, R183, 0x2, P5 ;  /* 0x00000007b6099211 */ /* 0x000fc400028f14b7 */
[-C--:B------:R-:W-:Y:S02]  /*dcc0*/  @!P2 LEA.HI.X R11, R180, R7.reuse, R181, 0x2, P6 ;  /* 0x00000007b40ba211 */ /* 0x080fe400030f14b5 */
[-C--:B-1----:R-:W-:Y:S01]  /*dcd0*/  @!P4 LEA R12, P5, R178, R6.reuse, 0x2 ;  /* 0x00000006b20cc211 */ /* 0x082fe200078a10ff */
[----:B------:R0:W-:Y:S01]  /*dce0*/  @!P1 ST.E.64 desc[UR48][R8.64], R34 ;  /* 0x0000002208009985 */ /* 0x0001e2000c101b30 */
[----:B------:R-:W-:Y:S01]  /*dcf0*/  ISETP.GE.AND P0, PT, R174, UR4, PT ;  /* 0x00000004ae007c0c */ /* 0x000fe2000bf06270 */
[----:B--2---:R-:W-:Y:S01]  /*dd00*/  VIADD R27, R16, 0xf0 ;  /* 0x000000f0101b7836 */ /* 0x004fe20000000000 */
[----:B------:R-:W-:Y:S01]  /*dd10*/  @!P4 LEA.HI.X R13, R178, R7, R179, 0x2, P5 ;  /* 0x00000007b20dc211 */ /* 0x000fe200028f14b3 */
[----:B------:R1:W-:Y:S01]  /*dd20*/  @!P2 ST.E.64 desc[UR48][R10.64], R40 ;  /* 0x000000280a00a985 */ /* 0x0003e2000c101b30 */
[----:B------:R-:W-:Y:S02]  /*dd30*/  ISETP.GE.AND P1, PT, R172, UR4, PT ;  /* 0x00000004ac007c0c */ /* 0x000fe4000bf26270 */
[----:B------:R-:W-:Y:S01]  /*dd40*/  @!P3 LEA R14, P2, R176, R6, 0x2 ;  /* 0x00000006b00eb211 */ /* 0x000fe200078410ff */
[----:B------:R2:W-:Y:S01]  /*dd50*/  @!P4 ST.E.64 desc[UR48][R12.64], R42 ;  /* 0x0000002a0c00c985 */ /* 0x0005e2000c101b30 */
[----:B------:R-:W-:-:S02]  /*dd60*/  ISETP.GE.AND P4, PT, R170, UR4, PT ;  /* 0x00000004aa007c0c */ /* 0x000fc4000bf86270 */
[-C--:B------:R-:W-:Y:S02]  /*dd70*/  @!P3 LEA.HI.X R15, R176, R7.reuse, R177, 0x2, P2 ;  /* 0x00000007b00fb211 */ /* 0x080fe400010f14b1 */
[----:B------:R-:W-:Y:S02]  /*dd80*/  ISETP.GE.AND P2, PT, R168, UR4, PT ;  /* 0x00000004a8007c0c */ /* 0x000fe4000bf46270 */
[-C--:B------:R-:W-:Y:S01]  /*dd90*/  @!P0 LEA R20, P6, R174, R6.reuse, 0x2 ;  /* 0x00000006ae148211 */ /* 0x080fe200078c10ff */
[----:B------:R3:W-:Y:S01]  /*dda0*/  @!P3 ST.E.64 desc[UR48][R14.64], R48 ;  /* 0x000000300e00b985 */ /* 0x0007e2000c101b30 */
[----:B------:R-:W-:Y:S02]  /*ddb0*/  ISETP.GE.AND P3, PT, R166, UR4, PT ;  /* 0x00000004a6007c0c */ /* 0x000fe4000bf66270 */
[----:B------:R-:W-:Y:S02]  /*ddc0*/  @!P1 LEA R24, P5, R172, R6, 0x2 ;  /* 0x00000006ac189211 */ /* 0x000fe400078a10ff */
[----:B------:R-:W-:-:S02]  /*ddd0*/  @!P0 LEA.HI.X R21, R174, R7, R175, 0x2, P6 ;  /* 0x00000007ae158211 */ /* 0x000fc400030f14af */
[-C--:B------:R-:W-:Y:S02]  /*dde0*/  @!P1 LEA.HI.X R25, R172, R7.reuse, R173, 0x2, P5 ;  /* 0x00000007ac199211 */ /* 0x080fe400028f14ad */
[-C--:B0-----:R-:W-:Y:S01]  /*ddf0*/  @!P4 LEA R8, P5, R170, R6.reuse, 0x2 ;  /* 0x00000006aa08c211 */ /* 0x081fe200078a10ff */
[----:B------:R0:W-:Y:S01]  /*de00*/  @!P0 ST.E.64 desc[UR48][R20.64], R50 ;  /* 0x0000003214008985 */ /* 0x0001e2000c101b30 */
[----:B------:R-:W-:Y:S02]  /*de10*/  ISETP.GE.AND P0, PT, R164, UR4, PT ;  /* 0x00000004a4007c0c */ /* 0x000fe4000bf06270 */
[-C--:B-1----:R-:W-:Y:S01]  /*de20*/  @!P2 LEA R10, P6, R168, R6.reuse, 0x2 ;  /* 0x00000006a80aa211 */ /* 0x082fe200078c10ff */
[----:B------:R1:W-:Y:S01]  /*de30*/  @!P1 ST.E.64 desc[UR48][R24.64], R56 ;  /* 0x0000003818009985 */ /* 0x0003e2000c101b30 */
[----:B------:R-:W-:Y:S02]  /*de40*/  @!P4 LEA.HI.X R9, R170, R7, R171, 0x2, P5 ;  /* 0x00000007aa09c211 */ /* 0x000fe400028f14ab */
[----:B--2---:R-:W-:-:S02]  /*de50*/  @!P3 LEA R12, P5, R166, R6, 0x2 ;  /* 0x00000006a60cb211 */ /* 0x004fc400078a10ff */
[-C--:B------:R-:W-:Y:S01]  /*de60*/  @!P2 LEA.HI.X R11, R168, R7.reuse, R169, 0x2, P6 ;  /* 0x00000007a80ba211 */ /* 0x080fe200030f14a9 */
[----:B------:R2:W-:Y:S01]  /*de70*/  @!P4 ST.E.64 desc[UR48][R8.64], R58 ;  /* 0x0000003a0800c985 */ /* 0x0005e2000c101b30 */
[----:B------:R-:W-:Y:S02]  /*de80*/  @!P3 LEA.HI.X R13, R166, R7, R167, 0x2, P5 ;  /* 0x00000007a60db211 */ /* 0x000fe400028f14a7 */
[----:B------:R-:W-:Y:S01]  /*de90*/  ISETP.GE.AND P1, PT, R162, UR4, PT ;  /* 0x00000004a2007c0c */ /* 0x000fe2000bf26270 */
[----:B------:R4:W-:Y:S01]  /*dea0*/  @!P2 ST.E.64 desc[UR48][R10.64], R64 ;  /* 0x000000400a00a985 */ /* 0x0009e2000c101b30 */
[----:B------:R-:W-:Y:S02]  /*deb0*/  ISETP.GE.AND P4, PT, R160, UR4, PT ;  /* 0x00000004a0007c0c */ /* 0x000fe4000bf86270 */
[----:B---3--:R-:W-:Y:S01]  /*dec0*/  @!P0 LEA R14, P2, R164, R6, 0x2 ;  /* 0x00000006a40e8211 */ /* 0x008fe200078410ff */
[----:B------:R3:W-:Y:S01]  /*ded0*/  @!P3 ST.E.64 desc[UR48][R12.64], R66 ;  /* 0x000000420c00b985 */ /* 0x0007e2000c101b30 */
[----:B------:R-:W-:-:S02]  /*dee0*/  ISETP.GE.AND P3, PT, R94, UR4, PT ;  /* 0x000000045e007c0c */ /* 0x000fc4000bf66270 */
[-C--:B------:R-:W-:Y:S02]  /*def0*/  @!P0 LEA.HI.X R15, R164, R7.reuse, R165, 0x2, P2 ;  /* 0x00000007a40f8211 */ /* 0x080fe400010f14a5 */
[----:B------:R-:W-:Y:S02]  /*df00*/  ISETP.GE.AND P2, PT, R92, UR4, PT ;  /* 0x000000045c007c0c */ /* 0x000fe4000bf46270 */
[----:B------:R-:W-:Y:S01]  /*df10*/  SHF.R.S32.HI R0, RZ, 0x1f, R27 ;  /* 0x0000001fff007819 */ /* 0x000fe2000001141b */
[----:B------:R5:W-:Y:S01]  /*df20*/  @!P0 ST.E.64 desc[UR48][R14.64], R96 ;  /* 0x000000600e008985 */ /* 0x000be2000c101b30 */
[-C--:B0-----:R-:W-:Y:S02]  /*df30*/  @!P1 LEA R20, P6, R162, R6.reuse, 0x2 ;  /* 0x00000006a2149211 */ /* 0x081fe400078c10ff */
[----:B-1----:R-:W-:Y:S02]  /*df40*/  @!P4 LEA R24, P5, R160, R6, 0x2 ;  /* 0x00000006a018c211 */ /* 0x002fe400078a10ff */
[----:B------:R-:W-:-:S02]  /*df50*/  @!P1 LEA.HI.X R21, R162, R7, R163, 0x2, P6 ;  /* 0x00000007a2159211 */ /* 0x000fc400030f14a3 */
[----:B------:R-:W-:Y:S02]  /*df60*/  ISETP.GE.AND P0, PT, R237, UR4, PT ;  /* 0x00000004ed007c0c */ /* 0x000fe4000bf06270 */
[-C--:B------:R-:W-:Y:S01]  /*df70*/  @!P4 LEA.HI.X R25, R160, R7.reuse, R161, 0x2, P5 ;  /* 0x00000007a019c211 */ /* 0x080fe200028f14a1 */
[----:B------:R0:W-:Y:S01]  /*df80*/  @!P1 ST.E.64 desc[UR48][R20.64], R98 ;  /* 0x0000006214009985 */ /* 0x0001e2000c101b30 */
[-C--:B--2---:R-:W-:Y:S02]  /*df90*/  @!P3 LEA R8, P5, R94, R6.reuse, 0x2 ;  /* 0x000000065e08b211 */ /* 0x084fe400078a10ff */
[----:B------:R-:W-:Y:S01]  /*dfa0*/  ISETP.GE.AND P1, PT, R236, UR4, PT ;  /* 0x00000004ec007c0c */ /* 0x000fe2000bf26270 */
[----:B------:R1:W-:Y:S01]  /*dfb0*/  @!P4 ST.E.64 desc[UR48][R24.64], R104 ;  /* 0x000000681800c985 */ /* 0x0003e2000c101b30 */
[----:B------:R-:W-:Y:S02]  /*dfc0*/  @!P3 LEA.HI.X R9, R94, R7, R95, 0x2, P5 ;  /* 0x000000075e09b211 */ /* 0x000fe400028f145f */
[----:B----4-:R-:W-:-:S02]  /*dfd0*/  @!P2 LEA R10, P6, R92, R6, 0x2 ;  /* 0x000000065c0aa211 */ /* 0x010fc400078c10ff */
[----:B------:R-:W-:Y:S01]  /*dfe0*/  ISETP.GE.AND P4, PT, R235, UR4, PT ;  /* 0x00000004eb007c0c */ /* 0x000fe2000bf86270 */
[----:B------:R2:W-:Y:S01]  /*dff0*/  @!P3 ST.E.64 desc[UR48][R8.64], R106 ;  /* 0x0000006a0800b985 */ /* 0x0005e2000c101b30 */
[----:B------:R-:W-:Y:S02]  /*e000*/  ISETP.GE.AND P3, PT, R234, UR4, PT ;  /* 0x00000004ea007c0c */ /* 0x000fe4000bf66270 */
[C---:B---3--:R-:W-:Y:S02]  /*e010*/  @!P0 LEA R12, P5, R237.reuse, R6, 0x2 ;  /* 0x00000006ed0c8211 */ /* 0x048fe400078a10ff */
[-C--:B------:R-:W-:Y:S02]  /*e020*/  @!P2 LEA.HI.X R11, R92, R7.reuse, R93, 0x2, P6 ;  /* 0x000000075c0ba211 */ /* 0x080fe400030f145d */
[----:B------:R-:W-:-:S03]  /*e030*/  @!P0 LEA.HI.X R13, R237, R7, R91, 0x2, P5 ;  /* 0x00000007ed0d8211 */ /* 0x000fc600028f145b */
[----:B------:R3:W-:Y:S01]  /*e040*/  @!P2 ST.E.64 desc[UR48][R10.64], R112 ;  /* 0x000000700a00a985 */ /* 0x0007e2000c101b30 */
[CC--:B-----5:R-:W-:Y:S02]  /*e050*/  @!P1 LEA R14, P2, R236.reuse, R6.reuse, 0x2 ;  /* 0x00000006ec0e9211 */ /* 0x0e0fe400078410ff */
[-C--:B0-----:R-:W-:Y:S01]  /*e060*/  @!P4 LEA R20, P5, R235, R6.reuse, 0x2 ;  /* 0x00000006eb14c211 */ /* 0x081fe200078a10ff */
[----:B------:R0:W-:Y:S01]  /*e070*/  @!P0 ST.E.64 desc[UR48][R12.64], R114 ;  /* 0x000000720c008985 */ /* 0x0001e2000c101b30 */
[----:B------:R-:W-:Y:S02]  /*e080*/  ISETP.GE.AND P0, PT, R233, UR4, PT ;  /* 0x00000004e9007c0c */ /* 0x000fe4000bf06270 */
[-C--:B------:R-:W-:Y:S02]  /*e090*/  @!P1 LEA.HI.X R15, R236, R7.reuse, R90, 0x2, P2 ;  /* 0x00000007ec0f9211 */ /* 0x080fe400010f145a */
[----:B------:R-:W-:Y:S02]  /*e0a0*/  ISETP.GE.AND P2, PT, R232, UR4, PT ;  /* 0x00000004e8007c0c */ /* 0x000fe4000bf46270 */
[----:B-1----:R-:W-:Y:S01]  /*e0b0*/  @!P3 LEA R24, P6, R234, R6, 0x2 ;  /* 0x00000006ea18b211 */ /* 0x002fe200078c10ff */
[----:B------:R1:W-:Y:S01]  /*e0c0*/  @!P1 ST.E.64 desc[UR48][R14.64], R120 ;  /* 0x000000780e009985 */ /* 0x0003e2000c101b30 */
[----:B------:R-:W-:-:S02]  /*e0d0*/  @!P4 LEA.HI.X R21, R235, R7, R89, 0x2, P5 ;  /* 0x00000007eb15c211 */ /* 0x000fc400028f1459 */
[----:B------:R-:W-:-:S03]  /*e0e0*/  @!P3 LEA.HI.X R25, R234, R7, R88, 0x2, P6 ;  /* 0x00000007ea19b211 */ /* 0x000fc600030f1458 */
[----:B------:R-:W-:Y:S01]  /*e0f0*/  @!P4 ST.E.64 desc[UR48][R20.64], R122 ;  /* 0x0000007a1400c985 */ /* 0x000fe2000c101b30 */
[-C--:B--2---:R-:W-:Y:S02]  /*e100*/  @!P0 LEA R8, P1, R233, R6.reuse, 0x2 ;  /* 0x00000006e9088211 */ /* 0x084fe400078210ff */
[----:B------:R-:W-:Y:S01]  /*e110*/  ISETP.GE.AND P4, PT, R23, UR4, PT ;  /* 0x0000000417007c0c */ /* 0x000fe2000bf86270 */
[----:B------:R2:W-:Y:S01]  /*e120*/  @!P3 ST.E.64 desc[UR48][R24.64], R128 ;  /* 0x000000801800b985 */ /* 0x0005e2000c101b30 */
[----:B------:R-:W-:Y:S02]  /*e130*/  ISETP.GE.AND P3, PT, R22, UR4, PT ;  /* 0x0000000416007c0c */ /* 0x000fe4000bf66270 */
[C---:B---3--:R-:W-:Y:S02]  /*e140*/  @!P2 LEA R10, P5, R232.reuse, R6, 0x2 ;  /* 0x00000006e80aa211 */ /* 0x048fe400078a10ff */
[-C--:B------:R-:W-:Y:S02]  /*e150*/  @!P0 LEA.HI.X R9, R233, R7.reuse, R83, 0x2, P1 ;  /* 0x00000007e9098211 */ /* 0x080fe400008f1453 */
[----:B------:R-:W-:-:S02]  /*e160*/  @!P2 LEA.HI.X R11, R232, R7, R82, 0x2, P5 ;  /* 0x00000007e80ba211 */ /* 0x000fc400028f1452 */
[----:B------:R-:W-:Y:S01]  /*e170*/  ISETP.GE.AND P1, PT, R27, UR4, PT ;  /* 0x000000041b007c0c */ /* 0x000fe2000bf26270 */
[----:B------:R3:W-:Y:S01]  /*e180*/  @!P0 ST.E.64 desc[UR48][R8.64], R130 ;  /* 0x0000008208008985 */ /* 0x0007e2000c101b30 */
[----:B------:R-:W-:Y:S02]  /*e190*/  ISETP.GE.AND P0, PT, R18, UR4, PT ;  /* 0x0000000412007c0c */ /* 0x000fe4000bf06270 */
[-C--:B0-----:R-:W-:Y:S01]  /*e1a0*/  @!P4 LEA R12, P5, R23, R6.reuse, 0x2 ;  /* 0x00000006170cc211 */ /* 0x081fe200078a10ff */
[----:B------:R0:W-:Y:S01]  /*e1b0*/  @!P2 ST.E.64 desc[UR48][R10.64], R136 ;  /* 0x000000880a00a985 */ /* 0x0001e2000c101b30 */
[----:B------:R-:W-:Y:S02]  /*e1c0*/  ISETP.GE.AND P2, PT, R19, UR4, PT ;  /* 0x0000000413007c0c */ /* 0x000fe4000bf46270 */
[----:B-1----:R-:W-:Y:S02]  /*e1d0*/  @!P3 LEA R14, P6, R22, R6, 0x2 ;  /* 0x00000006160eb211 */ /* 0x002fe400078c10ff */
[----:B------:R-:W-:-:S02]  /*e1e0*/  @!P4 LEA.HI.X R13, R23, R7, R81, 0x2, P5 ;  /* 0x00000007170dc211 */ /* 0x000fc400028f1451 */
[----:B------:R-:W-:Y:S02]  /*e1f0*/  @!P3 LEA.HI.X R15, R22, R7, R80, 0x2, P6 ;  /* 0x00000007160fb211 */ /* 0x000fe400030f1450 */
[----:B------:R-:W-:Y:S01]  /*e200*/  ISETP.GE.AND P6, PT, R17, UR4, PT ;  /* 0x0000000411007c0c */ /* 0x000fe2000bfc6270 */
[----:B------:R1:W-:Y:S01]  /*e210*/  @!P4 ST.E.64 desc[UR48][R12.64], R138 ;  /* 0x0000008a0c00c985 */ /* 0x0003e2000c101b30 */
[----:B--2---:R-:W-:-:S03]  /*e220*/  @!P1 LEA R24, P5, R27, R6, 0x2 ;  /* 0x000000061b189211 */ /* 0x004fc600078a10ff */
[-C--:B---3--:R-:W-:Y:S01]  /*e230*/  @!P2 LEA R8, P4, R19, R6.reuse, 0x2 ;  /* 0x000000061308a211 */ /* 0x088fe200078810ff */
[----:B------:R2:W-:Y:S01]  /*e240*/  @!P3 ST.E.64 desc[UR48][R14.64], R144 ;  /* 0x000000900e00b985 */ /* 0x0005e2000c101b30 */
[-C--:B------:R-:W-:Y:S02]  /*e250*/  @!P1 LEA.HI.X R25, R27, R7.reuse, R0, 0x2, P5 ;  /* 0x000000071b199211 */ /* 0x080fe400028f1400 */
[CC--:B0-----:R-:W-:Y:S02]  /*e260*/  @!P0 LEA R10, P3, R18.reuse, R6.reuse, 0x2 ;  /* 0x00000006120a8211 */ /* 0x0c1fe400078610ff */
[-C--:B------:R-:W-:Y:S02]  /*e270*/  @!P2 LEA.HI.X R9, R19, R7.reuse, R79, 0x2, P4 ;  /* 0x000000071309a211 */ /* 0x080fe400020f144f */
[----:B------:R-:W-:Y:S02]  /*e280*/  SHF.R.S32.HI R0, RZ, 0x1f, R17 ;  /* 0x0000001fff007819 */ /* 0x000fe40000011411 */
[C---:B------:R-:W-:Y:S01]  /*e290*/  @!P6 LEA R20, P4, R17.reuse, R6, 0x2 ;  /* 0x000000061114e211 */ /* 0x040fe200078810ff */
[----:B------:R2:W-:Y:S01]  /*e2a0*/  @!P2 ST.E.64 desc[UR48][R8.64], R146 ;  /* 0x000000920800a985 */ /* 0x0005e2000c101b30 */
[-C--:B------:R-:W-:Y:S01]  /*e2b0*/  @!P0 LEA.HI.X R11, R18, R7.reuse, R78, 0x2, P3 ;  /* 0x00000007120b8211 */ /* 0x080fe200018f144e */
[----:B-1----:R-:W-:Y:S01]  /*e2c0*/  VIADD R13, R16, 0xf8 ;  /* 0x000000f8100d7836 */ /* 0x002fe20000000000 */
[----:B------:R-:W-:-:S03]  /*e2d0*/  @!P6 LEA.HI.X R21, R17, R7, R0, 0x2, P4 ;  /* 0x000000071115e211 */ /* 0x000fc600020f1400 */
[----:B------:R2:W-:Y:S01]  /*e2e0*/  @!P0 ST.E.64 desc[UR48][R10.64], R152 ;  /* 0x000000980a008985 */ /* 0x0005e2000c101b30 */
[----:B------:R-:W-:-:S03]  /*e2f0*/  ISETP.GE.AND P0, PT, R13, UR4, PT ;  /* 0x000000040d007c0c */ /* 0x000fc6000bf06270 */
[----:B------:R2:W-:Y:S04]  /*e300*/  @!P6 ST.E.64 desc[UR48][R20.64], R154 ;  /* 0x0000009a1400e985 */ /* 0x0005e8000c101b30 */
[----:B------:R2:W-:Y:S06]  /*e310*/  @!P1 ST.E.64 desc[UR48][R24.64], R2 ;  /* 0x0000000218009985 */ /* 0x0005ec000c101b30 */
[----:B------:R-:W-:Y:S05]  /*e320*/  @P0 BRA `(.L_x_179) ;  /* 0x0000000c00e40947 */ /* 0x000fea0003800000 */
[----:B--2---:R-:W-:Y:S02]  /*e330*/  LEA R2, P0, R13, R6, 0x2 ;  /* 0x000000060d027211 */ /* 0x004fe400078010ff */
[----:B------:R-:W-:-:S04]  /*e340*/  SHF.R.S32.HI R6, RZ, 0x1f, R13 ;  /* 0x0000001fff067819 */ /* 0x000fc8000001140d */
[----:B------:R-:W-:-:S05]  /*e350*/  LEA.HI.X R3, R13, R7, R6, 0x2, P0 ;  /* 0x000000070d037211 */ /* 0x000fca00000f1406 */
[----:B------:R0:W-:Y:S01]  /*e360*/  ST.E.64 desc[UR48][R2.64], R4 ;  /* 0x0000000402007985 */ /* 0x0001e2000c101b30 */
[----:B------:R-:W-:Y:S05]  /*e370*/  BRA `(.L_x_179) ;  /* 0x0000000c00d07947 */ /* 0x000fea0003800000 */
.L_x_170:
[----:B------:R-:W-:Y:S02]  /*e380*/  ULDC.64 UR8, c[0x0][0xc00] ;  /* 0x0003000000087ab9 */ /* 0x000fe40000000a00 */
[----:B------:R-:W-:-:S04]  /*e390*/  UISETP.NE.U32.AND UP0, UPT, UR8, URZ, UPT ;  /* 0x0000003f0800728c */ /* 0x000fc8000bf05070 */
[----:B------:R-:W-:-:S03]  /*e3a0*/  UISETP.NE.AND.EX UP0, UPT, UR9, URZ, UPT, UP0 ;  /* 0x0000003f0900728c */ /* 0x000fc6000bf05300 */
[----:B------:R-:W-:Y:S02]  /*e3b0*/  ULDC.64 UR8, c[0x0][0xc00] ;  /* 0x0003000000087ab9 */ /* 0x000fe40000000a00 */
[----:B------:R-:W-:Y:S01]  /*e3c0*/  UIMAD.WIDE UR8, UR36, 0x4, UR8 ;  /* 0x00000004240878a5 */ /* 0x000fe2000f8e0208 */
[----:B------:R-:W-:-:S05]  /*e3d0*/  PLOP3.LUT P1, PT, PT, PT, UP0, 0x80, 0x0 ;  /* 0x000000000000781c */ /* 0x000fca0003f2f008 */
[----:B------:R-:W-:Y:S02]  /*e3e0*/  IMAD.U32 R2, RZ, RZ, UR8 ;  /* 0x00000008ff027e24 */ /* 0x000fe4000f8e00ff */
[----:B------:R-:W-:Y:S01]  /*e3f0*/  IMAD.U32 R3, RZ, RZ, UR9 ;  /* 0x00000009ff037e24 */ /* 0x000fe2000f8e00ff */
[----:B------:R-:W-:Y:S02]  /*e400*/  ULDC.64 UR8, c[0x0][0xc08] ;  /* 0x0003020000087ab9 */ /* 0x000fe40000000a00 */
[----:B------:R-:W-:-:S03]  /*e410*/  UISETP.NE.U32.AND UP1, UPT, UR8, URZ, UPT ;  /* 0x0000003f0800728c */ /* 0x000fc6000bf25070 */
[----:B------:R-:W2:Y:S01]  /*e420*/  @P1 LDG.E R6, desc[UR48][R2.64] ;  /* 0x0000003002061981 */ /* 0x000ea2000c1e1900 */
[----:B------:R-:W-:Y:S01]  /*e430*/  UISETP.NE.AND.EX UP1, UPT, UR9, URZ, UPT, UP1 ;  /* 0x0000003f0900728c */ /* 0x000fe2000bf25310 */
[----:B------:R-:W-:Y:S01]  /*e440*/  ULDC UR4, c[0x0][0xa88] ;  /* 0x0002a20000047ab9 */ /* 0x000fe20000000800 */
[----:B------:R-:W1:Y:S01]  /*e450*/  S2R R7, SR_TID.X ;  /* 0x0000000000077919 */ /* 0x000e620000002100 */
[----:B------:R-:W-:-:S03]  /*e460*/  IMAD.U32 R0, RZ, RZ, UR4 ;  /* 0x00000004ff007e24 */ /* 0x000fc6000f8e00ff */
[----:B------:R-:W-:-:S05]  /*e470*/  PLOP3.LUT P2, PT, PT, PT, UP1, 0x80, 0x0 ;  /* 0x000000000000781c */ /* 0x000fca0003f4f018 */
[----:B------:R-:W-:Y:S02]  /*e480*/  @UP1 ULDC.64 UR8, c[0x0][0xc08] ;  /* 0x0003020000081ab9 */ /* 0x000fe40000000a00 */
[----:B------:R-:W-:-:S06]  /*e490*/  @UP1 UIMAD.WIDE UR8, UR36, 0x4, UR8 ;  /* 0x00000004240818a5 */ /* 0x000fcc000f8e0208 */
[----:B------:R-:W-:Y:S02]  /*e4a0*/  IMAD.U32 R4, RZ, RZ, UR8 ;  /* 0x00000008ff047e24 */ /* 0x000fe4000f8e00ff */
[----:B------:R-:W-:-:S05]  /*e4b0*/  IMAD.U32 R5, RZ, RZ, UR9 ;  /* 0x00000009ff057e24 */ /* 0x000fca000f8e00ff */
[----:B------:R3:W5:Y:S01]  /*e4c0*/  @P2 LDG.E R0, desc[UR48][R4.64] ;  /* 0x0000003004002981 */ /* 0x000762000c1e1900 */
[----:B------:R-:W-:Y:S01]  /*e4d0*/  UMOV UR4, URZ ;  /* 0x0000003f00047c82 */ /* 0x000fe20008000000 */
[----:B--2---:R-:W-:Y:S01]  /*e4e0*/  @P1 R2UR UR4, R6 ;  /* 0x00000000060412ca */ /* 0x004fe200000e0000 */
[----:B-1----:R-:W-:-:S05]  /*e4f0*/  VIADD R6, R7, 0xffffff80 ;  /* 0xffffff8007067836 */ /* 0x002fca0000000000 */
[----:B------:R-:W-:-:S07]  /*e500*/  ISETP.GT.AND P0, PT, R6, 0x7f, PT ;  /* 0x0000007f0600780c */ /* 0x000fce0003f04270 */
[----:B------:R-:W-:Y:S01]  /*e510*/  USHF.R.S32.HI UR16, URZ, 0x1f, UR4 ;  /* 0x0000001f3f107899 */ /* 0x000fe20008011404 */
[----:B---3--:R-:W-:Y:S11]  /*e520*/  @P2 BRA `(.L_x_182) ;  /* 0x0000000000102947 */ /* 0x008ff60003800000 */
[----:B------:R-:W-:Y:S05]  /*e530*/  @!P1 BRA `(.L_x_182) ;  /* 0x00000000000c9947 */ /* 0x000fea0003800000 */
[----:B------:R-:W2:Y:S04]  /*e540*/  LDG.E R5, desc[UR48][R2.64] ;  /* 0x0000003002057981 */ /* 0x000ea8000c1e1900 */
[----:B-----5:R-:W2:Y:S02]  /*e550*/  LDG.E R0, desc[UR48][R2.64+0x4] ;  /* 0x0000043002007981 */ /* 0x020ea4000c1e1900 */
[----:B--2---:R-:W-:-:S07]  /*e560*/  IMAD.IADD R0, R0, 0x1, -R5 ;  /* 0x0000000100007824 */ /* 0x004fce00078e0a05 */
.L_x_182:
[----:B------:R-:W-:Y:S01]  /*e570*/  USEL UR36, UR36, URZ, !UP0 ;  /* 0x0000003f24247287 */ /* 0x000fe2000c000000 */
[----:B------:R-:W-:Y:S01]  /*e580*/  BSSY B1, `(.L_x_183) ;  /* 0x0000038000017945 */ /* 0x000fe20003800000 */
[----:B------:R-:W-:-:S03]  /*e590*/  USEL UR37, UR37, URZ, !UP0 ;  /* 0x0000003f25257287 */ /* 0x000fc6000c000000 */
[----:B------:R-:W-:Y:S09]  /*e5a0*/  @P0 BRA `(.L_x_184) ;  /* 0x0000000000d40947 */ /* 0x000ff20003800000 */
[----:B------:R-:W1:Y:S01]  /*e5b0*/  LDC R9, c[0x0][0xbe8] ;  /* 0x0002fa00ff097b82 */ /* 0x000e620000000800 */
[----:B------:R-:W-:-:S04]  /*e5c0*/  IMAD.U32 R2, RZ, RZ, UR42 ;  /* 0x0000002aff027e24 */ /* 0x000fc8000f8e00ff */
[----:B------:R-:W-:-:S04]  /*e5d0*/  IMAD R2, R2, 0x80, R7 ;  /* 0x0000008002027824 */ /* 0x000fc800078e0207 */
[----:B------:R-:W-:Y:S02]  /*e5e0*/  VIADD R4, R2, 0xffffff80 ;  /* 0xffffff8002047836 */ /* 0x000fe40000000000 */
[----:B-1---5:R-:W-:-:S05]  /*e5f0*/  IMAD R3, R0, R9, RZ ;  /* 0x0000000900037224 */ /* 0x022fca00078e02ff */
[----:B------:R-:W-:-:S13]  /*e600*/  ISETP.GE.AND P0, PT, R4, R3, PT ;  /* 0x000000030400720c */ /* 0x000fda0003f06270 */
[----:B------:R-:W-:Y:S05]  /*e610*/  @P0 BRA `(.L_x_184) ;  /* 0x0000000000b80947 */ /* 0x000fea0003800000 */
[----:B------:R-:W-:Y:S01]  /*e620*/  ISETP.NE.AND P0, PT, R9, 0x1, PT ;  /* 0x000000010900780c */ /* 0x000fe20003f05270 */
[----:B------:R-:W-:Y:S01]  /*e630*/  UISETP.GT.AND UP2, UPT, UR44, 0x1, UPT ;  /* 0x000000012c00788c */ /* 0x000fe2000bf44270 */
[----:B------:R-:W-:Y:S01]  /*e640*/  IMAD.MOV.U32 R5, RZ, RZ, R4 ;  /* 0x000000ffff057224 */ /* 0x000fe200078e0004 */
[----:B------:R-:W-:Y:S02]  /*e650*/  UMOV UR8, 0x9b8 ;  /* 0x000009b800087882 */ /* 0x000fe40000000000 */
[----:B------:R-:W-:Y:S02]  /*e660*/  USEL UR17, UR8, 0x978, UP2 ;  /* 0x0000097808117887 */ /* 0x000fe40009000000 */
[----:B------:R-:W-:-:S06]  /*e670*/  USEL UR19, UR40, URZ, UP2 ;  /* 0x0000003f28137287 */ /* 0x000fcc0009000000 */
[----:B------:R-:W1:Y:S04]  /*e680*/  @P0 LDC R3, c[0x0][0xbec] ;  /* 0x0002fb00ff030b82 */ /* 0x000e680000000800 */
[----:B------:R-:W-:Y:S01]  /*e690*/  ULDC.64 UR8, c[0x0][UR17+0x218] ;  /* 0x0000860011087abb */ /* 0x000fe20008000a00 */
[----:B------:R-:W-:Y:S01]  /*e6a0*/  ULDC.64 UR12, c[0x0][UR17+0x220] ;  /* 0x00008800110c7abb */ /* 0x000fe20008000a00 */
[----:B------:R-:W-:Y:S01]  /*e6b0*/  ULDC.64 UR14, c[0x0][UR17+0x228] ;  /* 0x00008a00110e7abb */ /* 0x000fe20008000a00 */
[----:B------:R-:W-:Y:S01]  /*e6c0*/  UIMAD.WIDE.U32 UR10, UR8, UR39, URZ ;  /* 0x00000027080a72a5 */ /* 0x000fe2000f8e003f */
[----:B------:R-:W2:Y:S01]  /*e6d0*/  @P0 LDC R7, c[0x0][0xbf0] ;  /* 0x0002fc00ff070b82 */ /* 0x000ea20000000800 */
[----:B------:R-:W-:Y:S02]  /*e6e0*/  UIMAD UR18, UR9, UR39, URZ ;  /* 0x00000027091272a4 */ /* 0x000fe4000f8e023f */
[----:B------:R-:W-:-:S02]  /*e6f0*/  UIMAD UR13, UR13, UR36, URZ ;  /* 0x000000240d0d72a4 */ /* 0x000fc4000f8e023f */
[----:B------:R-:W-:Y:S02]  /*e700*/  UIMAD.WIDE.U32 UR20, UR14, UR19, URZ ;  /* 0x000000130e1472a5 */ /* 0x000fe4000f8e003f */
[----:B------:R-:W-:Y:S02]  /*e710*/  UIMAD.WIDE.U32 UR8, UR12, UR36, URZ ;  /* 0x000000240c0872a5 */ /* 0x000fe4000f8e003f */
[----:B------:R-:W-:Y:S02]  /*e720*/  UIMAD UR14, UR15, UR19, URZ ;  /* 0x000000130f0e72a4 */ /* 0x000fe4000f8e023f */
[----:B------:R-:W-:Y:S02]  /*e730*/  UIMAD UR13, UR12, UR37, UR13 ;  /* 0x000000250c0d72a4 */ /* 0x000fe4000f8e020d */
[----:B------:R-:W-:Y:S02]  /*e740*/  UIADD3 UR10, UP0, UP1, UR8, UR10, UR4 ;  /* 0x0000000a080a7290 */ /* 0x000fe4000f91e004 */
[----:B------:R-:W-:Y:S01]  /*e750*/  UIADD3 UR8, UR14, UR21, URZ ;  /* 0x000000150e087290 */ /* 0x000fe2000fffe03f */
[----:B-1----:R-:W-:Y:S01]  /*e760*/  @P0 IMAD.HI.U32 R2, R4, R3, RZ ;  /* 0x0000000304020227 */ /* 0x002fe200078e00ff */
[----:B------:R-:W-:-:S02]  /*e770*/  UIADD3 UR11, UR18, UR11, URZ ;  /* 0x0000000b120b7290 */ /* 0x000fc4000fffe03f */
[----:B------:R-:W-:Y:S01]  /*e780*/  UIADD3 UR13, UR9, UR13, URZ ;  /* 0x0000000d090d7290 */ /* 0x000fe2000fffe03f */
[----:B------:R-:W-:Y:S02]  /*e790*/  IMAD.U32 R3, RZ, RZ, UR21 ;  /* 0x00000015ff037e24 */ /* 0x000fe4000f8e00ff */
[----:B------:R-:W-:Y:S01]  /*e7a0*/  IMAD.U32 R8, RZ, RZ, UR8 ;  /* 0x00000008ff087e24 */ /* 0x000fe2000f8e00ff */
[----:B------:R-:W-:Y:S01]  /*e7b0*/  ULDC.64 UR8, c[0x0][UR17+0x210] ;  /* 0x0000840011087abb */ /* 0x000fe20008000a00 */
[----:B--2---:R-:W-:Y:S01]  /*e7c0*/  @P0 SHF.R.U32.HI R5, RZ, R7, R2 ;  /* 0x00000007ff050219 */ /* 0x004fe20000011602 */
[----:B------:R-:W-:-:S04]  /*e7d0*/  IMAD.U32 R2, RZ, RZ, UR20 ;  /* 0x00000014ff027e24 */ /* 0x000fc8000f8e00ff */
[--C-:B------:R-:W-:Y:S01]  /*e7e0*/  IMAD.MOV R7, RZ, RZ, -R5.reuse ;  /* 0x000000ffff077224 */ /* 0x100fe200078e0a05 */
[----:B------:R-:W-:Y:S01]  /*e7f0*/  IADD3 R2, P0, P1, R5, UR10, R2 ;  /* 0x0000000a05027c10 */ /* 0x000fe2000f91e002 */
[----:B------:R-:W-:Y:S01]  /*e800*/  UIADD3.X UR10, UR13, UR11, UR16, UP0, UP1 ;  /* 0x0000000b0d0a7290 */ /* 0x000fe200087e2410 */
[----:B------:R-:W-:Y:S01]  /*e810*/  SHF.R.S32.HI R5, RZ, 0x1f, R5 ;  /* 0x0000001fff057819 */ /* 0x000fe20000011405 */
[----:B------:R-:W-:-:S04]  /*e820*/  IMAD R7, R9, R7, R4 ;  /* 0x0000000709077224 */ /* 0x000fc800078e0204 */
[----:B------:R-:W-:Y:S01]  /*e830*/  IADD3.X R3, R5, UR10, R8, P0, P1 ;  /* 0x0000000a05037c10 */ /* 0x000fe200087e2408 */
[C---:B------:R-:W-:Y:S01]  /*e840*/  IMAD R9, R7.reuse, UR9, RZ ;  /* 0x0000000907097c24 */ /* 0x040fe2000f8e02ff */
[----:B------:R-:W-:Y:S01]  /*e850*/  SHF.R.S32.HI R4, RZ, 0x1f, R7 ;  /* 0x0000001fff047819 */ /* 0x000fe20000011407 */
[----:B------:R-:W-:Y:S01]  /*e860*/  ULDC.64 UR10, c[0x0][0xba8] ;  /* 0x0002ea00000a7ab9 */ /* 0x000fe20000000a00 */
[----:B------:R-:W-:Y:S01]  /*e870*/  @!UP2 ULDC UR10, c[0x0][0xb50] ;  /* 0x0002d400000aaab9 */ /* 0x000fe20000000800 */
[----:B------:R-:W-:Y:S01]  /*e880*/  IMAD.WIDE.U32 R2, R7, UR8, R2 ;  /* 0x0000000807027c25 */ /* 0x000fe2000f8e0002 */
[----:B------:R-:W-:-:S03]  /*e890*/  @!UP2 ULDC UR11, c[0x0][0xb54] ;  /* 0x0002d500000baab9 */ /* 0x000fc60000000800 */
[----:B------:R-:W-:Y:S01]  /*e8a0*/  IMAD R9, R4, UR8, R9 ;  /* 0x0000000804097c24 */ /* 0x000fe2000f8e0209 */
[----:B------:R-:W-:-:S03]  /*e8b0*/  LEA R4, P0, R2, UR10, 0x2 ;  /* 0x0000000a02047c11 */ /* 0x000fc6000f8010ff */
[----:B------:R-:W-:-:S05]  /*e8c0*/  IMAD.IADD R3, R3, 0x1, R9 ;  /* 0x0000000103037824 */ /* 0x000fca00078e0209 */
[----:B------:R-:W-:Y:S01]  /*e8d0*/  LEA.HI.X R5, R2, UR11, R3, 0x2, P0 ;  /* 0x0000000b02057c11 */ /* 0x000fe200080f1403 */
[----:B------:R-:W-:-:S05]  /*e8e0*/  IMAD.MOV.U32 R3, RZ, RZ, -0x800000 ;  /* 0xff800000ff037424 */ /* 0x000fca00078e00ff */
[----:B------:R1:W-:Y:S02]  /*e8f0*/  STG.E desc[UR48][R4.64], R3 ;  /* 0x0000000304007986 */ /* 0x0003e4000c101930 */
.L_x_184:
[----:B------:R-:W-:Y:S05]  /*e900*/  BSYNC B1 ;  /* 0x0000000000017941 */ /* 0x000fea0003800000 */
.L_x_183:
[----:B------:R-:W-:-:S06]  /*e910*/  UISETP.GT.AND UP0, UPT, UR44, 0x1, UPT ;  /* 0x000000012c00788c */ /* 0x000fcc000bf04270 */
[----:B------:R-:W-:-:S13]  /*e920*/  PLOP3.LUT P0, PT, PT, PT, UP0, 0x80, 0x0 ;  /* 0x000000000000781c */ /* 0x000fda0003f0f008 */
[----:B------:R-:W-:Y:S05]  /*e930*/  @P0 BRA `(.L_x_179) ;  /* 0x0000000800600947 */ /* 0x000fea0003800000 */
[----:B------:R-:W2:Y:S01]  /*e940*/  LDC R11, c[0x0][0xbe8] ;  /* 0x0002fa00ff0b7b82 */ /* 0x000ea20000000800 */
[----:B-1----:R-:W-:Y:S01]  /*e950*/  SHF.R.S32.HI R3, RZ, 0x1f, R6 ;  /* 0x0000001fff037819 */ /* 0x002fe20000011406 */
[----:B------:R-:W-:Y:S01]  /*e960*/  ULDC.64 UR10, c[0x0][0xaa0] ;  /* 0x0002a800000a7ab9 */ /* 0x000fe20000000a00 */
[----:B------:R-:W-:Y:S01]  /*e970*/  BSSY B1, `(.L_x_185) ;  /* 0x0000052000017945 */ /* 0x000fe20003800000 */
[----:B------:R-:W-:Y:S01]  /*e980*/  UIMAD.WIDE.U32 UR8, UR4, UR10, URZ ;  /* 0x0000000a040872a5 */ /* 0x000fe2000f8e003f */
[----:B------:R-:W-:Y:S01]  /*e990*/  LEA.HI R2, R3, R6, RZ, 0x3 ;  /* 0x0000000603027211 */ /* 0x000fe200078f18ff */
[----:B------:R-:W-:-:S03]  /*e9a0*/  UIMAD UR10, UR16, UR10, URZ ;  /* 0x0000000a100a72a4 */ /* 0x000fc6000f8e023f */
[----:B------:R-:W-:Y:S01]  /*e9b0*/  LOP3.LUT R5, R2, 0xfffffff8, RZ, 0xc0, !PT ;  /* 0xfffffff802057812 */ /* 0x000fe200078ec0ff */
[----:B------:R-:W-:Y:S01]  /*e9c0*/  UIMAD UR10, UR4, UR11, UR10 ;  /* 0x0000000b040a72a4 */ /* 0x000fe2000f8e020a */
[----:B------:R-:W-:-:S03]  /*e9d0*/  SHF.R.S32.HI R13, RZ, 0x3, R2 ;  /* 0x00000003ff0d7819 */ /* 0x000fc60000011402 */
[----:B------:R-:W-:Y:S01]  /*e9e0*/  IMAD.IADD R8, R6, 0x1, -R5 ;  /* 0x0000000106087824 */ /* 0x000fe200078e0a05 */
[----:B------:R-:W-:Y:S01]  /*e9f0*/  UIADD3 UR9, UR9, UR10, URZ ;  /* 0x0000000a09097290 */ /* 0x000fe2000fffe03f */
[----:B------:R-:W-:Y:S02]  /*ea00*/  IMAD.U32 R5, RZ, RZ, UR42 ;  /* 0x0000002aff057e24 */ /* 0x000fe4000f8e00ff */
[----:B------:R-:W-:Y:S01]  /*ea10*/  IMAD R2, R8, 0x20, R13 ;  /* 0x0000002008027824 */ /* 0x000fe200078e020d */
[----:B------:R-:W-:Y:S02]  /*ea20*/  ULDC.64 UR10, c[0x0][0xae8] ;  /* 0x0002ba00000a7ab9 */ /* 0x000fe40000000a00 */
[----:B------:R-:W-:Y:S01]  /*ea30*/  UIMAD.WIDE.U32 UR8, UR39, UR10, UR8 ;  /* 0x0000000a270872a5 */ /* 0x000fe2000f8e0008 */
[----:B------:R-:W-:Y:S01]  /*ea40*/  IMAD R6, R5, 0x80, R2 ;  /* 0x0000008005067824 */ /* 0x000fe200078e0202 */
[----:B--2---:R-:W-:Y:S02]  /*ea50*/  ISETP.NE.AND P0, PT, R11, 0x1, PT ;  /* 0x000000010b00780c */ /* 0x004fe40003f05270 */
[----:B------:R-:W-:Y:S01]  /*ea60*/  UIMAD UR9, UR39, UR11, UR9 ;  /* 0x0000000b270972a4 */ /* 0x000fe2000f8e0209 */
[----:B------:R-:W-:-:S02]  /*ea70*/  IMAD.MOV.U32 R5, RZ, RZ, R6 ;  /* 0x000000ffff057224 */ /* 0x000fc400078e0006 */
[----:B------:R-:W-:Y:S02]  /*ea80*/  ULDC.64 UR10, c[0x0][0xaf0] ;  /* 0x0002bc00000a7ab9 */ /* 0x000fe40000000a00 */
[----:B------:R-:W-:-:S04]  /*ea90*/  UIMAD UR37, UR37, UR10, URZ ;  /* 0x0000000a252572a4 */ /* 0x000fc8000f8e023f */
[----:B------:R-:W-:Y:S02]  /*eaa0*/  UIMAD UR4, UR36, UR11, UR37 ;  /* 0x0000000b240472a4 */ /* 0x000fe4000f8e0225 */
[----:B------:R-:W-:Y:S01]  /*eab0*/  UIMAD.WIDE.U32 UR36, UR36, UR10, UR8 ;  /* 0x0000000a242472a5 */ /* 0x000fe2000f8e0008 */
[----:B------:R-:W1:Y:S02]  /*eac0*/  @P0 LDC R3, c[0x0][0xbec] ;  /* 0x0002fb00ff030b82 */ /* 0x000e640000000800 */
[----:B------:R-:W-:Y:S01]  /*ead0*/  ULDC.64 UR8, c[0x0][0xae0] ;  /* 0x0002b80000087ab9 */ /* 0x000fe20000000a00 */
[----:B------:R-:W-:-:S05]  /*eae0*/  UIADD3 UR4, UR37, UR4, URZ ;  /* 0x0000000425047290 */ /* 0x000fca000fffe03f */
[----:B------:R-:W2:Y:S01]  /*eaf0*/  @P0 LDC R7, c[0x0][0xbf0] ;  /* 0x0002fc00ff070b82 */ /* 0x000ea20000000800 */
[----:B-1----:R-:W-:-:S04]  /*eb00*/  @P0 IMAD.HI.U32 R2, R6, R3, RZ ;  /* 0x0000000306020227 */ /* 0x002fc800078e00ff */
[----:B------:R-:W-:Y:S02]  /*eb10*/  IMAD.U32 R3, RZ, RZ, UR37 ;  /* 0x00000025ff037e24 */ /* 0x000fe4000f8e00ff */
[----:B------:R-:W-:Y:S01]  /*eb20*/  IMAD.U32 R3, RZ, RZ, UR4 ;  /* 0x00000004ff037e24 */ /* 0x000fe2000f8e00ff */
[----:B--2---:R-:W-:Y:S01]  /*eb30*/  @P0 SHF.R.U32.HI R5, RZ, R7, R2 ;  /* 0x00000007ff050219 */ /* 0x004fe20000011602 */
[----:B------:R-:W-:-:S03]  /*eb40*/  IMAD.U32 R2, RZ, RZ, UR36 ;  /* 0x00000024ff027e24 */ /* 0x000fc6000f8e00ff */
[--C-:B------:R-:W-:Y:S01]  /*eb50*/  SHF.R.S32.HI R4, RZ, 0x1f, R5.reuse ;  /* 0x0000001fff047819 */ /* 0x100fe20000011405 */
[----:B------:R-:W-:Y:S02]  /*eb60*/  IMAD.MOV R7, RZ, RZ, -R5 ;  /* 0x000000ffff077224 */ /* 0x000fe400078e0a05 */
[----:B------:R-:W-:-:S04]  /*eb70*/  IMAD.WIDE.U32 R2, R5, UR8, R2 ;  /* 0x0000000805027c25 */ /* 0x000fc8000f8e0002 */
[----:B------:R-:W-:Y:S02]  /*eb80*/  IMAD R7, R11, R7, R6 ;  /* 0x000000070b077224 */ /* 0x000fe400078e0206 */
[----:B------:R-:W-:Y:S02]  /*eb90*/  IMAD R4, R4, UR8, RZ ;  /* 0x0000000804047c24 */ /* 0x000fe4000f8e02ff */
[----:B------:R-:W-:Y:S02]  /*eba0*/  IMAD.U32 R6, RZ, RZ, UR42 ;  /* 0x0000002aff067e24 */ /* 0x000fe4000f8e00ff */
[----:B------:R-:W-:Y:S01]  /*ebb0*/  IMAD R9, R5, UR9, R4 ;  /* 0x0000000905097c24 */ /* 0x000fe2000f8e0204 */
[----:B------:R-:W-:Y:S01]  /*ebc0*/  SHF.R.S32.HI R4, RZ, 0x1f, R7 ;  /* 0x0000001fff047819 */ /* 0x000fe20000011407 */
[----:B------:R-:W-:Y:S01]  /*ebd0*/  ULDC.64 UR8, c[0x0][0xad8] ;  /* 0x0002b60000087ab9 */ /* 0x000fe20000000a00 */
[----:B------:R-:W-:Y:S02]  /*ebe0*/  IMAD R6, R6, 0x80, R13 ;  /* 0x0000008006067824 */ /* 0x000fe400078e020d */
[----:B------:R-:W-:-:S02]  /*ebf0*/  IMAD.IADD R3, R3, 0x1, R9 ;  /* 0x0000000103037824 */ /* 0x000fc400078e0209 */
[----:B------:R-:W-:Y:S02]  /*ec00*/  IMAD R4, R4, UR8, RZ ;  /* 0x0000000804047c24 */ /* 0x000fe4000f8e02ff */
[----:B------:R-:W-:-:S04]  /*ec10*/  IMAD.WIDE.U32 R2, R7, UR8, R2 ;  /* 0x0000000807027c25 */ /* 0x000fc8000f8e0002 */
[----:B------:R-:W-:Y:S01]  /*ec20*/  IMAD R5, R7, UR9, R4 ;  /* 0x0000000907057c24 */ /* 0x000fe2000f8e0204 */
[----:B------:R-:W-:Y:S01]  /*ec30*/  ULDC.64 UR8, c[0x0][0xa80] ;  /* 0x0002a00000087ab9 */ /* 0x000fe20000000a00 */
[----:B-----5:R-:W-:Y:S02]  /*ec40*/  IMAD R11, R0, R11, RZ ;  /* 0x0000000b000b7224 */ /* 0x020fe400078e02ff */
[----:B------:R-:W-:Y:S02]  /*ec50*/  VIADD R4, R6, 0x40 ;  /* 0x0000004006047836 */ /* 0x000fe40000000000 */
[----:B------:R-:W-:Y:S01]  /*ec60*/  IMAD.IADD R3, R3, 0x1, R5 ;  /* 0x0000000103037824 */ /* 0x000fe200078e0205 */
[----:B------:R-:W-:Y:S01]  /*ec70*/  LEA R5, P2, R2, UR8, 0x1 ;  /* 0x0000000802057c11 */ /* 0x000fe2000f8408ff */
[----:B------:R-:W-:Y:S01]  /*ec80*/  VIADD R0, R6, 0x20 ;  /* 0x0000002006007836 */ /* 0x000fe20000000000 */
[----:B------:R-:W-:Y:S01]  /*ec90*/  ISETP.GE.AND P0, PT, R4, R11, PT ;  /* 0x0000000b0400720c */ /* 0x000fe20003f06270 */
[----:B------:R-:W-:Y:S01]  /*eca0*/  IMAD.SHL.U32 R7, R8, 0x8, RZ ;  /* 0x0000000808077824 */ /* 0x000fe200078e00ff */
[----:B------:R-:W-:-:S02]  /*ecb0*/  LEA.HI.X R4, R2, UR9, R3, 0x1, P2 ;  /* 0x0000000902047c11 */ /* 0x000fc400090f0c03 */
[-C--:B------:R-:W-:Y:S01]  /*ecc0*/  ISETP.GE.AND P2, PT, R6, R11.reuse, PT ;  /* 0x0000000b0600720c */ /* 0x080fe20003f46270 */
[C---:B------:R-:W-:Y:S01]  /*ecd0*/  VIADD R9, R7.reuse, 0x80 ;  /* 0x0000008007097836 */ /* 0x040fe20000000000 */
[----:B------:R-:W-:Y:S01]  /*ece0*/  ISETP.GE.AND P1, PT, R0, R11, PT ;  /* 0x0000000b0000720c */ /* 0x000fe20003f26270 */
[C---:B------:R-:W-:Y:S01]  /*ecf0*/  VIADD R15, R7.reuse, 0xc0 ;  /* 0x000000c0070f7836 */ /* 0x040fe20000000000 */
[----:B------:R1:W2:Y:S01]  /*ed00*/  SHFL.IDX PT, R2, R5, RZ, 0x181f ;  /* 0x00181fff05027589 */ /* 0x0002a200000e0000 */
[----:B------:R-:W-:Y:S01]  /*ed10*/  VIADD R13, R7, 0x40 ;  /* 0x00000040070d7836 */ /* 0x000fe20000000000 */
[----:B------:R-:W-:Y:S02]  /*ed20*/  SHF.R.S32.HI R10, RZ, 0x1f, R7 ;  /* 0x0000001fff0a7819 */ /* 0x000fe40000011407 */
[----:B------:R1:W3:Y:S01]  /*ed30*/  SHFL.IDX PT, R0, R4, RZ, 0x181f ;  /* 0x00181fff04007589 */ /* 0x0002e200000e0000 */
[----:B------:R-:W-:Y:S02]  /*ed40*/  SHF.R.S32.HI R8, RZ, 0x1f, R9 ;  /* 0x0000001fff087819 */ /* 0x000fe40000011409 */
[----:B------:R-:W-:-:S02]  /*ed50*/  SHF.R.S32.HI R12, RZ, 0x1f, R15 ;  /* 0x0000001fff0c7819 */ /* 0x000fc4000001140f */
[----:B------:R-:W-:Y:S01]  /*ed60*/  SHF.R.S32.HI R14, RZ, 0x1f, R13 ;  /* 0x0000001fff0e7819 */ /* 0x000fe2000001140d */
[----:B------:R-:W-:Y:S06]  /*ed70*/  @P2 BRA `(.L_x_186) ;  /* 0x0000000000442947 */ /* 0x000fec0003800000 */
[----:B------:R-:W-:Y:S02]  /*ed80*/  ULDC UR4, c[0x0][0xac8] ;  /* 0x0002b20000047ab9 */ /* 0x000fe40000000800 */
[----:B------:R-:W-:Y:S02]  /*ed90*/  ISETP.GE.AND P5, PT, R7, UR4, PT ;  /* 0x0000000407007c0c */ /* 0x000fe4000bfa6270 */
[----:B------:R-:W-:Y:S02]  /*eda0*/  ISETP.GE.AND P4, PT, R13, UR4, PT ;  /* 0x000000040d007c0c */ /* 0x000fe4000bf86270 */
[----:B------:R-:W-:Y:S02]  /*edb0*/  ISETP.GE.AND P3, PT, R9, UR4, PT ;  /* 0x0000000409007c0c */ /* 0x000fe4000bf66270 */
[----:B------:R-:W-:-:S07]  /*edc0*/  ISETP.GE.AND P2, PT, R15, UR4, PT ;  /* 0x000000040f007c0c */ /* 0x000fce000bf46270 */
[----:B--2---:R-:W-:-:S04]  /*edd0*/  @!P5 LEA R20, P6, R7, R2, 0x1 ;  /* 0x000000020714d211 */ /* 0x004fc800078c08ff */
[----:B---3--:R-:W-:Y:S02]  /*ede0*/  @!P5 LEA.HI.X R21, R7, R0, R10, 0x1, P6 ;  /* 0x000000000715d211 */ /* 0x008fe400030f0c0a */
[----:B------:R-:W-:-:S03]  /*edf0*/  @!P4 LEA R24, P6, R13, R2, 0x1 ;  /* 0x000000020d18c211 */ /* 0x000fc600078c08ff */
[----:B------:R4:W-:Y:S01]  /*ee00*/  @!P5 ST.E.128 desc[UR48][R20.64], RZ ;  /* 0x000000ff1400d985 */ /* 0x0009e2000c101d30 */
[----:B------:R-:W-:Y:S02]  /*ee10*/  @!P4 LEA.HI.X R25, R13, R0, R14, 0x1, P6 ;  /* 0x000000000d19c211 */ /* 0x000fe400030f0c0e */
[----:B------:R-:W-:-:S03]  /*ee20*/  @!P3 LEA R26, P6, R9, R2, 0x1 ;  /* 0x00000002091ab211 */ /* 0x000fc600078c08ff */
[----:B------:R4:W-:Y:S01]  /*ee30*/  @!P4 ST.E.128 desc[UR48][R24.64], RZ ;  /* 0x000000ff1800c985 */ /* 0x0009e2000c101d30 */
[----:B------:R-:W-:Y:S02]  /*ee40*/  @!P3 LEA.HI.X R27, R9, R0, R8, 0x1, P6 ;  /* 0x00000000091bb211 */ /* 0x000fe400030f0c08 */
[----:B------:R-:W-:-:S03]  /*ee50*/  @!P2 LEA R2, P6, R15, R2, 0x1 ;  /* 0x000000020f02a211 */ /* 0x000fc600078c08ff */
[----:B------:R4:W-:Y:S01]  /*ee60*/  @!P3 ST.E.128 desc[UR48][R26.64], RZ ;  /* 0x000000ff1a00b985 */ /* 0x0009e2000c101d30 */
[----:B------:R-:W-:-:S05]  /*ee70*/  @!P2 LEA.HI.X R3, R15, R0, R12, 0x1, P6 ;  /* 0x000000000f03a211 */ /* 0x000fca00030f0c0c */
[----:B------:R4:W-:Y:S04]  /*ee80*/  @!P2 ST.E.128 desc[UR48][R2.64], RZ ;  /* 0x000000ff0200a985 */ /* 0x0009e8000c101d30 */
.L_x_186:
[----:B------:R-:W-:Y:S05]  /*ee90*/  BSYNC B1 ;  /* 0x0000000000017941 */ /* 0x000fea0003800000 */
.L_x_185:
[----:B---3--:R3:W0:Y:S01]  /*eea0*/  SHFL.IDX PT, R0, R4, 0x1, 0x181f ;  /* 0x00381f0004007f89 */ /* 0x00862200000e0000 */
[----:B------:R-:W-:Y:S03]  /*eeb0*/  BSSY B1, `(.L_x_187) ;  /* 0x0000014000017945 */ /* 0x000fe60003800000 */
[----:B--2-4-:R3:W2:Y:S01]  /*eec0*/  SHFL.IDX PT, R2, R5, 0x1, 0x181f ;  /* 0x00381f0005027f89 */ /* 0x0146a200000e0000 */
[----:B------:R-:W-:Y:S05]  /*eed0*/  @P1 BRA `(.L_x_188) ;  /* 0x0000000000441947 */ /* 0x000fea0003800000 */
[----:B------:R-:W-:Y:S02]  /*eee0*/  ULDC UR4, c[0x0][0xac8] ;  /* 0x0002b20000047ab9 */ /* 0x000fe40000000800 */
[----:B------:R-:W-:Y:S02]  /*eef0*/  ISETP.GE.AND P4, PT, R7, UR4, PT ;  /* 0x0000000407007c0c */ /* 0x000fe4000bf86270 */
[----:B------:R-:W-:Y:S02]  /*ef00*/  ISETP.GE.AND P3, PT, R13, UR4, PT ;  /* 0x000000040d007c0c */ /* 0x000fe4000bf66270 */
[----:B------:R-:W-:Y:S02]  /*ef10*/  ISETP.GE.AND P2, PT, R9, UR4, PT ;  /* 0x0000000409007c0c */ /* 0x000fe4000bf46270 */
[----:B------:R-:W-:-:S07]  /*ef20*/  ISETP.GE.AND P1, PT, R15, UR4, PT ;  /* 0x000000040f007c0c */ /* 0x000fce000bf26270 */
[-C--:B--2---:R-:W-:Y:S02]  /*ef30*/  @!P4 LEA R20, P6, R7, R2.reuse, 0x1 ;  /* 0x000000020714c211 */ /* 0x084fe400078c08ff */
[----:B------:R-:W-:Y:S02]  /*ef40*/  @!P3 LEA R24, P5, R13, R2, 0x1 ;  /* 0x000000020d18b211 */ /* 0x000fe400078a08ff */
[----:B0-----:R-:W-:Y:S02]  /*ef50*/  @!P4 LEA.HI.X R21, R7, R0, R10, 0x1, P6 ;  /* 0x000000000715c211 */ /* 0x001fe400030f0c0a */
[----:B------:R-:W-:Y:S02]  /*ef60*/  @!P2 LEA R26, P6, R9, R2, 0x1 ;  /* 0x00000002091aa211 */ /* 0x000fe400078c08ff */
[----:B------:R-:W-:Y:S01]  /*ef70*/  @!P3 LEA.HI.X R25, R13, R0, R14, 0x1, P5 ;  /* 0x000000000d19b211 */ /* 0x000fe200028f0c0e */
[----:B------:R4:W-:Y:S01]  /*ef80*/  @!P4 ST.E.128 desc[UR48][R20.64], RZ ;  /* 0x000000ff1400c985 */ /* 0x0009e2000c101d30 */
[----:B------:R-:W-:-:S02]  /*ef90*/  @!P1 LEA R2, P5, R15, R2, 0x1 ;  /* 0x000000020f029211 */ /* 0x000fc400078a08ff */
[-C--:B------:R-:W-:Y:S01]  /*efa0*/  @!P2 LEA.HI.X R27, R9, R0.reuse, R8, 0x1, P6 ;  /* 0x00000000091ba211 */ /* 0x080fe200030f0c08 */
[----:B------:R4:W-:Y:S01]  /*efb0*/  @!P3 ST.E.128 desc[UR48][R24.64], RZ ;  /* 0x000000ff1800b985 */ /* 0x0009e2000c101d30 */
[----:B------:R-:W-:-:S03]  /*efc0*/  @!P1 LEA.HI.X R3, R15, R0, R12, 0x1, P5 ;  /* 0x000000000f039211 */ /* 0x000fc600028f0c0c */
[----:B------:R4:W-:Y:S04]  /*efd0*/  @!P2 ST.E.128 desc[UR48][R26.64], RZ ;  /* 0x000000ff1a00a985 */ /* 0x0009e8000c101d30 */
[----:B------:R4:W-:Y:S02]  /*efe0*/  @!P1 ST.E.128 desc[UR48][R2.64], RZ ;  /* 0x000000ff02009985 */ /* 0x0009e4000c101d30 */
.L_x_188:
[----:B------:R-:W-:Y:S05]  /*eff0*/  BSYNC B1 ;  /* 0x0000000000017941 */ /* 0x000fea0003800000 */
.L_x_187:
[----:B0-----:R0:W0:Y:S01]  /*f000*/  SHFL.IDX PT, R0, R4, 0x2, 0x181f ;  /* 0x00581f0004007f89 */ /* 0x00102200000e0000 */
[----:B------:R-:W-:Y:S03]  /*f010*/  BSSY B1, `(.L_x_189) ;  /* 0x0000014000017945 */ /* 0x000fe60003800000 */
[----:B--2-4-:R2:W4:Y:S01]  /*f020*/  SHFL.IDX PT, R2, R5, 0x2, 0x181f ;  /* 0x00581f0005027f89 */ /* 0x01452200000e0000 */
[----:B------:R-:W-:Y:S05]  /*f030*/  @P0 BRA `(.L_x_190) ;  /* 0x0000000000440947 */ /* 0x000fea0003800000 */
[----:B------:R-:W-:Y:S02]  /*f040*/  ULDC UR4, c[0x0][0xac8] ;  /* 0x0002b20000047ab9 */ /* 0x000fe40000000800 */
[----:B------:R-:W-:Y:S02]  /*f050*/  ISETP.GE.AND P3, PT, R7, UR4, PT ;  /* 0x0000000407007c0c */ /* 0x000fe4000bf66270 */
[----:B------:R-:W-:Y:S02]  /*f060*/  ISETP.GE.AND P2, PT, R13, UR4, PT ;  /* 0x000000040d007c0c */ /* 0x000fe4000bf46270 */
[----:B------:R-:W-:Y:S02]  /*f070*/  ISETP.GE.AND P1, PT, R9, UR4, PT ;  /* 0x0000000409007c0c */ /* 0x000fe4000bf26270 */
[----:B------:R-:W-:-:S07]  /*f080*/  ISETP.GE.AND P0, PT, R15, UR4, PT ;  /* 0x000000040f007c0c */ /* 0x000fce000bf06270 */
[-C--:B----4-:R-:W-:Y:S02]  /*f090*/  @!P3 LEA R20, P6, R7, R2.reuse, 0x1 ;  /* 0x000000020714b211 */ /* 0x090fe400078c08ff */
[-C--:B------:R-:W-:Y:S02]  /*f0a0*/  @!P2 LEA R24, P5, R13, R2.reuse, 0x1 ;  /* 0x000000020d18a211 */ /* 0x080fe400078a08ff */
[----:B------:R-:W-:Y:S02]  /*f0b0*/  @!P1 LEA R26, P4, R9, R2, 0x1 ;  /* 0x00000002091a9211 */ /* 0x000fe400078808ff */
[----:B0-----:R-:W-:Y:S02]  /*f0c0*/  @!P3 LEA.HI.X R21, R7, R0, R10, 0x1, P6 ;  /* 0x000000000715b211 */ /* 0x001fe400030f0c0a */
[----:B------:R-:W-:Y:S02]  /*f0d0*/  @!P0 LEA R2, P6, R15, R2, 0x1 ;  /* 0x000000020f028211 */ /* 0x000fe400078c08ff */
[-C--:B------:R-:W-:Y:S01]  /*f0e0*/  @!P2 LEA.HI.X R25, R13, R0.reuse, R14, 0x1, P5 ;  /* 0x000000000d19a211 */ /* 0x080fe200028f0c0e */
[----:B------:R0:W-:Y:S01]  /*f0f0*/  @!P3 ST.E.128 desc[UR48][R20.64], RZ ;  /* 0x000000ff1400b985 */ /* 0x0001e2000c101d30 */
[----:B------:R-:W-:-:S02]  /*f100*/  @!P1 LEA.HI.X R27, R9, R0, R8, 0x1, P4 ;  /* 0x00000000091b9211 */ /* 0x000fc400020f0c08 */
[----:B------:R-:W-:Y:S01]  /*f110*/  @!P0 LEA.HI.X R3, R15, R0, R12, 0x1, P6 ;  /* 0x000000000f038211 */ /* 0x000fe200030f0c0c */
[----:B------:R0:W-:Y:S04]  /*f120*/  @!P2 ST.E.128 desc[UR48][R24.64], RZ ;  /* 0x000000ff1800a985 */ /* 0x0001e8000c101d30 */
[----:B------:R0:W-:Y:S04]  /*f130*/  @!P1 ST.E.128 desc[UR48][R26.64], RZ ;  /* 0x000000ff1a009985 */ /* 0x0001e8000c101d30 */
[----:B------:R0:W-:Y:S02]  /*f140*/  @!P0 ST.E.128 desc[UR48][R2.64], RZ ;  /* 0x000000ff02008985 */ /* 0x0001e4000c101d30 */
.L_x_190:
[----:B------:R-:W-:Y:S05]  /*f150*/  BSYNC B1 ;  /* 0x0000000000017941 */ /* 0x000fea0003800000 */
.L_x_189:
[----:B0-----:R-:W-:Y:S01]  /*f160*/  VIADD R0, R6, 0x60 ;  /* 0x0000006006007836 */ /* 0x001fe20000000000 */
[----:B-1-3--:R-:W0:Y:S04]  /*f170*/  SHFL.IDX PT, R4, R4, 0x3, 0x181f ;  /* 0x00781f0004047f89 */ /* 0x00ae2800000e0000 */
[----:B------:R-:W-:Y:S01]  /*f180*/  ISETP.GE.AND P0, PT, R0, R11, PT ;  /* 0x0000000b0000720c */ /* 0x000fe20003f06270 */
[----:B----4-:R1:W3:-:S12]  /*f190*/  SHFL.IDX PT, R2, R5, 0x3, 0x181f ;  /* 0x00781f0005027f89 */ /* 0x0102d800000e0000 */
[----:B-1----:R-:W-:Y:S05]  /*f1a0*/  @P0 BRA `(.L_x_179) ;  /* 0x0000000000440947 */ /* 0x002fea0003800000 */
[----:B------:R-:W-:Y:S02]  /*f1b0*/  ULDC UR4, c[0x0][0xac8] ;  /* 0x0002b20000047ab9 */ /* 0x000fe40000000800 */
[----:B------:R-:W-:Y:S02]  /*f1c0*/  ISETP.GE.AND P3, PT, R7, UR4, PT ;  /* 0x0000000407007c0c */ /* 0x000fe4000bf66270 */
[----:B------:R-:W-:Y:S02]  /*f1d0*/  ISETP.GE.AND P2, PT, R13, UR4, PT ;  /* 0x000000040d007c0c */ /* 0x000fe4000bf46270 */
[----:B------:R-:W-:Y:S02]  /*f1e0*/  ISETP.GE.AND P1, PT, R9, UR4, PT ;  /* 0x0000000409007c0c */ /* 0x000fe4000bf26270 */
[----:B------:R-:W-:-:S07]  /*f1f0*/  ISETP.GE.AND P0, PT, R15, UR4, PT ;  /* 0x000000040f007c0c */ /* 0x000fce000bf06270 */
[----:B---3--:R-:W-:-:S04]  /*f200*/  @!P3 LEA R6, P4, R7, R2, 0x1 ;  /* 0x000000020706b211 */ /* 0x008fc800078808ff */
[----:B0-----:R-:W-:Y:S02]  /*f210*/  @!P3 LEA.HI.X R7, R7, R4, R10, 0x1, P4 ;  /* 0x000000040707b211 */ /* 0x001fe400020f0c0a */
[-C--:B------:R-:W-:Y:S02]  /*f220*/  @!P2 LEA R10, P4, R13, R2.reuse, 0x1 ;  /* 0x000000020d0aa211 */ /* 0x080fe400078808ff */
[-C--:B------:R-:W-:Y:S01]  /*f230*/  @!P1 LEA R20, P5, R9, R2.reuse, 0x1 ;  /* 0x0000000209149211 */ /* 0x080fe200078a08ff */
[----:B------:R0:W-:Y:S01]  /*f240*/  @!P3 ST.E.128 desc[UR48][R6.64], RZ ;  /* 0x000000ff0600b985 */ /* 0x0001e2000c101d30 */
[----:B------:R-:W-:Y:S02]  /*f250*/  @!P0 LEA R2, P6, R15, R2, 0x1 ;  /* 0x000000020f028211 */ /* 0x000fe400078c08ff */
[-C--:B------:R-:W-:Y:S02]  /*f260*/  @!P2 LEA.HI.X R11, R13, R4.reuse, R14, 0x1, P4 ;  /* 0x000000040d0ba211 */ /* 0x080fe400020f0c0e */
[----:B------:R-:W-:-:S02]  /*f270*/  @!P1 LEA.HI.X R21, R9, R4, R8, 0x1, P5 ;  /* 0x0000000409159211 */ /* 0x000fc400028f0c08 */
[----:B------:R-:W-:Y:S01]  /*f280*/  @!P0 LEA.HI.X R3, R15, R4, R12, 0x1, P6 ;  /* 0x000000040f038211 */ /* 0x000fe200030f0c0c */
[----:B------:R0:W-:Y:S04]  /*f290*/  @!P2 ST.E.128 desc[UR48][R10.64], RZ ;  /* 0x000000ff0a00a985 */ /* 0x0001e8000c101d30 */
[----:B------:R0:W-:Y:S04]  /*f2a0*/  @!P1 ST.E.128 desc[UR48][R20.64], RZ ;  /* 0x000000ff14009985 */ /* 0x0001e8000c101d30 */
[----:B------:R0:W-:Y:S02]  /*f2b0*/  @!P0 ST.E.128 desc[UR48][R2.64], RZ ;  /* 0x000000ff02008985 */ /* 0x0001e4000c101d30 */
.L_x_179:
[----:B------:R-:W-:Y:S05]  /*f2c0*/  BSYNC B0 ;  /* 0x0000000000007941 */ /* 0x000fea0003800000 */
.L_x_169:
[----:B------:R-:W-:Y:S02]  /*f2d0*/  ULDC UR4, c[0x0][0xc3c] ;  /* 0x00030f0000047ab9 */ /* 0x000fe40000000800 */
[----:B------:R-:W-:-:S06]  /*f2e0*/  UISETP.GE.AND UP0, UPT, UR7, UR4, UPT ;  /* 0x000000040700728c */ /* 0x000fcc000bf06270 */
[----:B------:R-:W-:-:S13]  /*f2f0*/  PLOP3.LUT P0, PT, PT, PT, UP0, 0x80, 0x0 ;  /* 0x000000000000781c */ /* 0x000fda0003f0f008 */
[----:B------:R-:W-:Y:S05]  /*f300*/  @!P0 BRA `(.L_x_191) ;  /* 0xffffff1c00988947 */ /* 0x000fea000383ffff */
[----:B------:R-:W-:Y:S05]  /*f310*/  EXIT ;  /* 0x000000000000794d */ /* 0x000fea0003800000 */
.L_x_142:
[----:B------:R-:W-:-:S08]  /*f320*/  NOP ;  /* 0x0000000000007918 */ /* 0x000fd00000000000 */
[----:B------:R-:W0:-:S00]  /*f330*/  USETMAXREG.DEALLOC.CTAPOOL 0x18 ;  /* 0x00000018000079c8 */ /* 0x000e0000080e0500 */
[----:B0-----:R-:W2:Y:S01]  /*f340*/  LDL.LU R2, [R1+0x24] ;  /* 0x0000240001027983 */ /* 0x001ea20000300800 */
[----:B------:R-:W-:Y:S01]  /*f350*/  LOP3.LUT R0, R0, 0x3, RZ, 0xc0, !PT ;  /* 0x0000000300007812 */ /* 0x000fe200078ec0ff */
[----:B------:R-:W-:-:S05]  /*f360*/  IMAD.MOV.U32 R6, RZ, RZ, RZ ;  /* 0x000000ffff067224 */ /* 0x000fca00078e00ff */
[----:B------:R-:W0:Y:S02]  /*f370*/  SHFL.IDX PT, R0, R0, RZ, 0x1f ;  /* 0x00001fff00007589 */ /* 0x000e2400000e0000 */
[----:B0-----:R-:W-:Y:S02]  /*f380*/  ISETP.NE.AND P0, PT, R0, RZ, PT ;  /* 0x000000ff0000720c */ /* 0x001fe40003f05270 */
[----:B--2---:R-:W-:-:S11]  /*f390*/  LOP3.LUT R2, R2, 0xfffffffd, RZ, 0xc0, !PT ;  /* 0xfffffffd02027812 */ /* 0x004fd600078ec0ff */
[----:B------:R-:W-:-:S05]  /*f3a0*/  @P0 LOP3.LUT R2, R2, 0x2, RZ, 0xfc, !PT ;  /* 0x0000000202020812 */ /* 0x000fca00078efcff */
[----:B------:R0:W-:Y:S01]  /*f3b0*/  STL [R1+0x24], R2 ;  /* 0x0000240201007387 */ /* 0x0001e20000100800 */
[----:B------:R-:W-:Y:S05]  /*f3c0*/  @!P0 BRA `(.L_x_192) ;  /* 0x00000000002c8947 */ /* 0x000fea0003800000 */
[----:B------:R-:W1:Y:S08]  /*f3d0*/  S2UR UR5, SR_CgaCtaId ;  /* 0x00000000000579c3 */ /* 0x000e700000008800 */
[----:B------:R-:W-:Y:S06]  /*f3e0*/  BAR.SYNC.DEFER_BLOCKING 0x5, 0x180 ;  /* 0x0146000000007b1d */ /* 0x000fec0000010000 */
[----:B------:R-:W-:-:S02]  /*f3f0*/  UMOV UR4, 0x400 ;  /* 0x0000040000047882 */ /* 0x000fc40000000000 */
[----:B-1----:R-:W-:-:S09]  /*f400*/  ULEA UR4, UR5, UR4, 0x18 ;  /* 0x0000000405047291 */ /* 0x002fd2000f8ec03f */
[----:B------:R-:W1:Y:S04]  /*f410*/  LDS.128 R4, [UR4+0x388d0] ;  /* 0x0388d004ff047984 */ /* 0x000e680008000c00 */
[----:B-1----:R1:W-:Y:S01]  /*f420*/  STL.64 [R1+0x10], R4 ;  /* 0x0000100401007387 */ /* 0x0023e20000100a00 */
[----:B------:R-:W-:-:S03]  /*f430*/  IMAD.MOV.U32 R0, RZ, RZ, R7 ;  /* 0x000000ffff007224 */ /* 0x000fc600078e0007 */
[----:B------:R1:W-:Y:S02]  /*f440*/  STL [R1+0x18], R6 ;  /* 0x0000180601007387 */ /* 0x0003e40000100800 */
[----:B------:R-:W-:Y:S01]  /*f450*/  R2UR UR43, R0 ;  /* 0x00000000002b72ca */ /* 0x000fe200000e0000 */
[----:B------:R-:W-:Y:S06]  /*f460*/  BAR.ARV 0x4, 0x180 ;  /* 0x0106000000007b1d */ /* 0x000fec0000002000 */
[----:B------:R-:W-:Y:S08]  /*f470*/  BRA `(.L_x_193) ;  /* 0x0000000800b07947 */ /* 0x000ff00003800000 */
.L_x_192:
[----:B------:R-:W1:Y:S01]  /*f480*/  S2R R0, SR_TID.X ;  /* 0x0000000000007919 */ /* 0x000e620000002100 */
[----:B------:R-:W-:Y:S01]  /*f490*/  ULDC UR4, c[0x0][0xc3c] ;  /* 0x00030f0000047ab9 */ /* 0x000fe20000000800 */
[----:B-1----:R-:W-:-:S04]  /*f4a0*/  LOP3.LUT R0, R0, 0x1f, RZ, 0xc0, !PT ;  /* 0x0000001f00007812 */ /* 0x002fc800078ec0ff */
[----:B------:R-:W-:-:S04]  /*f4b0*/  ISETP.NE.AND P0, PT, R0, 0x1f, PT ;  /* 0x0000001f0000780c */ /* 0x000fc80003f05270 */
[----:B------:R-:W-:-:S13]  /*f4c0*/  ISETP.GE.OR P1, PT, R0, UR4, !P0 ;  /* 0x0000000400007c0c */ /* 0x000fda000c726670 */
[----:B0-----:R-:W0:Y:S08]  /*f4d0*/  @!P1 LDC.64 R2, c[0x0][0xc80] ;  /* 0x00032000ff029b82 */ /* 0x001e300000000a00 */
[----:B------:R-:W1:Y:S01]  /*f4e0*/  @!P1 LDC.64 R4, c[0x0][0xc78] ;  /* 0x00031e00ff049b82 */ /* 0x000e620000000a00 */
[----:B0-----:R-:W-:-:S05]  /*f4f0*/  @!P1 IMAD.WIDE.U32 R2, R0, 0x4, R2 ;  /* 0x0000000400029825 */ /* 0x001fca00078e0002 */
[----:B------:R1:W2:Y:S02]  /*f500*/  @!P1 LDG.E R6, desc[UR48][R2.64] ;  /* 0x0000003002069981 */ /* 0x0002a4000c1e1900 */
[----:B-1----:R-:W-:-:S04]  /*f510*/  @!P1 IMAD.WIDE.U32 R2, R0, 0x4, R4 ;  /* 0x0000000400029825 */ /* 0x002fc800078e0004 */
[----:B------:R-:W-:-:S06]  /*f520*/  IMAD.MOV.U32 R5, RZ, RZ, RZ ;  /* 0x000000ffff057224 */ /* 0x000fcc00078e00ff */
[----:B------:R-:W2:Y:S01]  /*f530*/  @!P1 LDG.E R5, desc[UR48][R2.64] ;  /* 0x0000003002059981 */ /* 0x000ea2000c1e1900 */
[C---:B------:R-:W-:Y:S01]  /*f540*/  ISETP.NE.AND P1, PT, R0.reuse, RZ, PT ;  /* 0x000000ff0000720c */ /* 0x040fe20003f25270 */
[----:B------:R-:W-:Y:S01]  /*f550*/  UMOV UR43, URZ ;  /* 0x0000003f002b7c82 */ /* 0x000fe20008000000 */
[C---:B------:R-:W-:Y:S02]  /*f560*/  ISETP.GE.U32.AND P2, PT, R0.reuse, 0x2, PT ;  /* 0x000000020000780c */ /* 0x040fe40003f46070 */
[C---:B------:R-:W-:Y:S02]  /*f570*/  ISETP.GE.U32.AND P3, PT, R0.reuse, 0x4, PT ;  /* 0x000000040000780c */ /* 0x040fe40003f66070 */
[C---:B------:R-:W-:Y:S02]  /*f580*/  ISETP.GE.U32.AND P4, PT, R0.reuse, 0x8, PT ;  /* 0x000000080000780c */ /* 0x040fe40003f86070 */
[----:B------:R-:W-:Y:S01]  /*f590*/  ISETP.GE.U32.AND P5, PT, R0, 0x10, PT ;  /* 0x000000100000780c */ /* 0x000fe20003fa6070 */
[----:B--2---:R-:W-:-:S05]  /*f5a0*/  IMAD R4, R6, R5, RZ ;  /* 0x0000000506047224 */ /* 0x004fca00078e02ff */
[----:B------:R-:W0:Y:S02]  /*f5b0*/  SHFL.UP PT, R7, R4, 0x1, RZ ;  /* 0x0420000004077989 */ /* 0x000e2400000e00ff */
[----:B0-----:R-:W-:-:S05]  /*f5c0*/  SEL R7, R7, RZ, P1 ;  /* 0x000000ff07077207 */ /* 0x001fca0000800000 */
[----:B------:R-:W-:-:S05]  /*f5d0*/  IMAD.IADD R7, R4, 0x1, R7 ;  /* 0x0000000104077824 */ /* 0x000fca00078e0207 */
[----:B------:R-:W0:Y:S02]  /*f5e0*/  SHFL.UP PT, R8, R7, 0x2, RZ ;  /* 0x0440000007087989 */ /* 0x000e2400000e00ff */
[----:B0-----:R-:W-:-:S05]  /*f5f0*/  SEL R8, R8, RZ, P2 ;  /* 0x000000ff08087207 */ /* 0x001fca0001000000 */
[----:B------:R-:W-:Y:S02]  /*f600*/  IMAD.IADD R8, R7, 0x1, R8 ;  /* 0x0000000107087824 */ /* 0x000fe400078e0208 */
[----:B------:R-:W0:Y:S03]  /*f610*/  S2R R7, SR_CTAID.X ;  /* 0x0000000000077919 */ /* 0x000e260000002500 */
[----:B------:R-:W1:Y:S02]  /*f620*/  SHFL.UP PT, R9, R8, 0x4, RZ ;  /* 0x0480000008097989 */ /* 0x000e6400000e00ff */
[----:B-1----:R-:W-:-:S05]  /*f630*/  SEL R9, R9, RZ, P3 ;  /* 0x000000ff09097207 */ /* 0x002fca0001800000 */
[----:B------:R-:W-:-:S05]  /*f640*/  IMAD.IADD R3, R8, 0x1, R9 ;  /* 0x0000000108037824 */ /* 0x000fca00078e0209 */
[----:B------:R-:W1:Y:S02]  /*f650*/  SHFL.UP PT, R2, R3, 0x8, RZ ;  /* 0x0500000003027989 */ /* 0x000e6400000e00ff */
[----:B-1----:R-:W-:-:S05]  /*f660*/  SEL R2, R2, RZ, P4 ;  /* 0x000000ff02027207 */ /* 0x002fca0002000000 */
[----:B------:R-:W-:-:S05]  /*f670*/  IMAD.IADD R4, R3, 0x1, R2 ;  /* 0x0000000103047824 */ /* 0x000fca00078e0202 */
[----:B------:R-:W1:Y:S02]  /*f680*/  SHFL.UP PT, R2, R4, 0x10, RZ ;  /* 0x0600000004027989 */ /* 0x000e6400000e00ff */
[----:B-1----:R-:W-:Y:S02]  /*f690*/  SEL R9, R2, RZ, P5 ;  /* 0x000000ff02097207 */ /* 0x002fe40002800000 */
[----:B------:R-:W1:Y:S03]  /*f6a0*/  LDC R2, c[0x0][0xc38] ;  /* 0x00030e00ff027b82 */ /* 0x000e660000000800 */
[----:B------:R-:W-:-:S05]  /*f6b0*/  IMAD.IADD R9, R4, 0x1, R9 ;  /* 0x0000000104097824 */ /* 0x000fca00078e0209 */
[----:B------:R-:W1:Y:S02]  /*f6c0*/  SHFL.IDX PT, R11, R9, 0x1f, 0x1f ;  /* 0x03e01f00090b7f89 */ /* 0x000e6400000e0000 */
[----:B-1----:R-:W-:-:S04]  /*f6d0*/  IMAD R8, R11, R2, RZ ;  /* 0x000000020b087224 */ /* 0x002fc800078e02ff */
[----:B------:R-:W-:Y:S01]  /*f6e0*/  IMAD.MOV.U32 R11, RZ, RZ, R8 ;  /* 0x000000ffff0b7224 */ /* 0x000fe200078e0008 */
[----:B0-----:R-:W-:-:S13]  /*f6f0*/  ISETP.GT.AND P6, PT, R8, R7, PT ;  /* 0x000000070800720c */ /* 0x001fda0003fc4270 */
[----:B------:R-:W-:Y:S05]  /*f700*/  @P6 BRA `(.L_x_194) ;  /* 0x0000000000a46947 */ /* 0x000fea0003800000 */
[----:B------:R-:W-:Y:S01]  /*f710*/  IMAD.MOV.U32 R8, RZ, RZ, R11 ;  /* 0x000000ffff087224 */ /* 0x000fe200078e000b */
[----:B------:R-:W-:Y:S01]  /*f720*/  UMOV UR43, URZ ;  /* 0x0000003f002b7c82 */ /* 0x000fe20008000000 */
[----:B------:R-:W-:-:S05]  /*f730*/  ULDC UR5, c[0x0][0xc3c] ;  /* 0x00030f0000057ab9 */ /* 0x000fca0000000800 */
.L_x_196:
[----:B------:R-:W-:-:S03]  /*f740*/  UIADD3 UR4, UR43, 0x1f, URZ ;  /* 0x0000001f2b047890 */ /* 0x000fc6000fffe03f */
[----:B------:R-:W-:Y:S01]  /*f750*/  ULDC UR43, c[0x0][0xc3c] ;  /* 0x00030f00002b7ab9 */ /* 0x000fe20000000800 */
[----:B------:R-:W-:-:S06]  /*f760*/  UISETP.GE.AND UP0, UPT, UR4, UR5, UPT ;  /* 0x000000050400728c */ /* 0x000fcc000bf06270 */
[----:B------:R-:W-:-:S13]  /*f770*/  PLOP3.LUT P6, PT, PT, PT, UP0, 0x40, 0x0 ;  /* 0x000000000000781c */ /* 0x000fda0003fce808 */
[----:B------:R-:W-:Y:S05]  /*f780*/  @!P6 BRA `(.L_x_195) ;  /* 0x0000000400b4e947 */ /* 0x000fea0003800000 */
[----:B------:R-:W-:Y:S01]  /*f790*/  UMOV UR43, UR4 ;  /* 0x00000004002b7c82 */ /* 0x000fe20008000000 */
[----:B------:R-:W-:Y:S02]  /*f7a0*/  IMAD.MOV.U32 R6, RZ, RZ, RZ ;  /* 0x000000ffff067224 */ /* 0x000fe400078e00ff */
[----:B------:R-:W-:-:S05]  /*f7b0*/  VIADD R9, R0, UR43 ;  /* 0x0000002b00097c36 */ /* 0x000fca0008000000 */
[----:B------:R-:W-:-:S13]  /*f7c0*/  ISETP.GE.OR P6, PT, R9, UR5, !P0 ;  /* 0x0000000509007c0c */ /* 0x000fda000c7c6670 */
[----:B------:R-:W0:Y:S08]  /*f7d0*/  @!P6 LDC.64 R2, c[0x0][0xc80] ;  /* 0x00032000ff02eb82 */ /* 0x000e300000000a00 */
[----:B------:R-:W1:Y:S01]  /*f7e0*/  @!P6 LDC.64 R4, c[0x0][0xc78] ;  /* 0x00031e00ff04eb82 */ /* 0x000e620000000a00 */
[----:B0-----:R-:W-:-:S05]  /*f7f0*/  @!P6 IMAD.WIDE R2, R9, 0x4, R2 ;  /* 0x000000040902e825 */ /* 0x001fca00078e0202 */
[----:B------:R1:W2:Y:S02]  /*f800*/  @!P6 LDG.E R6, desc[UR48][R2.64] ;  /* 0x000000300206e981 */ /* 0x0002a4000c1e1900 */
[----:B-1----:R-:W-:-:S04]  /*f810*/  @!P6 IMAD.WIDE R2, R9, 0x4, R4 ;  /* 0x000000040902e825 */ /* 0x002fc800078e0204 */
[----:B------:R-:W-:-:S06]  /*f820*/  IMAD.MOV.U32 R5, RZ, RZ, RZ ;  /* 0x000000ffff057224 */ /* 0x000fcc00078e00ff */
[----:B------:R-:W2:Y:S02]  /*f830*/  @!P6 LDG.E R5, desc[UR48][R2.64] ;  /* 0x000000300205e981 */ /* 0x000ea4000c1e1900 */
[----:B--2---:R-:W-:-:S05]  /*f840*/  IMAD R11, R6, R5, RZ ;  /* 0x00000005060b7224 */ /* 0x004fca00078e02ff */
[----:B------:R-:W0:Y:S02]  /*f850*/  SHFL.UP PT, R4, R11, 0x1, RZ ;  /* 0x042000000b047989 */ /* 0x000e2400000e00ff */
[----:B0-----:R-:W-:-:S05]  /*f860*/  SEL R4, R4, RZ, P1 ;  /* 0x000000ff04047207 */ /* 0x001fca0000800000 */
[----:B------:R-:W-:-:S05]  /*f870*/  IMAD.IADD R4, R11, 0x1, R4 ;  /* 0x000000010b047824 */ /* 0x000fca00078e0204 */
        /* <DEDUP_REMOVED lines=11> */
[----:B------:R-:W-:Y:S02]  /*f930*/  IMAD.IADD R9, R3, 0x1, R2 ;  /* 0x0000000103097824 */ /* 0x000fe400078e0202 */
[----:B------:R-:W0:Y:S03]  /*f940*/  LDC R2, c[0x0][0xc38] ;  /* 0x00030e00ff027b82 */ /* 0x000e260000000800 */
[----:B------:R-:W0:Y:S02]  /*f950*/  SHFL.IDX PT, R11, R9, 0x1f, 0x1f ;  /* 0x03e01f00090b7f89 */ /* 0x000e2400000e0000 */
[----:B0-----:R-:W-:-:S04]  /*f960*/  IMAD R11, R11, R2, RZ ;  /* 0x000000020b0b7224 */ /* 0x001fc800078e02ff */
[----:B------:R-:W-:-:S05]  /*f970*/  IMAD.IADD R8, R11, 0x1, R8 ;  /* 0x000000010b087824 */ /* 0x000fca00078e0208 */
[----:B------:R-:W-:-:S13]  /*f980*/  ISETP.GT.AND P6, PT, R8, R7, PT ;  /* 0x000000070800720c */ /* 0x000fda0003fc4270 */
[----:B------:R-:W-:Y:S05]  /*f990*/  @!P6 BRA `(.L_x_196) ;  /* 0xfffffffc0068e947 */ /* 0x000fea000383ffff */
.L_x_194:
[----:B------:R-:W-:Y:S02]  /*f9a0*/  IMAD.IADD R11, R8, 0x1, -R11 ;  /* 0x00000001080b7824 */ /* 0x000fe400078e0a0b */
[----:B------:R-:W-:Y:S02]  /*f9b0*/  IMAD.MOV.U32 R8, RZ, RZ, RZ ;  /* 0x000000ffff087224 */ /* 0x000fe400078e00ff */
[----:B------:R-:W-:-:S05]  /*f9c0*/  IMAD R4, R9, R2, R11 ;  /* 0x0000000209047224 */ /* 0x000fca00078e020b */
[----:B------:R-:W-:-:S13]  /*f9d0*/  ISETP.GT.AND P0, PT, R4, R7, PT ;  /* 0x000000070400720c */ /* 0x000fda0003f04270 */
[----:B------:R-:W-:Y:S02]  /*f9e0*/  VOTEU.ANY UR5, UPT, !P0 ;  /* 0x0000000000057886 */ /* 0x000fe400040e0100 */
[----:B------:R-:W-:Y:S02]  /*f9f0*/  UPOPC UR4, UR5 ;  /* 0x00000005000472bf */ /* 0x000fe40008000000 */
[----:B------:R-:W-:-:S04]  /*fa00*/  ISETP.NE.AND P0, PT, RZ, UR5, PT ;  /* 0x00000005ff007c0c */ /* 0x000fc8000bf05270 */
[----:B------:R-:W-:Y:S02]  /*fa10*/  IMAD.U32 R13, RZ, RZ, UR4 ;  /* 0x00000004ff0d7e24 */ /* 0x000fe4000f8e00ff */
[----:B------:R-:W-:-:S03]  /*fa20*/  IMAD.U32 R12, RZ, RZ, UR4 ;  /* 0x00000004ff0c7e24 */ /* 0x000fc6000f8e00ff */
[----:B------:R-:W0:Y:S04]  /*fa30*/  SHFL.IDX PT, R6, R6, R13, 0x1f ;  /* 0x00001f0d06067589 */ /* 0x000e2800000e0000 */
[----:B------:R1:W2:Y:S01]  /*fa40*/  SHFL.IDX PT, R5, R5, R12, 0x1f ;  /* 0x00001f0c05057589 */ /* 0x0002a200000e0000 */
[----:B0-----:R-:W-:-:S04]  /*fa50*/  IABS R4, R6 ;  /* 0x0000000600047213 */ /* 0x001fc80000000000 */
[----:B------:R-:W0:Y:S08]  /*fa60*/  I2F.RP R10, R4 ;  /* 0x00000004000a7306 */ /* 0x000e300000209400 */
[----:B0-----:R-:W0:Y:S02]  /*fa70*/  MUFU.RCP R10, R10 ;  /* 0x0000000a000a7308 */ /* 0x001e240000001000 */
[----:B0-----:R-:W-:-:S06]  /*fa80*/  VIADD R3, R10, 0xffffffe ;  /* 0x0ffffffe0a037836 */ /* 0x001fcc0000000000 */
[----:B------:R-:W0:Y:S01]  /*fa90*/  F2I.FTZ.U32.TRUNC.NTZ R3, R3 ;  /* 0x0000000300037305 */ /* 0x000e22000021f000 */
[----:B-12---:R-:W-:Y:S05]  /*faa0*/  @!P0 BRA `(.L_x_197) ;  /* 0x00000000000c8947 */ /* 0x006fea0003800000 */
[----:B------:R-:W-:-:S06]  /*fab0*/  UIADD3 UR5, UR4, -0x1, URZ ;  /* 0xffffffff04057890 */ /* 0x000fcc000fffe03f */
[----:B------:R-:W-:-:S06]  /*fac0*/  IMAD.U32 R8, RZ, RZ, UR5 ;  /* 0x00000005ff087e24 */ /* 0x000fcc000f8e00ff */
[----:B------:R1:W2:Y:S02]  /*fad0*/  SHFL.IDX PT, R8, R9, R8, 0x1f ;  /* 0x00001f0809087589 */ /* 0x0002a400000e0000 */
.L_x_197:
[----:B--2---:R-:W-:Y:S01]  /*fae0*/  IMAD R11, R8, R2, R11 ;  /* 0x00000002080b7224 */ /* 0x004fe200078e020b */
[----:B------:R-:W-:Y:S01]  /*faf0*/  IABS R8, R5 ;  /* 0x0000000500087213 */ /* 0x000fe20000000000 */
[----:B01----:R-:W-:Y:S01]  /*fb00*/  IMAD.MOV R9, RZ, RZ, -R3 ;  /* 0x000000ffff097224 */ /* 0x003fe200078e0a03 */
[----:B------:R-:W-:Y:S01]  /*fb10*/  UIADD3 UR43, UR4, UR43, URZ ;  /* 0x0000002b042b7290 */ /* 0x000fe2000fffe03f */
[----:B------:R-:W-:Y:S01]  /*fb20*/  IMAD.MOV.U32 R2, RZ, RZ, RZ ;  /* 0x000000ffff027224 */ /* 0x000fe200078e00ff */
[----:B------:R-:W0:Y:S01]  /*fb30*/  I2F.RP R10, R8 ;  /* 0x00000008000a7306 */ /* 0x000e220000209400 */
[----:B------:R-:W-:Y:S01]  /*fb40*/  IMAD R9, R9, R4, RZ ;  /* 0x0000000409097224 */ /* 0x000fe200078e02ff */
[----:B------:R1:W-:Y:S01]  /*fb50*/  STL [R1+0x10], R11 ;  /* 0x0000100b01007387 */ /* 0x0003e20000100800 */
[----:B------:R-:W-:Y:S02]  /*fb60*/  IMAD.IADD R7, R7, 0x1, -R11 ;  /* 0x0000000107077824 */ /* 0x000fe400078e0a0b */
[----:B------:R-:W-:Y:S01]  /*fb70*/  IMAD.HI.U32 R2, R3, R9, R2 ;  /* 0x0000000903027227 */ /* 0x000fe200078e0002 */
[----:B------:R-:W-:-:S05]  /*fb80*/  IABS R3, R6 ;  /* 0x0000000600037213 */ /* 0x000fca0000000000 */
[----:B------:R-:W-:Y:S01]  /*fb90*/  IMAD.MOV R12, RZ, RZ, -R3 ;  /* 0x000000ffff0c7224 */ /* 0x000fe200078e0a03 */
[----:B-1----:R-:W-:Y:S01]  /*fba0*/  IABS R11, R7 ;  /* 0x00000007000b7213 */ /* 0x002fe20000000000 */
[----:B0-----:R-:W0:Y:S04]  /*fbb0*/  MUFU.RCP R10, R10 ;  /* 0x0000000a000a7308 */ /* 0x001e280000001000 */
[----:B------:R-:W-:-:S04]  /*fbc0*/  IMAD.HI.U32 R9, R2, R11, RZ ;  /* 0x0000000b02097227 */ /* 0x000fc800078e00ff */
[----:B------:R-:W-:Y:S02]  /*fbd0*/  IMAD R11, R9, R12, R11 ;  /* 0x0000000c090b7224 */ /* 0x000fe400078e020b */
[----:B------:R-:W-:-:S03]  /*fbe0*/  IMAD.MOV.U32 R2, RZ, RZ, RZ ;  /* 0x000000ffff027224 */ /* 0x000fc600078e00ff */
[----:B------:R-:W-:Y:S01]  /*fbf0*/  ISETP.GT.U32.AND P1, PT, R4, R11, PT ;  /* 0x0000000b0400720c */ /* 0x000fe20003f24070 */
[----:B0-----:R-:W-:-:S06]  /*fc00*/  VIADD R3, R10, 0xffffffe ;  /* 0x0ffffffe0a037836 */ /* 0x001fcc0000000000 */
[----:B------:R-:W0:Y:S06]  /*fc10*/  F2I.FTZ.U32.TRUNC.NTZ R3, R3 ;  /* 0x0000000300037305 */ /* 0x000e2c000021f000 */
[----:B------:R-:W-:Y:S02]  /*fc20*/  @!P1 IMAD.IADD R11, R11, 0x1, -R4 ;  /* 0x000000010b0b9824 */ /* 0x000fe400078e0a04 */
[----:B------:R-:W-:Y:S01]  /*fc30*/  @!P1 VIADD R9, R9, 0x1 ;  /* 0x0000000109099836 */ /* 0x000fe20000000000 */
[----:B------:R-:W-:Y:S02]  /*fc40*/  ISETP.NE.AND P1, PT, R6, RZ, PT ;  /* 0x000000ff0600720c */ /* 0x000fe40003f25270 */
[----:B------:R-:W-:Y:S01]  /*fc50*/  ISETP.GE.U32.AND P0, PT, R11, R4, PT ;  /* 0x000000040b00720c */ /* 0x000fe20003f06070 */
[----:B0-----:R-:W-:-:S04]  /*fc60*/  IMAD.MOV R11, RZ, RZ, -R3 ;  /* 0x000000ffff0b7224 */ /* 0x001fc800078e0a03 */
[----:B------:R-:W-:-:S08]  /*fc70*/  IMAD R11, R11, R8, RZ ;  /* 0x000000080b0b7224 */ /* 0x000fd000078e02ff */
[----:B------:R-:W-:Y:S02]  /*fc80*/  @P0 VIADD R9, R9, 0x1 ;  /* 0x0000000109090836 */ /* 0x000fe40000000000 */
[----:B------:R-:W-:Y:S01]  /*fc90*/  IMAD.HI.U32 R4, R3, R11, R2 ;  /* 0x0000000b03047227 */ /* 0x000fe200078e0002 */
[----:B------:R-:W-:-:S04]  /*fca0*/  LOP3.LUT R2, R7, R6, RZ, 0x3c, !PT ;  /* 0x0000000607027212 */ /* 0x000fc800078e3cff */
[----:B------:R-:W-:Y:S02]  /*fcb0*/  ISETP.GE.AND P2, PT, R2, RZ, PT ;  /* 0x000000ff0200720c */ /* 0x000fe40003f46270 */
[----:B------:R-:W-:-:S05]  /*fcc0*/  IABS R2, R5 ;  /* 0x0000000500027213 */ /* 0x000fca0000000000 */
[----:B------:R-:W-:-:S06]  /*fcd0*/  IMAD.MOV R2, RZ, RZ, -R2 ;  /* 0x000000ffff027224 */ /* 0x000fcc00078e0a02 */
[----:B------:R-:W-:Y:S01]  /*fce0*/  @!P2 IMAD.MOV R9, RZ, RZ, -R9 ;  /* 0x000000ffff09a224 */ /* 0x000fe200078e0a09 */
[----:B------:R-:W-:-:S04]  /*fcf0*/  @!P1 LOP3.LUT R9, RZ, R6, RZ, 0x33, !PT ;  /* 0x00000006ff099212 */ /* 0x000fc800078e33ff */
[-C--:B------:R-:W-:Y:S01]  /*fd00*/  IABS R3, R9.reuse ;  /* 0x0000000900037213 */ /* 0x080fe20000000000 */
[----:B------:R-:W-:-:S04]  /*fd10*/  IMAD R6, R6, R9, RZ ;  /* 0x0000000906067224 */ /* 0x000fc800078e02ff */
[----:B------:R-:W-:-:S04]  /*fd20*/  IMAD.HI.U32 R4, R4, R3, RZ ;  /* 0x0000000304047227 */ /* 0x000fc800078e00ff */
[----:B------:R-:W-:Y:S01]  /*fd30*/  IMAD R3, R4, R2, R3 ;  /* 0x0000000204037224 */ /* 0x000fe200078e0203 */
[----:B------:R-:W-:-:S04]  /*fd40*/  LOP3.LUT R2, R9, R5, RZ, 0x3c, !PT ;  /* 0x0000000509027212 */ /* 0x000fc800078e3cff */
[----:B------:R-:W-:Y:S02]  /*fd50*/  ISETP.GT.U32.AND P1, PT, R8, R3, PT ;  /* 0x000000030800720c */ /* 0x000fe40003f24070 */
[----:B------:R-:W-:-:S11]  /*fd60*/  ISETP.GE.AND P2, PT, R2, RZ, PT ;  /* 0x000000ff0200720c */ /* 0x000fd60003f46270 */
[----:B------:R-:W-:Y:S02]  /*fd70*/  @!P1 IMAD.IADD R3, R3, 0x1, -R8 ;  /* 0x0000000103039824 */ /* 0x000fe400078e0a08 */
[----:B------:R-:W-:Y:S01]  /*fd80*/  @!P1 VIADD R4, R4, 0x1 ;  /* 0x0000000104049836 */ /* 0x000fe20000000000 */
[----:B------:R-:W-:Y:S02]  /*fd90*/  ISETP.NE.AND P1, PT, R5, RZ, PT ;  /* 0x000000ff0500720c */ /* 0x000fe40003f25270 */
[----:B------:R-:W-:Y:S01]  /*fda0*/  ISETP.GE.U32.AND P0, PT, R3, R8, PT ;  /* 0x000000080300720c */ /* 0x000fe20003f06070 */
[----:B------:R-:W-:-:S12]  /*fdb0*/  IMAD.IADD R3, R7, 0x1, -R6 ;  /* 0x0000000107037824 */ /* 0x000fd800078e0a06 */
[----:B------:R-:W-:-:S04]  /*fdc0*/  @P0 VIADD R4, R4, 0x1 ;  /* 0x0000000104040836 */ /* 0x000fc80000000000 */
[----:B------:R-:W-:Y:S01]  /*fdd0*/  @!P2 IMAD.MOV R4, RZ, RZ, -R4 ;  /* 0x000000ffff04a224 */ /* 0x000fe200078e0a04 */
[----:B------:R-:W-:-:S05]  /*fde0*/  @!P1 LOP3.LUT R4, RZ, R5, RZ, 0x33, !PT ;  /* 0x00000005ff049212 */ /* 0x000fca00078e33ff */
[--C-:B------:R-:W-:Y:S02]  /*fdf0*/  IMAD.MOV R2, RZ, RZ, -R4.reuse ;  /* 0x000000ffff027224 */ /* 0x100fe400078e0a04 */
[C---:B------:R-:W-:Y:S02]  /*fe00*/  IMAD R4, R5.reuse, 0x1000000, R4 ;  /* 0x0100000005047824 */ /* 0x040fe400078e0204 */
[----:B------:R-:W-:-:S04]  /*fe10*/  IMAD R9, R5, R2, R9 ;  /* 0x0000000205097224 */ /* 0x000fc800078e0209 */
[----:B------:R-:W-:-:S05]  /*fe20*/  IMAD R2, R9, 0x10000, R4 ;  /* 0x0001000009027824 */ /* 0x000fca00078e0204 */
[----:B------:R0:W-:Y:S04]  /*fe30*/  STL [R1+0x18], R2 ;  /* 0x0000180201007387 */ /* 0x0001e80000100800 */
[----:B------:R0:W-:Y:S01]  /*fe40*/  STL [R1+0x14], R3 ;  /* 0x0000140301007387 */ /* 0x0001e20000100800 */
[----:B------:R-:W-:Y:S05]  /*fe50*/  BRA `(.L_x_198) ;  /* 0x00000000000c7947 */ /* 0x000fea0003800000 */
.L_x_195:
[----:B------:R1:W-:Y:S04]  /*fe60*/  STL [R1+0x10], R7 ;  /* 0x0000100701007387 */ /* 0x0003e80000100800 */
[----:B------:R1:W-:Y:S04]  /*fe70*/  STL [R1+0x14], RZ ;  /* 0x000014ff01007387 */ /* 0x0003e80000100800 */
[----:B------:R1:W-:Y:S02]  /*fe80*/  STL [R1+0x18], RZ ;  /* 0x000018ff01007387 */ /* 0x0003e40000100800 */
.L_x_198:
[----:B------:R-:W2:Y:S04]  /*fe90*/  LDL R4, [R1+0x10] ;  /* 0x0000100001047983 */ /* 0x000ea80000100800 */
[----:B------:R-:W2:Y:S04]  /*fea0*/  LDL R5, [R1+0x14] ;  /* 0x0000140001057983 */ /* 0x000ea80000100800 */
[----:B------:R-:W2:Y:S01]  /*feb0*/  LDL R6, [R1+0x18] ;  /* 0x0000180001067983 */ /* 0x000ea20000100800 */
[----:B------:R-:W-:Y:S01]  /*fec0*/  ISETP.NE.AND P0, PT, R0, RZ, PT ;  /* 0x000000ff0000720c */ /* 0x000fe20003f05270 */
[----:B0-----:R-:W-:-:S12]  /*fed0*/  IMAD.U32 R2, RZ, RZ, UR43 ;  /* 0x0000002bff027e24 */ /* 0x001fd8000f8e00ff */
[----:B------:R-:W0:Y:S01]  /*fee0*/  @!P0 S2R R3, SR_CgaCtaId ;  /* 0x0000000000038919 */ /* 0x000e220000008800 */
[----:B------:R-:W-:Y:S01]  /*fef0*/  @!P0 MOV R0, 0x400 ;  /* 0x0000040000008802 */ /* 0x000fe20000000f00 */
[----:B-1----:R-:W-:-:S03]  /*ff00*/  @!P0 IMAD.MOV.U32 R7, RZ, RZ, R2 ;  /* 0x000000ffff078224 */ /* 0x002fc600078e0002 */
[----:B0-----:R-:W-:-:S05]  /*ff10*/  @!P0 LEA R0, R3, R0, 0x18 ;  /* 0x0000000003008211 */ /* 0x001fca00078ec0ff */
[----:B--2---:R2:W-:Y:S01]  /*ff20*/  @!P0 STS.128 [R0+0x388d0], R4 ;  /* 0x0388d00400008388 */ /* 0x0045e20000000c00 */
[----:B------:R-:W-:Y:S06]  /*ff30*/  BAR.ARV 0x5, 0x180 ;  /* 0x0146000000007b1d */ /* 0x000fec0000002000 */
.L_x_193:
[----:B--2---:R-:W-:Y:S01]  /*ff40*/  IMAD.MOV.U32 R0, RZ, RZ, 0x1 ;  /* 0x00000001ff007424 */ /* 0x004fe200078e00ff */
[----:B------:R-:W-:Y:S01]  /*ff50*/  ULDC UR4, c[0x0][0xc3c] ;  /* 0x00030f0000047ab9 */ /* 0x000fe20000000800 */
[----:B------:R2:W-:Y:S01]  /*ff60*/  STL [R1], RZ ;  /* 0x000000ff01007387 */ /* 0x0005e20000100800 */
[----:B------:R-:W-:-:S03]  /*ff70*/  UISETP.GE.AND UP0, UPT, UR43, UR4, UPT ;  /* 0x000000042b00728c */ /* 0x000fc6000bf06270 */
[----:B------:R2:W-:Y:S03]  /*ff80*/  STL [R1+0x4], R0 ;  /* 0x0000040001007387 */ /* 0x0005e60000100800 */
[----:B------:R-:W-:Y:S01]  /*ff90*/  PLOP3.LUT P0, PT, PT, PT, UP0, 0x80, 0x0 ;  /* 0x000000000000781c */ /* 0x000fe20003f0f008 */
[----:B------:R2:W-:-:S12]  /*ffa0*/  STL [R1+0x34], RZ ;  /* 0x000034ff01007387 */ /* 0x0005d80000100800 */
[----:B--2---:R-:W-:Y:S05]  /*ffb0*/  @P0 BRA `(.L_x_199) ;  /* 0x0000005000300947 */ /* 0x004fea0003800000 */
[----:B------:R-:W1:Y:S01]  /*ffc0*/  S2R R7, SR_TID.X ;  /* 0x0000000000077919 */ /* 0x000e620000002100 */
[----:B------:R-:W2:Y:S01]  /*ffd0*/  S2UR UR5, SR_CgaCtaId ;  /* 0x00000000000579c3 */ /* 0x000ea20000008800 */
[----:B------:R-:W-:Y:S01]  /*ffe0*/  UMOV UR4, 0x400 ;  /* 0x0000040000047882 */ /* 0x000fe20000000000 */
[----:B------:R-:W-:Y:S01]  /*fff0*/  ULDC UR41, c[0x0][0xc] ;  /* 0x0000030000297ab9 */ /* 0x000fe20000000800 */
[----:B------:R-:W-:Y:S02]  /*10000*/  ULOP3.LUT UR39, UR38, 0x1, URZ, 0xfc, !UPT ;  /* 0x0000000126277892 */ /* 0x000fe4000f8efc3f */
[----:B------:R-:W-:Y:S01]  /*10010*/  ULOP3.LUT UR42, UR38, 0x2, URZ, 0xfc, !UPT ;  /* 0x00000002262a7892 */ /* 0x000fe2000f8efc3f */
[----:B------:R-:W-:Y:S01]  /*10020*/  ULDC.64 UR52, c[0x0][0x198] ;  /* 0x0000660000347ab9 */ /* 0x000fe20000000a00 */
[----:B--2---:R-:W-:-:S06]  /*10030*/  ULEA UR4, UR5, UR4, 0x18 ;  /* 0x0000000405047291 */ /* 0x004fcc000f8ec03f */
[----:B------:R-:W-:Y:S01]  /*10040*/  IMAD.U32 R19, RZ, RZ, UR4 ;  /* 0x00000004ff137e24 */ /* 0x000fe2000f8e00ff */
[C---:B-1----:R-:W-:Y:S01]  /*10050*/  LOP3.LUT R6, R7.reuse, 0x7f, RZ, 0xc0, !PT ;  /* 0x0000007f07067812 */ /* 0x042fe200078ec0ff */
[C---:B0-----:R-:W-:Y:S01]  /*10060*/  IMAD.SHL.U32 R2, R7.reuse, 0x80, RZ ;  /* 0x0000008007027824 */ /* 0x041fe200078e00ff */
[----:B------:R-:W-:Y:S02]  /*10070*/  R2P PR, R7, 0x6 ;  /* 0x0000000607007804 */ /* 0x000fe40000000000 */
[----:B------:R-:W-:Y:S02]  /*10080*/  SHF.R.U32.HI R3, RZ, 0x5, R6 ;  /* 0x00000005ff037819 */ /* 0x000fe40000011606 */
[C---:B------:R-:W-:Y:S02]  /*10090*/  LOP3.LUT R4, R2.reuse, 0x400, RZ, 0xc0, !PT ;  /* 0x0000040002047812 */ /* 0x040fe400078ec0ff */
[----:B------:R-:W-:-:S03]  /*100a0*/  LOP3.LUT R0, R2, 0x380, RZ, 0xc0, !PT ;  /* 0x0000038002007812 */ /* 0x000fc600078ec0ff */
[C---:B------:R-:W-:Y:S01]  /*100b0*/  IMAD R4, R3.reuse, 0x800, R4 ;  /* 0x0000080003047824 */ /* 0x040fe200078e0204 */
[----:B------:R-:W-:Y:S01]  /*100c0*/  LOP3.LUT R5, R0, 0x10, R7, 0xf8, !PT ;  /* 0x0000001000057812 */ /* 0x000fe200078ef807 */
[----:B------:R-:W-:Y:S02]  /*100d0*/  IMAD R3, R3, 0x10, R0 ;  /* 0x0000001003037824 */ /* 0x000fe400078e0200 */
[----:B------:R-:W-:-:S05]  /*100e0*/  IMAD.SHL.U32 R0, R7, 0x10, RZ ;  /* 0x0000001007007824 */ /* 0x000fca00078e00ff */
[--C-:B------:R-:W-:Y:S02]  /*100f0*/  LOP3.LUT R3, R3, 0x70, R0.reuse, 0x78, !PT ;  /* 0x0000007003037812 */ /* 0x100fe400078e7800 */
[----:B------:R-:W-:Y:S02]  /*10100*/  LOP3.LUT R5, R5, 0x70, R0, 0x78, !PT ;  /* 0x0000007005057812 */ /* 0x000fe400078e7800 */
[----:B------:R-:W-:Y:S01]  /*10110*/  LOP3.LUT R2, R3, 0xc00, R2, 0xf8, !PT ;  /* 0x00000c0003027812 */ /* 0x000fe200078ef802 */
[----:B------:R-:W-:Y:S02]  /*10120*/  IMAD.SHL.U32 R3, R7, 0x2, RZ ;  /* 0x0000000207037824 */ /* 0x000fe400078e00ff */
[----:B------:R-:W-:Y:S01]  /*10130*/  IMAD.IADD R4, R4, 0x1, R5 ;  /* 0x0000000104047824 */ /* 0x000fe200078e0205 */
[----:B------:R-:W-:Y:S01]  /*10140*/  SHF.R.U32.HI R5, RZ, 0x3, R6 ;  /* 0x00000003ff057819 */ /* 0x000fe20000011606 */
[----:B------:R0:W-:Y:S04]  /*10150*/  STL [R1+0x2c], R2 ;  /* 0x00002c0201007387 */ /* 0x0001e80000100800 */
[----:B------:R1:W-:Y:S01]  /*10160*/  STL [R1+0x28], R4 ;  /* 0x0000280401007387 */ /* 0x0003e20000100800 */
[----:B0-----:R-:W-:-:S04]  /*10170*/  LOP3.LUT R2, R0, 0x3f0, RZ, 0xc0, !PT ;  /* 0x000003f000027812 */ /* 0x001fc800078ec0ff */
[----:B------:R-:W-:Y:S01]  /*10180*/  LOP3.LUT R3, R2, 0x70, R3, 0x78, !PT ;  /* 0x0000007002037812 */ /* 0x000fe200078e7803 */
[----:B------:R-:W-:Y:S02]  /*10190*/  IMAD.SHL.U32 R2, R6, 0x10, RZ ;  /* 0x0000001006027824 */ /* 0x000fe400078e00ff */
[----:B-1----:R-:W-:-:S03]  /*101a0*/  IMAD.MOV.U32 R4, RZ, RZ, 0x20 ;  /* 0x00000020ff047424 */ /* 0x002fc600078e00ff */
[----:B------:R-:W-:Y:S01]  /*101b0*/  LOP3.LUT R2, R3, 0x400, R2, 0xf8, !PT ;  /* 0x0000040003027812 */ /* 0x000fe200078ef802 */
[----:B------:R-:W-:-:S04]  /*101c0*/  IMAD.MOV.U32 R3, RZ, RZ, 0x40 ;  /* 0x00000040ff037424 */ /* 0x000fc800078e00ff */
[----:B------:R-:W-:Y:S01]  /*101d0*/  IMAD.IADD R2, R19, 0x1, R2 ;  /* 0x0000000113027824 */ /* 0x000fe200078e0202 */
[----:B------:R-:W-:Y:S02]  /*101e0*/  SEL R7, R3, 0xffffffc0, !P2 ;  /* 0xffffffc003077807 */ /* 0x000fe40005000000 */
[----:B------:R-:W-:Y:S02]  /*101f0*/  SEL R3, R4, 0xffffffe0, !P1 ;  /* 0xffffffe004037807 */ /* 0x000fe40004800000 */
[----:B------:R-:W-:Y:S01]  /*10200*/  LOP3.LUT R4, R5, 0x70, R0, 0xf8, !PT ;  /* 0x0000007005047812 */ /* 0x000fe200078ef800 */
[----:B------:R-:W-:Y:S04]  /*10210*/  STL [R1+0x20], R7 ;  /* 0x0000200701007387 */ /* 0x000fe80000100800 */
[----:B------:R0:W-:Y:S04]  /*10220*/  STL [R1+0xc], R3 ;  /* 0x00000c0301007387 */ /* 0x0001e80000100800 */
[----:B------:R-:W-:Y:S04]  /*10230*/  STL [R1+0x30], R2 ;  /* 0x0000300201007387 */ /* 0x000fe80000100800 */
[----:B------:R-:W-:Y:S01]  /*10240*/  STL [R1+0x34], RZ ;  /* 0x000034ff01007387 */ /* 0x000fe20000100800 */
[----:B0-----:R-:W-:Y:S01]  /*10250*/  LOP3.LUT R3, R0, 0x70, RZ, 0xc0, !PT ;  /* 0x0000007000037812 */ /* 0x001fe200078ec0ff */
[----:B------:R-:W-:-:S05]  /*10260*/  IMAD.MOV.U32 R0, RZ, RZ, 0x1 ;  /* 0x00000001ff007424 */ /* 0x000fca00078e00ff */
[----:B------:R0:W-:Y:S04]  /*10270*/  STL [R1+0x4], R0 ;  /* 0x0000040001007387 */ /* 0x0001e80000100800 */
[----:B------:R1:W-:Y:S01]  /*10280*/  STL [R1], RZ ;  /* 0x000000ff01007387 */ /* 0x0003e20000100800 */
[----:B0-----:R-:W-:-:S07]  /*10290*/  LOP3.LUT R0, R3, 0x80, RZ, 0xfc, !PT ;  /* 0x0000008003007812 */ /* 0x001fce00078efcff */
.L_x_269:
[----:B------:R-:W-:Y:S01]  /*102a0*/  ULDC.64 UR4, c[0x0][0xc88] ;  /* 0x0003220000047ab9 */ /* 0x000fe20000000a00 */
[----:B------:R-:W-:Y:S01]  /*102b0*/  ULDC.64 UR6, c[0x0][0xa18] ;  /* 0x0002860000067ab9 */ /* 0x000fe20000000a00 */
[----:B------:R-:W-:Y:S01]  /*102c0*/  UIMAD.WIDE UR4, UR43, 0x4, UR4 ;  /* 0x000000042b0478a5 */ /* 0x000fe2000f8e0204 */
[----:B--2---:R-:W2:Y:S01]  /*102d0*/  LDL.LU R10, [R1+0x18] ;  /* 0x00001800010a7983 */ /* 0x004ea20000300800 */
[----:B------:R-:W-:Y:S01]  /*102e0*/  ULDC UR8, c[0x0][0x288] ;  /* 0x0000a20000087ab9 */ /* 0x000fe20000000800 */
[----:B0-----:R-:W0:Y:S03]  /*102f0*/  LDC R9, c[0x0][0x2f0] ;  /* 0x0000bc00ff097b82 */ /* 0x001e260000000800 */
[----:B------:R-:W-:Y:S02]  /*10300*/  IMAD.U32 R2, RZ, RZ, UR4 ;  /* 0x00000004ff027e24 */ /* 0x000fe4000f8e00ff */
[----:B------:R-:W-:Y:S01]  /*10310*/  IMAD.U32 R3, RZ, RZ, UR5 ;  /* 0x00000005ff037e24 */ /* 0x000fe2000f8e00ff */
[----:B------:R-:W-:Y:S01]  /*10320*/  UISETP.NE.U32.AND UP0, UPT, UR6, URZ, UPT ;  /* 0x0000003f0600728c */ /* 0x000fe2000bf05070 */
[----:B------:R-:W-:-:S03]  /*10330*/  ULDC.64 UR4, c[0x0][0xa28] ;  /* 0x00028a0000047ab9 */ /* 0x000fc60000000a00 */
[----:B------:R-:W3:Y:S01]  /*10340*/  LDG.E R2, desc[UR48][R2.64] ;  /* 0x0000003002027981 */ /* 0x000ee2000c1e1900 */
[----:B------:R-:W-:Y:S01]  /*10350*/  UISETP.NE.AND.EX UP0, UPT, UR7, URZ, UPT, UP0 ;  /* 0x0000003f0700728c */ /* 0x000fe2000bf05300 */
[----:B------:R-:W-:Y:S01]  /*10360*/  IMAD.U32 R18, RZ, RZ, UR8 ;  /* 0x00000008ff127e24 */ /* 0x000fe2000f8e00ff */
[----:B------:R-:W-:Y:S01]  /*10370*/  UISETP.NE.U32.AND UP1, UPT, UR4, URZ, UPT ;  /* 0x0000003f0400728c */ /* 0x000fe2000bf25070 */
[----:B------:R-:W-:-:S03]  /*10380*/  ULDC.64 UR8, c[0x0][0xa08] ;  /* 0x0002820000087ab9 */ /* 0x000fc60000000a00 */
[----:B------:R-:W-:Y:S01]  /*10390*/  UISETP.NE.AND.EX UP1, UPT, UR5, URZ, UPT, UP1 ;  /* 0x0000003f0500728c */ /* 0x000fe2000bf25310 */
[----:B------:R-:W-:-:S05]  /*103a0*/  PLOP3.LUT P3, PT, PT, PT, UP0, 0x80, 0x0 ;  /* 0x000000000000781c */ /* 0x000fca0003f6f008 */
[----:B------:R-:W-:Y:S02]  /*103b0*/  PLOP3.LUT P4, PT, PT, PT, UP1, 0x80, 0x0 ;  /* 0x000000000000781c */ /* 0x000fe40003f8f018 */
[----:B------:R-:W-:-:S04]  /*103c0*/  ISETP.NE.U32.AND P2, PT, RZ, UR8, PT ;  /* 0x00000008ff007c0c */ /* 0x000fc8000bf45070 */
[----:B------:R-:W-:Y:S02]  /*103d0*/  ISETP.NE.AND.EX P2, PT, RZ, UR9, PT, P2 ;  /* 0x00000009ff007c0c */ /* 0x000fe4000bf45320 */
[----:B---3--:R-:W-:Y:S02]  /*103e0*/  R2UR UR47, R2 ;  /* 0x00000000022f72ca */ /* 0x008fe400000e0000 */
[----:B------:R-:W3:Y:S11]  /*103f0*/  LDC.64 R2, c[0x0][0x418] ;  /* 0x00010600ff027b82 */ /* 0x000ef60000000a00 */
[----:B------:R-:W-:-:S02]  /*10400*/  USHF.R.S32.HI UR46, URZ, 0x1f, UR47 ;  /* 0x0000001f3f2e7899 */ /* 0x000fc4000801142f */
[----:B------:R-:W-:Y:S02]  /*10410*/  USHF.L.U32 UR44, UR47, 0x2, URZ ;  /* 0x000000022f2c7899 */ /* 0x000fe4000800063f */
[----:B------:R-:W-:Y:S02]  /*10420*/  USHF.L.U64.HI UR45, UR47, 0x2, UR46 ;  /* 0x000000022f2d7899 */ /* 0x000fe4000801022e */
[----:B------:R-:W-:Y:S02]  /*10430*/  @UP0 UIADD3 UR6, UP3, UR44, UR6, URZ ;  /* 0x000000062c060290 */ /* 0x000fe4000ff7e03f */
[----:B------:R-:W-:Y:S02]  /*10440*/  @UP1 ULEA UR4, UP2, UR47, UR4, 0x2 ;  /* 0x000000042f041291 */ /* 0x000fe4000f84103f */
[----:B------:R-:W-:Y:S02]  /*10450*/  @UP0 UIADD3.X UR7, UR45, UR7, URZ, UP3, !UPT ;  /* 0x000000072d070290 */ /* 0x000fe40009ffe43f */
[----:B------:R-:W-:Y:S01]  /*10460*/  IMAD.U32 R4, RZ, RZ, UR6 ;  /* 0x00000006ff047e24 */ /* 0x000fe2000f8e00ff */
[----:B------:R-:W-:-:S03]  /*10470*/  @UP1 ULEA.HI.X UR5, UR47, UR5, UR46, 0x2, UP2 ;  /* 0x000000052f051291 */ /* 0x000fc600090f142e */
[----:B------:R-:W-:Y:S01]  /*10480*/  IMAD.U32 R5, RZ, RZ, UR7 ;  /* 0x00000007ff057e24 */ /* 0x000fe2000f8e00ff */
[----:B------:R-:W-:Y:S02]  /*10490*/  ULDC.64 UR6, c[0x0][0xa00] ;  /* 0x0002800000067ab9 */ /* 0x000fe40000000a00 */
[----:B------:R-:W-:Y:S02]  /*104a0*/  ISETP.NE.U32.AND P0, PT, RZ, UR6, PT ;  /* 0x00000006ff007c0c */ /* 0x000fe4000bf05070 */
[----:B------:R4:W5:Y:S01]  /*104b0*/  @P3 LDG.E R18, desc[UR48][R4.64] ;  /* 0x0000003004123981 */ /* 0x000962000c1e1900 */
[----:B---3--:R-:W-:Y:S02]  /*104c0*/  ISETP.NE.U32.AND P1, PT, R2, RZ, PT ;  /* 0x000000ff0200720c */ /* 0x008fe40003f25070 */
[----:B------:R-:W-:Y:S01]  /*104d0*/  ISETP.NE.AND.EX P0, PT, RZ, UR7, PT, P0 ;  /* 0x00000007ff007c0c */ /* 0x000fe2000bf05300 */
[----:B----4-:R-:W-:Y:S01]  /*104e0*/  IMAD.U32 R4, RZ, RZ, UR4 ;  /* 0x00000004ff047e24 */ /* 0x010fe2000f8e00ff */
[----:B------:R-:W-:Y:S01]  /*104f0*/  UIADD3 UR4, UP0, UR44, UR6, URZ ;  /* 0x000000062c047290 */ /* 0x000fe2000ff1e03f */
[----:B------:R-:W-:Y:S01]  /*10500*/  IMAD.U32 R5, RZ, RZ, UR5 ;  /* 0x00000005ff057e24 */ /* 0x000fe2000f8e00ff */
[----:B------:R-:W-:-:S02]  /*10510*/  UIADD3 UR6, UP1, UR44, UR8, URZ ;  /* 0x000000082c067290 */ /* 0x000fc4000ff3e03f */
[----:B------:R-:W-:Y:S02]  /*10520*/  UIADD3.X UR5, UR45, UR7, URZ, UP0, !UPT ;  /* 0x000000072d057290 */ /* 0x000fe400087fe43f */
[----:B------:R-:W-:Y:S01]  /*10530*/  UIADD3.X UR7, UR45, UR9, URZ, UP1, !UPT ;  /* 0x000000092d077290 */ /* 0x000fe20008ffe43f */
[----:B------:R3:W4:Y:S01]  /*10540*/  @P4 LDG.E R0, desc[UR48][R4.64] ;  /* 0x0000003004004981 */ /* 0x000722000c1e1900 */
[----:B------:R-:W-:-:S04]  /*10550*/  IMAD.U32 R6, RZ, RZ, UR6 ;  /* 0x00000006ff067e24 */ /* 0x000fc8000f8e00ff */
[----:B------:R-:W-:Y:S02]  /*10560*/  IMAD.U32 R7, RZ, RZ, UR7 ;  /* 0x00000007ff077e24 */ /* 0x000fe4000f8e00ff */
[----:B---3--:R-:W-:-:S03]  /*10570*/  IMAD.U32 R4, RZ, RZ, UR4 ;  /* 0x00000004ff047e24 */ /* 0x008fc6000f8e00ff */
[----:B------:R-:W3:Y:S01]  /*10580*/  @P2 LDG.E R8, desc[UR48][R6.64] ;  /* 0x0000003006082981 */ /* 0x000ee2000c1e1900 */
[----:B------:R-:W-:-:S05]  /*10590*/  IMAD.U32 R5, RZ, RZ, UR5 ;  /* 0x00000005ff057e24 */ /* 0x000fca000f8e00ff */
[----:B------:R-:W3:Y:S01]  /*105a0*/  @P0 LDG.E R2, desc[UR48][R4.64] ;  /* 0x0000003004020981 */ /* 0x000ee2000c1e1900 */
[----:B------:R-:W-:Y:S02]  /*105b0*/  ISETP.NE.AND.EX P1, PT, R3, RZ, PT, P1 ;  /* 0x000000ff0300720c */ /* 0x000fe40003f25310 */
[----:B------:R-:W0:Y:S01]  /*105c0*/  LDC R3, c[0x0][0x424] ;  /* 0x00010900ff037b82 */ /* 0x000e220000000800 */
[----:B------:R-:W-:Y:S01]  /*105d0*/  UMOV UR4, URZ ;  /* 0x0000003f00047c82 */ /* 0x000fe20008000000 */
[----:B------:R-:W-:Y:S01]  /*105e0*/  UMOV UR50, URZ ;  /* 0x0000003f00327c82 */ /* 0x000fe20008000000 */
[----:B------:R-:W-:Y:S01]  /*105f0*/  UMOV UR40, URZ ;  /* 0x0000003f00287c82 */ /* 0x000fe20008000000 */
[----:B--2---:R-:W-:Y:S02]  /*10600*/  R2UR UR36, R10 ;  /* 0x000000000a2472ca */ /* 0x004fe400000e0000 */
[----:B----4-:R-:W-:Y:S02]  /*10610*/  @P4 R2UR UR4, R0 ;  /* 0x00000000000442ca */ /* 0x010fe400000e0000 */
[----:B------:R-:W-:-:S04]  /*10620*/  LOP3.LUT R0, R10, 0xff000000, RZ, 0xc0, !PT ;  /* 0xff0000000a007812 */ /* 0x000fc800078ec0ff */
[----:B------:R-:W-:Y:S02]  /*10630*/  SHF.R.U32.HI R0, RZ, 0x8, R0 ;  /* 0x00000008ff007819 */ /* 0x000fe40000011600 */
[----:B---3--:R-:W-:Y:S02]  /*10640*/  @P2 R2UR UR40, R8 ;  /* 0x00000000082822ca */ /* 0x008fe400000e0000 */
[----:B------:R-:W-:Y:S02]  /*10650*/  @P0 R2UR UR50, R2 ;  /* 0x00000000023202ca */ /* 0x000fe400000e0000 */
[----:B------:R-:W-:-:S04]  /*10660*/  LOP3.LUT R2, R10, 0xff0000, RZ, 0xc0, !PT ;  /* 0x00ff00000a027812 */ /* 0x000fc800078ec0ff */
[----:B------:R-:W-:Y:S01]  /*10670*/  LEA.HI R0, R2, R0, RZ, 0x10 ;  /* 0x0000000002007211 */ /* 0x000fe200078f80ff */
[----:B0-----:R-:W-:Y:S08]  /*10680*/  @P3 BRA `(.L_x_200) ;  /* 0x0000000000103947 */ /* 0x001ff00003800000 */
[----:B------:R-:W-:Y:S05]  /*10690*/  @!P0 BRA `(.L_x_200) ;  /* 0x00000000000c8947 */ /* 0x000fea0003800000 */
[----:B-----5:R-:W2:Y:S04]  /*106a0*/  LDG.E R18, desc[UR48][R4.64] ;  /* 0x0000003004127981 */ /* 0x020ea8000c1e1900 */
[----:B------:R-:W2:Y:S02]  /*106b0*/  LDG.E R4, desc[UR48][R4.64+0x4] ;  /* 0x0000043004047981 */ /* 0x000ea4000c1e1900 */
[----:B--2---:R-:W-:-:S07]  /*106c0*/  IMAD.IADD R18, R4, 0x1, -R18 ;  /* 0x0000000104127824 */ /* 0x004fce00078e0a12 */
.L_x_200:
[----:B------:R-:W-:Y:S01]  /*106d0*/  SEL R3, R3, 0x1, P1 ;  /* 0x0000000103037807 */ /* 0x000fe20000800000 */
[----:B------:R-:W-:Y:S01]  /*106e0*/  ULDC.64 UR6, c[0x0][0xa20] ;  /* 0x0002880000067ab9 */ /* 0x000fe20000000a00 */
[----:B------:R-:W-:Y:S01]  /*106f0*/  ULOP3.LUT UR36, UR36, 0xffff, URZ, 0xc0, !UPT ;  /* 0x0000ffff24247892 */ /* 0x000fe2000f8ec03f */
[----:B------:R-:W-:Y:S01]  /*10700*/  ISETP.NE.U32.AND P0, PT, RZ, UR6, PT ;  /* 0x00000006ff007c0c */ /* 0x000fe2000bf05070 */
[----:B------:R-:W-:Y:S01]  /*10710*/  UIADD3 UR40, UR40, UR4, URZ ;  /* 0x0000000428287290 */ /* 0x000fe2000fffe03f */
[----:B------:R-:W-:Y:S02]  /*10720*/  IMAD R2, R3, R9, RZ ;  /* 0x0000000903027224 */ /* 0x000fe400078e02ff */
[----:B------:R-:W-:Y:S01]  /*10730*/  IMAD.U32 R3, RZ, RZ, UR47 ;  /* 0x0000002fff037e24 */ /* 0x000fe2000f8e00ff */
[----:B------:R-:W-:-:S04]  /*10740*/  ISETP.NE.AND.EX P0, PT, RZ, UR7, PT, P0 ;  /* 0x00000007ff007c0c */ /* 0x000fc8000bf05300 */
[----:B------:R0:W-:Y:S09]  /*10750*/  STL [R1+0x8], R3 ;  /* 0x0000080301007387 */ /* 0x0001f20000100800 */
[----:B------:R-:W-:Y:S05]  /*10760*/  @!P0 BRA `(.L_x_201) ;  /* 0x0000000000188947 */ /* 0x000fea0003800000 */
[----:B------:R-:W-:-:S04]  /*10770*/  UIADD3 UR5, UP0, UR44, UR6, URZ ;  /* 0x000000062c057290 */ /* 0x000fc8000ff1e03f */
[----:B------:R-:W-:Y:S02]  /*10780*/  UIADD3.X UR6, UR45, UR7, URZ, UP0, !UPT ;  /* 0x000000072d067290 */ /* 0x000fe400087fe43f */
[----:B------:R-:W-:-:S04]  /*10790*/  IMAD.U32 R2, RZ, RZ, UR5 ;  /* 0x00000005ff027e24 */ /* 0x000fc8000f8e00ff */
[----:B0-----:R-:W-:-:S05]  /*107a0*/  IMAD.U32 R3, RZ, RZ, UR6 ;  /* 0x00000006ff037e24 */ /* 0x001fca000f8e00ff */
[----:B------:R0:W5:Y:S01]  /*107b0*/  LDG.E R2, desc[UR48][R2.64] ;  /* 0x0000003002027981 */ /* 0x000162000c1e1900 */
[----:B------:R-:W-:Y:S05]  /*107c0*/  BRA `(.L_x_202) ;  /* 0x0000000000107947 */ /* 0x000fea0003800000 */
.L_x_201:
[----:B------:R-:W-:Y:S05]  /*107d0*/  @!P2 BRA `(.L_x_202) ;  /* 0x00000000000ca947 */ /* 0x000fea0003800000 */
[----:B------:R-:W2:Y:S04]  /*107e0*/  LDG.E R2, desc[UR48][R6.64] ;  /* 0x0000003006027981 */ /* 0x000ea8000c1e1900 */
[----:B------:R-:W2:Y:S02]  /*107f0*/  LDG.E R6, desc[UR48][R6.64+0x4] ;  /* 0x0000043006067981 */ /* 0x000ea4000c1e1900 */
[----:B--2---:R-:W-:-:S07]  /*10800*/  IMAD.IADD R2, R6, 0x1, -R2 ;  /* 0x0000000106027824 */ /* 0x004fce00078e0a02 */
.L_x_202:
[----:B0----5:R-:W-:-:S04]  /*10810*/  VIADD R3, R2, -UR4 ;  /* 0x8000000402037c36 */ /* 0x021fc80008000000 */
        /* <DEDUP_REMOVED lines=10> */
[----:B0-----:R-:W-:Y:S02]  /*108c0*/  IABS R6, R4 ;  /* 0x0000000400067213 */ /* 0x001fe40000000000 */
[----:B------:R-:W-:Y:S02]  /*108d0*/  IADD3 R5, R4, -0x1, R17 ;  /* 0xffffffff04057810 */ /* 0x000fe40007ffe011 */
[----:B------:R-:W0:Y:S08]  /*108e0*/  I2F.RP R2, R6 ;  /* 0x0000000600027306 */ /* 0x000e300000209400 */
[----:B0-----:R-:W0:Y:S02]  /*108f0*/  MUFU.RCP R2, R2 ;  /* 0x0000000200027308 */ /* 0x001e240000001000 */
[----:B0-----:R-:W-:-:S06]  /*10900*/  VIADD R2, R2, 0xffffffe ;  /* 0x0ffffffe02027836 */ /* 0x001fcc0000000000 */
[----:B------:R0:W2:Y:S02]  /*10910*/  F2I.FTZ.U32.TRUNC.NTZ R3, R2 ;  /* 0x0000000200037305 */ /* 0x0000a4000021f000 */
[----:B0-----:R-:W-:-:S04]  /*10920*/  LOP3.LUT R2, R5, R4, RZ, 0x3c, !PT ;  /* 0x0000000405027212 */ /* 0x001fc800078e3cff */
[----:B------:R-:W-:Y:S01]  /*10930*/  ISETP.GE.AND P2, PT, R2, RZ, PT ;  /* 0x000000ff0200720c */ /* 0x000fe20003f46270 */
[----:B--2---:R-:W-:-:S04]  /*10940*/  IMAD.MOV R2, RZ, RZ, -R3 ;  /* 0x000000ffff027224 */ /* 0x004fc800078e0a03 */
[----:B------:R-:W-:Y:S02]  /*10950*/  IMAD R7, R2, R6, RZ ;  /* 0x0000000602077224 */ /* 0x000fe400078e02ff */
[----:B------:R-:W-:-:S04]  /*10960*/  IMAD.MOV.U32 R2, RZ, RZ, RZ ;  /* 0x000000ffff027224 */ /* 0x000fc800078e00ff */
[----:B------:R-:W-:Y:S01]  /*10970*/  IMAD.HI.U32 R7, R3, R7, R2 ;  /* 0x0000000703077227 */ /* 0x000fe200078e0002 */
[----:B------:R-:W-:Y:S02]  /*10980*/  IABS R2, R5 ;  /* 0x0000000500027213 */ /* 0x000fe40000000000 */
[----:B------:R-:W-:-:S03]  /*10990*/  IABS R3, R4 ;  /* 0x0000000400037213 */ /* 0x000fc60000000000 */
[----:B------:R-:W-:-:S04]  /*109a0*/  IMAD.HI.U32 R7, R7, R2, RZ ;  /* 0x0000000207077227 */ /* 0x000fc800078e00ff */
[----:B------:R-:W-:-:S04]  /*109b0*/  IMAD.MOV R3, RZ, RZ, -R3 ;  /* 0x000000ffff037224 */ /* 0x000fc800078e0a03 */
        /* <DEDUP_REMOVED lines=10> */
.L_x_203:
[----:B------:R-:W-:Y:S01]  /*10a60*/  LOP3.LUT R0, R0, 0xff, RZ, 0xc0, !PT ;  /* 0x000000ff00007812 */ /* 0x000fe200078ec0ff */
[----:B------:R-:W-:Y:S04]  /*10a70*/  BSSY B7, `(.L_x_204) ;  /* 0x000039b000077945 */ /* 0x000fe80003800000 */
[----:B------:R-:W-:-:S05]  /*10a80*/  IMAD R3, R0, R2, RZ ;  /* 0x0000000200037224 */ /* 0x000fca00078e02ff */
[----:B------:R0:W-:Y:S01]  /*10a90*/  STL [R1+0x18], R3 ;  /* 0x0000180301007387 */ /* 0x0001e20000100800 */
[----:B------:R-:W-:-:S04]  /*10aa0*/  VIADDMNMX R17, R3, R2, R17, PT ;  /* 0x0000000203117246 */ /* 0x000fc80003800111 */
[----:B------:R-:W-:-:S13]  /*10ab0*/  ISETP.GT.AND P0, PT, R17, R3, PT ;  /* 0x000000031100720c */ /* 0x000fda0003f04270 */
[----:B0-----:R-:W-:Y:S05]  /*10ac0*/  @P0 BRA `(.L_x_205) ;  /* 0x0000000000480947 */ /* 0x001fea0003800000 */
[----:B------:R-:W0:Y:S02]  /*10ad0*/  S2R R3, SR_TID.X ;  /* 0x0000000000037919 */ /* 0x000e240000002100 */
[----:B0-----:R-:W-:-:S04]  /*10ae0*/  LOP3.LUT R3, R3, 0x7f, RZ, 0xc0, !PT ;  /* 0x0000007f03037812 */ /* 0x001fc800078ec0ff */
[----:B------:R-:W-:-:S13]  /*10af0*/  ISETP.NE.AND P0, PT, R3, RZ, PT ;  /* 0x000000ff0300720c */ /* 0x000fda0003f05270 */
[----:B------:R-:W-:Y:S05]  /*10b00*/  @P0 BRA `(.L_x_206) ;  /* 0x0000003800440947 */ /* 0x000fea0003800000 */
[----:B------:R-:W0:Y:S01]  /*10b10*/  S2R R3, SR_LANEID ;  /* 0x0000000000037919 */ /* 0x000e220000000000 */
[----:B------:R-:W-:Y:S02]  /*10b20*/  VOTEU.ANY UR4, UPT, PT ;  /* 0x0000000000047886 */ /* 0x000fe400038e0100 */
[----:B------:R-:W0:Y:S08]  /*10b30*/  FLO.U32 R0, UR4 ;  /* 0x0000000400007d00 */ /* 0x000e3000080e0000 */
[----:B------:R-:W2:Y:S01]  /*10b40*/  POPC R5, UR4 ;  /* 0x0000000400057d09 */ /* 0x000ea20008000000 */
[----:B0-----:R-:W-:-:S02]  /*10b50*/  ISETP.EQ.U32.AND P0, PT, R0, R3, PT ;  /* 0x000000030000720c */ /* 0x001fc40003f02070 */
[----:B------:R-:W2:Y:S11]  /*10b60*/  LDC.64 R2, c[0x0][0xc60] ;  /* 0x00031800ff027b82 */ /* 0x000eb60000000a00 */
[----:B--2---:R-:W2:Y:S01]  /*10b70*/  @P0 ATOMG.E.ADD.STRONG.GPU PT, R3, desc[UR48][R2.64], R5 ;  /* 0x00000005020309a8 */ /* 0x004ea200081ee1f0 */
[----:B------:R-:W0:Y:S02]  /*10b80*/  S2R R4, SR_LTMASK ;  /* 0x0000000000047919 */ /* 0x000e240000003900 */
[----:B0-----:R-:W-:-:S04]  /*10b90*/  LOP3.LUT R4, R4, UR4, RZ, 0xc0, !PT ;  /* 0x0000000404047c12 */ /* 0x001fc8000f8ec0ff */
[----:B------:R-:W0:Y:S01]  /*10ba0*/  POPC R7, R4 ;  /* 0x0000000400077309 */ /* 0x000e220000000000 */
[----:B--2---:R-:W0:Y:S02]  /*10bb0*/  SHFL.IDX PT, R0, R3, R0, 0x1f ;  /* 0x00001f0003007589 */ /* 0x004e2400000e0000 */
[----:B0-----:R-:W-:-:S05]  /*10bc0*/  IADD3 R0, R0, UR41, R7 ;  /* 0x0000002900007c10 */ /* 0x001fca000fffe007 */
[----:B------:R0:W-:Y:S01]  /*10bd0*/  STL [R1+0x10], R0 ;  /* 0x0000100001007387 */ /* 0x0001e20000100800 */
[----:B------:R-:W-:Y:S05]  /*10be0*/  BRA `(.L_x_206) ;  /* 0x00000038000c7947 */ /* 0x000fea0003800000 */
.L_x_205:
[----:B------:R-:W-:Y:S01]  /*10bf0*/  VIADD R0, R19, 0x28400 ;  /* 0x0002840013007836 */ /* 0x000fe20000000000 */
[----:B------:R-:W-:Y:S04]  /*10c00*/  BSSY B6, `(.L_x_207) ;  /* 0x0000013000067945 */ /* 0x000fe80003800000 */
        /* <DEDUP_REMOVED lines=17> */
[----:B01----:R-:W-:Y:S05]  /*10d20*/  CALL.ABS.NOINC R2 ;  /* 0x0000000002007343 */ /* 0x003fea0003c00000 */
.L_x_208:
[----:B------:R-:W-:Y:S05]  /*10d30*/  BSYNC B6 ;  /* 0x0000000000067941 */ /* 0x000fea0003800000 */
.L_x_207:
[----:B------:R-:W2:Y:S01]  /*10d40*/  LDL.LU R16, [R1+0x24] ;  /* 0x0000240001107983 */ /* 0x000ea20000300800 */
[----:B------:R-:W-:Y:S01]  /*10d50*/  VIADD R0, R19, 0x10400 ;  /* 0x0001040013007836 */ /* 0x000fe20000000000 */
[----:B------:R-:W-:Y:S04]  /*10d60*/  BSSY B6, `(.L_x_209) ;  /* 0x0000016000067945 */ /* 0x000fe80003800000 */
[----:B------:R-:W-:Y:S02]  /*10d70*/  LOP3.LUT P0, RZ, R0, 0x3ff, RZ, 0xc0, !PT ;  /* 0x000003ff00ff7812 */ /* 0x000fe4000780c0ff */
[----:B--2---:R-:W-:-:S11]  /*10d80*/  LOP3.LUT R16, R16, 0xfffffffe, RZ, 0xc0, !PT ;  /* 0xfffffffe10107812 */ /* 0x004fd600078ec0ff */
[----:B------:R-:W-:-:S05]  /*10d90*/  @P0 LOP3.LUT R16, R16, 0x1, RZ, 0xfc, !PT ;  /* 0x0000000110100812 */ /* 0x000fca00078efcff */
[----:B------:R0:W-:Y:S01]  /*10da0*/  STL [R1+0x24], R16 ;  /* 0x0000241001007387 */ /* 0x0001e20000100800 */
        /* <DEDUP_REMOVED lines=16> */
[----:B012---:R-:W-:Y:S05]  /*10eb0*/  CALL.ABS.NOINC R2 ;  /* 0x0000000002007343 */ /* 0x007fea0003c00000 */
.L_x_210:
[----:B------:R-:W-:Y:S05]  /*10ec0*/  BSYNC B6 ;  /* 0x0000000000067941 */ /* 0x000fea0003800000 */
.L_x_209:
        /* <DEDUP_REMOVED lines=20> */
.L_x_212:
[----:B------:R-:W-:Y:S05]  /*11010*/  BSYNC B6 ;  /* 0x0000000000067941 */ /* 0x000fea0003800000 */
.L_x_211:
[----:B------:R-:W-:Y:S01]  /*11020*/  LOP3.LUT P6, RZ, R16, 0x1, RZ, 0xc0, !PT ;  /* 0x0000000110ff7812 */ /* 0x000fe200078cc0ff */
[----:B------:R-:W-:-:S12]  /*11030*/  BSSY B6, `(.L_x_213) ;  /* 0x0000012000067945 */ /* 0x000fd80003800000 */
        /* <DEDUP_REMOVED lines=17> */
.L_x_214:
[----:B------:R-:W-:Y:S05]  /*11150*/  BSYNC B6 ;  /* 0x0000000000067941 */ /* 0x000fea0003800000 */
.L_x_213:
[----:B------:R-:W2:Y:S01]  /*11160*/  LDL R8, [R1+0x8] ;  /* 0x0000080001087983 */ /* 0x000ea20000100800 */
[----:B------:R-:W-:Y:S02]  /*11170*/  ULDC.64 UR4, c[0x0][0x9f8] ;  /* 0x00027e0000047ab9 */ /* 0x000fe40000000a00 */
[----:B------:R-:W-:-:S04]  /*11180*/  UISETP.NE.U32.AND UP0, UPT, UR4, URZ, UPT ;  /* 0x0000003f0400728c */ /* 0x000fc8000bf05070 */
[----:B------:R-:W-:-:S06]  /*11190*/  UISETP.NE.AND.EX UP0, UPT, UR5, URZ, UPT, UP0 ;  /* 0x0000003f0500728c */ /* 0x000fcc000bf05300 */
[----:B------:R-:W-:-:S05]  /*111a0*/  PLOP3.LUT P0, PT, PT, PT, UP0, 0x80, 0x0 ;  /* 0x000000000000781c */ /* 0x000fca0003f0f008 */
[----:B------:R-:W-:-:S04]  /*111b0*/  @UP0 UIADD3 UR4, UP1, UR44, UR4, URZ ;  /* 0x000000042c040290 */ /* 0x000fc8000ff3e03f */
[----:B------:R-:W-:Y:S02]  /*111c0*/  @UP0 UIADD3.X UR5, UR45, UR5, URZ, UP1, !UPT ;  /* 0x000000052d050290 */ /* 0x000fe40008ffe43f */
[----:B------:R-:W-:-:S04]  /*111d0*/  IMAD.U32 R2, RZ, RZ, UR4 ;  /* 0x00000004ff027e24 */ /* 0x000fc8000f8e00ff */
[----:B------:R-:W-:Y:S01]  /*111e0*/  IMAD.U32 R3, RZ, RZ, UR5 ;  /* 0x00000005ff037e24 */ /* 0x000fe2000f8e00ff */
[----:B------:R-:W3:Y:S01]  /*111f0*/  S2R R0, SR_TID.X ;  /* 0x0000000000007919 */ /* 0x000ee20000002100 */
[----:B------:R-:W-:-:S03]  /*11200*/  ULDC.64 UR4, c[0x0][0xa08] ;  /* 0x0002820000047ab9 */ /* 0x000fc60000000a00 */
[----:B--2---:R2:W4:Y:S01]  /*11210*/  @P0 LDG.E R8, desc[UR48][R2.64] ;  /* 0x0000003002080981 */ /* 0x004522000c1e1900 */
[----:B---3--:R-:W-:-:S04]  /*11220*/  SHF.R.U32.HI R0, RZ, 0x5, R0 ;  /* 0x00000005ff007819 */ /* 0x008fc80000011600 */
[----:B------:R-:W-:Y:S01]  /*11230*/  LOP3.LUT R0, R0, 0x3, RZ, 0xc0, !PT ;  /* 0x0000000300007812 */ /* 0x000fe200078ec0ff */
[----:B--2---:R-:W2:Y:S01]  /*11240*/  LDC.64 R2, c[0x0][0x418] ;  /* 0x00010600ff027b82 */ /* 0x004ea20000000a00 */
[----:B----4-:R-:W-:Y:S01]  /*11250*/  SHF.R.S32.HI R9, RZ, 0x1f, R8 ;  /* 0x0000001fff097819 */ /* 0x010fe20000011408 */
[----:B------:R3:W-:Y:S01]  /*11260*/  @P0 STL [R1+0x8], R8 ;  /* 0x0000080801000387 */ /* 0x0007e20000100800 */
[----:B--2---:R-:W-:Y:S01]  /*11270*/  LOP3.LUT P0, RZ, R2, UR4, RZ, 0xfc, !PT ;  /* 0x0000000402ff7c12 */ /* 0x004fe2000f80fcff */
[----:B------:R-:W-:Y:S02]  /*11280*/  UMOV UR4, 0xffffffff ;  /* 0xffffffff00047882 */ /* 0x000fe40000000000 */
[----:B------:R3:W-:Y:S01]  /*11290*/  STL [R1+0x1c], R9 ;  /* 0x00001c0901007387 */ /* 0x0007e20000100800 */
[----:B------:R-:W-:-:S04]  /*112a0*/  LOP3.LUT P0, RZ, R3, UR5, RZ, 0xfc, P0 ;  /* 0x0000000503ff7c12 */ /* 0x000fc8000800fcff */
[----:B0-----:R-:W-:Y:S01]  /*112b0*/  SEL R16, R8, RZ, !P0 ;  /* 0x000000ff08107207 */ /* 0x001fe20004000000 */
[----:B------:R-:W-:Y:S08]  /*112c0*/  BRA.DIV UR4, `(.L_x_215) ;  /* 0x0000004204e87947 */ /* 0x000ff0000b800000 */
[----:B------:R0:W2:Y:S02]  /*112d0*/  SHFL.IDX PT, R14, R0, RZ, 0x1f ;  /* 0x00001fff000e7589 */ /* 0x0000a400000e0000 */
.L_x_288:
[----:B0-----:R-:W4:Y:S01]  /*112e0*/  LDL.LU R0, [R1+0x24] ;  /* 0x0000240001007983 */ /* 0x001f220000300800 */
[----:B------:R-:W-:Y:S02]  /*112f0*/  PLOP3.LUT P1, PT, PT, PT, PT, 0x8, 0x0 ;  /* 0x000000000000781c */ /* 0x000fe40003f2e170 */
[----:B--2---:R-:W-:Y:S02]  /*11300*/  ISETP.NE.AND P0, PT, R14, RZ, PT ;  /* 0x000000ff0e00720c */ /* 0x004fe40003f05270 */
[----:B----4-:R-:W-:-:S09]  /*11310*/  LOP3.LUT R0, R0, 0xfffffffe, RZ, 0xc0, !PT ;  /* 0xfffffffe00007812 */ /* 0x010fd200078ec0ff */
[----:B------:R-:W-:-:S05]  /*11320*/  @P1 LOP3.LUT R0, R0, 0x1, RZ, 0xfc, !PT ;  /* 0x0000000100001812 */ /* 0x000fca00078efcff */
[----:B------:R0:W-:Y:S01]  /*11330*/  STL [R1+0x24], R0 ;  /* 0x0000240001007387 */ /* 0x0001e20000100800 */
[----:B------:R-:W-:Y:S05]  /*11340*/  @P0 BRA `(.L_x_216) ;  /* 0x0000000400900947 */ /* 0x000fea0003800000 */
[----:B------:R-:W-:Y:S01]  /*11350*/  UMOV UR4, 0xffffffff ;  /* 0xffffffff00047882 */ /* 0x000fe20000000000 */
[----:B0-----:R-:W-:Y:S02]  /*11360*/  VIADD R0, R17, 0xffffffff ;  /* 0xffffffff11007836 */ /* 0x001fe40000000000 */
[----:B------:R-:W-:Y:S05]  /*11370*/  BRA.DIV UR4, `(.L_x_217) ;  /* 0x0000004204dc7947 */ /* 0x000fea000b800000 */
[----:B------:R-:W-:-:S13]  /*11380*/  ELECT P6, URZ, PT ;  /* 0x00000000003f782f */ /* 0x000fda00038c0000 */
.L_x_291:
[----:B------:R-:W-:Y:S05]  /*11390*/  @!P6 BRA `(.L_x_216) ;  /* 0x00000004007ce947 */ /* 0x000fea0003800000 */
[----:B------:R-:W-:-:S04]  /*113a0*/  ISETP.NE.U32.AND P0, PT, R2, RZ, PT ;  /* 0x000000ff0200720c */ /* 0x000fc80003f05070 */
[----:B------:R-:W-:-:S13]  /*113b0*/  ISETP.NE.AND.EX P0, PT, R3, RZ, PT, P0 ;  /* 0x000000ff0300720c */ /* 0x000fda0003f05300 */
[----:B------:R-:W-:Y:S05]  /*113c0*/  @!P0 BRA `(.L_x_218) ;  /* 0x0000000000448947 */ /* 0x000fea0003800000 */
[----:B------:R-:W0:Y:S01]  /*113d0*/  LDC R7, c[0x0][0x43c] ;  /* 0x00010f00ff077b82 */ /* 0x000e220000000800 */
        /* <DEDUP_REMOVED lines=16> */
.L_x_218:
[----:B0-----:R-:W2:Y:S04]  /*114e0*/  LDL R3, [R1] ;  /* 0x0000000001037983 */ /* 0x001ea80000100800 */
[----:B------:R-:W4:Y:S01]  /*114f0*/  LDL R2, [R1+0x4] ;  /* 0x0000040001027983 */ /* 0x000f220000100800 */
[----:B---3--:R-:W0:Y:S02]  /*11500*/  S2R R8, SR_TID.X ;  /* 0x0000000000087919 */ /* 0x008e240000002100 */
[----:B0-----:R-:W-:-:S04]  /*11510*/  LOP3.LUT R8, R8, 0x7f, RZ, 0xc0, !PT ;  /* 0x0000007f08087812 */ /* 0x001fc800078ec0ff */
[----:B------:R-:W-:Y:S01]  /*11520*/  ISETP.NE.AND P1, PT, R8, RZ, PT ;  /* 0x000000ff0800720c */ /* 0x000fe20003f25270 */
[----:B--2---:R-:W-:Y:S01]  /*11530*/  IMAD R4, R3, 0x8, R19 ;  /* 0x0000000803047824 */ /* 0x004fe200078e0213 */
[----:B----4-:R-:W-:-:S04]  /*11540*/  SHF.L.U32 R3, R2, 0x1f, RZ ;  /* 0x0000001f02037819 */ /* 0x010fc800000006ff */
[----:B------:R-:W0:Y:S02]  /*11550*/  SYNCS.PHASECHK.TRANS64.TRYWAIT P0, [R4+URZ+0x38880], R3 ;  /* 0x03888003040075a7 */ /* 0x000e24000800017f */
[----:B0-----:R-:W-:Y:S05]  /*11560*/  @!P0 BRA `(.L_x_219) ;  /* 0x0000004000808947 */ /* 0x001fea0003800000 */
.L_x_292:
[----:B------:R-:W-:Y:S05]  /*11570*/  @P1 BRA `(.L_x_220) ;  /* 0x00000000001c1947 */ /* 0x000fea0003800000 */
[----:B------:R-:W2:Y:S02]  /*11580*/  S2R R2, SR_TID.X ;  /* 0x0000000000027919 */ /* 0x000ea40000002100 */
[----:B--2---:R-:W-:Y:S01]  /*11590*/  LOP3.LUT R5, R2, 0x1f, RZ, 0xc0, !PT ;  /* 0x0000001f02057812 */ /* 0x004fe200078ec0ff */
[----:B------:R-:W-:-:S03]  /*115a0*/  IMAD.MOV.U32 R2, RZ, RZ, 0x8000 ;  /* 0x00008000ff027424 */ /* 0x000fc600078e00ff */
[----:B------:R-:W-:Y:S01]  /*115b0*/  ISETP.NE.AND P0, PT, R5, RZ, PT ;  /* 0x000000ff0500720c */ /* 0x000fe20003f05270 */
[----:B------:R2:W-:-:S12]  /*115c0*/  SYNCS.ARRIVE.TRANS64 RZ, [R4+URZ+0x38870], R2 ;  /* 0x0388700204ff79a7 */ /* 0x0005d8000800003f */
[----:B--2---:R-:W-:Y:S05]  /*115d0*/  @!P0 BRA `(.L_x_220) ;  /* 0x0000000000048947 */ /* 0x004fea0003800000 */
[----:B------:R-:W-:Y:S01]  /*115e0*/  BPT.TRAP 0x1 ;  /* 0x000000040000795c */ /* 0x000fe20000300000 */
.L_x_220:
[----:B------:R-:W2:Y:S01]  /*115f0*/  LDL R2, [R1] ;  /* 0x0000000001027983 */ /* 0x000ea20000100800 */
[----:B------:R-:W-:Y:S01]  /*11600*/  R2UR UR33, R4 ;  /* 0x00000000042172ca */ /* 0x000fe200000e0000 */
[----:B------:R-:W-:Y:S01]  /*11610*/  UIADD3 UR4, UP0, UR52, 0x470, URZ ;  /* 0x0000047034047890 */ /* 0x000fe2000ff1e03f */
[----:B------:R-:W-:Y:S01]  /*11620*/  LEA R0, R0, UR40, 0x7 ;  /* 0x0000002800007c11 */ /* 0x000fe2000f8e38ff */
[----:B------:R-:W-:Y:S01]  /*11630*/  UMOV UR6, 0x0 ;  /* 0x0000000000067882 */ /* 0x000fe20000000000 */
[----:B-----5:R-:W-:Y:S01]  /*11640*/  R2UR UR37, R16 ;  /* 0x00000000102572ca */ /* 0x020fe200000e0000 */
[----:B------:R-:W-:Y:S01]  /*11650*/  UIADD3.X UR5, URZ, UR53, URZ, UP0, !UPT ;  /* 0x000000353f057290 */ /* 0x000fe200087fe43f */
[----:B------:R-:W-:Y:S01]  /*11660*/  R2UR UR35, R0 ;  /* 0x00000000002372ca */ /* 0x000fe200000e0000 */
[----:B------:R-:W-:Y:S01]  /*11670*/  UMOV UR7, 0x14f00000 ;  /* 0x14f0000000077882 */ /* 0x000fe20000000000 */
[----:B------:R-:W-:Y:S01]  /*11680*/  UMOV UR34, URZ ;  /* 0x0000003f00227c82 */ /* 0x000fe20008000000 */
[----:B------:R-:W-:Y:S01]  /*11690*/  UMOV UR10, 0x80 ;  /* 0x00000080000a7882 */ /* 0x000fe20000000000 */
[----:B------:R-:W-:-:S03]  /*116a0*/  UMOV UR12, UR36 ;  /* 0x00000024000c7c82 */ /* 0x000fc60008000000 */
[----:B------:R-:W-:-:S04]  /*116b0*/  UIADD3 UR33, UR33, 0x38870, URZ ;  /* 0x0003887021217890 */ /* 0x000fc8000fffe03f */
[----:B------:R-:W-:Y:S02]  /*116c0*/  UMOV UR13, UR37 ;  /* 0x00000025000d7c82 */ /* 0x000fe40008000000 */
[----:B------:R-:W-:Y:S01]  /*116d0*/  UMOV UR11, UR35 ;  /* 0x00000023000b7c82 */ /* 0x000fe20008000000 */
[----:B------:R-:W-:Y:S01]  /*116e0*/  UMOV UR9, UR33 ;  /* 0x0000002100097c82 */ /* 0x000fe20008000000 */
[----:B--2---:R-:W-:-:S05]  /*116f0*/  IMAD R2, R2, 0x8000, R19 ;  /* 0x0000800002027824 */ /* 0x004fca00078e0213 */
[----:B------:R-:W-:-:S13]  /*11700*/  R2UR UR8, R2 ;  /* 0x00000000020872ca */ /* 0x000fda00000e0000 */
[----:B------:R-:W-:Y:S02]  /*11710*/  UIADD3 UR32, UR8, 0x10400, URZ ;  /* 0x0001040008207890 */ /* 0x000fe4000fffe03f */
[----:B------:R-:W-:-:S07]  /*11720*/  UIADD3 UR8, UR8, 0x14400, URZ ;  /* 0x0001440008087890 */ /* 0x000fce000fffe03f */
[----:B------:R2:W-:Y:S02]  /*11730*/  UTMALDG.4D [UR32], [UR4], desc[UR6] ;  /* 0x00000620040075b4 */ /* 0x0005e40008019000 */
[----:B------:R2:W-:Y:S01]  /*11740*/  UTMALDG.4D [UR8], [UR4], desc[UR6] ;  /* 0x00000608040075b4 */ /* 0x0005e20008019000 */
[----:B------:R-:W3:Y:S02]  /*11750*/  SYNCS.PHASECHK.TRANS64.TRYWAIT P0, [R4+URZ+0x38840], R3 ;  /* 0x03884003040075a7 */ /* 0x000ee4000800017f */
[----:B--23--:R-:W-:Y:S05]  /*11760*/  @!P0 BRA `(.L_x_221) ;  /* 0x0000004000148947 */ /* 0x00cfea0003800000 */
.L_x_293:
[----:B------:R-:W-:Y:S05]  /*11770*/  @P1 BRA `(.L_x_222) ;  /* 0x00000000001c1947 */ /* 0x000fea0003800000 */
[----:B------:R-:W3:Y:S01]  /*11780*/  S2R R5, SR_TID.X ;  /* 0x0000000000057919 */ /* 0x000ee20000002100 */
[----:B0-2---:R-:W-:-:S04]  /*11790*/  IMAD.MOV.U32 R3, RZ, RZ, 0x8000 ;  /* 0x00008000ff037424 */ /* 0x005fc800078e00ff */
[----:B------:R4:W-:Y:S01]  /*117a0*/  SYNCS.ARRIVE.TRANS64 RZ, [R4+URZ+0x38830], R3 ;  /* 0x0388300304ff79a7 */ /* 0x0009e2000800003f */
[----:B---3--:R-:W-:-:S04]  /*117b0*/  LOP3.LUT R5, R5, 0x1f, RZ, 0xc0, !PT ;  /* 0x0000001f05057812 */ /* 0x008fc800078ec0ff */
[----:B------:R-:W-:-:S13]  /*117c0*/  ISETP.NE.AND P0, PT, R5, RZ, PT ;  /* 0x000000ff0500720c */ /* 0x000fda0003f05270 */
[----:B----4-:R-:W-:Y:S05]  /*117d0*/  @!P0 BRA `(.L_x_222) ;  /* 0x0000000000048947 */ /* 0x010fea0003800000 */
[----:B------:R-:W-:Y:S01]  /*117e0*/  BPT.TRAP 0x1 ;  /* 0x000000040000795c */ /* 0x000fe20000300000 */
.L_x_222:
[----:B0-2---:R-:W2:Y:S01]  /*117f0*/  LDL.LU R3, [R1+0x24] ;  /* 0x0000240001037983 */ /* 0x005ea20000300800 */
[----:B------:R-:W-:Y:S01]  /*11800*/  R2UR UR8, R2 ;  /* 0x00000000020872ca */ /* 0x000fe200000e0000 */
[----:B------:R-:W-:Y:S01]  /*11810*/  UIADD3 UR4, UP0, UR52, 0x370, URZ ;  /* 0x0000037034047890 */ /* 0x000fe2000ff1e03f */
[----:B------:R-:W-:Y:S01]  /*11820*/  R2UR UR17, R4 ;  /* 0x00000000041172ca */ /* 0x000fe200000e0000 */
[----:B------:R-:W-:Y:S01]  /*11830*/  UMOV UR6, 0x0 ;  /* 0x0000000000067882 */ /* 0x000fe20000000000 */
[----:B------:R-:W-:Y:S01]  /*11840*/  PLOP3.LUT P0, PT, PT, PT, PT, 0x80, 0x0 ;  /* 0x000000000000781c */ /* 0x000fe20003f0f070 */
[----:B------:R-:W-:Y:S01]  /*11850*/  UIADD3.X UR5, URZ, UR53, URZ, UP0, !UPT ;  /* 0x000000353f057290 */ /* 0x000fe200087fe43f */
[----:B------:R-:W-:Y:S01]  /*11860*/  R2UR UR19, R0 ;  /* 0x00000000001372ca */ /* 0x000fe200000e0000 */
[----:B------:R-:W-:Y:S01]  /*11870*/  UMOV UR7, 0x14f00000 ;  /* 0x14f0000000077882 */ /* 0x000fe20000000000 */
[----:B------:R-:W-:Y:S01]  /*11880*/  R2UR UR21, R16 ;  /* 0x00000000101572ca */ /* 0x000fe200000e0000 */
[----:B------:R-:W-:Y:S01]  /*11890*/  UMOV UR18, URZ ;  /* 0x0000003f00127c82 */ /* 0x000fe20008000000 */
[----:B------:R-:W-:Y:S01]  /*118a0*/  UMOV UR20, UR36 ;  /* 0x0000002400147c82 */ /* 0x000fe20008000000 */
[----:B------:R-:W-:Y:S01]  /*118b0*/  UMOV UR10, 0x80 ;  /* 0x00000080000a7882 */ /* 0x000fe20000000000 */
[----:B------:R-:W-:Y:S01]  /*118c0*/  UMOV UR12, UR36 ;  /* 0x00000024000c7c82 */ /* 0x000fe20008000000 */
[----:B------:R-:W-:-:S02]  /*118d0*/  UIADD3 UR16, UR8, 0x28400, URZ ;  /* 0x0002840008107890 */ /* 0x000fc4000fffe03f */
[----:B------:R-:W-:Y:S02]  /*118e0*/  UIADD3 UR17, UR17, 0x38830, URZ ;  /* 0x0003883011117890 */ /* 0x000fe4000fffe03f */
[----:B------:R-:W-:Y:S02]  /*118f0*/  UIADD3 UR8, UR8, 0x2c400, URZ ;  /* 0x0002c40008087890 */ /* 0x000fe4000fffe03f */
[----:B------:R-:W-:Y:S02]  /*11900*/  UMOV UR11, UR19 ;  /* 0x00000013000b7c82 */ /* 0x000fe40008000000 */
[----:B------:R-:W-:Y:S01]  /*11910*/  UMOV UR13, UR21 ;  /* 0x00000015000d7c82 */ /* 0x000fe20008000000 */
[----:B------:R-:W-:Y:S02]  /*11920*/  UMOV UR9, UR17 ;  /* 0x0000001100097c82 */ /* 0x000fe40008000000 */
[----:B------:R4:W-:Y:S02]  /*11930*/  UTMALDG.4D [UR16], [UR4], desc[UR6] ;  /* 0x00000610040075b4 */ /* 0x0009e40008019000 */
[----:B------:R4:W-:Y:S01]  /*11940*/  UTMALDG.4D [UR8], [UR4], desc[UR6] ;  /* 0x00000608040075b4 */ /* 0x0009e20008019000 */
[----:B--2---:R-:W-:-:S04]  /*11950*/  LOP3.LUT R3, R3, 0xfffffffe, RZ, 0xc0, !PT ;  /* 0xfffffffe03037812 */ /* 0x004fc800078ec0ff */
[----:B------:R-:W-:-:S05]  /*11960*/  @P0 LOP3.LUT R3, R3, 0x1, RZ, 0xfc, !PT ;  /* 0x0000000103030812 */ /* 0x000fca00078efcff */
[----:B------:R4:W-:Y:S01]  /*11970*/  STL [R1+0x24], R3 ;  /* 0x0000240301007387 */ /* 0x0009e20000100800 */
[----:B------:R-:W-:Y:S01]  /*11980*/  NOP ;  /* 0x0000000000007918 */ /* 0x000fe20000000000 */
.L_x_216:
[----:B------:R-:W-:Y:S05]  /*11990*/  WARPSYNC.ALL ;  /* 0x0000000000007948 */ /* 0x000fea0003800000 */
[----:B0-----:R-:W-:Y:S01]  /*119a0*/  VIADD R0, R19, 0x20400 ;  /* 0x0002040013007836 */ /* 0x001fe20000000000 */
[----:B----4-:R-:W-:Y:S01]  /*119b0*/  USHF.R.S32.HI UR4, URZ, 0x1f, UR50 ;  /* 0x0000001f3f047899 */ /* 0x010fe20008011432 */
[----:B------:R-:W-:Y:S03]  /*119c0*/  BAR.SYNC.DEFER_BLOCKING 0x8, 0x180 ;  /* 0x0206000000007b1d */ /* 0x000fe60000010000 */
[----:B------:R-:W-:-:S03]  /*119d0*/  LOP3.LUT P0, RZ, R0, 0x3ff, RZ, 0xc0, !PT ;  /* 0x000003ff00ff7812 */ /* 0x000fc6000780c0ff */
[----:B------:R-:W-:Y:S01]  /*119e0*/  ULDC.64 UR6, c[0x0][0x298] ;  /* 0x0000a60000067ab9 */ /* 0x000fe20000000a00 */
[----:B------:R-:W-:Y:S01]  /*119f0*/  ULDC.64 UR8, c[0x0][0xa00] ;  /* 0x0002800000087ab9 */ /* 0x000fe20000000a00 */
[----:B------:R-:W-:Y:S01]  /*11a00*/  UIMAD UR4, UR4, UR6, URZ ;  /* 0x00000006040472a4 */ /* 0x000fe2000f8e023f */
[----:B------:R-:W-:Y:S01]  /*11a10*/  BSSY B6, `(.L_x_223) ;  /* 0x0000019000067945 */ /* 0x000fe20003800000 */
[----:B------:R-:W-:Y:S02]  /*11a20*/  UISETP.NE.U32.AND UP0, UPT, UR8, URZ, UPT ;  /* 0x0000003f0800728c */ /* 0x000fe4000bf05070 */
[----:B------:R-:W-:Y:S02]  /*11a30*/  UIMAD.WIDE.U32 UR44, UR50, UR6, URZ ;  /* 0x00000006322c72a5 */ /* 0x000fe4000f8e003f */
[----:B------:R-:W-:Y:S02]  /*11a40*/  UIMAD UR4, UR50, UR7, UR4 ;  /* 0x00000007320472a4 */ /* 0x000fe4000f8e0204 */
[----:B------:R-:W-:-:S02]  /*11a50*/  UISETP.NE.AND.EX UP0, UPT, UR9, URZ, UPT, UP0 ;  /* 0x0000003f0900728c */ /* 0x000fc4000bf05300 */
[----:B------:R-:W-:Y:S02]  /*11a60*/  UIADD3 UR37, UR45, UR4, URZ ;  /* 0x000000042d257290 */ /* 0x000fe4000fffe03f */
[----:B------:R-:W-:Y:S02]  /*11a70*/  USEL UR47, UR47, URZ, !UP0 ;  /* 0x0000003f2f2f7287 */ /* 0x000fe4000c000000 */
[----:B------:R-:W-:Y:S01]  /*11a80*/  USEL UR46, UR46, URZ, !UP0 ;  /* 0x0000003f2e2e7287 */ /* 0x000fe2000c000000 */
[----:B------:R-:W-:Y:S11]  /*11a90*/  @!P0 BRA `(.L_x_224) ;  /* 0x0000000000408947 */ /* 0x000ff60003800000 */
        /* <DEDUP_REMOVED lines=11> */
[----:B---3--:R-:W-:Y:S02]  /*11b50*/  IMAD.MOV.U32 R8, RZ, RZ, 0x70 ;  /* 0x00000070ff087424 */ /* 0x008fe400078e00ff */
[----:B------:R-:W-:Y:S02]  /*11b60*/  IMAD.MOV.U32 R12, RZ, RZ, 0x1 ;  /* 0x00000001ff0c7424 */ /* 0x000fe400078e00ff */
[----:B------:R-:W-:-:S07]  /*11b70*/  IMAD.MOV.U32 R13, RZ, RZ, RZ ;  /* 0x000000ffff0d7224 */ /* 0x000fce00078e00ff */
[----:B------:R-:W-:-:S07]  /*11b80*/  LEPC R20, `(.L_x_224) ;  /* 0x000000001014794e */ /* 0x000fce0000000000 */
[----:B01----:R-:W-:Y:S05]  /*11b90*/  CALL.ABS.NOINC R2 ;  /* 0x0000000002007343 */ /* 0x003fea0003c00000 */
.L_x_224:
[----:B------:R-:W-:Y:S05]  /*11ba0*/  BSYNC B6 ;  /* 0x0000000000067941 */ /* 0x000fea0003800000 */
.L_x_223:
[----:B------:R-:W2:Y:S01]  /*11bb0*/  LDL.LU R0, [R1+0x14] ;  /* 0x0000140001007983 */ /* 0x000ea20000300800 */
[----:B------:R-:W0:Y:S01]  /*11bc0*/  LDC R6, c[0x0][0x448] ;  /* 0x00011200ff067b82 */ /* 0x000e220000000800 */
[----:B------:R-:W-:Y:S01]  /*11bd0*/  ULDC.64 UR6, c[0x0][0x2d8] ;  /* 0x0000b60000067ab9 */ /* 0x000fe20000000a00 */
[----:B------:R-:W4:Y:S01]  /*11be0*/  S2R R2, SR_TID.X ;  /* 0x0000000000027919 */ /* 0x000f220000002100 */
[----:B------:R-:W-:Y:S01]  /*11bf0*/  UMOV UR4, UR44 ;  /* 0x0000002c00047c82 */ /* 0x000fe20008000000 */
[----:B------:R-:W-:Y:S01]  /*11c00*/  UMOV UR5, UR37 ;  /* 0x0000002500057c82 */ /* 0x000fe20008000000 */
[----:B------:R-:W-:Y:S01]  /*11c10*/  ULDC.64 UR8, c[0x0][0x2e0] ;  /* 0x0000b80000087ab9 */ /* 0x000fe20000000a00 */
[----:B---3--:R3:W5:Y:S01]  /*11c20*/  LDL R9, [R1+0x30] ;  /* 0x0000300001097983 */ /* 0x0087620000100800 */
[----:B0-----:R-:W-:Y:S02]  /*11c30*/  ISETP.NE.AND P0, PT, R6, 0x1, PT ;  /* 0x000000010600780c */ /* 0x001fe40003f05270 */
[C---:B----4-:R-:W-:Y:S01]  /*11c40*/  LOP3.LUT R3, R2.reuse, 0x7f, RZ, 0xc0, !PT ;  /* 0x0000007f02037812 */ /* 0x050fe200078ec0ff */
[----:B------:R-:W-:-:S10]  /*11c50*/  IMAD.SHL.U32 R2, R2, 0x10, RZ ;  /* 0x0000001002027824 */ /* 0x000fd400078e00ff */
[----:B------:R-:W0:Y:S01]  /*11c60*/  @P0 LDC R4, c[0x0][0x450] ;  /* 0x00011400ff040b82 */ /* 0x000e220000000800 */
[----:B------:R-:W-:-:S04]  /*11c70*/  SHF.R.U32.HI R3, RZ, 0x3, R3 ;  /* 0x00000003ff037819 */ /* 0x000fc80000011603 */
[----:B------:R-:W-:-:S03]  /*11c80*/  LOP3.LUT R2, R3, 0x70, R2, 0xf8, !PT ;  /* 0x0000007003027812 */ /* 0x000fc600078ef802 */
[----:B------:R-:W4:Y:S01]  /*11c90*/  @P0 LDC R3, c[0x0][0x44c] ;  /* 0x00011300ff030b82 */ /* 0x000f220000000800 */
[----:B------:R-:W1:Y:S01]  /*11ca0*/  S2R R8, SR_TID.X ;  /* 0x0000000000087919 */ /* 0x000e620000002100 */
[----:B------:R-:W-:Y:S01]  /*11cb0*/  UIMAD.WIDE.U32 UR4, UR36, UR6, UR4 ;  /* 0x00000006240472a5 */ /* 0x000fe2000f8e0004 */
[----:B------:R-:W3:Y:S03]  /*11cc0*/  S2R R7, SR_TID.X ;  /* 0x0000000000077919 */ /* 0x000ee60000002100 */
[----:B------:R-:W-:Y:S02]  /*11cd0*/  UIMAD UR5, UR36, UR7, UR5 ;  /* 0x00000007240572a4 */ /* 0x000fe4000f8e0205 */
[----:B------:R-:W-:Y:S02]  /*11ce0*/  UIMAD UR6, UR46, UR8, URZ ;  /* 0x000000082e0672a4 */ /* 0x000fe4000f8e023f */
[----:B------:R-:W-:-:S02]  /*11cf0*/  UIMAD.WIDE.U32 UR4, UR47, UR8, UR4 ;  /* 0x000000082f0472a5 */ /* 0x000fc4000f8e0004 */
[----:B------:R-:W-:-:S03]  /*11d00*/  UIMAD UR6, UR47, UR9, UR6 ;  /* 0x000000092f0672a4 */ /* 0x000fc6000f8e0206 */
[----:B------:R-:W-:Y:S01]  /*11d10*/  ULDC.64 UR8, c[0x0][0x2d0] ;  /* 0x0000b40000087ab9 */ /* 0x000fe20000000a00 */
[----:B------:R-:W-:Y:S01]  /*11d20*/  UIADD3 UR5, UR5, UR6, URZ ;  /* 0x0000000605057290 */ /* 0x000fe2000fffe03f */
[----:B-1----:R-:W-:Y:S02]  /*11d30*/  IMAD.SHL.U32 R8, R8, 0x10, RZ ;  /* 0x0000001008087824 */ /* 0x002fe400078e00ff */
[----:B---3--:R-:W-:-:S03]  /*11d40*/  IMAD.SHL.U32 R10, R7, 0x10, RZ ;  /* 0x00000010070a7824 */ /* 0x008fc600078e00ff */
[----:B------:R-:W-:Y:S02]  /*11d50*/  LOP3.LUT R8, R8, 0x70, RZ, 0xc0, !PT ;  /* 0x0000007008087812 */ /* 0x000fe400078ec0ff */
[----:B------:R-:W-:Y:S02]  /*11d60*/  LOP3.LUT R10, R10, 0x70, RZ, 0xc0, !PT ;  /* 0x000000700a0a7812 */ /* 0x000fe400078ec0ff */
[----:B------:R-:W-:Y:S01]  /*11d70*/  LOP3.LUT R8, R8, 0x80, RZ, 0xfc, !PT ;  /* 0x0000008008087812 */ /* 0x000fe200078efcff */
[----:B--2---:R-:W-:-:S05]  /*11d80*/  IMAD.SHL.U32 R5, R0, 0x80, RZ ;  /* 0x0000008000057824 */ /* 0x004fca00078e00ff */
[----:B------:R-:W-:-:S05]  /*11d90*/  LOP3.LUT R0, R2, R5, RZ, 0xfc, !PT ;  /* 0x0000000502007212 */ /* 0x000fca00078efcff */
[----:B----4-:R-:W-:-:S04]  /*11da0*/  @P0 IMAD.HI.U32 R3, R0, R3, RZ ;  /* 0x0000000300030227 */ /* 0x010fc800078e00ff */
[----:B------:R-:W-:Y:S01]  /*11db0*/  IMAD.MOV.U32 R2, RZ, RZ, R0 ;  /* 0x000000ffff027224 */ /* 0x000fe200078e0000 */
[----:B0-----:R-:W-:-:S04]  /*11dc0*/  @P0 SHF.R.U32.HI R2, RZ, R4, R3 ;  /* 0x00000004ff020219 */ /* 0x001fc80000011603 */
[--C-:B------:R-:W-:Y:S01]  /*11dd0*/  SHF.R.S32.HI R4, RZ, 0x1f, R2.reuse ;  /* 0x0000001fff047819 */ /* 0x100fe20000011402 */
[----:B------:R-:W-:-:S04]  /*11de0*/  IMAD.MOV R3, RZ, RZ, -R2 ;  /* 0x000000ffff037224 */ /* 0x000fc800078e0a02 */
[----:B------:R-:W-:Y:S02]  /*11df0*/  IMAD R0, R6, R3, R0 ;  /* 0x0000000306007224 */ /* 0x000fe400078e0200 */
[----:B------:R-:W-:Y:S02]  /*11e00*/  IMAD R4, R4, UR8, RZ ;  /* 0x0000000804047c24 */ /* 0x000fe4000f8e02ff */
[----:B------:R-:W-:Y:S02]  /*11e10*/  IMAD.U32 R3, RZ, RZ, UR8 ;  /* 0x00000008ff037e24 */ /* 0x000fe4000f8e00ff */
[C---:B------:R-:W-:Y:S02]  /*11e20*/  IMAD R4, R2.reuse, UR9, R4 ;  /* 0x0000000902047c24 */ /* 0x040fe4000f8e0204 */
[----:B------:R-:W-:Y:S01]  /*11e30*/  IMAD.WIDE.U32 R2, R2, R3, UR4 ;  /* 0x0000000402027e25 */ /* 0x000fe2000f8e0003 */
[----:B------:R-:W-:-:S03]  /*11e40*/  ULDC.64 UR4, c[0x0][0x2c8] ;  /* 0x0000b20000047ab9 */ /* 0x000fc60000000a00 */
[----:B------:R-:W-:Y:S01]  /*11e50*/  IMAD.IADD R3, R3, 0x1, R4 ;  /* 0x0000000103037824 */ /* 0x000fe200078e0204 */
[----:B------:R-:W-:Y:S01]  /*11e60*/  SHF.R.S32.HI R4, RZ, 0x1f, R0 ;  /* 0x0000001fff047819 */ /* 0x000fe20000011400 */
[----:B------:R-:W-:-:S04]  /*11e70*/  IMAD.WIDE.U32 R2, R0, UR4, R2 ;  /* 0x0000000400027c25 */ /* 0x000fc8000f8e0002 */
[----:B------:R-:W-:-:S04]  /*11e80*/  IMAD R4, R4, UR4, RZ ;  /* 0x0000000404047c24 */ /* 0x000fc8000f8e02ff */
[----:B------:R-:W-:Y:S01]  /*11e90*/  IMAD R4, R0, UR5, R4 ;  /* 0x0000000500047c24 */ /* 0x000fe2000f8e0204 */
[----:B------:R-:W-:Y:S02]  /*11ea0*/  ULDC.64 UR4, c[0x0][0x280] ;  /* 0x0000a00000047ab9 */ /* 0x000fe40000000a00 */
[----:B------:R-:W-:Y:S01]  /*11eb0*/  IADD3 R0, P0, R2, UR4, RZ ;  /* 0x0000000402007c10 */ /* 0x000fe2000ff1e0ff */
[----:B------:R-:W-:Y:S02]  /*11ec0*/  ULDC UR4, c[0x0][0x2b8] ;  /* 0x0000ae0000047ab9 */ /* 0x000fe40000000800 */
[----:B------:R-:W-:Y:S02]  /*11ed0*/  ISETP.GE.AND P1, PT, R8, UR4, PT ;  /* 0x0000000408007c0c */ /* 0x000fe4000bf26270 */
[----:B------:R-:W-:Y:S02]  /*11ee0*/  IADD3.X R2, R3, UR5, R4, P0, !PT ;  /* 0x0000000503027c10 */ /* 0x000fe400087fe404 */
[----:B------:R-:W-:Y:S01]  /*11ef0*/  ISETP.GE.AND P0, PT, R10, UR4, PT ;  /* 0x000000040a007c0c */ /* 0x000fe2000bf06270 */
[----:B------:R-:W-:-:S03]  /*11f00*/  UMOV UR4, 0xffffffff ;  /* 0xffffffff00047882 */ /* 0x000fc60000000000 */
[----:B------:R-:W-:Y:S09]  /*11f10*/  BRA.DIV UR4, `(.L_x_225) ;  /* 0x0000003a043c7947 */ /* 0x000ff2000b800000 */
[----:B------:R-:W0:Y:S01]  /*11f20*/  S2R R7, SR_TID.X ;  /* 0x0000000000077919 */ /* 0x000e220000002100 */
[----:B------:R-:W-:Y:S02]  /*11f30*/  IMAD R4, R18, R6, RZ ;  /* 0x0000000612047224 */ /* 0x000fe400078e02ff */
[----:B------:R-:W-:Y:S04]  /*11f40*/  SHFL.IDX PT, R6, R2, RZ, 0x181f ;  /* 0x00181fff02067589 */ /* 0x000fe800000e0000 */
[----:B------:R-:W-:Y:S01]  /*11f50*/  SHFL.IDX PT, R8, R2, 0x1, 0x181f ;  /* 0x00381f0002087f89 */ /* 0x000fe200000e0000 */
[----:B0-----:R-:W-:-:S04]  /*11f60*/  LOP3.LUT R7, R7, 0x7f, RZ, 0xc0, !PT ;  /* 0x0000007f07077812 */ /* 0x001fc800078ec0ff */
[----:B------:R-:W-:-:S05]  /*11f70*/  SHF.R.U32.HI R7, RZ, 0x3, R7 ;  /* 0x00000003ff077819 */ /* 0x000fca0000011607 */
[----:B------:R-:W-:Y:S02]  /*11f80*/  IMAD.IADD R3, R7, 0x1, R5 ;  /* 0x0000000107037824 */ /* 0x000fe400078e0205 */
[----:B------:R-:W0:Y:S02]  /*11f90*/  SHFL.IDX PT, R7, R0, RZ, 0x181f ;  /* 0x00181fff00077589 */ /* 0x000e2400000e0000 */
[C---:B------:R-:W-:Y:S01]  /*11fa0*/  VIADD R5, R3.reuse, 0x10 ;  /* 0x0000001003057836 */ /* 0x040fe20000000000 */
[----:B------:R-:W-:-:S04]  /*11fb0*/  ISETP.GE.AND P4, PT, R3, R4, PT ;  /* 0x000000040300720c */ /* 0x000fc80003f86270 */
[----:B------:R-:W-:Y:S02]  /*11fc0*/  ISETP.GE.AND P2, PT, R5, R4, PT ;  /* 0x000000040500720c */ /* 0x000fe40003f46270 */
[----:B------:R-:W1:Y:S07]  /*11fd0*/  SHFL.IDX PT, R5, R0, 0x1, 0x181f ;  /* 0x00381f0000057f89 */ /* 0x000e6e00000e0000 */
[----:B0-----:R-:W-:-:S05]  /*11fe0*/  @!P4 IADD3 R7, P3, R10, R7, RZ ;  /* 0x000000070a07c210 */ /* 0x001fca0007f7e0ff */
[----:B------:R-:W-:Y:S01]  /*11ff0*/  @!P4 IMAD.X R6, RZ, RZ, R6, P3 ;  /* 0x000000ffff06c224 */ /* 0x000fe200018e0606 */
[----:B-1----:R-:W-:-:S04]  /*12000*/  @!P2 IADD3 R5, P3, R10, R5, RZ ;  /* 0x000000050a05a210 */ /* 0x002fc80007f7e0ff */
[----:B------:R-:W-:-:S04]  /*12010*/  @!P4 LOP3.LUT R7, R7, R6, RZ, 0x3c, !PT ;  /* 0x000000060707c212 */ /* 0x000fc800078e3cff */
[----:B------:R-:W-:-:S04]  /*12020*/  @!P4 LOP3.LUT R6, R7, R6, RZ, 0x3c, !PT ;  /* 0x000000060706c212 */ /* 0x000fc800078e3cff */
[----:B------:R-:W-:-:S05]  /*12030*/  @!P4 LOP3.LUT R7, R7, R6, RZ, 0x3c, !PT ;  /* 0x000000060707c212 */ /* 0x000fca00078e3cff */
[----:B-----5:R-:W-:Y:S04]  /*12040*/  @!P4 LDGSTS.E.BYPASS.LTC128B.128 [R9+0x20400], desc[UR48][R6.64], !P0 ;  /* 0x204000000609cfae */ /* 0x020fe8000c101d70 */
[----:B------:R0:W-:Y:S02]  /*12050*/  @!P4 LDGSTS.E.BYPASS.LTC128B.128 [R9+0x24400], desc[UR48][R6.64+0x80], !P1 ;  /* 0x244000800609cfae */ /* 0x0001e4000c901d70 */
[----:B0-----:R-:W-:-:S04]  /*12060*/  @!P2 IMAD.X R6, RZ, RZ, R8, P3 ;  /* 0x000000ffff06a224 */ /* 0x001fc800018e0608 */
[----:B------:R-:W-:Y:S02]  /*12070*/  @!P2 IMAD.MOV.U32 R7, RZ, RZ, R6 ;  /* 0x000000ffff07a224 */ /* 0x000fe400078e0006 */
[----:B------:R-:W-:Y:S02]  /*12080*/  @!P2 IMAD.MOV.U32 R6, RZ, RZ, R5 ;  /* 0x000000ffff06a224 */ /* 0x000fe400078e0005 */
[----:B------:R-:W-:-:S03]  /*12090*/  VIADD R5, R3, 0x20 ;  /* 0x0000002003057836 */ /* 0x000fc60000000000 */
[----:B------:R-:W-:Y:S04]  /*120a0*/  @!P2 LDGSTS.E.BYPASS.LTC128B.128 [R9+0x20c00], desc[UR48][R6.64], !P0 ;  /* 0x20c000000609afae */ /* 0x000fe8000c101d70 */
[----:B------:R0:W-:Y:S01]  /*120b0*/  @!P2 LDGSTS.E.BYPASS.LTC128B.128 [R9+0x24c00], desc[UR48][R6.64+0x80], !P1 ;  /* 0x24c000800609afae */ /* 0x0001e2000c901d70 */
[----:B------:R-:W-:-:S03]  /*120c0*/  ISETP.GE.AND P2, PT, R5, R4, PT ;  /* 0x000000040500720c */ /* 0x000fc60003f46270 */
[----:B------:R-:W-:Y:S04]  /*120d0*/  SHFL.IDX PT, R5, R2, 0x2, 0x181f ;  /* 0x00581f0002057f89 */ /* 0x000fe800000e0000 */
[----:B0-----:R-:W0:Y:S06]  /*120e0*/  SHFL.IDX PT, R6, R0, 0x2, 0x181f ;  /* 0x00581f0000067f89 */ /* 0x001e2c00000e0000 */
[----:B0-----:R-:W-:-:S05]  /*120f0*/  @!P2 IADD3 R6, P3, R10, R6, RZ ;  /* 0x000000060a06a210 */ /* 0x001fca0007f7e0ff */
[----:B------:R-:W-:-:S04]  /*12100*/  @!P2 IMAD.X R5, RZ, RZ, R5, P3 ;  /* 0x000000ffff05a224 */ /* 0x000fc800018e0605 */
        /* <DEDUP_REMOVED lines=33> */
[----:B0-----:R-:W0:Y:S04]  /*12320*/  SHFL.IDX PT, R6, R0, 0x6, 0x181f ;  /* 0x00d81f0000067f89 */ /* 0x001e2800000e0000 */
[----:B------:R-:W1:Y:S02]  /*12330*/  SHFL.IDX PT, R0, R0, 0x7, 0x181f ;  /* 0x00f81f0000007f89 */ /* 0x000e6400000e0000 */
[----:B0-----:R-:W-:-:S05]  /*12340*/  @!P2 IADD3 R6, P3, R10, R6, RZ ;  /* 0x000000060a06a210 */ /* 0x001fca0007f7e0ff */
[----:B------:R-:W-:-:S04]  /*12350*/  @!P2 IMAD.X R5, RZ, RZ, R5, P3 ;  /* 0x000000ffff05a224 */ /* 0x000fc800018e0605 */
[----:B------:R-:W-:Y:S02]  /*12360*/  @!P2 IMAD.MOV.U32 R7, RZ, RZ, R5 ;  /* 0x000000ffff07a224 */ /* 0x000fe400078e0005 */
[----:B------:R0:W2:Y:S04]  /*12370*/  SHFL.IDX PT, R5, R2, 0x7, 0x181f ;  /* 0x00f81f0002057f89 */ /* 0x0000a800000e0000 */
[----:B------:R0:W-:Y:S04]  /*12380*/  @!P2 LDGSTS.E.BYPASS.LTC128B.128 [R9+0x23400], desc[UR48][R6.64], !P0 ;  /* 0x234000000609afae */ /* 0x0001e8000c101d70 */
[----:B-1----:R0:W-:Y:S02]  /*12390*/  @!P2 LDGSTS.E.BYPASS.LTC128B.128 [R9+0x27400], desc[UR48][R6.64+0x80], !P1 ;  /* 0x274000800609afae */ /* 0x0021e4000c901d70 */
.L_x_310:
[----:B------:R-:W-:Y:S01]  /*123a0*/  VIADD R3, R3, 0x70 ;  /* 0x0000007003037836 */ /* 0x000fe20000000000 */
[----:B------:R-:W-:Y:S04]  /*123b0*/  BSSY B0, `(.L_x_226) ;  /* 0x000000a000007945 */ /* 0x000fe80003800000 */
[----:B------:R-:W-:-:S13]  /*123c0*/  ISETP.GE.AND P2, PT, R3, R4, PT ;  /* 0x000000040300720c */ /* 0x000fda0003f46270 */
[----:B------:R-:W-:Y:S05]  /*123d0*/  @P2 BRA `(.L_x_227) ;  /* 0x00000000001c2947 */ /* 0x000fea0003800000 */
[----:B0-----:R-:W-:-:S05]  /*123e0*/  IADD3 R2, P2, R10, R0, RZ ;  /* 0x000000000a027210 */ /* 0x001fca0007f5e0ff */
[----:B--2---:R-:W-:-:S05]  /*123f0*/  IMAD.X R3, RZ, RZ, R5, P2 ;  /* 0x000000ffff037224 */ /* 0x004fca00010e0605 */
[----:B------:R-:W-:Y:S01]  /*12400*/  @!PT LDS RZ, [RZ] ;  /* 0x00000000fffff984 */ /* 0x000fe20000000800 */
[----:B------:R-:W-:Y:S01]  /*12410*/  @!PT LDS RZ, [RZ] ;  /* 0x00000000fffff984 */ /* 0x000fe20000000800 */
[----:B------:R-:W-:Y:S01]  /*12420*/  @!PT LDS RZ, [RZ] ;  /* 0x00000000fffff984 */ /* 0x000fe20000000800 */
[----:B------:R1:W-:Y:S04]  /*12430*/  LDGSTS.E.BYPASS.LTC128B.128 [R9+0x23c00], desc[UR48][R2.64], !P0 ;  /* 0x23c0000002097fae */ /* 0x0003e8000c101d70 */
[----:B------:R1:W-:Y:S02]  /*12440*/  LDGSTS.E.BYPASS.LTC128B.128 [R9+0x27c00], desc[UR48][R2.64+0x80], !P1 ;  /* 0x27c0008002097fae */ /* 0x0003e4000c901d70 */
.L_x_227:
[----:B------:R-:W-:Y:S05]  /*12450*/  BSYNC B0 ;  /* 0x0000000000007941 */ /* 0x000fea0003800000 */
.L_x_226:
[----:B------:R-:W-:Y:S01]  /*12460*/  NOP ;  /* 0x0000000000007918 */ /* 0x000fe20000000000 */
[----:B------:R-:W-:-:S13]  /*12470*/  PLOP3.LUT P0, PT, PT, PT, PT, 0x80, 0x0 ;  /* 0x000000000000781c */ /* 0x000fda0003f0f070 */
.L_x_228:
[----:B------:R-:W-:Y:S02]  /*12480*/  PLOP3.LUT P1, PT, P1, P0, PT, 0xa2, 0x0 ;  /* 0x000000000000781c */ /* 0x000fe40000f21472 */
[----:B------:R-:W-:-:S08]  /*12490*/  @P0 R2UR P1, UR4, R19 ;  /* 0x00000000130402ca */ /* 0x000fd00000020000 */
[----:B------:R-:W-:-:S05]  /*124a0*/  @P0 PLOP3.LUT P0, PT, P1, PT, PT, 0x80, 0x0 ;  /* 0x000000000000081c */ /* 0x000fca0000f0f070 */
[----:B------:R-:W-:Y:S01]  /*124b0*/  @!P1 SYNCS.ARRIVE.TRANS64.RED.A0T1 RZ, [UR4+0x38800], RZ ;  /* 0x038800ffffff99a7 */ /* 0x000fe20008200404 */
[----:B------:R-:W-:Y:S07]  /*124c0*/  @!P1 ARRIVES.LDGSTSBAR.64.TRANSCNT [UR4+0x38800] ;  /* 0x03880000ff0099b0 */ /* 0x000fee0008000a84 */
[----:B------:R-:W-:Y:S05]  /*124d0*/  @P0 BRA.U.ANY `(.L_x_228) ;  /* 0xfffffffd00e80947 */ /* 0x000fea000393ffff */
[----:B01----:R-:W3:Y:S02]  /*124e0*/  LDL.LU R2, [R1+0x34] ;  /* 0x0000340001027983 */ /* 0x003ee40000300800 */
[----:B---3--:R-:W-:-:S05]  /*124f0*/  VIADD R2, R2, 0x1 ;  /* 0x0000000102027836 */ /* 0x008fca0000000000 */
[----:B------:R0:W-:Y:S01]  /*12500*/  STL [R1+0x34], R2 ;  /* 0x0000340201007387 */ /* 0x0001e20000100800 */
[----:B------:R-:W-:-:S04]  /*12510*/  LEA.HI R0, R2, R2, RZ, 0x1 ;  /* 0x0000000202007211 */ /* 0x000fc800078f08ff */
[----:B------:R-:W-:-:S05]  /*12520*/  LOP3.LUT R0, R0, 0xfffffffe, RZ, 0xc0, !PT ;  /* 0xfffffffe00007812 */ /* 0x000fca00078ec0ff */
[----:B------:R-:W-:-:S05]  /*12530*/  IMAD.IADD R0, R2, 0x1, -R0 ;  /* 0x0000000102007824 */ /* 0x000fca00078e0a00 */
[----:B------:R-:W-:Y:S01]  /*12540*/  SHF.L.U32 R0, R0, 0x1f, RZ ;  /* 0x0000001f00007819 */ /* 0x000fe200000006ff */
[----:B------:R-:W-:Y:S01]  /*12550*/  NOP ;  /* 0x0000000000007918 */ /* 0x000fe20000000000 */
[----:B------:R0:W-:Y:S01]  /*12560*/  SYNCS.ARRIVE.TRANS64.A1T0 RZ, [R19+URZ+0x38800], RZ ;  /* 0x038800ff13ff79a7 */ /* 0x0001e2000810003f */
[----:B------:R-:W-:Y:S01]  /*12570*/  BSSY B0, `(.L_x_229) ;  /* 0x0000003000007945 */ /* 0x000fe20003800000 */
[----:B------:R-:W1:Y:S03]  /*12580*/  SYNCS.PHASECHK.TRANS64.TRYWAIT P0, [R19+URZ+0x38820], R0 ;  /* 0x03882000130075a7 */ /* 0x000e66000800017f */
[----:B01----:R-:W-:Y:S05]  /*12590*/  @!P0 BRA `(.L_x_230) ;  /* 0x0000003c00388947 */ /* 0x003fea0003800000 */
.L_x_311:
[----:B------:R-:W-:Y:S05]  /*125a0*/  BSYNC B0 ;  /* 0x0000000000007941 */ /* 0x000fea0003800000 */
.L_x_229:
[----:B------:R-:W3:Y:S01]  /*125b0*/  LDL R2, [R1+0x18] ;  /* 0x0000180001027983 */ /* 0x000ee20000100800 */
[----:B------:R-:W-:-:S05]  /*125c0*/  VIADD R17, R17, 0xfffffffe ;  /* 0xfffffffe11117836 */ /* 0x000fca0000000000 */
[----:B---3--:R-:W-:-:S13]  /*125d0*/  ISETP.GE.AND P0, PT, R17, R2, PT ;  /* 0x000000021100720c */ /* 0x008fda0003f06270 */
[----:B------:R-:W-:Y:S05]  /*125e0*/  @!P0 BRA `(.L_x_231) ;  /* 0x0000001000bc8947 */ /* 0x000fea0003800000 */
[----:B0-----:R0:W5:Y:S04]  /*125f0*/  LDL.LU R0, [R1+0x4] ;  /* 0x0000040001007983 */ /* 0x0011680000300800 */
[----:B------:R0:W5:Y:S02]  /*12600*/  LDL.LU R6, [R1] ;  /* 0x0000000001067983 */ /* 0x0001640000300800 */
.L_x_253:
[----:B------:R-:W3:Y:S01]  /*12610*/  LDL R2, [R1+0x24] ;  /* 0x0000240001027983 */ /* 0x000ee20000100800 */
[----:B-1---5:R-:W-:Y:S01]  /*12620*/  VIADD R3, R6, 0x1 ;  /* 0x0000000106037836 */ /* 0x022fe20000000000 */
[----:B------:R-:W-:Y:S05]  /*12630*/  YIELD ;  /* 0x0000000000007946 */ /* 0x000fea0003800000 */
[C---:B------:R-:W-:Y:S01]  /*12640*/  ISETP.NE.AND P0, PT, R3.reuse, 0x2, PT ;  /* 0x000000020300780c */ /* 0x040fe20003f05270 */
[----:B------:R-:W-:Y:S03]  /*12650*/  BSSY B0, `(.L_x_232) ;  /* 0x000008a000007945 */ /* 0x000fe60003800000 */
[----:B------:R-:W-:-:S02]  /*12660*/  SEL R9, R3, RZ, P0 ;  /* 0x000000ff03097207 */ /* 0x000fc40000000000 */
[----:B---3--:R-:W-:Y:S02]  /*12670*/  LOP3.LUT P1, RZ, R2, 0x1, RZ, 0xc0, !PT ;  /* 0x0000000102ff7812 */ /* 0x008fe4000782c0ff */
[----:B------:R-:W-:-:S04]  /*12680*/  SEL R2, RZ, 0x1, P0 ;  /* 0x00000001ff027807 */ /* 0x000fc80000000000 */
[----:B------:R-:W-:-:S05]  /*12690*/  LOP3.LUT R8, R0, R2, RZ, 0x3c, !PT ;  /* 0x0000000200087212 */ /* 0x000fca00078e3cff */
[----:B------:R1:W-:Y:S04]  /*126a0*/  STL [R1+0x4], R8 ;  /* 0x0000040801007387 */ /* 0x0003e80000100800 */
[----:B------:R1:W-:Y:S01]  /*126b0*/  STL [R1], R9 ;  /* 0x0000000901007387 */ /* 0x0003e20000100800 */
[----:B------:R-:W-:Y:S05]  /*126c0*/  @!P1 BRA `(.L_x_233) ;  /* 0x0000000800089947 */ /* 0x000fea0003800000 */
[----:B------:R-:W-:Y:S01]  /*126d0*/  ULDC.64 UR4, c[0x0][0x418] ;  /* 0x0001060000047ab9 */ /* 0x000fe20000000a00 */
[----:B------:R-:W-:Y:S01]  /*126e0*/  IMAD.MOV.U32 R7, RZ, RZ, R17 ;  /* 0x000000ffff077224 */ /* 0x000fe200078e0011 */
[----:B------:R-:W-:-:S04]  /*126f0*/  ISETP.NE.U32.AND P0, PT, RZ, UR4, PT ;  /* 0x00000004ff007c0c */ /* 0x000fc8000bf05070 */
[----:B------:R-:W-:-:S13]  /*12700*/  ISETP.NE.AND.EX P0, PT, RZ, UR5, PT, P0 ;  /* 0x00000005ff007c0c */ /* 0x000fda000bf05300 */
[----:B------:R-:W-:Y:S05]  /*12710*/  @!P0 BRA `(.L_x_234) ;  /* 0x00000000004c8947 */ /* 0x000fea0003800000 */
[----:B------:R-:W3:Y:S01]  /*12720*/  LDL R10, [R1+0x1c] ;  /* 0x00001c00010a7983 */ /* 0x000ee20000100800 */
[----:B------:R-:W4:Y:S01]  /*12730*/  LDC R7, c[0x0][0x43c] ;  /* 0x00010f00ff077b82 */ /* 0x000f220000000800 */
[----:B------:R-:W-:Y:S02]  /*12740*/  ULDC.64 UR6, c[0x0][0x428] ;  /* 0x00010a0000067ab9 */ /* 0x000fe40000000a00 */
[----:B--2---:R-:W2:Y:S01]  /*12750*/  LDL R5, [R1+0x8] ;  /* 0x0000080001057983 */ /* 0x004ea20000100800 */
[----:B----4-:R-:W-:-:S13]  /*12760*/  ISETP.NE.AND P0, PT, R7, 0x1, PT ;  /* 0x000000010700780c */ /* 0x010fda0003f05270 */
[----:B------:R-:W4:Y:S02]  /*12770*/  @P0 LDC.64 R2, c[0x0][0x440] ;  /* 0x00011000ff020b82 */ /* 0x000f240000000a00 */
[----:B----4-:R-:W-:-:S04]  /*12780*/  @P0 IMAD.HI.U32 R4, R17, R2, RZ ;  /* 0x0000000211040227 */ /* 0x010fc800078e00ff */
[----:B------:R-:W-:Y:S01]  /*12790*/  IMAD.MOV.U32 R2, RZ, RZ, R17 ;  /* 0x000000ffff027224 */ /* 0x000fe200078e0011 */
[----:B------:R-:W-:-:S05]  /*127a0*/  @P0 SHF.R.U32.HI R2, RZ, R3, R4 ;  /* 0x00000003ff020219 */ /* 0x000fca0000011604 */
[----:B------:R-:W-:-:S04]  /*127b0*/  IMAD.MOV R3, RZ, RZ, -R2 ;  /* 0x000000ffff037224 */ /* 0x000fc800078e0a02 */
[----:B------:R-:W-:Y:S01]  /*127c0*/  IMAD R7, R7, R3, R17 ;  /* 0x0000000307077224 */ /* 0x000fe200078e0211 */
[----:B------:R-:W-:Y:S01]  /*127d0*/  SHF.R.S32.HI R3, RZ, 0x1f, R2 ;  /* 0x0000001fff037819 */ /* 0x000fe20000011402 */
[----:B---3--:R-:W-:-:S04]  /*127e0*/  IMAD R4, R10, UR6, RZ ;  /* 0x000000060a047c24 */ /* 0x008fc8000f8e02ff */
[C---:B--2---:R-:W-:Y:S02]  /*127f0*/  IMAD R4, R5.reuse, UR7, R4 ;  /* 0x0000000705047c24 */ /* 0x044fe4000f8e0204 */
[----:B------:R-:W-:-:S04]  /*12800*/  IMAD.WIDE.U32 R2, R5, UR6, R2 ;  /* 0x0000000605027c25 */ /* 0x000fc8000f8e0002 */
[----:B------:R-:W-:Y:S01]  /*12810*/  IMAD.IADD R3, R4, 0x1, R3 ;  /* 0x0000000104037824 */ /* 0x000fe200078e0203 */
[----:B------:R-:W-:-:S04]  /*12820*/  LEA R4, P0, R2, UR4, 0x2 ;  /* 0x0000000402047c11 */ /* 0x000fc8000f8010ff */
[----:B------:R-:W-:-:S05]  /*12830*/  LEA.HI.X R5, R2, UR5, R3, 0x2, P0 ;  /* 0x0000000502057c11 */ /* 0x000fca00080f1403 */
[----:B------:R3:W5:Y:S04]  /*12840*/  LDG.E R16, desc[UR48][R4.64] ;  /* 0x0000003004107981 */ /* 0x000768000c1e1900 */
.L_x_234:
[----:B---3--:R-:W-:Y:S01]  /*12850*/  IMAD R4, R9, 0x8, R19 ;  /* 0x0000000809047824 */ /* 0x008fe200078e0213 */
[----:B------:R-:W-:Y:S01]  /*12860*/  SHF.L.U32 R3, R8, 0x1f, RZ ;  /* 0x0000001f08037819 */ /* 0x000fe200000006ff */
[----:B------:R-:W3:Y:S01]  /*12870*/  S2R R2, SR_TID.X ;  /* 0x0000000000027919 */ /* 0x000ee20000002100 */
[----:B------:R-:W-:Y:S02]  /*12880*/  BSSY B1, `(.L_x_235) ;  /* 0x0000005000017945 */ /* 0x000fe40003800000 */
[----:B------:R-:W4:Y:S01]  /*12890*/  SYNCS.PHASECHK.TRANS64.TRYWAIT P0, [R4+URZ+0x38880], R3 ;  /* 0x03888003040075a7 */ /* 0x000f22000800017f */
[----:B---3--:R-:W-:-:S04]  /*128a0*/  LOP3.LUT R2, R2, 0x7f, RZ, 0xc0, !PT ;  /* 0x0000007f02027812 */ /* 0x008fc800078ec0ff */
[----:B------:R-:W-:Y:S01]  /*128b0*/  ISETP.NE.AND P1, PT, R2, RZ, PT ;  /* 0x000000ff0200720c */ /* 0x000fe20003f25270 */
[----:B----4-:R-:W-:-:S12]  /*128c0*/  @!P0 BRA `(.L_x_236) ;  /* 0x0000003800808947 */ /* 0x010fd80003800000 */
.L_x_312:
[----:B------:R-:W-:Y:S05]  /*128d0*/  BSYNC B1 ;  /* 0x0000000000017941 */ /* 0x000fea0003800000 */
.L_x_235:
[----:B------:R-:W-:Y:S04]  /*128e0*/  BSSY B1, `(.L_x_237) ;  /* 0x0000009000017945 */ /* 0x000fe80003800000 */
[----:B------:R-:W-:Y:S05]  /*128f0*/  @P1 BRA `(.L_x_238) ;  /* 0x00000000001c1947 */ /* 0x000fea0003800000 */
[----:B------:R-:W2:Y:S02]  /*12900*/  S2R R2, SR_TID.X ;  /* 0x0000000000027919 */ /* 0x000ea40000002100 */
[----:B--2---:R-:W-:Y:S01]  /*12910*/  LOP3.LUT R5, R2, 0x1f, RZ, 0xc0, !PT ;  /* 0x0000001f02057812 */ /* 0x004fe200078ec0ff */
[----:B------:R-:W-:-:S03]  /*12920*/  IMAD.MOV.U32 R2, RZ, RZ, 0x8000 ;  /* 0x00008000ff027424 */ /* 0x000fc600078e00ff */
[----:B------:R-:W-:Y:S01]  /*12930*/  ISETP.NE.AND P0, PT, R5, RZ, PT ;  /* 0x000000ff0500720c */ /* 0x000fe20003f05270 */
[----:B------:R4:W-:-:S12]  /*12940*/  SYNCS.ARRIVE.TRANS64 RZ, [R4+URZ+0x38870], R2 ;  /* 0x0388700204ff79a7 */ /* 0x0009d8000800003f */
[----:B----4-:R-:W-:Y:S05]  /*12950*/  @!P0 BRA `(.L_x_238) ;  /* 0x0000000000048947 */ /* 0x010fea0003800000 */
[----:B------:R-:W-:Y:S01]  /*12960*/  BPT.TRAP 0x1 ;  /* 0x000000040000795c */ /* 0x000fe20000300000 */
.L_x_238:
[----:B------:R-:W-:Y:S05]  /*12970*/  BSYNC B1 ;  /* 0x0000000000017941 */ /* 0x000fea0003800000 */
.L_x_237:
[----:B------:R-:W4:Y:S01]  /*12980*/  LDL R2, [R1] ;  /* 0x0000000001027983 */ /* 0x000f220000100800 */
[----:B------:R-:W-:Y:S01]  /*12990*/  IMAD.MOV.U32 R11, RZ, RZ, RZ ;  /* 0x000000ffff0b7224 */ /* 0x000fe200078e00ff */
[----:B------:R-:W-:Y:S01]  /*129a0*/  UIADD3 UR4, UP0, UR52, 0x470, URZ ;  /* 0x0000047034047890 */ /* 0x000fe2000ff1e03f */
[----:B------:R-:W-:Y:S01]  /*129b0*/  PLOP3.LUT P0, PT, PT, PT, PT, 0x80, 0x0 ;  /* 0x000000000000781c */ /* 0x000fe20003f0f070 */
[----:B--2---:R-:W-:Y:S01]  /*129c0*/  VIADD R5, R4, 0x38870 ;  /* 0x0003887004057836 */ /* 0x004fe20000000000 */
[----:B------:R-:W-:Y:S01]  /*129d0*/  LEA R7, R7, UR40, 0x7 ;  /* 0x0000002807077c11 */ /* 0x000fe2000f8e38ff */
[----:B------:R-:W-:Y:S01]  /*129e0*/  UIADD3.X UR5, URZ, UR53, URZ, UP0, !UPT ;  /* 0x000000353f057290 */ /* 0x000fe200087fe43f */
[----:B------:R-:W-:Y:S01]  /*129f0*/  R2UR UR10, R11 ;  /* 0x000000000b0a72ca */ /* 0x000fe200000e0000 */
[----:B------:R-:W-:Y:S01]  /*12a00*/  UMOV UR6, 0x0 ;  /* 0x0000000000067882 */ /* 0x000fe20000000000 */
[----:B------:R-:W-:Y:S01]  /*12a10*/  UMOV UR7, 0x14f00000 ;  /* 0x14f0000000077882 */ /* 0x000fe20000000000 */
[----:B----4-:R-:W-:-:S04]  /*12a20*/  IMAD R2, R2, 0x8000, R19 ;  /* 0x0000800002027824 */ /* 0x010fc800078e0213 */
[----:B-1----:R-:W-:-:S08]  /*12a30*/  VIADD R8, R2, 0x10400 ;  /* 0x0001040002087836 */ /* 0x002fd00000000000 */
.L_x_239:
[----:B------:R-:W-:-:S13]  /*12a40*/  @P0 ELECT P2, URZ, PT ;  /* 0x00000000003f082f */ /* 0x000fda0003840000 */
[----:B-----5:R-:W-:Y:S01]  /*12a50*/  @P2 R2UR UR13, R16 ;  /* 0x00000000100d22ca */ /* 0x020fe200000e0000 */
[----:B------:R-:W-:Y:S01]  /*12a60*/  UMOV UR12, UR36 ;  /* 0x00000024000c7c82 */ /* 0x000fe20008000000 */
[----:B------:R-:W-:Y:S02]  /*12a70*/  @P2 R2UR UR11, R7 ;  /* 0x00000000070b22ca */ /* 0x000fe400000e0000 */
[----:B------:R-:W-:Y:S02]  /*12a80*/  @P2 R2UR UR9, R5 ;  /* 0x00000000050922ca */ /* 0x000fe400000e0000 */
[----:B------:R-:W-:Y:S02]  /*12a90*/  @P2 R2UR UR8, R8 ;  /* 0x00000000080822ca */ /* 0x000fe400000e0000 */
[----:B------:R-:W-:Y:S02]  /*12aa0*/  @P2 PLOP3.LUT P0, PT, P2, PT, PT, 0x8, 0x0 ;  /* 0x000000000000281c */ /* 0x000fe4000170e170 */
[----:B------:R-:W-:-:S09]  /*12ab0*/  PLOP3.LUT P2, PT, PT, PT, PT, 0x8, 0x0 ;  /* 0x000000000000781c */ /* 0x000fd20003f4e170 */
[----:B------:R1:W-:Y:S02]  /*12ac0*/  UTMALDG.4D [UR8], [UR4], desc[UR6] ;  /* 0x00000608040075b4 */ /* 0x0003e40008019000 */
[----:B-1----:R-:W-:Y:S05]  /*12ad0*/  @P0 BRA.U.ANY `(.L_x_239) ;  /* 0xfffffffd00d80947 */ /* 0x002fea000393ffff */
[----:B------:R-:W-:Y:S01]  /*12ae0*/  IMAD.MOV.U32 R10, RZ, RZ, 0x80 ;  /* 0x00000080ff0a7424 */ /* 0x000fe200078e00ff */
[----:B------:R-:W-:Y:S01]  /*12af0*/  PLOP3.LUT P0, PT, PT, PT, PT, 0x80, 0x0 ;  /* 0x000000000000781c */ /* 0x000fe20003f0f070 */
[----:B------:R-:W-:Y:S01]  /*12b00*/  VIADD R8, R2, 0x14400 ;  /* 0x0001440002087836 */ /* 0x000fe20000000000 */
[----:B------:R-:W-:Y:S01]  /*12b10*/  UMOV UR6, 0x0 ;  /* 0x0000000000067882 */ /* 0x000fe20000000000 */
[----:B------:R-:W-:Y:S01]  /*12b20*/  UMOV UR7, 0x14f00000 ;  /* 0x14f0000000077882 */ /* 0x000fe20000000000 */
[----:B------:R-:W-:-:S15]  /*12b30*/  R2UR UR10, R10 ;  /* 0x000000000a0a72ca */ /* 0x000fde00000e0000 */
.L_x_240:
[----:B------:R-:W-:-:S13]  /*12b40*/  @P0 ELECT P2, URZ, PT ;  /* 0x00000000003f082f */ /* 0x000fda0003840000 */
[----:B------:R-:W-:Y:S01]  /*12b50*/  @P2 R2UR UR13, R16 ;  /* 0x00000000100d22ca */ /* 0x000fe200000e0000 */
        /* <DEDUP_REMOVED lines=8> */
[----:B------:R-:W1:Y:S01]  /*12be0*/  SYNCS.PHASECHK.TRANS64.TRYWAIT P0, [R4+URZ+0x38840], R3 ;  /* 0x03884003040075a7 */ /* 0x000e62000800017f */
[----:B------:R-:W-:Y:S04]  /*12bf0*/  BSSY B1, `(.L_x_241) ;  /* 0x0000002000017945 */ /* 0x000fe80003800000 */
[----:B-1----:R-:W-:Y:S05]  /*12c00*/  @!P0 BRA `(.L_x_242) ;  /* 0x0000003400c48947 */ /* 0x002fea0003800000 */
.L_x_313:
[----:B------:R-:W-:Y:S05]  /*12c10*/  BSYNC B1 ;  /* 0x0000000000017941 */ /* 0x000fea0003800000 */
.L_x_241:
[----:B------:R-:W-:Y:S01]  /*12c20*/  BSSY B1, `(.L_x_243) ;  /* 0x000000b000017945 */ /* 0x000fe20003800000 */
[----:B------:R-:W-:Y:S02]  /*12c30*/  IMAD.MOV.U32 R8, RZ, RZ, 0x0 ;  /* 0x00000000ff087424 */ /* 0x000fe400078e00ff */
[----:B------:R-:W-:Y:S01]  /*12c40*/  IMAD.MOV.U32 R9, RZ, RZ, 0x14f00000 ;  /* 0x14f00000ff097424 */ /* 0x000fe200078e00ff */
[----:B------:R-:W-:Y:S06]  /*12c50*/  @P1 BRA `(.L_x_244) ;  /* 0x00000000001c1947 */ /* 0x000fec0003800000 */
[----:B------:R-:W2:Y:S01]  /*12c60*/  S2R R5, SR_TID.X ;  /* 0x0000000000057919 */ /* 0x000ea20000002100 */
[----:B-1-3--:R-:W-:-:S04]  /*12c70*/  IMAD.MOV.U32 R3, RZ, RZ, 0x8000 ;  /* 0x00008000ff037424 */ /* 0x00afc800078e00ff */
[----:B------:R4:W-:Y:S01]  /*12c80*/  SYNCS.ARRIVE.TRANS64 RZ, [R4+URZ+0x38830], R3 ;  /* 0x0388300304ff79a7 */ /* 0x0009e2000800003f */
[----:B--2---:R-:W-:-:S04]  /*12c90*/  LOP3.LUT R5, R5, 0x1f, RZ, 0xc0, !PT ;  /* 0x0000001f05057812 */ /* 0x004fc800078ec0ff */
[----:B------:R-:W-:-:S13]  /*12ca0*/  ISETP.NE.AND P0, PT, R5, RZ, PT ;  /* 0x000000ff0500720c */ /* 0x000fda0003f05270 */
[----:B----4-:R-:W-:Y:S05]  /*12cb0*/  @!P0 BRA `(.L_x_244) ;  /* 0x0000000000048947 */ /* 0x010fea0003800000 */
[----:B------:R-:W-:Y:S01]  /*12cc0*/  BPT.TRAP 0x1 ;  /* 0x000000040000795c */ /* 0x000fe20000300000 */
.L_x_244:
[----:B------:R-:W-:Y:S05]  /*12cd0*/  BSYNC B1 ;  /* 0x0000000000017941 */ /* 0x000fea0003800000 */
.L_x_243:
[----:B------:R-:W-:Y:S01]  /*12ce0*/  R2UR UR10, R11 ;  /* 0x000000000b0a72ca */ /* 0x000fe200000e0000 */
[----:B------:R-:W-:Y:S01]  /*12cf0*/  UIADD3 UR4, UP0, UR52, 0x370, URZ ;  /* 0x0000037034047890 */ /* 0x000fe2000ff1e03f */
[----:B------:R-:W-:Y:S01]  /*12d00*/  R2UR UR6, R8 ;  /* 0x00000000080672ca */ /* 0x000fe200000e0000 */
[----:B-1-3--:R-:W-:Y:S01]  /*12d10*/  VIADD R4, R4, 0x38830 ;  /* 0x0003883004047836 */ /* 0x00afe20000000000 */
[----:B------:R-:W-:Y:S01]  /*12d20*/  R2UR UR7, R9 ;  /* 0x00000000090772ca */ /* 0x000fe200000e0000 */
[----:B------:R-:W-:Y:S01]  /*12d30*/  VIADD R3, R2, 0x28400 ;  /* 0x0002840002037836 */ /* 0x000fe20000000000 */
[----:B------:R-:W-:Y:S01]  /*12d40*/  PLOP3.LUT P0, PT, PT, PT, PT, 0x80, 0x0 ;  /* 0x000000000000781c */ /* 0x000fe20003f0f070 */
[----:B------:R-:W-:-:S12]  /*12d50*/  UIADD3.X UR5, URZ, UR53, URZ, UP0, !UPT ;  /* 0x000000353f057290 */ /* 0x000fd800087fe43f */
.L_x_245:
        /* <DEDUP_REMOVED lines=10> */
[----:B------:R-:W-:Y:S01]  /*12e00*/  R2UR UR10, R10 ;  /* 0x000000000a0a72ca */ /* 0x000fe200000e0000 */
[----:B------:R-:W-:Y:S01]  /*12e10*/  VIADD R2, R2, 0x2c400 ;  /* 0x0002c40002027836 */ /* 0x000fe20000000000 */
[----:B------:R-:W-:Y:S02]  /*12e20*/  R2UR UR6, R8 ;  /* 0x00000000080672ca */ /* 0x000fe400000e0000 */
[----:B------:R-:W-:Y:S02]  /*12e30*/  R2UR UR7, R9 ;  /* 0x00000000090772ca */ /* 0x000fe400000e0000 */
[----:B------:R-:W-:-:S13]  /*12e40*/  PLOP3.LUT P0, PT, PT, PT, PT, 0x80, 0x0 ;  /* 0x000000000000781c */ /* 0x000fda0003f0f070 */
.L_x_246:
        /* <DEDUP_REMOVED lines=9> */
[----:B---3--:R-:W-:Y:S05]  /*12ee0*/  @P0 BRA.U.ANY `(.L_x_246) ;  /* 0xfffffffd00d80947 */ /* 0x008fea000393ffff */
.L_x_233:
[----:B------:R-:W-:Y:S05]  /*12ef0*/  BSYNC B0 ;  /* 0x0000000000007941 */ /* 0x000fea0003800000 */
.L_x_232:
[----:B------:R-:W-:-:S06]  /*12f00*/  UISETP.NE.AND UP0, UPT, UR39, 0x3, UPT ;  /* 0x000000032700788c */ /* 0x000fcc000bf05270 */
[----:B------:R-:W-:-:S13]  /*12f10*/  PLOP3.LUT P0, PT, PT, PT, UP0, 0x80, 0x0 ;  /* 0x000000000000781c */ /* 0x000fda0003f0f008 */
[----:B------:R-:W-:Y:S05]  /*12f20*/  @!P0 BRA `(.L_x_247) ;  /* 0x0000000000048947 */ /* 0x000fea0003800000 */
[----:B------:R-:W-:Y:S01]  /*12f30*/  BPT.TRAP 0x1 ;  /* 0x000000040000795c */ /* 0x000fe20000300000 */
.L_x_247:
[----:B------:R-:W-:Y:S01]  /*12f40*/  IMAD.U32 R2, RZ, RZ, UR42 ;  /* 0x0000002aff027e24 */ /* 0x000fe2000f8e00ff */
[----:B------:R-:W-:Y:S01]  /*12f50*/  BSSY B0, `(.L_x_248) ;  /* 0x0000007000007945 */ /* 0x000fe20003800000 */
[----:B------:R-:W-:-:S03]  /*12f60*/  IMAD R20, R6, 0x8, R19 ;  /* 0x0000000806147824 */ /* 0x000fc600078e0213 */
[----:B------:R-:W-:Y:S02]  /*12f70*/  ISETP.NE.AND P1, PT, R2, 0x3, PT ;  /* 0x000000030200780c */ /* 0x000fe40003f25270 */
[----:B------:R-:W-:-:S04]  /*12f80*/  LOP3.LUT R2, R0, 0x1, RZ, 0x3c, !PT ;  /* 0x0000000100027812 */ /* 0x000fc800078e3cff */
[----:B------:R-:W-:-:S04]  /*12f90*/  SHF.L.U32 R2, R2, 0x1f, RZ ;  /* 0x0000001f02027819 */ /* 0x000fc800000006ff */
[----:B------:R-:W3:Y:S02]  /*12fa0*/  SYNCS.PHASECHK.TRANS64.TRYWAIT P0, [R20+URZ+0x38870], R2 ;  /* 0x03887002140075a7 */ /* 0x000ee4000800017f */
[----:B---3--:R-:W-:Y:S05]  /*12fb0*/  @!P0 BRA `(.L_x_249) ;  /* 0x0000003000ec8947 */ /* 0x008fea0003800000 */
.L_x_314:
[----:B------:R-:W-:Y:S05]  /*12fc0*/  BSYNC B0 ;  /* 0x0000000000007941 */ /* 0x000fea0003800000 */
.L_x_248:
[----:B------:R-:W-:Y:S05]  /*12fd0*/  @!P1 BRA `(.L_x_250) ;  /* 0x0000000000049947 */ /* 0x000fea0003800000 */
[----:B------:R-:W-:Y:S01]  /*12fe0*/  BPT.TRAP 0x1 ;  /* 0x000000040000795c */ /* 0x000fe20000300000 */
.L_x_250:
[----:B------:R-:W-:Y:S01]  /*12ff0*/  SHF.L.U32 R0, R0, 0x1f, RZ ;  /* 0x0000001f00007819 */ /* 0x000fe200000006ff */
[----:B------:R-:W-:-:S03]  /*13000*/  IMAD.SHL.U32 R3, R6, 0x8000, RZ ;  /* 0x0000800006037824 */ /* 0x000fc600078e00ff */
[----:B------:R-:W4:Y:S02]  /*13010*/  SYNCS.PHASECHK.TRANS64.TRYWAIT P0, [R20+URZ+0x38860], R0 ;  /* 0x03886000140075a7 */ /* 0x000f24000800017f */
[----:B----4-:R-:W-:Y:S05]  /*13020*/  @!P0 BRA `(.L_x_251) ;  /* 0x0000003000e48947 */ /* 0x010fea0003800000 */
.L_x_315:
[----:B---3--:R-:W4:Y:S04]  /*13030*/  LDL R2, [R1+0x2c] ;  /* 0x00002c0001027983 */ /* 0x008f280000100800 */
[----:B------:R-:W3:Y:S04]  /*13040*/  LDL R18, [R1+0x20] ;  /* 0x0000200001127983 */ /* 0x000ee80000100800 */
[----:B------:R-:W5:Y:S01]  /*13050*/  LDL R12, [R1+0x28] ;  /* 0x00002800010c7983 */ /* 0x000f620000100800 */
[----:B------:R-:W-:Y:S05]  /*13060*/  WARPSYNC.ALL ;  /* 0x0000000000007948 */ /* 0x000fea0003800000 */
[----:B----4-:R-:W-:-:S05]  /*13070*/  LOP3.LUT R0, R3, R2, RZ, 0xfc, !PT ;  /* 0x0000000203007212 */ /* 0x010fca00078efcff */
[----:B------:R-:W-:-:S05]  /*13080*/  IMAD.IADD R0, R19, 0x1, R0 ;  /* 0x0000000113007824 */ /* 0x000fca00078e0200 */
[----:B-1----:R-:W1:Y:S01]  /*13090*/  LDSM.16.MT88.4 R8, [R0+0x10400] ;  /* 0x010400000008783b */ /* 0x002e620000004200 */
[----:B---3--:R-:W-:Y:S01]  /*130a0*/  IMAD.IADD R2, R18, 0x1, R0 ;  /* 0x0000000112027824 */ /* 0x008fe200078e0200 */
[C-C-:B-1----:R-:W-:Y:S02]  /*130b0*/  PRMT R4, R8.reuse, 0x6420, R9.reuse ;  /* 0x0000642008047816 */ /* 0x142fe40000000009 */
[----:B--2---:R-:W-:Y:S02]  /*130c0*/  PRMT R5, R8, 0x7531, R9 ;  /* 0x0000753108057816 */ /* 0x004fe40000000009 */
[C-C-:B------:R-:W-:Y:S02]  /*130d0*/  PRMT R6, R10.reuse, 0x6420, R11.reuse ;  /* 0x000064200a067816 */ /* 0x140fe4000000000b */
[----:B------:R-:W-:Y:S02]  /*130e0*/  PRMT R7, R10, 0x7531, R11 ;  /* 0x000075310a077816 */ /* 0x000fe4000000000b */
[----:B------:R-:W1:Y:S01]  /*130f0*/  LDSM.16.MT88.4 R8, [R2+0x10400] ;  /* 0x010400000208783b */ /* 0x000e620000004200 */
[----:B-----5:R-:W-:-:S05]  /*13100*/  IADD3 R3, R19, R3, R12 ;  /* 0x0000000313037210 */ /* 0x020fca0007ffe00c */
[----:B------:R-:W-:Y:S01]  /*13110*/  STSM.16.M88.4 [R3+0x400], R4 ;  /* 0x0004000403007844 */ /* 0x000fe20000000200 */
[C-C-:B-1----:R-:W-:Y:S02]  /*13120*/  PRMT R12, R8.reuse, 0x6420, R9.reuse ;  /* 0x00006420080c7816 */ /* 0x142fe40000000009 */
[----:B------:R-:W-:Y:S02]  /*13130*/  PRMT R13, R8, 0x7531, R9 ;  /* 0x00007531080d7816 */ /* 0x000fe40000000009 */
[C-C-:B------:R-:W-:Y:S02]  /*13140*/  PRMT R14, R10.reuse, 0x6420, R11.reuse ;  /* 0x000064200a0e7816 */ /* 0x140fe4000000000b */
[----:B------:R-:W-:-:S05]  /*13150*/  PRMT R15, R10, 0x7531, R11 ;  /* 0x000075310a0f7816 */ /* 0x000fca000000000b */
[----:B------:R-:W-:Y:S04]  /*13160*/  STSM.16.M88.4 [R3+0x2400], R12 ;  /* 0x0024000c03007844 */ /* 0x000fe80000000200 */
[----:B------:R-:W1:Y:S02]  /*13170*/  LDSM.16.MT88.4 R8, [R0+0x14400] ;  /* 0x014400000008783b */ /* 0x000e640000004200 */
[C-C-:B-1----:R-:W-:Y:S02]  /*13180*/  PRMT R4, R8.reuse, 0x6420, R9.reuse ;  /* 0x0000642008047816 */ /* 0x142fe40000000009 */
[----:B------:R-:W-:Y:S02]  /*13190*/  PRMT R5, R8, 0x7531, R9 ;  /* 0x0000753108057816 */ /* 0x000fe40000000009 */
[----:B------:R-:W-:-:S02]  /*131a0*/  PRMT R6, R10, 0x6420, R11 ;  /* 0x000064200a067816 */ /* 0x000fc4000000000b */
[----:B------:R-:W-:Y:S02]  /*131b0*/  PRMT R7, R10, 0x7531, R11 ;  /* 0x000075310a077816 */ /* 0x000fe4000000000b */
[----:B------:R-:W1:Y:S04]  /*131c0*/  LDSM.16.MT88.4 R8, [R2+0x14400] ;  /* 0x014400000208783b */ /* 0x000e680000004200 */
[----:B------:R-:W-:Y:S01]  /*131d0*/  STSM.16.M88.4 [R3+0x4400], R4 ;  /* 0x0044000403007844 */ /* 0x000fe20000000200 */
[C-C-:B-1----:R-:W-:Y:S02]  /*131e0*/  PRMT R12, R8.reuse, 0x6420, R9.reuse ;  /* 0x00006420080c7816 */ /* 0x142fe40000000009 */
[----:B------:R-:W-:Y:S02]  /*131f0*/  PRMT R13, R8, 0x7531, R9 ;  /* 0x00007531080d7816 */ /* 0x000fe40000000009 */
[----:B------:R-:W-:-:S02]  /*13200*/  PRMT R14, R10, 0x6420, R11 ;  /* 0x000064200a0e7816 */ /* 0x000fc4000000000b */
[----:B------:R-:W-:-:S05]  /*13210*/  PRMT R15, R10, 0x7531, R11 ;  /* 0x000075310a0f7816 */ /* 0x000fca000000000b */
[----:B------:R1:W-:Y:S04]  /*13220*/  STSM.16.M88.4 [R3+0x6400], R12 ;  /* 0x0064000c03007844 */ /* 0x0003e80000000200 */
[----:B------:R-:W2:Y:S04]  /*13230*/  LDSM.16.MT88.4 R8, [R0+0x11400] ;  /* 0x011400000008783b */ /* 0x000ea80000004200 */
[----:B-1----:R-:W3:Y:S01]  /*13240*/  LDL R15, [R1+0xc] ;  /* 0x00000c00010f7983 */ /* 0x002ee20000100800 */
[C-C-:B--2---:R-:W-:Y:S02]  /*13250*/  PRMT R4, R8.reuse, 0x6420, R9.reuse ;  /* 0x0000642008047816 */ /* 0x144fe40000000009 */
[----:B------:R-:W-:-:S02]  /*13260*/  PRMT R5, R8, 0x7531, R9 ;  /* 0x0000753108057816 */ /* 0x000fc40000000009 */
[C-C-:B------:R-:W-:Y:S02]  /*13270*/  PRMT R6, R10.reuse, 0x6420, R11.reuse ;  /* 0x000064200a067816 */ /* 0x140fe4000000000b */
[----:B------:R-:W-:Y:S02]  /*13280*/  PRMT R7, R10, 0x7531, R11 ;  /* 0x000075310a077816 */ /* 0x000fe4000000000b */
[----:B------:R-:W1:Y:S01]  /*13290*/  LDSM.16.MT88.4 R8, [R2+0x11400] ;  /* 0x011400000208783b */ /* 0x000e620000004200 */
[----:B------:R-:W-:Y:S01]  /*132a0*/  IMAD.MOV.U32 R14, RZ, RZ, R18 ;  /* 0x000000ffff0e7224 */ /* 0x000fe200078e0012 */
[C-C-:B-1----:R-:W-:Y:S02]  /*132b0*/  PRMT R12, R8.reuse, 0x6420, R9.reuse ;  /* 0x00006420080c7816 */ /* 0x142fe40000000009 */
[----:B------:R-:W-:Y:S02]  /*132c0*/  PRMT R13, R8, 0x7531, R9 ;  /* 0x00007531080d7816 */ /* 0x000fe40000000009 */
[----:B---3--:R-:W-:-:S05]  /*132d0*/  IADD3 R18, R15, 0x400, R3 ;  /* 0x000004000f127810 */ /* 0x008fca0007ffe003 */
[----:B------:R1:W-:Y:S02]  /*132e0*/  STSM.16.M88.4 [R18], R4 ;  /* 0x0000000412007844 */ /* 0x0003e40000000200 */
[----:B-1----:R-:W-:Y:S01]  /*132f0*/  IMAD.MOV.U32 R6, RZ, RZ, R14 ;  /* 0x000000ffff067224 */ /* 0x002fe200078e000e */
[C---:B------:R-:W-:Y:S01]  /*13300*/  PRMT R14, R10.reuse, 0x6420, R11 ;  /* 0x000064200a0e7816 */ /* 0x040fe2000000000b */
[----:B------:R-:W-:Y:S01]  /*13310*/  IMAD.MOV.U32 R7, RZ, RZ, R15 ;  /* 0x000000ffff077224 */ /* 0x000fe200078e000f */
[----:B------:R-:W-:-:S05]  /*13320*/  PRMT R15, R10, 0x7531, R11 ;  /* 0x000075310a0f7816 */ /* 0x000fca000000000b */
[----:B------:R1:W-:Y:S04]  /*13330*/  STSM.16.M88.4 [R18+0x2000], R12 ;  /* 0x0020000c12007844 */ /* 0x0003e80000000200 */
[----:B------:R-:W2:Y:S01]  /*13340*/  LDSM.16.MT88.4 R8, [R0+0x15400] ;  /* 0x015400000008783b */ /* 0x000ea20000004200 */
[----:B-1----:R-:W-:Y:S02]  /*13350*/  IMAD.MOV.U32 R14, RZ, RZ, R6 ;  /* 0x000000ffff0e7224 */ /* 0x002fe400078e0006 */
[----:B------:R-:W-:Y:S01]  /*13360*/  IMAD.MOV.U32 R15, RZ, RZ, R7 ;  /* 0x000000ffff0f7224 */ /* 0x000fe200078e0007 */
[C-C-:B--2---:R-:W-:Y:S02]  /*13370*/  PRMT R4, R8.reuse, 0x6420, R9.reuse ;  /* 0x0000642008047816 */ /* 0x144fe40000000009 */
[----:B------:R-:W-:-:S02]  /*13380*/  PRMT R5, R8, 0x7531, R9 ;  /* 0x0000753108057816 */ /* 0x000fc40000000009 */
[C-C-:B------:R-:W-:Y:S02]  /*13390*/  PRMT R6, R10.reuse, 0x6420, R11.reuse ;  /* 0x000064200a067816 */ /* 0x140fe4000000000b */
[----:B------:R-:W-:Y:S02]  /*133a0*/  PRMT R7, R10, 0x7531, R11 ;  /* 0x000075310a077816 */ /* 0x000fe4000000000b */
[----:B------:R-:W1:Y:S04]  /*133b0*/  LDSM.16.MT88.4 R8, [R2+0x15400] ;  /* 0x015400000208783b */ /* 0x000e680000004200 */
[----:B------:R2:W-:Y:S02]  /*133c0*/  STSM.16.M88.4 [R18+0x4000], R4 ;  /* 0x0040000412007844 */ /* 0x0005e40000000200 */
[----:B--2---:R-:W-:-:S02]  /*133d0*/  IMAD.MOV.U32 R6, RZ, RZ, R14 ;  /* 0x000000ffff067224 */ /* 0x004fc400078e000e */
[----:B------:R-:W-:Y:S01]  /*133e0*/  IMAD.MOV.U32 R7, RZ, RZ, R15 ;  /* 0x000000ffff077224 */ /* 0x000fe200078e000f */
[C-C-:B-1----:R-:W-:Y:S02]  /*133f0*/  PRMT R12, R8.reuse, 0x6420, R9.reuse ;  /* 0x00006420080c7816 */ /* 0x142fe40000000009 */
[----:B------:R-:W-:Y:S02]  /*13400*/  PRMT R13, R8, 0x7531, R9 ;  /* 0x00007531080d7816 */ /* 0x000fe40000000009 */
[C-C-:B------:R-:W-:Y:S02]  /*13410*/  PRMT R14, R10.reuse, 0x6420, R11.reuse ;  /* 0x000064200a0e7816 */ /* 0x140fe4000000000b */
        /* <DEDUP_REMOVED lines=9> */
[----:B------:R-:W1:Y:S01]  /*134b0*/  LDSM.16.MT88.4 R8, [R2+0x12400] ;  /* 0x012400000208783b */ /* 0x000e620000004200 */
[----:B------:R-:W-:-:S05]  /*134c0*/  IADD3 R3, R15, 0x400, R3 ;  /* 0x000004000f037810 */ /* 0x000fca0007ffe003 */
[----:B------:R-:W-:Y:S01]  /*134d0*/  STSM.16.M88.4 [R3], R4 ;  /* 0x0000000403007844 */ /* 0x000fe20000000200 */
        /* <DEDUP_REMOVED lines=16> */
[----:B------:R-:W-:Y:S04]  /*135e0*/  STSM.16.M88.4 [R3+0x6000], R12 ;  /* 0x0060000c03007844 */ /* 0x000fe80000000200 */
[----:B------:R-:W1:Y:S02]  /*135f0*/  LDSM.16.MT88.4 R8, [R0+0x13400] ;  /* 0x013400000008783b */ /* 0x000e640000004200 */
[C-C-:B-1----:R-:W-:Y:S02]  /*13600*/  PRMT R4, R8.reuse, 0x6420, R9.reuse ;  /* 0x0000642008047816 */ /* 0x142fe40000000009 */
[----:B------:R-:W-:Y:S02]  /*13610*/  PRMT R5, R8, 0x7531, R9 ;  /* 0x0000753108057816 */ /* 0x000fe40000000009 */
[----:B------:R-:W-:-:S02]  /*13620*/  PRMT R6, R10, 0x6420, R11 ;  /* 0x000064200a067816 */ /* 0x000fc4000000000b */
[----:B------:R-:W-:Y:S02]  /*13630*/  PRMT R7, R10, 0x7531, R11 ;  /* 0x000075310a077816 */ /* 0x000fe4000000000b */
[----:B------:R-:W1:Y:S01]  /*13640*/  LDSM.16.MT88.4 R8, [R2+0x13400] ;  /* 0x013400000208783b */ /* 0x000e620000004200 */
[----:B------:R-:W-:-:S05]  /*13650*/  IMAD.IADD R3, R18, 0x1, R3 ;  /* 0x0000000112037824 */ /* 0x000fca00078e0203 */
[----:B------:R1:W-:Y:S02]  /*13660*/  STSM.16.M88.4 [R3], R4 ;  /* 0x0000000403007844 */ /* 0x0003e40000000200 */
[C-C-:B-1----:R-:W-:Y:S02]  /*13670*/  PRMT R4, R8.reuse, 0x6420, R9.reuse ;  /* 0x0000642008047816 */ /* 0x142fe40000000009 */
[----:B------:R-:W-:Y:S02]  /*13680*/  PRMT R5, R8, 0x7531, R9 ;  /* 0x0000753108057816 */ /* 0x000fe40000000009 */
[C-C-:B------:R-:W-:Y:S02]  /*13690*/  PRMT R6, R10.reuse, 0x6420, R11.reuse ;  /* 0x000064200a067816 */ /* 0x140fe4000000000b */
[----:B------:R-:W-:-:S05]  /*136a0*/  PRMT R7, R10, 0x7531, R11 ;  /* 0x000075310a077816 */ /* 0x000fca000000000b */
[----:B------:R-:W-:Y:S04]  /*136b0*/  STSM.16.M88.4 [R3+0x2000], R4 ;  /* 0x0020000403007844 */ /* 0x000fe80000000200 */
[----:B------:R-:W1:Y:S04]  /*136c0*/  LDSM.16.MT88.4 R8, [R0+0x17400] ;  /* 0x017400000008783b */ /* 0x000e680000004200 */
[----:B------:R-:W2:Y:S01]  /*136d0*/  LDSM.16.MT88.4 R4, [R2+0x17400] ;  /* 0x017400000204783b */ /* 0x000ea20000004200 */
[C-C-:B-1----:R-:W-:Y:S02]  /*136e0*/  PRMT R12, R8.reuse, 0x6420, R9.reuse ;  /* 0x00006420080c7816 */ /* 0x142fe40000000009 */
[----:B------:R-:W-:-:S02]  /*136f0*/  PRMT R13, R8, 0x7531, R9 ;  /* 0x00007531080d7816 */ /* 0x000fc40000000009 */
[C-C-:B------:R-:W-:Y:S02]  /*13700*/  PRMT R14, R10.reuse, 0x6420, R11.reuse ;  /* 0x000064200a0e7816 */ /* 0x140fe4000000000b */
[----:B------:R-:W-:Y:S02]  /*13710*/  PRMT R15, R10, 0x7531, R11 ;  /* 0x000075310a0f7816 */ /* 0x000fe4000000000b */
[C-C-:B--2---:R-:W-:Y:S02]  /*13720*/  PRMT R8, R4.reuse, 0x6420, R5.reuse ;  /* 0x0000642004087816 */ /* 0x144fe40000000005 */
        /* <DEDUP_REMOVED lines=10> */
[----:B--2---:R-:W2:Y:S01]  /*137d0*/  FENCE.VIEW.ASYNC.S ;  /* 0x00000000000073c6 */ /* 0x004ea20000000000 */
[----:B------:R-:W-:Y:S05]  /*137e0*/  @!P1 BRA `(.L_x_252) ;  /* 0x0000000000049947 */ /* 0x000fea0003800000 */
[----:B------:R-:W-:Y:S01]  /*137f0*/  BPT.TRAP 0x1 ;  /* 0x000000040000795c */ /* 0x000fe20000300000 */
.L_x_252:
[----:B------:R-:W3:Y:S01]  /*13800*/  S2R R0, SR_TID.X ;  /* 0x0000000000007919 */ /* 0x000ee20000002100 */
[----:B--2---:R2:W-:Y:S01]  /*13810*/  SYNCS.ARRIVE.TRANS64.A1T0 RZ, [R20+URZ+0x38850], RZ ;  /* 0x038850ff14ff79a7 */ /* 0x0045e2000810003f */
[----:B------:R4:W5:Y:S01]  /*13820*/  LDL R6, [R1] ;  /* 0x0000000001067983 */ /* 0x0009620000100800 */
[----:B---3--:R-:W-:-:S03]  /*13830*/  LOP3.LUT R2, R0, 0x7f, RZ, 0xc0, !PT ;  /* 0x0000007f00027812 */ /* 0x008fc600078ec0ff */
[----:B------:R-:W3:Y:S01]  /*13840*/  LDL R0, [R1+0x18] ;  /* 0x0000180001007983 */ /* 0x000ee20000100800 */
[----:B------:R-:W-:Y:S01]  /*13850*/  BAR.SYNC.DEFER_BLOCKING 0x2, 0x80 ;  /* 0x0082000000007b1d */ /* 0x000fe20000010000 */
[----:B------:R-:W-:-:S13]  /*13860*/  ISETP.NE.AND P0, PT, R2, RZ, PT ;  /* 0x000000ff0200720c */ /* 0x000fda0003f05270 */
[----:B--2---:R-:W-:-:S05]  /*13870*/  @!P0 VIADD R20, R20, 0x38880 ;  /* 0x0003888014148836 */ /* 0x004fca0000000000 */
[----:B------:R-:W-:-:S04]  /*13880*/  @!P0 PRMT R20, RZ, 0x654, R20 ;  /* 0x00000654ff148816 */ /* 0x000fc80000000014 */
[----:B------:R4:W-:Y:S01]  /*13890*/  @!P0 SYNCS.ARRIVE.TRANS64.RED.A1T0 RZ, [R20+URZ], RZ ;  /* 0x000000ff14ff89a7 */ /* 0x0009e2000810043f */
[C---:B---3--:R-:W-:Y:S01]  /*138a0*/  ISETP.GT.AND P0, PT, R17.reuse, R0, PT ;  /* 0x000000001100720c */ /* 0x048fe20003f04270 */
[----:B------:R-:W-:Y:S01]  /*138b0*/  VIADD R17, R17, 0xffffffff ;  /* 0xffffffff11117836 */ /* 0x000fe20000000000 */
[----:B------:R4:W5:Y:S11]  /*138c0*/  LDL R0, [R1+0x4] ;  /* 0x0000040001007983 */ /* 0x0009760000100800 */
[----:B----4-:R-:W-:Y:S05]  /*138d0*/  @P0 BRA `(.L_x_253) ;  /* 0xffffffec004c0947 */ /* 0x010fea000383ffff */
.L_x_231:
[----:B------:R-:W3:Y:S01]  /*138e0*/  S2R R2, SR_TID.X ;  /* 0x0000000000027919 */ /* 0x000ee20000002100 */
[----:B------:R-:W-:Y:S01]  /*138f0*/  BSSY B0, `(.L_x_254) ;  /* 0x0000011000007945 */ /* 0x000fe20003800000 */
[----:B---3--:R-:W-:-:S04]  /*13900*/  LOP3.LUT R2, R2, 0x7f, RZ, 0xc0, !PT ;  /* 0x0000007f02027812 */ /* 0x008fc800078ec0ff */
[----:B------:R-:W-:-:S13]  /*13910*/  ISETP.NE.AND P0, PT, R2, RZ, PT ;  /* 0x000000ff0200720c */ /* 0x000fda0003f05270 */
[----:B------:R-:W-:Y:S05]  /*13920*/  @P0 BRA `(.L_x_255) ;  /* 0x0000000000340947 */ /* 0x000fea0003800000 */
[----:B-1----:R-:W1:Y:S01]  /*13930*/  S2R R3, SR_LANEID ;  /* 0x0000000000037919 */ /* 0x002e620000000000 */
[----:B------:R-:W-:Y:S02]  /*13940*/  VOTEU.ANY UR4, UPT, PT ;  /* 0x0000000000047886 */ /* 0x000fe400038e0100 */
[----:B0----5:R-:W1:Y:S08]  /*13950*/  FLO.U32 R0, UR4 ;  /* 0x0000000400007d00 */ /* 0x021e7000080e0000 */
[----:B--2---:R-:W0:Y:S01]  /*13960*/  POPC R5, UR4 ;  /* 0x0000000400057d09 */ /* 0x004e220008000000 */
[----:B-1----:R-:W-:-:S02]  /*13970*/  ISETP.EQ.U32.AND P1, PT, R0, R3, PT ;  /* 0x000000030000720c */ /* 0x002fc40003f22070 */
[----:B------:R-:W0:Y:S11]  /*13980*/  LDC.64 R2, c[0x0][0xc60] ;  /* 0x00031800ff027b82 */ /* 0x000e360000000a00 */
[----:B0-----:R-:W2:Y:S01]  /*13990*/  @P1 ATOMG.E.ADD.STRONG.GPU PT, R3, desc[UR48][R2.64], R5 ;  /* 0x00000005020319a8 */ /* 0x001ea200081ee1f0 */
[----:B------:R-:W0:Y:S02]  /*139a0*/  S2R R4, SR_LTMASK ;  /* 0x0000000000047919 */ /* 0x000e240000003900 */
[----:B0-----:R-:W-:-:S04]  /*139b0*/  LOP3.LUT R4, R4, UR4, RZ, 0xc0, !PT ;  /* 0x0000000404047c12 */ /* 0x001fc8000f8ec0ff */
[----:B------:R-:W0:Y:S01]  /*139c0*/  POPC R7, R4 ;  /* 0x0000000400077309 */ /* 0x000e220000000000 */
[----:B--2---:R-:W0:Y:S02]  /*139d0*/  SHFL.IDX PT, R0, R3, R0, 0x1f ;  /* 0x00001f0003007589 */ /* 0x004e2400000e0000 */
[----:B0-----:R-:W-:-:S05]  /*139e0*/  IADD3 R0, R0, UR41, R7 ;  /* 0x0000002900007c10 */ /* 0x001fca000fffe007 */
[----:B------:R3:W-:Y:S02]  /*139f0*/  STL [R1+0x10], R0 ;  /* 0x0000100001007387 */ /* 0x0007e40000100800 */
.L_x_255:
[----:B------:R-:W-:Y:S05]  /*13a00*/  BSYNC B0 ;  /* 0x0000000000007941 */ /* 0x000fea0003800000 */
.L_x_254:
[----:B------:R-:W-:-:S06]  /*13a10*/  UISETP.NE.AND UP0, UPT, UR39, 0x3, UPT ;  /* 0x000000032700788c */ /* 0x000fcc000bf05270 */
[----:B------:R-:W-:-:S13]  /*13a20*/  PLOP3.LUT P1, PT, PT, PT, UP0, 0x80, 0x0 ;  /* 0x000000000000781c */ /* 0x000fda0003f2f008 */
[----:B------:R-:W-:Y:S05]  /*13a30*/  @!P1 BRA `(.L_x_256) ;  /* 0x0000000000049947 */ /* 0x000fea0003800000 */
[----:B------:R-:W-:Y:S01]  /*13a40*/  BPT.TRAP 0x1 ;  /* 0x000000040000795c */ /* 0x000fe20000300000 */
.L_x_256:
[----:B-1----:R-:W4:Y:S04]  /*13a50*/  LDL R3, [R1+0x4] ;  /* 0x0000040001037983 */ /* 0x002f280000100800 */
[----:B------:R-:W2:Y:S01]  /*13a60*/  LDL R2, [R1] ;  /* 0x0000000001027983 */ /* 0x000ea20000100800 */
[----:B0--3-5:R-:W-:Y:S01]  /*13a70*/  IMAD.U32 R0, RZ, RZ, UR42 ;  /* 0x0000002aff007e24 */ /* 0x029fe2000f8e00ff */
[----:B------:R-:W-:Y:S04]  /*13a80*/  BSSY B0, `(.L_x_257) ;  /* 0x0000007000007945 */ /* 0x000fe80003800000 */
[----:B------:R-:W-:-:S02]  /*13a90*/  ISETP.NE.AND P2, PT, R0, 0x3, PT ;  /* 0x000000030000780c */ /* 0x000fc40003f45270 */
[----:B----4-:R-:W-:-:S04]  /*13aa0*/  LOP3.LUT R0, R3, 0x1, RZ, 0x3c, !PT ;  /* 0x0000000103007812 */ /* 0x010fc800078e3cff */
[----:B------:R-:W-:Y:S01]  /*13ab0*/  SHF.L.U32 R0, R0, 0x1f, RZ ;  /* 0x0000001f00007819 */ /* 0x000fe200000006ff */
[----:B--2---:R-:W-:-:S04]  /*13ac0*/  IMAD R17, R2, 0x8, R19 ;  /* 0x0000000802117824 */ /* 0x004fc800078e0213 */
[----:B------:R-:W0:Y:S02]  /*13ad0*/  SYNCS.PHASECHK.TRANS64.TRYWAIT P1, [R17+URZ+0x38870], R0 ;  /* 0x03887000110075a7 */ /* 0x000e24000802017f */
[----:B0-----:R-:W-:Y:S05]  /*13ae0*/  @!P1 BRA `(.L_x_258) ;  /* 0x0000002800489947 */ /* 0x001fea0003800000 */
.L_x_316:
[----:B------:R-:W-:Y:S05]  /*13af0*/  BSYNC B0 ;  /* 0x0000000000007941 */ /* 0x000fea0003800000 */
.L_x_257:
[----:B------:R-:W-:Y:S05]  /*13b00*/  @!P2 BRA `(.L_x_259) ;  /* 0x000000000004a947 */ /* 0x000fea0003800000 */
[----:B------:R-:W-:Y:S01]  /*13b10*/  BPT.TRAP 0x1 ;  /* 0x000000040000795c */ /* 0x000fe20000300000 */
.L_x_259:
[----:B0-----:R-:W2:Y:S02]  /*13b20*/  LDL R0, [R1+0x4] ;  /* 0x0000040001007983 */ /* 0x001ea40000100800 */
[----:B--2---:R-:W-:-:S04]  /*13b30*/  SHF.L.U32 R0, R0, 0x1f, RZ ;  /* 0x0000001f00007819 */ /* 0x004fc800000006ff */
[----:B------:R-:W0:Y:S02]  /*13b40*/  SYNCS.PHASECHK.TRANS64.TRYWAIT P1, [R17+URZ+0x38860], R0 ;  /* 0x03886000110075a7 */ /* 0x000e24000802017f */
[----:B0-----:R-:W-:Y:S05]  /*13b50*/  @!P1 BRA `(.L_x_260) ;  /* 0x0000002800409947 */ /* 0x001fea0003800000 */
.L_x_317:
[----:B------:R-:W2:Y:S04]  /*13b60*/  LDL R18, [R1] ;  /* 0x0000000001127983 */ /* 0x000ea80000100800 */
[----:B------:R-:W0:Y:S04]  /*13b70*/  LDL R2, [R1+0x2c] ;  /* 0x00002c0001027983 */ /* 0x000e280000100800 */
[----:B------:R-:W3:Y:S04]  /*13b80*/  LDL R16, [R1+0x20] ;  /* 0x0000200001107983 */ /* 0x000ee80000100800 */
[----:B------:R-:W4:Y:S01]  /*13b90*/  LDL R12, [R1+0x28] ;  /* 0x00002800010c7983 */ /* 0x000f220000100800 */
[----:B------:R-:W-:Y:S05]  /*13ba0*/  WARPSYNC.ALL ;  /* 0x0000000000007948 */ /* 0x000fea0003800000 */
[----:B--2---:R-:W-:-:S05]  /*13bb0*/  IMAD.SHL.U32 R3, R18, 0x8000, RZ ;  /* 0x0000800012037824 */ /* 0x004fca00078e00ff */
[----:B0-----:R-:W-:-:S05]  /*13bc0*/  LOP3.LUT R0, R3, R2, RZ, 0xfc, !PT ;  /* 0x0000000203007212 */ /* 0x001fca00078efcff */
[----:B------:R-:W-:-:S05]  /*13bd0*/  IMAD.IADD R0, R19, 0x1, R0 ;  /* 0x0000000113007824 */ /* 0x000fca00078e0200 */
[----:B------:R-:W0:Y:S01]  /*13be0*/  LDSM.16.MT88.4 R4, [R0+0x10400] ;  /* 0x010400000004783b */ /* 0x000e220000004200 */
[----:B---3--:R-:W-:Y:S01]  /*13bf0*/  IMAD.IADD R2, R16, 0x1, R0 ;  /* 0x0000000110027824 */ /* 0x008fe200078e0200 */
[----:B----4-:R-:W-:Y:S02]  /*13c00*/  IADD3 R3, R19, R3, R12 ;  /* 0x0000000313037210 */ /* 0x010fe40007ffe00c */
[C-C-:B0-----:R-:W-:Y:S02]  /*13c10*/  PRMT R8, R4.reuse, 0x6420, R5.reuse ;  /* 0x0000642004087816 */ /* 0x141fe40000000005 */
[----:B------:R-:W-:Y:S02]  /*13c20*/  PRMT R9, R4, 0x7531, R5 ;  /* 0x0000753104097816 */ /* 0x000fe40000000005 */
[C-C-:B------:R-:W-:Y:S02]  /*13c30*/  PRMT R10, R6.reuse, 0x6420, R7.reuse ;  /* 0x00006420060a7816 */ /* 0x140fe40000000007 */
[----:B------:R-:W-:-:S02]  /*13c40*/  PRMT R11, R6, 0x7531, R7 ;  /* 0x00007531060b7816 */ /* 0x000fc40000000007 */
[----:B------:R-:W0:Y:S04]  /*13c50*/  LDSM.16.MT88.4 R4, [R2+0x10400] ;  /* 0x010400000204783b */ /* 0x000e280000004200 */
[----:B------:R0:W-:Y:S02]  /*13c60*/  STSM.16.M88.4 [R3+0x400], R8 ;  /* 0x0004000803007844 */ /* 0x0001e40000000200 */
[C-C-:B0-----:R-:W-:Y:S02]  /*13c70*/  PRMT R8, R4.reuse, 0x6420, R5.reuse ;  /* 0x0000642004087816 */ /* 0x141fe40000000005 */
[----:B------:R-:W-:Y:S02]  /*13c80*/  PRMT R9, R4, 0x7531, R5 ;  /* 0x0000753104097816 */ /* 0x000fe40000000005 */
[----:B------:R-:W-:-:S02]  /*13c90*/  PRMT R10, R6, 0x6420, R7 ;  /* 0x00006420060a7816 */ /* 0x000fc40000000007 */
[----:B------:R-:W-:-:S05]  /*13ca0*/  PRMT R11, R6, 0x7531, R7 ;  /* 0x00007531060b7816 */ /* 0x000fca0000000007 */
[----:B------:R-:W-:Y:S04]  /*13cb0*/  STSM.16.M88.4 [R3+0x2400], R8 ;  /* 0x0024000803007844 */ /* 0x000fe80000000200 */
[----:B------:R-:W0:Y:S02]  /*13cc0*/  LDSM.16.MT88.4 R4, [R0+0x14400] ;  /* 0x014400000004783b */ /* 0x000e240000004200 */
        /* <DEDUP_REMOVED lines=11> */
[----:B------:R-:W1:Y:S04]  /*13d80*/  LDSM.16.MT88.4 R4, [R0+0x11400] ;  /* 0x011400000004783b */ /* 0x000e680000004200 */
        /* <DEDUP_REMOVED lines=16> */
[----:B------:R-:W1:Y:S01]  /*13e90*/  LDSM.16.MT88.4 R4, [R0+0x15400] ;  /* 0x015400000004783b */ /* 0x000e620000004200 */
        /* <DEDUP_REMOVED lines=47> */
[----:B------:R-:W0:Y:S01]  /*14190*/  LDSM.16.MT88.4 R4, [R2+0x13400] ;  /* 0x013400000204783b */ /* 0x000e220000004200 */
[----:B------:R-:W-:-:S05]  /*141a0*/  IMAD.IADD R3, R16, 0x1, R3 ;  /* 0x0000000110037824 */ /* 0x000fca00078e0203 */
        /* <DEDUP_REMOVED lines=12> */
[----:B------:R1:W-:Y:S01]  /*14270*/  STSM.16.M88.4 [R3+0x4000], R12 ;  /* 0x0040000c03007844 */ /* 0x0003e20000000200 */
[C-C-:B0-----:R-:W-:Y:S02]  /*14280*/  PRMT R8, R4.reuse, 0x6420, R5.reuse ;  /* 0x0000642004087816 */ /* 0x141fe40000000005 */
[----:B------:R-:W-:Y:S02]  /*14290*/  PRMT R9, R4, 0x7531, R5 ;  /* 0x0000753104097816 */ /* 0x000fe40000000005 */
[----:B------:R-:W-:-:S02]  /*142a0*/  PRMT R10, R6, 0x6420, R7 ;  /* 0x00006420060a7816 */ /* 0x000fc40000000007 */
[----:B------:R-:W-:-:S05]  /*142b0*/  PRMT R11, R6, 0x7531, R7 ;  /* 0x00007531060b7816 */ /* 0x000fca0000000007 */
[----:B------:R1:W-:Y:S01]  /*142c0*/  STSM.16.M88.4 [R3+0x6000], R8 ;  /* 0x0060000803007844 */ /* 0x0003e20000000200 */
[----:B------:R-:W-:Y:S01]  /*142d0*/  @!PT LDS RZ, [RZ] ;  /* 0x00000000fffff984 */ /* 0x000fe20000000800 */
[----:B------:R-:W-:Y:S01]  /*142e0*/  @!PT LDS RZ, [RZ] ;  /* 0x00000000fffff984 */ /* 0x000fe20000000800 */
[----:B------:R-:W-:Y:S01]  /*142f0*/  @!PT LDS RZ, [RZ] ;  /* 0x00000000fffff984 */ /* 0x000fe20000000800 */
[----:B------:R-:W-:Y:S01]  /*14300*/  @!PT LDS RZ, [RZ] ;  /* 0x00000000fffff984 */ /* 0x000fe20000000800 */
[----:B------:R0:W-:Y:S06]  /*14310*/  MEMBAR.ALL.CTA ;  /* 0x0000000000007992 */ /* 0x0001ec0000008000 */
[----:B0-----:R-:W0:Y:S01]  /*14320*/  FENCE.VIEW.ASYNC.S ;  /* 0x00000000000073c6 */ /* 0x001e220000000000 */
[----:B------:R-:W-:Y:S05]  /*14330*/  @!P2 BRA `(.L_x_261) ;  /* 0x000000000004a947 */ /* 0x000fea0003800000 */
[----:B------:R-:W-:Y:S01]  /*14340*/  BPT.TRAP 0x1 ;  /* 0x000000040000795c */ /* 0x000fe20000300000 */
.L_x_261:
[----:B-1----:R-:W2:Y:S01]  /*14350*/  LDL.LU R3, [R1+0x4] ;  /* 0x0000040001037983 */ /* 0x002ea20000300800 */
[----:B0-----:R0:W-:Y:S01]  /*14360*/  SYNCS.ARRIVE.TRANS64.A1T0 RZ, [R17+URZ+0x38850], RZ ;  /* 0x038850ff11ff79a7 */ /* 0x0011e2000810003f */
[----:B------:R-:W-:Y:S02]  /*14370*/  VIADD R0, R18, 0x1 ;  /* 0x0000000112007836 */ /* 0x000fe40000000000 */
[----:B0-----:R-:W-:-:S05]  /*14380*/  @!P0 VIADD R17, R17, 0x38880 ;  /* 0x0003888011118836 */ /* 0x001fca0000000000 */
[----:B------:R-:W-:Y:S01]  /*14390*/  @!P0 PRMT R17, RZ, 0x654, R17 ;  /* 0x00000654ff118816 */ /* 0x000fe20000000011 */
[----:B------:R-:W-:Y:S06]  /*143a0*/  BAR.SYNC.DEFER_BLOCKING 0x2, 0x80 ;  /* 0x0082000000007b1d */ /* 0x000fec0000010000 */
[----:B------:R3:W-:Y:S01]  /*143b0*/  @!P0 SYNCS.ARRIVE.TRANS64.RED.A1T0 RZ, [R17+URZ], RZ ;  /* 0x000000ff11ff89a7 */ /* 0x0007e2000810043f */
[----:B------:R-:W-:-:S04]  /*143c0*/  ISETP.NE.AND P0, PT, R0, 0x2, PT ;  /* 0x000000020000780c */ /* 0x000fc80003f05270 */
[----:B------:R-:W-:Y:S02]  /*143d0*/  SEL R2, RZ, 0x1, P0 ;  /* 0x00000001ff027807 */ /* 0x000fe40000000000 */
[----:B------:R-:W-:-:S05]  /*143e0*/  SEL R0, R0, RZ, P0 ;  /* 0x000000ff00007207 */ /* 0x000fca0000000000 */
[----:B------:R3:W-:Y:S01]  /*143f0*/  STL [R1], R0 ;  /* 0x0000000001007387 */ /* 0x0007e20000100800 */
[----:B--2---:R-:W-:-:S05]  /*14400*/  LOP3.LUT R3, R3, R2, RZ, 0x3c, !PT ;  /* 0x0000000203037212 */ /* 0x004fca00078e3cff */
[----:B------:R3:W-:Y:S02]  /*14410*/  STL [R1+0x4], R3 ;  /* 0x0000040301007387 */ /* 0x0007e40000100800 */
.L_x_206:
[----:B------:R-:W-:Y:S05]  /*14420*/  BSYNC B7 ;  /* 0x0000000000077941 */ /* 0x000fea0003800000 */
.L_x_204:
[----:B0--3--:R-:W2:Y:S02]  /*14430*/  LDL R0, [R1+0x24] ;  /* 0x0000240001007983 */ /* 0x009ea40000100800 */
[----:B--2---:R-:W-:-:S13]  /*14440*/  LOP3.LUT P0, RZ, R0, 0x2, RZ, 0xc0, !PT ;  /* 0x0000000200ff7812 */ /* 0x004fda000780c0ff */
[----:B------:R-:W-:Y:S05]  /*14450*/  @!P0 BRA `(.L_x_262) ;  /* 0x0000000000308947 */ /* 0x000fea0003800000 */
[----:B------:R-:W0:Y:S08]  /*14460*/  S2UR UR5, SR_CgaCtaId ;  /* 0x00000000000579c3 */ /* 0x000e300000008800 */
[----:B------:R-:W-:Y:S06]  /*14470*/  BAR.SYNC.DEFER_BLOCKING 0x5, 0x180 ;  /* 0x0146000000007b1d */ /* 0x000fec0000010000 */
[----:B------:R-:W-:-:S02]  /*14480*/  UMOV UR4, 0x400 ;  /* 0x0000040000047882 */ /* 0x000fc40000000000 */
[----:B0-----:R-:W-:-:S06]  /*14490*/  ULEA UR4, UR5, UR4, 0x18 ;  /* 0x0000000405047291 */ /* 0x001fcc000f8ec03f */
[----:B------:R-:W-:-:S05]  /*144a0*/  IMAD.U32 R19, RZ, RZ, UR4 ;  /* 0x00000004ff137e24 */ /* 0x000fca000f8e00ff */
[----:B------:R-:W0:Y:S04]  /*144b0*/  LDS.128 R4, [R19+0x388d0] ;  /* 0x0388d00013047984 */ /* 0x000e280000000c00 */
[----:B0-----:R0:W-:Y:S01]  /*144c0*/  STL.64 [R1+0x10], R4 ;  /* 0x0000100401007387 */ /* 0x0011e20000100a00 */
[----:B------:R-:W-:-:S03]  /*144d0*/  IMAD.MOV.U32 R0, RZ, RZ, R7 ;  /* 0x000000ffff007224 */ /* 0x000fc600078e0007 */
[----:B------:R0:W-:Y:S02]  /*144e0*/  STL [R1+0x18], R6 ;  /* 0x0000180601007387 */ /* 0x0001e40000100800 */
[----:B------:R-:W-:Y:S01]  /*144f0*/  R2UR UR43, R0 ;  /* 0x00000000002b72ca */ /* 0x000fe200000e0000 */
[----:B------:R-:W-:Y:S06]  /*14500*/  BAR.ARV 0x4, 0x180 ;  /* 0x0106000000007b1d */ /* 0x000fec0000002000 */
[----:B------:R-:W-:Y:S08]  /*14510*/  BRA `(.L_x_263) ;  /* 0x0000000800c87947 */ /* 0x000ff00003800000 */
.L_x_262:
[----:B------:R-:W2:Y:S01]  /*14520*/  LDL.LU R0, [R1+0x10] ;  /* 0x0000100001007983 */ /* 0x000ea20000300800 */
[----:B------:R-:W-:Y:S01]  /*14530*/  ULDC UR4, c[0x0][0xc3c] ;  /* 0x00030f0000047ab9 */ /* 0x000fe20000000800 */
[----:B------:R-:W-:Y:S01]  /*14540*/  IMAD.MOV.U32 R4, RZ, RZ, RZ ;  /* 0x000000ffff047224 */ /* 0x000fe200078e00ff */
[----:B------:R-:W0:Y:S02]  /*14550*/  S2R R2, SR_TID.X ;  /* 0x0000000000027919 */ /* 0x000e240000002100 */
[----:B0-----:R-:W-:-:S04]  /*14560*/  LOP3.LUT R5, R2, 0x1f, RZ, 0xc0, !PT ;  /* 0x0000001f02057812 */ /* 0x001fc800078ec0ff */
[C---:B------:R-:W-:Y:S01]  /*14570*/  ISETP.NE.AND P0, PT, R5.reuse, 0x1f, PT ;  /* 0x0000001f0500780c */ /* 0x040fe20003f05270 */
[----:B--2---:R-:W-:Y:S02]  /*14580*/  IMAD.MOV.U32 R9, RZ, RZ, R0 ;  /* 0x000000ffff097224 */ /* 0x004fe400078e0000 */
[----:B------:R-:W-:-:S05]  /*14590*/  VIADD R0, R5, UR43 ;  /* 0x0000002b05007c36 */ /* 0x000fca0008000000 */
[----:B------:R-:W-:Y:S01]  /*145a0*/  ISETP.GE.OR P1, PT, R0, UR4, !P0 ;  /* 0x0000000400007c0c */ /* 0x000fe2000c726670 */
[----:B------:R-:W-:-:S12]  /*145b0*/  ULDC UR4, c[0x0][0xc3c] ;  /* 0x00030f0000047ab9 */ /* 0x000fd80000000800 */
[----:B------:R-:W0:Y:S08]  /*145c0*/  @!P1 LDC.64 R2, c[0x0][0xc80] ;  /* 0x00032000ff029b82 */ /* 0x000e300000000a00 */
[----:B------:R-:W2:Y:S01]  /*145d0*/  @!P1 LDC.64 R6, c[0x0][0xc78] ;  /* 0x00031e00ff069b82 */ /* 0x000ea20000000a00 */
[----:B0-----:R-:W-:-:S05]  /*145e0*/  @!P1 IMAD.WIDE R2, R0, 0x4, R2 ;  /* 0x0000000400029825 */ /* 0x001fca00078e0202 */
[----:B------:R2:W3:Y:S02]  /*145f0*/  @!P1 LDG.E R4, desc[UR48][R2.64] ;  /* 0x0000003002049981 */ /* 0x0004e4000c1e1900 */
[----:B--2---:R-:W-:Y:S01]  /*14600*/  @!P1 IMAD.WIDE R2, R0, 0x4, R6 ;  /* 0x0000000400029825 */ /* 0x004fe200078e0206 */
[----:B------:R-:W-:-:S06]  /*14610*/  CS2R R6, SRZ ;  /* 0x0000000000067805 */ /* 0x000fcc000001ff00 */
[----:B------:R0:W3:Y:S01]  /*14620*/  @!P1 LDG.E R7, desc[UR48][R2.64] ;  /* 0x0000003002079981 */ /* 0x0000e2000c1e1900 */
[C---:B------:R-:W-:Y:S02]  /*14630*/  ISETP.NE.AND P1, PT, R5.reuse, RZ, PT ;  /* 0x000000ff0500720c */ /* 0x040fe40003f25270 */
[C---:B------:R-:W-:Y:S02]  /*14640*/  ISETP.GE.U32.AND P2, PT, R5.reuse, 0x2, PT ;  /* 0x000000020500780c */ /* 0x040fe40003f46070 */
[C---:B------:R-:W-:Y:S02]  /*14650*/  ISETP.GE.U32.AND P3, PT, R5.reuse, 0x4, PT ;  /* 0x000000040500780c */ /* 0x040fe40003f66070 */
[C---:B------:R-:W-:Y:S02]  /*14660*/  ISETP.GE.U32.AND P4, PT, R5.reuse, 0x8, PT ;  /* 0x000000080500780c */ /* 0x040fe40003f86070 */
[----:B------:R-:W-:Y:S01]  /*14670*/  ISETP.GE.U32.AND P5, PT, R5, 0x10, PT ;  /* 0x000000100500780c */ /* 0x000fe20003fa6070 */
[----:B0-----:R-:W0:Y:S01]  /*14680*/  LDC R3, c[0x0][0xc38] ;  /* 0x00030e00ff037b82 */ /* 0x001e220000000800 */
[----:B------:R-:W-:Y:S01]  /*14690*/  SHFL.IDX PT, R5, R9, 0x1, 0x1f ;  /* 0x00201f0009057f89 */ /* 0x000fe200000e0000 */
[----:B---3--:R-:W-:-:S05]  /*146a0*/  IMAD R0, R7, R4, RZ ;  /* 0x0000000407007224 */ /* 0x008fca00078e02ff */
[----:B------:R-:W2:Y:S02]  /*146b0*/  SHFL.UP PT, R2, R0, 0x1, RZ ;  /* 0x0420000000027989 */ /* 0x000ea400000e00ff */
[----:B--2---:R-:W-:-:S05]  /*146c0*/  SEL R2, R2, RZ, P1 ;  /* 0x000000ff02027207 */ /* 0x004fca0000800000 */
[----:B------:R-:W-:-:S05]  /*146d0*/  IMAD.IADD R2, R0, 0x1, R2 ;  /* 0x0000000100027824 */ /* 0x000fca00078e0202 */
        /* <DEDUP_REMOVED lines=11> */
[----:B------:R-:W-:Y:S02]  /*14790*/  IMAD.IADD R2, R0, 0x1, R2 ;  /* 0x0000000100027824 */ /* 0x000fe400078e0202 */
[----:B------:R-:W-:Y:S04]  /*147a0*/  SHFL.IDX PT, R0, R9, RZ, 0x1f ;  /* 0x00001fff09007589 */ /* 0x000fe800000e0000 */
[----:B------:R-:W0:Y:S02]  /*147b0*/  SHFL.IDX PT, R8, R2, 0x1f, 0x1f ;  /* 0x03e01f0002087f89 */ /* 0x000e2400000e0000 */
[----:B0-----:R-:W-:-:S04]  /*147c0*/  IMAD R8, R8, R3, RZ ;  /* 0x0000000308087224 */ /* 0x001fc800078e02ff */
[----:B------:R-:W-:-:S05]  /*147d0*/  IMAD.IADD R5, R5, 0x1, R8 ;  /* 0x0000000105057824 */ /* 0x000fca00078e0208 */
[----:B------:R-:W-:-:S13]  /*147e0*/  ISETP.GT.AND P6, PT, R5, R0, PT ;  /* 0x000000000500720c */ /* 0x000fda0003fc4270 */
[----:B------:R-:W-:Y:S05]  /*147f0*/  @P6 BRA `(.L_x_264) ;  /* 0x0000000000986947 */ /* 0x000fea0003800000 */
.L_x_266:
[----:B------:R-:W-:-:S04]  /*14800*/  UIADD3 UR43, UR43, 0x1f, URZ ;  /* 0x0000001f2b2b7890 */ /* 0x000fc8000fffe03f */
[----:B------:R-:W-:-:S06]  /*14810*/  UISETP.GE.AND UP0, UPT, UR43, UR4, UPT ;  /* 0x000000042b00728c */ /* 0x000fcc000bf06270 */
[----:B------:R-:W-:-:S13]  /*14820*/  PLOP3.LUT P6, PT, PT, PT, UP0, 0x40, 0x0 ;  /* 0x000000000000781c */ /* 0x000fda0003fce808 */
[----:B------:R-:W-:Y:S05]  /*14830*/  @!P6 BRA `(.L_x_265) ;  /* 0x0000000400b0e947 */ /* 0x000fea0003800000 */
[----:B------:R-:W0:Y:S01]  /*14840*/  S2R R2, SR_TID.X ;  /* 0x0000000000027919 */ /* 0x000e220000002100 */
[----:B------:R-:W-:Y:S01]  /*14850*/  IMAD.MOV.U32 R4, RZ, RZ, RZ ;  /* 0x000000ffff047224 */ /* 0x000fe200078e00ff */
[----:B0-----:R-:W-:-:S05]  /*14860*/  LOP3.LUT R2, R2, 0x1f, RZ, 0xc0, !PT ;  /* 0x0000001f02027812 */ /* 0x001fca00078ec0ff */
[----:B------:R-:W-:-:S05]  /*14870*/  VIADD R7, R2, UR43 ;  /* 0x0000002b02077c36 */ /* 0x000fca0008000000 */
[----:B------:R-:W-:-:S13]  /*14880*/  ISETP.GE.OR P6, PT, R7, UR4, !P0 ;  /* 0x0000000407007c0c */ /* 0x000fda000c7c6670 */
[----:B------:R-:W0:Y:S02]  /*14890*/  @!P6 LDC.64 R2, c[0x0][0xc80] ;  /* 0x00032000ff02eb82 */ /* 0x000e240000000a00 */
[----:B0-----:R-:W-:-:S05]  /*148a0*/  @!P6 IMAD.WIDE R2, R7, 0x4, R2 ;  /* 0x000000040702e825 */ /* 0x001fca00078e0202 */
[----:B------:R0:W2:Y:S02]  /*148b0*/  @!P6 LDG.E R4, desc[UR48][R2.64] ;  /* 0x000000300204e981 */ /* 0x0000a4000c1e1900 */
[----:B0-----:R-:W0:Y:S02]  /*148c0*/  @!P6 LDC.64 R2, c[0x0][0xc78] ;  /* 0x00031e00ff02eb82 */ /* 0x001e240000000a00 */
[----:B0-----:R-:W-:-:S04]  /*148d0*/  @!P6 IMAD.WIDE R2, R7, 0x4, R2 ;  /* 0x000000040702e825 */ /* 0x001fc800078e0202 */
        /* <DEDUP_REMOVED lines=24> */
.L_x_264:
[----:B------:R-:W-:-:S04]  /*14a60*/  IMAD.IADD R5, R5, 0x1, -R8 ;  /* 0x0000000105057824 */ /* 0x000fc800078e0a08 */
[----:B------:R-:W-:-:S05]  /*14a70*/  IMAD R8, R2, R3, R5 ;  /* 0x0000000302087224 */ /* 0x000fca00078e0205 */
[----:B------:R-:W-:-:S13]  /*14a80*/  ISETP.GT.AND P0, PT, R8, R0, PT ;  /* 0x000000000800720c */ /* 0x000fda0003f04270 */
[----:B------:R-:W-:Y:S02]  /*14a90*/  VOTEU.ANY UR5, UPT, !P0 ;  /* 0x0000000000057886 */ /* 0x000fe400040e0100 */
[----:B------:R-:W-:Y:S01]  /*14aa0*/  ISETP.NE.AND P0, PT, RZ, UR5, PT ;  /* 0x00000005ff007c0c */ /* 0x000fe2000bf05270 */
[----:B------:R-:W-:-:S06]  /*14ab0*/  UPOPC UR4, UR5 ;  /* 0x00000005000472bf */ /* 0x000fcc0008000000 */
[----:B------:R-:W-:-:S05]  /*14ac0*/  IMAD.U32 R8, RZ, RZ, UR4 ;  /* 0x00000004ff087e24 */ /* 0x000fca000f8e00ff */
[----:B------:R0:W2:Y:S04]  /*14ad0*/  SHFL.IDX PT, R4, R4, R8, 0x1f ;  /* 0x00001f0804047589 */ /* 0x0000a800000e0000 */
[----:B------:R0:W3:Y:S01]  /*14ae0*/  SHFL.IDX PT, R7, R7, R8, 0x1f ;  /* 0x00001f0807077589 */ /* 0x0000e200000e0000 */
[----:B------:R-:W-:Y:S05]  /*14af0*/  @!P0 BRA `(.L_x_267) ;  /* 0x00000000000c8947 */ /* 0x000fea0003800000 */
[----:B------:R-:W-:-:S06]  /*14b00*/  UIADD3 UR5, UR4, -0x1, URZ ;  /* 0xffffffff04057890 */ /* 0x000fcc000fffe03f */
[----:B------:R-:W-:-:S06]  /*14b10*/  IMAD.U32 R6, RZ, RZ, UR5 ;  /* 0x00000005ff067e24 */ /* 0x000fcc000f8e00ff */
[----:B------:R4:W0:Y:S02]  /*14b20*/  SHFL.IDX PT, R6, R2, R6, 0x1f ;  /* 0x00001f0602067589 */ /* 0x00082400000e0000 */
.L_x_267:
[----:B0-----:R-:W-:Y:S01]  /*14b30*/  IMAD R8, R6, R3, R5 ;  /* 0x0000000306087224 */ /* 0x001fe200078e0205 */
[-C--:B--2---:R-:W-:Y:S01]  /*14b40*/  IABS R5, R4.reuse ;  /* 0x0000000400057213 */ /* 0x084fe20000000000 */
[----:B------:R-:W-:Y:S02]  /*14b50*/  UIADD3 UR43, UR4, UR43, URZ ;  /* 0x0000002b042b7290 */ /* 0x000fe4000fffe03f */
[----:B------:R-:W-:Y:S01]  /*14b60*/  IMAD.IADD R0, R0, 0x1, -R8 ;  /* 0x0000000100007824 */ /* 0x000fe200078e0a08 */
[----:B----4-:R-:W0:Y:S01]  /*14b70*/  I2F.RP R2, R5 ;  /* 0x0000000500027306 */ /* 0x010e220000209400 */
[----:B------:R2:W-:Y:S02]  /*14b80*/  STL [R1+0x10], R8 ;  /* 0x0000100801007387 */ /* 0x0005e40000100800 */
[----:B--2---:R-:W-:-:S05]  /*14b90*/  IABS R8, R4 ;  /* 0x0000000400087213 */ /* 0x004fca0000000000 */
[----:B0-----:R-:W0:Y:S01]  /*14ba0*/  MUFU.RCP R2, R2 ;  /* 0x0000000200027308 */ /* 0x001e220000001000 */
[----:B------:R-:W-:Y:S02]  /*14bb0*/  IMAD.MOV R8, RZ, RZ, -R8 ;  /* 0x000000ffff087224 */ /* 0x000fe400078e0a08 */
[----:B0-----:R-:W-:-:S05]  /*14bc0*/  VIADD R2, R2, 0xffffffe ;  /* 0x0ffffffe02027836 */ /* 0x001fca0000000000 */
[----:B------:R-:W0:Y:S02]  /*14bd0*/  F2I.FTZ.U32.TRUNC.NTZ R3, R2 ;  /* 0x0000000200037305 */ /* 0x000e24000021f000 */
[----:B0-----:R-:W-:-:S04]  /*14be0*/  IMAD.MOV R2, RZ, RZ, -R3 ;  /* 0x000000ffff027224 */ /* 0x001fc800078e0a03 */
[----:B------:R-:W-:Y:S02]  /*14bf0*/  IMAD R6, R2, R5, RZ ;  /* 0x0000000502067224 */ /* 0x000fe400078e02ff */
[----:B------:R-:W-:-:S04]  /*14c00*/  IMAD.MOV.U32 R2, RZ, RZ, RZ ;  /* 0x000000ffff027224 */ /* 0x000fc800078e00ff */
[----:B------:R-:W-:Y:S01]  /*14c10*/  IMAD.HI.U32 R2, R3, R6, R2 ;  /* 0x0000000603027227 */ /* 0x000fe200078e0002 */
[----:B------:R-:W-:-:S05]  /*14c20*/  IABS R3, R0 ;  /* 0x0000000000037213 */ /* 0x000fca0000000000 */
[----:B------:R-:W-:-:S04]  /*14c30*/  IMAD.HI.U32 R6, R2, R3, RZ ;  /* 0x0000000302067227 */ /* 0x000fc800078e00ff */
[----:B------:R-:W-:-:S05]  /*14c40*/  IMAD R3, R6, R8, R3 ;  /* 0x0000000806037224 */ /* 0x000fca00078e0203 */
[----:B------:R-:W-:-:S13]  /*14c50*/  ISETP.GT.U32.AND P1, PT, R5, R3, PT ;  /* 0x000000030500720c */ /* 0x000fda0003f24070 */
[----:B------:R-:W-:Y:S02]  /*14c60*/  @!P1 IMAD.IADD R3, R3, 0x1, -R5 ;  /* 0x0000000103039824 */ /* 0x000fe400078e0a05 */
[----:B------:R-:W-:Y:S01]  /*14c70*/  @!P1 VIADD R6, R6, 0x1 ;  /* 0x0000000106069836 */ /* 0x000fe20000000000 */
[----:B------:R-:W-:Y:S02]  /*14c80*/  ISETP.NE.AND P1, PT, R4, RZ, PT ;  /* 0x000000ff0400720c */ /* 0x000fe40003f25270 */
[----:B------:R-:W-:Y:S02]  /*14c90*/  ISETP.GE.U32.AND P0, PT, R3, R5, PT ;  /* 0x000000050300720c */ /* 0x000fe40003f06070 */
[----:B---3--:R-:W-:-:S04]  /*14ca0*/  IABS R5, R7 ;  /* 0x0000000700057213 */ /* 0x008fc80000000000 */
[----:B------:R-:W0:Y:S07]  /*14cb0*/  I2F.RP R2, R5 ;  /* 0x0000000500027306 */ /* 0x000e2e0000209400 */
[----:B------:R-:W-:Y:S01]  /*14cc0*/  @P0 VIADD R6, R6, 0x1 ;  /* 0x0000000106060836 */ /* 0x000fe20000000000 */
[----:B0-----:R-:W0:Y:S02]  /*14cd0*/  MUFU.RCP R2, R2 ;  /* 0x0000000200027308 */ /* 0x001e240000001000 */
[----:B0-----:R-:W-:-:S06]  /*14ce0*/  VIADD R2, R2, 0xffffffe ;  /* 0x0ffffffe02027836 */ /* 0x001fcc0000000000 */
[----:B------:R-:W0:Y:S02]  /*14cf0*/  F2I.FTZ.U32.TRUNC.NTZ R3, R2 ;  /* 0x0000000200037305 */ /* 0x000e24000021f000 */
[----:B0-----:R-:W-:-:S04]  /*14d00*/  IMAD.MOV R2, RZ, RZ, -R3 ;  /* 0x000000ffff027224 */ /* 0x001fc800078e0a03 */
[----:B------:R-:W-:Y:S02]  /*14d10*/  IMAD R8, R2, R5, RZ ;  /* 0x0000000502087224 */ /* 0x000fe400078e02ff */
[----:B------:R-:W-:-:S04]  /*14d20*/  IMAD.MOV.U32 R2, RZ, RZ, RZ ;  /* 0x000000ffff027224 */ /* 0x000fc800078e00ff */
[----:B------:R-:W-:Y:S01]  /*14d30*/  IMAD.HI.U32 R2, R3, R8, R2 ;  /* 0x0000000803027227 */ /* 0x000fe200078e0002 */
[----:B------:R-:W-:Y:S02]  /*14d40*/  LOP3.LUT R3, R0, R4, RZ, 0x3c, !PT ;  /* 0x0000000400037212 */ /* 0x000fe400078e3cff */
[----:B------:R-:W-:Y:S02]  /*14d50*/  IABS R8, R7 ;  /* 0x0000000700087213 */ /* 0x000fe40000000000 */
[----:B------:R-:W-:-:S03]  /*14d60*/  ISETP.GE.AND P2, PT, R3, RZ, PT ;  /* 0x000000ff0300720c */ /* 0x000fc60003f46270 */
[----:B------:R-:W-:-:S10]  /*14d70*/  IMAD.MOV R8, RZ, RZ, -R8 ;  /* 0x000000ffff087224 */ /* 0x000fd400078e0a08 */
[----:B------:R-:W-:Y:S01]  /*14d80*/  @!P2 IMAD.MOV R6, RZ, RZ, -R6 ;  /* 0x000000ffff06a224 */ /* 0x000fe200078e0a06 */
[----:B------:R-:W-:-:S04]  /*14d90*/  @!P1 LOP3.LUT R6, RZ, R4, RZ, 0x33, !PT ;  /* 0x00000004ff069212 */ /* 0x000fc800078e33ff */
[-C--:B------:R-:W-:Y:S01]  /*14da0*/  IABS R3, R6.reuse ;  /* 0x0000000600037213 */ /* 0x080fe20000000000 */
[----:B------:R-:W-:-:S04]  /*14db0*/  IMAD R4, R4, R6, RZ ;  /* 0x0000000604047224 */ /* 0x000fc800078e02ff */
[----:B------:R-:W-:-:S04]  /*14dc0*/  IMAD.HI.U32 R2, R2, R3, RZ ;  /* 0x0000000302027227 */ /* 0x000fc800078e00ff */
[----:B------:R-:W-:Y:S02]  /*14dd0*/  IMAD R3, R2, R8, R3 ;  /* 0x0000000802037224 */ /* 0x000fe400078e0203 */
[----:B------:R-:W-:-:S03]  /*14de0*/  IMAD.IADD R4, R0, 0x1, -R4 ;  /* 0x0000000100047824 */ /* 0x000fc600078e0a04 */
[----:B------:R-:W-:-:S13]  /*14df0*/  ISETP.GT.U32.AND P1, PT, R5, R3, PT ;  /* 0x000000030500720c */ /* 0x000fda0003f24070 */
[----:B------:R-:W-:Y:S02]  /*14e00*/  @!P1 IMAD.IADD R3, R3, 0x1, -R5 ;  /* 0x0000000103039824 */ /* 0x000fe400078e0a05 */
[----:B------:R-:W-:Y:S01]  /*14e10*/  @!P1 VIADD R2, R2, 0x1 ;  /* 0x0000000102029836 */ /* 0x000fe20000000000 */
[----:B------:R-:W-:Y:S02]  /*14e20*/  ISETP.NE.AND P1, PT, R7, RZ, PT ;  /* 0x000000ff0700720c */ /* 0x000fe40003f25270 */
[----:B------:R-:W-:Y:S02]  /*14e30*/  ISETP.GE.U32.AND P0, PT, R3, R5, PT ;  /* 0x000000050300720c */ /* 0x000fe40003f06070 */
[----:B------:R-:W-:-:S04]  /*14e40*/  LOP3.LUT R3, R6, R7, RZ, 0x3c, !PT ;  /* 0x0000000706037212 */ /* 0x000fc800078e3cff */
[----:B------:R-:W-:-:S07]  /*14e50*/  ISETP.GE.AND P2, PT, R3, RZ, PT ;  /* 0x000000ff0300720c */ /* 0x000fce0003f46270 */
[----:B------:R-:W-:-:S06]  /*14e60*/  @P0 VIADD R2, R2, 0x1 ;  /* 0x0000000102020836 */ /* 0x000fcc0000000000 */
        /* <DEDUP_REMOVED lines=9> */
.L_x_265:
[----:B------:R0:W-:Y:S01]  /*14f00*/  STL [R1+0x10], R0 ;  /* 0x0000100001007387 */ /* 0x0001e20000100800 */
[----:B------:R-:W-:-:S03]  /*14f10*/  ULDC UR43, c[0x0][0xc3c] ;  /* 0x00030f00002b7ab9 */ /* 0x000fc60000000800 */
[----:B------:R0:W-:Y:S04]  /*14f20*/  STL [R1+0x14], RZ ;  /* 0x000014ff01007387 */ /* 0x0001e80000100800 */
[----:B------:R0:W-:Y:S02]  /*14f30*/  STL [R1+0x18], RZ ;  /* 0x000018ff01007387 */ /* 0x0001e40000100800 */
.L_x_268:
[----:B------:R-:W3:Y:S04]  /*14f40*/  LDL R2, [R1+0x18] ;  /* 0x0000180001027983 */ /* 0x000ee80000100800 */
[----:B------:R-:W4:Y:S04]  /*14f50*/  LDL R3, [R1+0x14] ;  /* 0x0000140001037983 */ /* 0x000f280000100800 */
[----:B--2---:R-:W2:Y:S01]  /*14f60*/  LDL R4, [R1+0x10] ;  /* 0x0000100001047983 */ /* 0x004ea20000100800 */
[----:B0-----:R-:W0:Y:S02]  /*14f70*/  S2R R0, SR_TID.X ;  /* 0x0000000000007919 */ /* 0x001e240000002100 */
[----:B0-----:R-:W-:Y:S01]  /*14f80*/  LOP3.LUT R0, R0, 0x1f, RZ, 0xc0, !PT ;  /* 0x0000001f00007812 */ /* 0x001fe200078ec0ff */
[----:B------:R-:W-:Y:S03]  /*14f90*/  BAR.SYNC.DEFER_BLOCKING 0x4, 0x180 ;  /* 0x0106000000007b1d */ /* 0x000fe60000010000 */
[----:B------:R-:W-:-:S13]  /*14fa0*/  ISETP.NE.AND P0, PT, R0, RZ, PT ;  /* 0x000000ff0000720c */ /* 0x000fda0003f05270 */
[----:B------:R-:W0:Y:S01]  /*14fb0*/  @!P0 S2R R0, SR_CgaCtaId ;  /* 0x0000000000008919 */ /* 0x000e220000008800 */
[----:B---3--:R-:W-:Y:S01]  /*14fc0*/  IMAD.MOV.U32 R6, RZ, RZ, R2 ;  /* 0x000000ffff067224 */ /* 0x008fe200078e0002 */
[----:B------:R-:W-:-:S04]  /*14fd0*/  @!P0 MOV R2, 0x400 ;  /* 0x0000040000028802 */ /* 0x000fc80000000f00 */
[----:B0-----:R-:W-:Y:S01]  /*14fe0*/  @!P0 LEA R19, R0, R2, 0x18 ;  /* 0x0000000200138211 */ /* 0x001fe200078ec0ff */
[----:B------:R-:W-:Y:S02]  /*14ff0*/  IMAD.U32 R0, RZ, RZ, UR43 ;  /* 0x0000002bff007e24 */ /* 0x000fe4000f8e00ff */
[----:B----4-:R-:W-:Y:S02]  /*15000*/  IMAD.MOV.U32 R5, RZ, RZ, R3 ;  /* 0x000000ffff057224 */ /* 0x010fe400078e0003 */
[----:B------:R-:W-:-:S05]  /*15010*/  @!P0 IMAD.MOV.U32 R7, RZ, RZ, R0 ;  /* 0x000000ffff078224 */ /* 0x000fca00078e0000 */
[----:B--2---:R2:W-:Y:S01]  /*15020*/  @!P0 STS.128 [R19+0x388d0], R4 ;  /* 0x0388d00413008388 */ /* 0x0045e20000000c00 */
[----:B------:R-:W-:Y:S06]  /*15030*/  BAR.ARV 0x5, 0x180 ;  /* 0x0146000000007b1d */ /* 0x000fec0000002000 */
.L_x_263:
[----:B------:R-:W-:Y:S02]  /*15040*/  ULDC UR4, c[0x0][0xc3c] ;  /* 0x00030f0000047ab9 */ /* 0x000fe40000000800 */
[----:B------:R-:W-:-:S06]  /*15050*/  UISETP.GE.AND UP0, UPT, UR43, UR4, UPT ;  /* 0x000000042b00728c */ /* 0x000fcc000bf06270 */
[----:B------:R-:W-:-:S13]  /*15060*/  PLOP3.LUT P0, PT, PT, PT, UP0, 0x80, 0x0 ;  /* 0x000000000000781c */ /* 0x000fda0003f0f008 */
[----:B------:R-:W-:Y:S05]  /*15070*/  @!P0 BRA `(.L_x_269) ;  /* 0xffffffb000888947 */ /* 0x000fea000383ffff */
.L_x_199:
[----:B------:R-:W3:Y:S01]  /*15080*/  LDL.LU R0, [R1+0x34] ;  /* 0x0000340001007983 */ /* 0x000ee20000300800 */
[----:B------:R-:W-:Y:S01]  /*15090*/  BSSY B0, `(.L_x_270) ;  /* 0x000000b000007945 */ /* 0x000fe20003800000 */
[----:B012---:R-:W0:Y:S01]  /*150a0*/  S2R R5, SR_CgaCtaId ;  /* 0x0000000000057919 */ /* 0x007e220000008800 */
[----:B---3--:R-:W-:-:S05]  /*150b0*/  VIADD R0, R0, 0x1 ;  /* 0x0000000100007836 */ /* 0x008fca0000000000 */
[----:B------:R-:W-:-:S04]  /*150c0*/  LEA.HI R2, R0, R0, RZ, 0x1 ;  /* 0x0000000000027211 */ /* 0x000fc800078f08ff */
[----:B------:R-:W-:-:S05]  /*150d0*/  LOP3.LUT R3, R2, 0xfffffffe, RZ, 0xc0, !PT ;  /* 0xfffffffe02037812 */ /* 0x000fca00078ec0ff */
[----:B------:R-:W-:Y:S01]  /*150e0*/  IMAD.IADD R3, R0, 0x1, -R3 ;  /* 0x0000000100037824 */ /* 0x000fe200078e0a03 */
[----:B------:R-:W-:-:S04]  /*150f0*/  MOV R0, 0x400 ;  /* 0x0000040000007802 */ /* 0x000fc80000000f00 */
[----:B0-----:R-:W-:Y:S02]  /*15100*/  LEA R0, R5, R0, 0x18 ;  /* 0x0000000005007211 */ /* 0x001fe400078ec0ff */
[----:B------:R-:W-:-:S04]  /*15110*/  SHF.L.U32 R3, R3, 0x1f, RZ ;  /* 0x0000001f03037819 */ /* 0x000fc800000006ff */
[----:B------:R-:W0:Y:S02]  /*15120*/  SYNCS.PHASECHK.TRANS64.TRYWAIT P0, [R0+URZ+0x38820], R3 ;  /* 0x03882003000075a7 */ /* 0x000e24000800017f */
[----:B0-----:R-:W-:Y:S05]  /*15130*/  @!P0 BRA `(.L_x_271) ;  /* 0x0000001000dc8947 */ /* 0x001fea0003800000 */
.L_x_318:
[----:B------:R-:W-:Y:S05]  /*15140*/  BSYNC B0 ;  /* 0x0000000000007941 */ /* 0x000fea0003800000 */
.L_x_270:
[----:B------:R-:W-:-:S03]  /*15150*/  UMOV UR4, 0xffffffff ;  /* 0xffffffff00047882 */ /* 0x000fc60000000000 */
[----:B------:R-:W-:Y:S05]  /*15160*/  BRA.DIV UR4, `(.L_x_272) ;  /* 0x0000001204e47947 */ /* 0x000fea000b800000 */
[----:B------:R-:W1:Y:S02]  /*15170*/  S2R R2, SR_TID.X ;  /* 0x0000000000027919 */ /* 0x000e640000002100 */
[----:B-1----:R-:W-:-:S04]  /*15180*/  SHF.R.U32.HI R2, RZ, 0x5, R2 ;  /* 0x00000005ff027819 */ /* 0x002fc80000011602 */
[----:B------:R-:W-:-:S05]  /*15190*/  LOP3.LUT R2, R2, 0x3, RZ, 0xc0, !PT ;  /* 0x0000000302027812 */ /* 0x000fca00078ec0ff */
[----:B------:R1:W2:Y:S02]  /*151a0*/  SHFL.IDX PT, R14, R2, RZ, 0x1f ;  /* 0x00001fff020e7589 */ /* 0x0002a400000e0000 */
.L_x_321:
[----:B--2---:R-:W-:Y:S01]  /*151b0*/  ISETP.NE.AND P0, PT, R14, RZ, PT ;  /* 0x000000ff0e00720c */ /* 0x004fe20003f05270 */
[----:B------:R-:W-:-:S12]  /*151c0*/  BSSY B0, `(.L_x_273) ;  /* 0x000002e000007945 */ /* 0x000fd80003800000 */
[----:B------:R-:W-:Y:S05]  /*151d0*/  @P0 BRA `(.L_x_274) ;  /* 0x0000000000b00947 */ /* 0x000fea0003800000 */
[----:B------:R-:W-:-:S03]  /*151e0*/  UMOV UR4, 0xffffffff ;  /* 0xffffffff00047882 */ /* 0x000fc60000000000 */
[----:B------:R-:W-:Y:S05]  /*151f0*/  BRA.DIV UR4, `(.L_x_275) ;  /* 0x0000001204f47947 */ /* 0x000fea000b800000 */
[----:B------:R-:W-:-:S13]  /*15200*/  ELECT P6, URZ, PT ;  /* 0x00000000003f782f */ /* 0x000fda00038c0000 */
.L_x_324:
[----:B------:R-:W-:Y:S05]  /*15210*/  @!P6 BRA `(.L_x_274) ;  /* 0x0000000000a0e947 */ /* 0x000fea0003800000 */
[----:B------:R-:W-:-:S06]  /*15220*/  ULOP3.LUT UR4, UR38, 0x2, URZ, 0xfc, !UPT ;  /* 0x0000000226047892 */ /* 0x000fcc000f8efc3f */
[----:B-1----:R-:W-:-:S05]  /*15230*/  IMAD.U32 R2, RZ, RZ, UR4 ;  /* 0x00000004ff027e24 */ /* 0x002fca000f8e00ff */
[----:B------:R-:W-:-:S13]  /*15240*/  ISETP.NE.AND P0, PT, R2, 0x3, PT ;  /* 0x000000030200780c */ /* 0x000fda0003f05270 */
[----:B------:R-:W-:Y:S05]  /*15250*/  @!P0 BRA `(.L_x_276) ;  /* 0x0000000000048947 */ /* 0x000fea0003800000 */
[----:B------:R-:W-:Y:S01]  /*15260*/  BPT.TRAP 0x1 ;  /* 0x000000040000795c */ /* 0x000fe20000300000 */
.L_x_276:
[----:B0-----:R-:W2:Y:S04]  /*15270*/  LDL R3, [R1] ;  /* 0x0000000001037983 */ /* 0x001ea80000100800 */
[----:B------:R-:W3:Y:S01]  /*15280*/  LDL.LU R7, [R1+0x4] ;  /* 0x0000040001077983 */ /* 0x000ee20000300800 */
[----:B------:R-:W-:-:S04]  /*15290*/  VIADD R2, R0, 0x38840 ;  /* 0x0003884000027836 */ /* 0x000fc80000000000 */
[C---:B--2---:R-:W-:Y:S02]  /*152a0*/  IMAD R6, R3.reuse, 0x8, R2 ;  /* 0x0000000803067824 */ /* 0x044fe400078e0202 */
[----:B------:R-:W-:Y:S01]  /*152b0*/  VIADD R3, R3, 0x1 ;  /* 0x0000000103037836 */ /* 0x000fe20000000000 */
[----:B---3--:R-:W-:-:S04]  /*152c0*/  SHF.L.U32 R5, R7, 0x1f, RZ ;  /* 0x0000001f07057819 */ /* 0x008fc800000006ff */
[C---:B------:R-:W-:Y:S01]  /*152d0*/  ISETP.NE.AND P2, PT, R3.reuse, 0x2, PT ;  /* 0x000000020300780c */ /* 0x040fe20003f45270 */
[----:B------:R-:W0:Y:S03]  /*152e0*/  SYNCS.PHASECHK.TRANS64.TRYWAIT P1, [R6+URZ], R5 ;  /* 0x00000005060075a7 */ /* 0x000e26000802017f */
[----:B------:R-:W-:Y:S02]  /*152f0*/  SEL R4, RZ, 0x1, P2 ;  /* 0x00000001ff047807 */ /* 0x000fe40001000000 */
[----:B------:R-:W-:Y:S02]  /*15300*/  SEL R3, R3, RZ, P2 ;  /* 0x000000ff03037207 */ /* 0x000fe40001000000 */
[----:B------:R-:W-:-:S03]  /*15310*/  LOP3.LUT R4, R7, R4, RZ, 0x3c, !PT ;  /* 0x0000000407047212 */ /* 0x000fc600078e3cff */
[----:B------:R-:W-:Y:S01]  /*15320*/  IMAD R7, R3, 0x8, R2 ;  /* 0x0000000803077824 */ /* 0x000fe200078e0202 */
[----:B------:R-:W-:Y:S01]  /*15330*/  SHF.L.U32 R2, R4, 0x1f, RZ ;  /* 0x0000001f04027819 */ /* 0x000fe200000006ff */
[----:B0-----:R-:W-:Y:S06]  /*15340*/  @!P1 BRA `(.L_x_277) ;  /* 0x0000001000c09947 */ /* 0x001fec0003800000 */
.L_x_325:
[----:B------:R-:W1:Y:S02]  /*15350*/  SYNCS.PHASECHK.TRANS64.TRYWAIT P1, [R7+URZ], R2 ;  /* 0x00000002070075a7 */ /* 0x000e64000802017f */
[----:B-1----:R-:W-:Y:S05]  /*15360*/  @!P1 BRA `(.L_x_278) ;  /* 0x0000001000cc9947 */ /* 0x002fea0003800000 */
.L_x_326:
[----:B------:R-:W-:Y:S05]  /*15370*/  @!P0 BRA `(.L_x_279) ;  /* 0x0000000000048947 */ /* 0x000fea0003800000 */
[----:B------:R-:W-:Y:S01]  /*15380*/  BPT.TRAP 0x1 ;  /* 0x000000040000795c */ /* 0x000fe20000300000 */
.L_x_279:
[----:B------:R-:W2:Y:S02]  /*15390*/  LDL.LU R4, [R1] ;  /* 0x0000000001047983 */ /* 0x000ea40000300800 */
[----:B--2---:R-:W-:-:S04]  /*153a0*/  IMAD R4, R4, 0x8, R0 ;  /* 0x0000000804047824 */ /* 0x004fc800078e0200 */
[----:B------:R-:W2:Y:S02]  /*153b0*/  SYNCS.PHASECHK.TRANS64.TRYWAIT P1, [R4+URZ+0x38860], R5 ;  /* 0x03886005040075a7 */ /* 0x000ea4000802017f */
[----:B--2---:R-:W-:Y:S05]  /*153c0*/  @!P1 BRA `(.L_x_280) ;  /* 0x0000001000c89947 */ /* 0x004fea0003800000 */
.L_x_327:
[----:B------:R-:W-:Y:S05]  /*153d0*/  @!P0 BRA `(.L_x_281) ;  /* 0x0000000000048947 */ /* 0x000fea0003800000 */
[----:B------:R-:W-:Y:S01]  /*153e0*/  BPT.TRAP 0x1 ;  /* 0x000000040000795c */ /* 0x000fe20000300000 */
.L_x_281:
[----:B------:R-:W-:-:S04]  /*153f0*/  IMAD R3, R3, 0x8, R0 ;  /* 0x0000000803037824 */ /* 0x000fc800078e0200 */
[----:B------:R-:W3:Y:S02]  /*15400*/  SYNCS.PHASECHK.TRANS64.TRYWAIT P1, [R3+URZ+0x38860], R2 ;  /* 0x03886002030075a7 */ /* 0x000ee4000802017f */
[----:B---3--:R-:W-:Y:S05]  /*15410*/  @!P1 BRA `(.L_x_282) ;  /* 0x0000001000c89947 */ /* 0x008fea0003800000 */
.L_x_328:
[----:B------:R-:W-:Y:S05]  /*15420*/  @!P0 BRA `(.L_x_283) ;  /* 0x0000000000048947 */ /* 0x000fea0003800000 */
[----:B------:R-:W-:Y:S01]  /*15430*/  BPT.TRAP 0x1 ;  /* 0x000000040000795c */ /* 0x000fe20000300000 */
.L_x_283:
[----:B------:R-:W4:Y:S02]  /*15440*/  SYNCS.PHASECHK.TRANS64.TRYWAIT P0, [R4+URZ+0x38880], R5 ;  /* 0x03888005040075a7 */ /* 0x000f24000800017f */
[----:B----4-:R-:W-:Y:S05]  /*15450*/  @!P0 BRA `(.L_x_284) ;  /* 0x0000001000cc8947 */ /* 0x010fea0003800000 */
.L_x_285:
[----:B------:R0:W0:Y:S02]  /*15460*/  SYNCS.PHASECHK.TRANS64.TRYWAIT P0, [R3+URZ+0x38880], R2 ;  /* 0x03888002030075a7 */ /* 0x000024000800017f */
[----:B0-----:R-:W-:Y:S05]  /*15470*/  @!P0 NANOSLEEP.SYNCS 0x989680 ;  /* 0x009896800000895d */ /* 0x001fea0003900000 */
[----:B------:R-:W0:Y:S02]  /*15480*/  @!P0 SYNCS.PHASECHK.TRANS64 P0, [R3+URZ+0x38880], R2 ;  /* 0x03888002030085a7 */ /* 0x000e24000800007f */
[----:B0-----:R-:W-:Y:S05]  /*15490*/  @!P0 BRA `(.L_x_285) ;  /* 0xfffffffc00f08947 */ /* 0x001fea000383ffff */
.L_x_274:
[----:B------:R-:W-:Y:S05]  /*154a0*/  BSYNC B0 ;  /* 0x0000000000007941 */ /* 0x000fea0003800000 */
.L_x_273:
[----:B------:R-:W-:Y:S05]  /*154b0*/  EXIT ;  /* 0x000000000000794d */ /* 0x000fea0003800000 */
.L_x_148:
[----:B0-----:R0:W1:Y:S02]  /*154c0*/  SYNCS.PHASECHK.TRANS64.TRYWAIT P1, [R2+URZ+0x38800], R11 ;  /* 0x0388000b020075a7 */ /* 0x001064000802017f */
[----:B-1----:R-:W-:Y:S05]  /*154d0*/  @!P1 NANOSLEEP.SYNCS 0x989680 ;  /* 0x009896800000995d */ /* 0x002fea0003900000 */
[----:B------:R-:W1:Y:S02]  /*154e0*/  @!P1 SYNCS.PHASECHK.TRANS64 P1, [R2+URZ+0x38800], R11 ;  /* 0x0388000b020095a7 */ /* 0x000e64000802007f */
[----:B-1----:R-:W-:Y:S05]  /*154f0*/  @!P1 BRA `(.L_x_148) ;  /* 0xfffffffc00f09947 */ /* 0x002fea000383ffff */
[----:B------:R-:W-:Y:S05]  /*15500*/  BRA `(.L_x_286) ;  /* 0xfffffecc003c7947 */ /* 0x000fea000383ffff */
.L_x_152:
[----:B--2---:R2:W3:Y:S02]  /*15510*/  SYNCS.PHASECHK.TRANS64.TRYWAIT P1, [R4+URZ+0x38830], R5 ;  /* 0x03883005040075a7 */ /* 0x0044e4000802017f */
[----:B---3--:R-:W-:Y:S05]  /*15520*/  @!P1 NANOSLEEP.SYNCS 0x989680 ;  /* 0x009896800000995d */ /* 0x008fea0003900000 */
[----:B------:R-:W3:Y:S02]  /*15530*/  @!P1 SYNCS.PHASECHK.TRANS64 P1, [R4+URZ+0x38830], R5 ;  /* 0x03883005040095a7 */ /* 0x000ee4000802007f */
[----:B---3--:R-:W-:Y:S05]  /*15540*/  @!P1 BRA `(.L_x_152) ;  /* 0xfffffffc00f09947 */ /* 0x008fea000383ffff */
[----:B------:R-:W-:Y:S05]  /*15550*/  BRA `(.L_x_151) ;  /* 0xfffffecc00647947 */ /* 0x000fea000383ffff */
.L_x_157:
[----:B-1----:R-:W-:-:S04]  /*15560*/  IMAD.U32 R3, RZ, RZ, UR6 ;  /* 0x00000006ff037e24 */ /* 0x002fc8000f8e00ff */
[----:B------:R1:W2:Y:S03]  /*15570*/  SYNCS.PHASECHK.TRANS64.TRYWAIT P1, [R3+URZ+0x38830], R2 ;  /* 0x03883002030075a7 */ /* 0x0002a6000802017f */
[----:B--2---:R-:W-:Y:S05]  /*15580*/  @!P1 NANOSLEEP.SYNCS 0x989680 ;  /* 0x009896800000995d */ /* 0x004fea0003900000 */
[----:B------:R-:W2:Y:S02]  /*15590*/  @!P1 SYNCS.PHASECHK.TRANS64 P1, [R3+URZ+0x38830], R2 ;  /* 0x03883002030095a7 */ /* 0x000ea4000802007f */
[----:B--2---:R-:W-:Y:S05]  /*155a0*/  @!P1 BRA `(.L_x_157) ;  /* 0xfffffffc00ec9947 */ /* 0x004fea000383ffff */
[----:B------:R-:W-:Y:S05]  /*155b0*/  BRA `(.L_x_154) ;  /* 0xffffff0000147947 */ /* 0x000fea000383ffff */
.L_x_161:
[----:B-1----:R-:W-:-:S04]  /*155c0*/  IMAD.U32 R3, RZ, RZ, UR6 ;  /* 0x00000006ff037e24 */ /* 0x002fc8000f8e00ff */
[----:B------:R1:W2:Y:S03]  /*155d0*/  SYNCS.PHASECHK.TRANS64.TRYWAIT P1, [R3+URZ+0x38850], R2 ;  /* 0x03885002030075a7 */ /* 0x0002a6000802017f */
[----:B--2---:R-:W-:Y:S05]  /*155e0*/  @!P1 NANOSLEEP.SYNCS 0x989680 ;  /* 0x009896800000995d */ /* 0x004fea0003900000 */
[----:B------:R-:W2:Y:S02]  /*155f0*/  @!P1 SYNCS.PHASECHK.TRANS64 P1, [R3+URZ+0x38850], R2 ;  /* 0x03885002030095a7 */ /* 0x000ea4000802007f */
[----:B--2---:R-:W-:Y:S05]  /*15600*/  @!P1 BRA `(.L_x_161) ;  /* 0xfffffffc00ec9947 */ /* 0x004fea000383ffff */
[----:B------:R-:W-:Y:S05]  /*15610*/  BRA `(.L_x_158) ;  /* 0xffffff0000f47947 */ /* 0x000fea000383ffff */
.L_x_167:
[----:B--2---:R2:W3:Y:S02]  /*15620*/  SYNCS.PHASECHK.TRANS64.TRYWAIT P1, [R14+URZ+0x38850], R7 ;  /* 0x038850070e0075a7 */ /* 0x0044e4000802017f */
[----:B---3--:R-:W-:Y:S05]  /*15630*/  @!P1 NANOSLEEP.SYNCS 0x989680 ;  /* 0x009896800000995d */ /* 0x008fea0003900000 */
[----:B------:R-:W3:Y:S02]  /*15640*/  @!P1 SYNCS.PHASECHK.TRANS64 P1, [R14+URZ+0x38850], R7 ;  /* 0x038850070e0095a7 */ /* 0x000ee4000802007f */
[----:B---3--:R-:W-:Y:S05]  /*15650*/  @!P1 BRA `(.L_x_167) ;  /* 0xfffffffc00f09947 */ /* 0x008fea000383ffff */
[----:B------:R-:W-:Y:S05]  /*15660*/  BRA `(.L_x_166) ;  /* 0xffffff2800fc7947 */ /* 0x000fea000383ffff */
.L_x_215:
[----:B------:R-:W-:Y:S02]  /*15670*/  IMAD.MOV.U32 R13, RZ, RZ, R0 ;  /* 0x000000ffff0d7224 */ /* 0x000fe400078e0000 */
[----:B------:R-:W-:Y:S02]  /*15680*/  IMAD.MOV.U32 R12, RZ, RZ, RZ ;  /* 0x000000ffff0c7224 */ /* 0x000fe400078e00ff */
[----:B------:R-:W-:Y:S02]  /*15690*/  IMAD.MOV.U32 R11, RZ, RZ, 0x1f ;  /* 0x0000001fff0b7424 */ /* 0x000fe400078e00ff */
[----:B------:R-:W-:-:S07]  /*156a0*/  IMAD.MOV.U32 R15, RZ, RZ, -0x1 ;  /* 0xffffffffff0f7424 */ /* 0x000fce00078e00ff */
[----:B-1-3--:R-:W-:Y:S05]  /*156b0*/  WARPSYNC.COLLECTIVE R15, `(.L_x_287) ;  /* 0x000000000f087348 */ /* 0x00afea0003c00000 */
[----:B------:R0:W2:Y:S02]  /*156c0*/  SHFL.IDX P6, R14, R13, R12, R11 ;  /* 0x0000000c0d0e7389 */ /* 0x0000a400000c000b */
[----:B0123--:R-:W-:Y:S01]  /*156d0*/  ENDCOLLECTIVE ;  /* 0x000000000000791b */ /* 0x00ffe20003800000 */
.L_x_287:
[----:B------:R-:W-:Y:S05]  /*156e0*/  BRA `(.L_x_288) ;  /* 0xffffffb800fc7947 */ /* 0x000fea000383ffff */
.L_x_217:
[----:B------:R-:W-:Y:S01]  /*156f0*/  BSSY B0, `(.L_x_289) ;  /* 0x0000006000007945 */ /* 0x000fe20003800000 */
[----:B------:R-:W-:-:S07]  /*15700*/  IMAD.MOV.U32 R15, RZ, RZ, -0x1 ;  /* 0xffffffffff0f7424 */ /* 0x000fce00078e00ff */
[----:B-1-3--:R-:W-:Y:S05]  /*15710*/  WARPSYNC.COLLECTIVE R15, `(.L_x_290) ;  /* 0x000000000f0c7348 */ /* 0x00afea0003c00000 */
[----:B------:R-:W-:Y:S02]  /*15720*/  ELECT P6, UR62, PT ;  /* 0x00000000003e782f */ /* 0x000fe400038c0000 */
[----:B------:R-:W-:Y:S01]  /*15730*/  MOV R14, UR62 ;  /* 0x0000003e000e7c02 */ /* 0x000fe20008000f00 */
[----:B-1-3--:R-:W-:Y:S10]  /*15740*/  ENDCOLLECTIVE ;  /* 0x000000000000791b */ /* 0x00aff40003800000 */
.L_x_290:
[----:B------:R-:W-:Y:S05]  /*15750*/  BSYNC B0 ;  /* 0x0000000000007941 */ /* 0x000fea0003800000 */
.L_x_289:
[----:B------:R-:W-:Y:S05]  /*15760*/  BRA `(.L_x_291) ;  /* 0xffffffbc00087947 */ /* 0x000fea000383ffff */
.L_x_219:
[----:B0-----:R0:W2:Y:S02]  /*15770*/  SYNCS.PHASECHK.TRANS64.TRYWAIT P0, [R4+URZ+0x38880], R3 ;  /* 0x03888003040075a7 */ /* 0x0010a4000800017f */
[----:B--2---:R-:W-:Y:S05]  /*15780*/  @!P0 NANOSLEEP.SYNCS 0x989680 ;  /* 0x009896800000895d */ /* 0x004fea0003900000 */
[----:B------:R-:W2:Y:S02]  /*15790*/  @!P0 SYNCS.PHASECHK.TRANS64 P0, [R4+URZ+0x38880], R3 ;  /* 0x03888003040085a7 */ /* 0x000ea4000800007f */
[----:B--2---:R-:W-:Y:S05]  /*157a0*/  @!P0 BRA `(.L_x_219) ;  /* 0xfffffffc00f08947 */ /* 0x004fea000383ffff */
[----:B------:R-:W-:Y:S05]  /*157b0*/  BRA `(.L_x_292) ;  /* 0xffffffbc006c7947 */ /* 0x000fea000383ffff */
.L_x_221:
[----:B--2---:R2:W3:Y:S02]  /*157c0*/  SYNCS.PHASECHK.TRANS64.TRYWAIT P0, [R4+URZ+0x38840], R3 ;  /* 0x03884003040075a7 */ /* 0x0044e4000800017f */
[----:B---3--:R-:W-:Y:S05]  /*157d0*/  @!P0 NANOSLEEP.SYNCS 0x989680 ;  /* 0x009896800000895d */ /* 0x008fea0003900000 */
[----:B------:R-:W3:Y:S02]  /*157e0*/  @!P0 SYNCS.PHASECHK.TRANS64 P0, [R4+URZ+0x38840], R3 ;  /* 0x03884003040085a7 */ /* 0x000ee4000800007f */
[----:B---3--:R-:W-:Y:S05]  /*157f0*/  @!P0 BRA `(.L_x_221) ;  /* 0xfffffffc00f08947 */ /* 0x008fea000383ffff */
[----:B------:R-:W-:Y:S05]  /*15800*/  BRA `(.L_x_293) ;  /* 0xffffffbc00d87947 */ /* 0x000fea000383ffff */
.L_x_225:
[----:B------:R-:W-:Y:S01]  /*15810*/  IMAD.MOV.U32 R13, RZ, RZ, R2 ;  /* 0x000000ffff0d7224 */ /* 0x000fe200078e0002 */
[----:B------:R-:W-:Y:S01]  /*15820*/  LOP3.LUT R7, R7, 0x7f, RZ, 0xc0, !PT ;  /* 0x0000007f07077812 */ /* 0x000fe200078ec0ff */
[----:B------:R-:W-:Y:S02]  /*15830*/  IMAD.MOV.U32 R12, RZ, RZ, RZ ;  /* 0x000000ffff0c7224 */ /* 0x000fe400078e00ff */
[----:B------:R-:W-:Y:S01]  /*15840*/  IMAD.MOV.U32 R11, RZ, RZ, 0x181f ;  /* 0x0000181fff0b7424 */ /* 0x000fe200078e00ff */
[----:B------:R-:W-:Y:S01]  /*15850*/  SHF.R.U32.HI R8, RZ, 0x3, R7 ;  /* 0x00000003ff087819 */ /* 0x000fe20000011607 */
[----:B------:R-:W-:Y:S02]  /*15860*/  IMAD.MOV.U32 R15, RZ, RZ, -0x1 ;  /* 0xffffffffff0f7424 */ /* 0x000fe400078e00ff */
[----:B------:R-:W-:Y:S02]  /*15870*/  IMAD R4, R18, R6, RZ ;  /* 0x0000000612047224 */ /* 0x000fe400078e02ff */
[----:B------:R-:W-:-:S07]  /*15880*/  IMAD.IADD R3, R8, 0x1, R5 ;  /* 0x0000000108037824 */ /* 0x000fce00078e0205 */
[----:B-----5:R-:W-:Y:S05]  /*15890*/  WARPSYNC.COLLECTIVE R15, `(.L_x_294) ;  /* 0x000000000f087348 */ /* 0x020fea0003c00000 */
[----:B------:R0:W1:Y:S02]  /*158a0*/  SHFL.IDX P6, R14, R13, R12, R11 ;  /* 0x0000000c0d0e7389 */ /* 0x00006400000c000b */
[----:B01---5:R-:W-:Y:S01]  /*158b0*/  ENDCOLLECTIVE ;  /* 0x000000000000791b */ /* 0x023fe20003800000 */
.L_x_294:
[C---:B------:R-:W-:Y:S01]  /*158c0*/  VIADD R5, R3.reuse, 0x10 ;  /* 0x0000001003057836 */ /* 0x040fe20000000000 */
[----:B------:R-:W-:Y:S01]  /*158d0*/  ISETP.GE.AND P2, PT, R3, R4, PT ;  /* 0x000000040300720c */ /* 0x000fe20003f46270 */
[----:B------:R-:W-:Y:S02]  /*158e0*/  IMAD.MOV.U32 R13, RZ, RZ, R0 ;  /* 0x000000ffff0d7224 */ /* 0x000fe400078e0000 */
[----:B------:R-:W-:-:S10]  /*158f0*/  IMAD.MOV.U32 R6, RZ, RZ, R14 ;  /* 0x000000ffff067224 */ /* 0x000fd400078e000e */
[----:B------:R-:W-:Y:S05]  /*15900*/  WARPSYNC.COLLECTIVE R15, `(.L_x_295) ;  /* 0x000000000f087348 */ /* 0x000fea0003c00000 */
[----:B------:R0:W1:Y:S02]  /*15910*/  SHFL.IDX P6, R14, R13, R12, R11 ;  /* 0x0000000c0d0e7389 */ /* 0x00006400000c000b */
[----:B01----:R-:W-:Y:S01]  /*15920*/  ENDCOLLECTIVE ;  /* 0x000000000000791b */ /* 0x003fe20003800000 */
.L_x_295:
[----:B------:R-:W-:Y:S02]  /*15930*/  IMAD.MOV.U32 R13, RZ, RZ, R2 ;  /* 0x000000ffff0d7224 */ /* 0x000fe400078e0002 */
[----:B------:R-:W-:Y:S02]  /*15940*/  IMAD.MOV.U32 R12, RZ, RZ, 0x1 ;  /* 0x00000001ff0c7424 */ /* 0x000fe400078e00ff */
[----:B------:R-:W-:-:S07]  /*15950*/  IMAD.MOV.U32 R7, RZ, RZ, R14 ;  /* 0x000000ffff077224 */ /* 0x000fce00078e000e */
[----:B------:R-:W-:Y:S05]  /*15960*/  WARPSYNC.COLLECTIVE R15, `(.L_x_296) ;  /* 0x000000000f087348 */ /* 0x000fea0003c00000 */
[----:B------:R0:W1:Y:S02]  /*15970*/  SHFL.IDX P6, R14, R13, R12, R11 ;  /* 0x0000000c0d0e7389 */ /* 0x00006400000c000b */
[----:B01----:R-:W-:Y:S01]  /*15980*/  ENDCOLLECTIVE ;  /* 0x000000000000791b */ /* 0x003fe20003800000 */
.L_x_296:
[----:B------:R-:W-:-:S05]  /*15990*/  @!P2 IADD3 R7, P3, R10, R7, RZ ;  /* 0x000000070a07a210 */ /* 0x000fca0007f7e0ff */
[----:B------:R-:W-:-:S05]  /*159a0*/  @!P2 IMAD.X R6, RZ, RZ, R6, P3 ;  /* 0x000000ffff06a224 */ /* 0x000fca00018e0606 */
[----:B------:R-:W-:Y:S01]  /*159b0*/  @!P2 LOP3.LUT R7, R7, R6, RZ, 0x3c, !PT ;  /* 0x000000060707a212 */ /* 0x000fe200078e3cff */
[----:B------:R-:W-:-:S03]  /*159c0*/  IMAD.MOV.U32 R13, RZ, RZ, R0 ;  /* 0x000000ffff0d7224 */ /* 0x000fc600078e0000 */
[----:B------:R-:W-:-:S04]  /*159d0*/  @!P2 LOP3.LUT R6, R7, R6, RZ, 0x3c, !PT ;  /* 0x000000060706a212 */ /* 0x000fc800078e3cff */
[----:B------:R-:W-:Y:S01]  /*159e0*/  @!P2 LOP3.LUT R7, R7, R6, RZ, 0x3c, !PT ;  /* 0x000000060707a212 */ /* 0x000fe200078e3cff */
[----:B------:R-:W-:-:S07]  /*159f0*/  IMAD.MOV.U32 R8, RZ, RZ, R14 ;  /* 0x000000ffff087224 */ /* 0x000fce00078e000e */
[----:B------:R-:W-:Y:S05]  /*15a00*/  WARPSYNC.COLLECTIVE R15, `(.L_x_297) ;  /* 0x000000000f087348 */ /* 0x000fea0003c00000 */
[----:B------:R0:W1:Y:S02]  /*15a10*/  SHFL.IDX P6, R14, R13, R12, R11 ;  /* 0x0000000c0d0e7389 */ /* 0x00006400000c000b */
[----:B01----:R-:W-:Y:S01]  /*15a20*/  ENDCOLLECTIVE ;  /* 0x000000000000791b */ /* 0x003fe20003800000 */
.L_x_297:
[----:B------:R-:W-:Y:S01]  /*15a30*/  @!PT LDS RZ, [RZ] ;  /* 0x00000000fffff984 */ /* 0x000fe20000000800 */
[----:B------:R-:W-:Y:S01]  /*15a40*/  @!PT LDS RZ, [RZ] ;  /* 0x00000000fffff984 */ /* 0x000fe20000000800 */
[----:B------:R-:W-:Y:S01]  /*15a50*/  @!PT LDS RZ, [RZ] ;  /* 0x00000000fffff984 */ /* 0x000fe20000000800 */
[----:B------:R0:W-:Y:S04]  /*15a60*/  @!P2 LDGSTS.E.BYPASS.LTC128B.128 [R9+0x20400], desc[UR48][R6.64], !P0 ;  /* 0x204000000609afae */ /* 0x0001e8000c101d70 */
[----:B------:R0:W-:Y:S01]  /*15a70*/  @!P2 LDGSTS.E.BYPASS.LTC128B.128 [R9+0x24400], desc[UR48][R6.64+0x80], !P1 ;  /* 0x244000800609afae */ /* 0x0001e2000c901d70 */
[----:B------:R-:W-:Y:S01]  /*15a80*/  ISETP.GE.AND P2, PT, R5, R4, PT ;  /* 0x000000040500720c */ /* 0x000fe20003f46270 */
[----:B------:R-:W-:Y:S02]  /*15a90*/  IMAD.MOV.U32 R13, RZ, RZ, R2 ;  /* 0x000000ffff0d7224 */ /* 0x000fe400078e0002 */
[----:B------:R-:W-:Y:S02]  /*15aa0*/  IMAD.MOV.U32 R12, RZ, RZ, 0x2 ;  /* 0x00000002ff0c7424 */ /* 0x000fe400078e00ff */
[----:B------:R-:W-:-:S08]  /*15ab0*/  IMAD.MOV.U32 R5, RZ, RZ, R14 ;  /* 0x000000ffff057224 */ /* 0x000fd000078e000e */
[----:B0-----:R-:W-:Y:S05]  /*15ac0*/  WARPSYNC.COLLECTIVE R15, `(.L_x_298) ;  /* 0x000000000f087348 */ /* 0x001fea0003c00000 */
[----:B------:R1:W2:Y:S02]  /*15ad0*/  SHFL.IDX P6, R14, R13, R12, R11 ;  /* 0x0000000c0d0e7389 */ /* 0x0002a400000c000b */
[----:B012---:R-:W-:Y:S01]  /*15ae0*/  ENDCOLLECTIVE ;  /* 0x000000000000791b */ /* 0x007fe20003800000 */
.L_x_298:
[----:B------:R-:W-:-:S05]  /*15af0*/  @!P2 IADD3 R5, P3, R10, R5, RZ ;  /* 0x000000050a05a210 */ /* 0x000fca0007f7e0ff */
[----:B------:R-:W-:-:S04]  /*15b00*/  @!P2 IMAD.X R6, RZ, RZ, R8, P3 ;  /* 0x000000ffff06a224 */ /* 0x000fc800018e0608 */
[----:B------:R-:W-:Y:S02]  /*15b10*/  @!P2 IMAD.MOV.U32 R7, RZ, RZ, R6 ;  /* 0x000000ffff07a224 */ /* 0x000fe400078e0006 */
[----:B------:R-:W-:Y:S02]  /*15b20*/  @!P2 IMAD.MOV.U32 R6, RZ, RZ, R5 ;  /* 0x000000ffff06a224 */ /* 0x000fe400078e0005 */
[----:B------:R-:W-:Y:S02]  /*15b30*/  VIADD R5, R3, 0x20 ;  /* 0x0000002003057836 */ /* 0x000fe40000000000 */
[----:B------:R-:W-:Y:S01]  /*15b40*/  IMAD.MOV.U32 R13, RZ, RZ, R0 ;  /* 0x000000ffff0d7224 */ /* 0x000fe200078e0000 */
[----:B------:R-:W-:Y:S01]  /*15b50*/  @!PT LDS RZ, [RZ] ;  /* 0x00000000fffff984 */ /* 0x000fe20000000800 */
[----:B------:R-:W-:Y:S01]  /*15b60*/  @!PT LDS RZ, [RZ] ;  /* 0x00000000fffff984 */ /* 0x000fe20000000800 */
[----:B------:R-:W-:Y:S01]  /*15b70*/  @!PT LDS RZ, [RZ] ;  /* 0x00000000fffff984 */ /* 0x000fe20000000800 */
[----:B------:R0:W-:Y:S04]  /*15b80*/  @!P2 LDGSTS.E.BYPASS.LTC128B.128 [R9+0x20c00], desc[UR48][R6.64], !P0 ;  /* 0x20c000000609afae */ /* 0x0001e8000c101d70 */
[----:B------:R0:W-:Y:S01]  /*15b90*/  @!P2 LDGSTS.E.BYPASS.LTC128B.128 [R9+0x24c00], desc[UR48][R6.64+0x80], !P1 ;  /* 0x24c000800609afae */ /* 0x0001e2000c901d70 */
[----:B------:R-:W-:Y:S01]  /*15ba0*/  ISETP.GE.AND P2, PT, R5, R4, PT ;  /* 0x000000040500720c */ /* 0x000fe20003f46270 */
[----:B------:R-:W-:-:S12]  /*15bb0*/  IMAD.MOV.U32 R5, RZ, RZ, R14 ;  /* 0x000000ffff057224 */ /* 0x000fd800078e000e */
[----:B0-----:R-:W-:Y:S05]  /*15bc0*/  WARPSYNC.COLLECTIVE R15, `(.L_x_299) ;  /* 0x000000000f087348 */ /* 0x001fea0003c00000 */
[----:B------:R1:W2:Y:S02]  /*15bd0*/  SHFL.IDX P6, R14, R13, R12, R11 ;  /* 0x0000000c0d0e7389 */ /* 0x0002a400000c000b */
[----:B012---:R-:W-:Y:S01]  /*15be0*/  ENDCOLLECTIVE ;  /* 0x000000000000791b */ /* 0x007fe20003800000 */
.L_x_299:
[----:B------:R-:W-:Y:S02]  /*15bf0*/  IMAD.MOV.U32 R13, RZ, RZ, R2 ;  /* 0x000000ffff0d7224 */ /* 0x000fe400078e0002 */
[----:B------:R-:W-:Y:S02]  /*15c00*/  IMAD.MOV.U32 R12, RZ, RZ, 0x3 ;  /* 0x00000003ff0c7424 */ /* 0x000fe400078e00ff */
[----:B------:R-:W-:-:S07]  /*15c10*/  IMAD.MOV.U32 R6, RZ, RZ, R14 ;  /* 0x000000ffff067224 */ /* 0x000fce00078e000e */
[----:B------:R-:W-:Y:S05]  /*15c20*/  WARPSYNC.COLLECTIVE R15, `(.L_x_300) ;  /* 0x000000000f087348 */ /* 0x000fea0003c00000 */
[----:B------:R0:W1:Y:S02]  /*15c30*/  SHFL.IDX P6, R14, R13, R12, R11 ;  /* 0x0000000c0d0e7389 */ /* 0x00006400000c000b */
[----:B01----:R-:W-:Y:S01]  /*15c40*/  ENDCOLLECTIVE ;  /* 0x000000000000791b */ /* 0x003fe20003800000 */
.L_x_300:
[----:B------:R-:W-:-:S05]  /*15c50*/  @!P2 IADD3 R6, P3, R10, R6, RZ ;  /* 0x000000060a06a210 */ /* 0x000fca0007f7e0ff */
[----:B------:R-:W-:-:S04]  /*15c60*/  @!P2 IMAD.X R5, RZ, RZ, R5, P3 ;  /* 0x000000ffff05a224 */ /* 0x000fc800018e0605 */
        /* <DEDUP_REMOVED lines=13> */
.L_x_301:
[----:B------:R-:W-:Y:S02]  /*15d40*/  IMAD.MOV.U32 R13, RZ, RZ, R2 ;  /* 0x000000ffff0d7224 */ /* 0x000fe400078e0002 */
[----:B------:R-:W-:Y:S02]  /*15d50*/  IMAD.MOV.U32 R12, RZ, RZ, 0x4 ;  /* 0x00000004ff0c7424 */ /* 0x000fe400078e00ff */
[----:B------:R-:W-:-:S07]  /*15d60*/  IMAD.MOV.U32 R6, RZ, RZ, R14 ;  /* 0x000000ffff067224 */ /* 0x000fce00078e000e */
[----:B------:R-:W-:Y:S05]  /*15d70*/  WARPSYNC.COLLECTIVE R15, `(.L_x_302) ;  /* 0x000000000f087348 */ /* 0x000fea0003c00000 */
[----:B------:R0:W1:Y:S02]  /*15d80*/  SHFL.IDX P6, R14, R13, R12, R11 ;  /* 0x0000000c0d0e7389 */ /* 0x00006400000c000b */
[----:B01----:R-:W-:Y:S01]  /*15d90*/  ENDCOLLECTIVE ;  /* 0x000000000000791b */ /* 0x003fe20003800000 */
.L_x_302:
        /* <DEDUP_REMOVED lines=15> */
.L_x_303:
[----:B------:R-:W-:Y:S02]  /*15e90*/  IMAD.MOV.U32 R13, RZ, RZ, R2 ;  /* 0x000000ffff0d7224 */ /* 0x000fe400078e0002 */
[----:B------:R-:W-:Y:S02]  /*15ea0*/  IMAD.MOV.U32 R12, RZ, RZ, 0x5 ;  /* 0x00000005ff0c7424 */ /* 0x000fe400078e00ff */
[----:B------:R-:W-:-:S07]  /*15eb0*/  IMAD.MOV.U32 R6, RZ, RZ, R14 ;  /* 0x000000ffff067224 */ /* 0x000fce00078e000e */
[----:B------:R-:W-:Y:S05]  /*15ec0*/  WARPSYNC.COLLECTIVE R15, `(.L_x_304) ;  /* 0x000000000f087348 */ /* 0x000fea0003c00000 */
[----:B------:R0:W1:Y:S02]  /*15ed0*/  SHFL.IDX P6, R14, R13, R12, R11 ;  /* 0x0000000c0d0e7389 */ /* 0x00006400000c000b */
[----:B01----:R-:W-:Y:S01]  /*15ee0*/  ENDCOLLECTIVE ;  /* 0x000000000000791b */ /* 0x003fe20003800000 */
.L_x_304:
        /* <DEDUP_REMOVED lines=15> */
.L_x_305:
[----:B------:R-:W-:Y:S02]  /*15fe0*/  IMAD.MOV.U32 R13, RZ, RZ, R2 ;  /* 0x000000ffff0d7224 */ /* 0x000fe400078e0002 */
[----:B------:R-:W-:Y:S02]  /*15ff0*/  IMAD.MOV.U32 R12, RZ, RZ, 0x6 ;  /* 0x00000006ff0c7424 */ /* 0x000fe400078e00ff */
[----:B------:R-:W-:-:S07]  /*16000*/  IMAD.MOV.U32 R6, RZ, RZ, R14 ;  /* 0x000000ffff067224 */ /* 0x000fce00078e000e */
[----:B------:R-:W-:Y:S05]  /*16010*/  WARPSYNC.COLLECTIVE R15, `(.L_x_306) ;  /* 0x000000000f087348 */ /* 0x000fea0003c00000 */
[----:B------:R0:W1:Y:S02]  /*16020*/  SHFL.IDX P6, R14, R13, R12, R11 ;  /* 0x0000000c0d0e7389 */ /* 0x00006400000c000b */
[----:B01----:R-:W-:Y:S01]  /*16030*/  ENDCOLLECTIVE ;  /* 0x000000000000791b */ /* 0x003fe20003800000 */
.L_x_306:
[----:B------:R-:W-:-:S05]  /*16040*/  @!P2 IADD3 R6, P3, R10, R6, RZ ;  /* 0x000000060a06a210 */ /* 0x000fca0007f7e0ff */
[----:B------:R-:W-:-:S04]  /*16050*/  @!P2 IMAD.X R5, RZ, RZ, R5, P3 ;  /* 0x000000ffff05a224 */ /* 0x000fc800018e0605 */
[----:B------:R-:W-:Y:S02]  /*16060*/  @!P2 IMAD.MOV.U32 R7, RZ, RZ, R5 ;  /* 0x000000ffff07a224 */ /* 0x000fe400078e0005 */
[----:B------:R-:W-:-:S03]  /*16070*/  IMAD.MOV.U32 R13, RZ, RZ, R0 ;  /* 0x000000ffff0d7224 */ /* 0x000fc600078e0000 */
[----:B------:R-:W-:Y:S01]  /*16080*/  @!PT LDS RZ, [RZ] ;  /* 0x00000000fffff984 */ /* 0x000fe20000000800 */
[----:B------:R-:W-:Y:S01]  /*16090*/  @!PT LDS RZ, [RZ] ;  /* 0x00000000fffff984 */ /* 0x000fe20000000800 */
[----:B------:R-:W-:Y:S01]  /*160a0*/  @!PT LDS RZ, [RZ] ;  /* 0x00000000fffff984 */ /* 0x000fe20000000800 */
[----:B------:R0:W-:Y:S04]  /*160b0*/  @!P2 LDGSTS.E.BYPASS.LTC128B.128 [R9+0x22c00], desc[UR48][R6.64], !P0 ;  /* 0x22c000000609afae */ /* 0x0001e8000c101d70 */
[----:B------:R0:W-:Y:S01]  /*160c0*/  @!P2 LDGSTS.E.BYPASS.LTC128B.128 [R9+0x26c00], desc[UR48][R6.64+0x80], !P1 ;  /* 0x26c000800609afae */ /* 0x0001e2000c901d70 */
[----:B------:R-:W-:-:S07]  /*160d0*/  IMAD.MOV.U32 R5, RZ, RZ, R14 ;  /* 0x000000ffff057224 */ /* 0x000fce00078e000e */
[----:B0-----:R-:W-:Y:S05]  /*160e0*/  WARPSYNC.COLLECTIVE R15, `(.L_x_307) ;  /* 0x000000000f087348 */ /* 0x001fea0003c00000 */
[----:B------:R1:W2:Y:S02]  /*160f0*/  SHFL.IDX P6, R14, R13, R12, R11 ;  /* 0x0000000c0d0e7389 */ /* 0x0002a400000c000b */
[----:B012---:R-:W-:Y:S01]  /*16100*/  ENDCOLLECTIVE ;  /* 0x000000000000791b */ /* 0x007fe20003800000 */
.L_x_307:
[----:B------:R-:W-:-:S05]  /*16110*/  VIADD R7, R3, 0x60 ;  /* 0x0000006003077836 */ /* 0x000fca0000000000 */
[----:B------:R-:W-:Y:S01]  /*16120*/  ISETP.GE.AND P2, PT, R7, R4, PT ;  /* 0x000000040700720c */ /* 0x000fe20003f46270 */
[----:B------:R-:W-:Y:S02]  /*16130*/  IMAD.MOV.U32 R13, RZ, RZ, R2 ;  /* 0x000000ffff0d7224 */ /* 0x000fe400078e0002 */
[----:B------:R-:W-:Y:S02]  /*16140*/  IMAD.MOV.U32 R12, RZ, RZ, 0x7 ;  /* 0x00000007ff0c7424 */ /* 0x000fe400078e00ff */
[----:B------:R-:W-:-:S08]  /*16150*/  IMAD.MOV.U32 R6, RZ, RZ, R14 ;  /* 0x000000ffff067224 */ /* 0x000fd000078e000e */
[----:B------:R-:W-:Y:S05]  /*16160*/  WARPSYNC.COLLECTIVE R15, `(.L_x_308) ;  /* 0x000000000f087348 */ /* 0x000fea0003c00000 */
[----:B------:R0:W1:Y:S02]  /*16170*/  SHFL.IDX P6, R14, R13, R12, R11 ;  /* 0x0000000c0d0e7389 */ /* 0x00006400000c000b */
[----:B01----:R-:W-:Y:S01]  /*16180*/  ENDCOLLECTIVE ;  /* 0x000000000000791b */ /* 0x003fe20003800000 */
.L_x_308:
        /* <DEDUP_REMOVED lines=13> */
.L_x_309:
[----:B------:R-:W-:Y:S01]  /*16260*/  IMAD.MOV.U32 R0, RZ, RZ, R14 ;  /* 0x000000ffff007224 */ /* 0x000fe200078e000e */
[----:B------:R-:W-:Y:S06]  /*16270*/  BRA `(.L_x_310) ;  /* 0xffffffc000487947 */ /* 0x000fec000383ffff */
.L_x_230:
[----:B0-----:R0:W1:Y:S02]  /*16280*/  SYNCS.PHASECHK.TRANS64.TRYWAIT P0, [R19+URZ+0x38820], R0 ;  /* 0x03882000130075a7 */ /* 0x001064000800017f */
[----:B-1----:R-:W-:Y:S05]  /*16290*/  @!P0 NANOSLEEP.SYNCS 0x989680 ;  /* 0x009896800000895d */ /* 0x002fea0003900000 */
[----:B------:R-:W1:Y:S02]  /*162a0*/  @!P0 SYNCS.PHASECHK.TRANS64 P0, [R19+URZ+0x38820], R0 ;  /* 0x03882000130085a7 */ /* 0x000e64000800007f */
[----:B-1----:R-:W-:Y:S05]  /*162b0*/  @!P0 BRA `(.L_x_230) ;  /* 0xfffffffc00f08947 */ /* 0x002fea000383ffff */
[----:B------:R-:W-:Y:S05]  /*162c0*/  BRA `(.L_x_311) ;  /* 0xffffffc000b47947 */ /* 0x000fea000383ffff */
.L_x_236:
[----:B---3--:R3:W4:Y:S02]  /*162d0*/  SYNCS.PHASECHK.TRANS64.TRYWAIT P0, [R4+URZ+0x38880], R3 ;  /* 0x03888003040075a7 */ /* 0x008724000800017f */
[----:B----4-:R-:W-:Y:S05]  /*162e0*/  @!P0 NANOSLEEP.SYNCS 0x989680 ;  /* 0x009896800000895d */ /* 0x010fea0003900000 */
[----:B------:R-:W4:Y:S02]  /*162f0*/  @!P0 SYNCS.PHASECHK.TRANS64 P0, [R4+URZ+0x38880], R3 ;  /* 0x03888003040085a7 */ /* 0x000f24000800007f */
[----:B----4-:R-:W-:Y:S05]  /*16300*/  @!P0 BRA `(.L_x_236) ;  /* 0xfffffffc00f08947 */ /* 0x010fea000383ffff */
[----:B------:R-:W-:Y:S05]  /*16310*/  BRA `(.L_x_312) ;  /* 0xffffffc4006c7947 */ /* 0x000fea000383ffff */
.L_x_242:
[----:B-1----:R1:W2:Y:S02]  /*16320*/  SYNCS.PHASECHK.TRANS64.TRYWAIT P0, [R4+URZ+0x38840], R3 ;  /* 0x03884003040075a7 */ /* 0x0022a4000800017f */
[----:B--2---:R-:W-:Y:S05]  /*16330*/  @!P0 NANOSLEEP.SYNCS 0x989680 ;  /* 0x009896800000895d */ /* 0x004fea0003900000 */
[----:B------:R-:W2:Y:S02]  /*16340*/  @!P0 SYNCS.PHASECHK.TRANS64 P0, [R4+URZ+0x38840], R3 ;  /* 0x03884003040085a7 */ /* 0x000ea4000800007f */
[----:B--2---:R-:W-:Y:S05]  /*16350*/  @!P0 BRA `(.L_x_242) ;  /* 0xfffffffc00f08947 */ /* 0x004fea000383ffff */
[----:B------:R-:W-:Y:S05]  /*16360*/  BRA `(.L_x_313) ;  /* 0xffffffc800287947 */ /* 0x000fea000383ffff */
.L_x_249:
[----:B---3--:R3:W4:Y:S02]  /*16370*/  SYNCS.PHASECHK.TRANS64.TRYWAIT P0, [R20+URZ+0x38870], R2 ;  /* 0x03887002140075a7 */ /* 0x008724000800017f */
[----:B----4-:R-:W-:Y:S05]  /*16380*/  @!P0 NANOSLEEP.SYNCS 0x989680 ;  /* 0x009896800000895d */ /* 0x010fea0003900000 */
[----:B------:R-:W4:Y:S02]  /*16390*/  @!P0 SYNCS.PHASECHK.TRANS64 P0, [R20+URZ+0x38870], R2 ;  /* 0x03887002140085a7 */ /* 0x000f24000800007f */
[----:B----4-:R-:W-:Y:S05]  /*163a0*/  @!P0 BRA `(.L_x_249) ;  /* 0xfffffffc00f08947 */ /* 0x010fea000383ffff */
[----:B------:R-:W-:Y:S05]  /*163b0*/  BRA `(.L_x_314) ;  /* 0xffffffcc00007947 */ /* 0x000fea000383ffff */
.L_x_251:
[----:B----4-:R4:W0:Y:S02]  /*163c0*/  SYNCS.PHASECHK.TRANS64.TRYWAIT P0, [R20+URZ+0x38860], R0 ;  /* 0x03886000140075a7 */ /* 0x010824000800017f */
[----:B0-----:R-:W-:Y:S05]  /*163d0*/  @!P0 NANOSLEEP.SYNCS 0x989680 ;  /* 0x009896800000895d */ /* 0x001fea0003900000 */
[----:B------:R-:W0:Y:S02]  /*163e0*/  @!P0 SYNCS.PHASECHK.TRANS64 P0, [R20+URZ+0x38860], R0 ;  /* 0x03886000140085a7 */ /* 0x000e24000800007f */
[----:B0-----:R-:W-:Y:S05]  /*163f0*/  @!P0 BRA `(.L_x_251) ;  /* 0xfffffffc00f08947 */ /* 0x001fea000383ffff */
[----:B------:R-:W-:Y:S05]  /*16400*/  BRA `(.L_x_315) ;  /* 0xffffffcc00087947 */ /* 0x000fea000383ffff */
.L_x_258:
[----:B0-----:R0:W1:Y:S02]  /*16410*/  SYNCS.PHASECHK.TRANS64.TRYWAIT P1, [R17+URZ+0x38870], R0 ;  /* 0x03887000110075a7 */ /* 0x001064000802017f */
[----:B-1----:R-:W-:Y:S05]  /*16420*/  @!P1 NANOSLEEP.SYNCS 0x989680 ;  /* 0x009896800000995d */ /* 0x002fea0003900000 */
[----:B------:R-:W1:Y:S02]  /*16430*/  @!P1 SYNCS.PHASECHK.TRANS64 P1, [R17+URZ+0x38870], R0 ;  /* 0x03887000110095a7 */ /* 0x000e64000802007f */
[----:B-1----:R-:W-:Y:S05]  /*16440*/  @!P1 BRA `(.L_x_258) ;  /* 0xfffffffc00f09947 */ /* 0x002fea000383ffff */
[----:B------:R-:W-:Y:S05]  /*16450*/  BRA `(.L_x_316) ;  /* 0xffffffd400a47947 */ /* 0x000fea000383ffff */
.L_x_260:
[----:B0-----:R0:W1:Y:S02]  /*16460*/  SYNCS.PHASECHK.TRANS64.TRYWAIT P1, [R17+URZ+0x38860], R0 ;  /* 0x03886000110075a7 */ /* 0x001064000802017f */
[----:B-1----:R-:W-:Y:S05]  /*16470*/  @!P1 NANOSLEEP.SYNCS 0x989680 ;  /* 0x009896800000995d */ /* 0x002fea0003900000 */
[----:B------:R-:W1:Y:S02]  /*16480*/  @!P1 SYNCS.PHASECHK.TRANS64 P1, [R17+URZ+0x38860], R0 ;  /* 0x03886000110095a7 */ /* 0x000e64000802007f */
[----:B-1----:R-:W-:Y:S05]  /*16490*/  @!P1 BRA `(.L_x_260) ;  /* 0xfffffffc00f09947 */ /* 0x002fea000383ffff */
[----:B------:R-:W-:Y:S05]  /*164a0*/  BRA `(.L_x_317) ;  /* 0xffffffd400ac7947 */ /* 0x000fea000383ffff */
.L_x_271:
[----:B0-----:R0:W1:Y:S02]  /*164b0*/  SYNCS.PHASECHK.TRANS64.TRYWAIT P0, [R0+URZ+0x38820], R3 ;  /* 0x03882003000075a7 */ /* 0x001064000800017f */
[----:B-1----:R-:W-:Y:S05]  /*164c0*/  @!P0 NANOSLEEP.SYNCS 0x989680 ;  /* 0x009896800000895d */ /* 0x002fea0003900000 */
[----:B------:R-:W1:Y:S02]  /*164d0*/  @!P0 SYNCS.PHASECHK.TRANS64 P0, [R0+URZ+0x38820], R3 ;  /* 0x03882003000085a7 */ /* 0x000e64000800007f */
[----:B-1----:R-:W-:Y:S05]  /*164e0*/  @!P0 BRA `(.L_x_271) ;  /* 0xfffffffc00f08947 */ /* 0x002fea000383ffff */
[----:B------:R-:W-:Y:S05]  /*164f0*/  BRA `(.L_x_318) ;  /* 0xffffffec00107947 */ /* 0x000fea000383ffff */
.L_x_272:
[----:B------:R-:W1:Y:S01]  /*16500*/  S2R R2, SR_TID.X ;  /* 0x0000000000027919 */ /* 0x000e620000002100 */
[----:B------:R-:W-:Y:S01]  /*16510*/  BSSY B0, `(.L_x_319) ;  /* 0x000000a000007945 */ /* 0x000fe20003800000 */
[----:B------:R-:W-:Y:S02]  /*16520*/  IMAD.MOV.U32 R12, RZ, RZ, RZ ;  /* 0x000000ffff0c7224 */ /* 0x000fe400078e00ff */
[----:B------:R-:W-:Y:S02]  /*16530*/  IMAD.MOV.U32 R11, RZ, RZ, 0x1f ;  /* 0x0000001fff0b7424 */ /* 0x000fe400078e00ff */
[----:B------:R-:W-:Y:S01]  /*16540*/  IMAD.MOV.U32 R15, RZ, RZ, -0x1 ;  /* 0xffffffffff0f7424 */ /* 0x000fe200078e00ff */
[----:B-1----:R-:W-:-:S04]  /*16550*/  SHF.R.U32.HI R2, RZ, 0x5, R2 ;  /* 0x00000005ff027819 */ /* 0x002fc80000011602 */
[----:B------:R-:W-:-:S05]  /*16560*/  LOP3.LUT R2, R2, 0x3, RZ, 0xc0, !PT ;  /* 0x0000000302027812 */ /* 0x000fca00078ec0ff */
[----:B------:R-:W-:-:S07]  /*16570*/  IMAD.MOV.U32 R13, RZ, RZ, R2 ;  /* 0x000000ffff0d7224 */ /* 0x000fce00078e0002 */
[----:B0-----:R-:W-:Y:S05]  /*16580*/  WARPSYNC.COLLECTIVE R15, `(.L_x_320) ;  /* 0x000000000f087348 */ /* 0x001fea0003c00000 */
[----:B------:R1:W2:Y:S02]  /*16590*/  SHFL.IDX P6, R14, R13, R12, R11 ;  /* 0x0000000c0d0e7389 */ /* 0x0002a400000c000b */
[----:B012---:R-:W-:Y:S01]  /*165a0*/  ENDCOLLECTIVE ;  /* 0x000000000000791b */ /* 0x007fe20003800000 */
.L_x_320:
[----:B------:R-:W-:Y:S05]  /*165b0*/  BSYNC B0 ;  /* 0x0000000000007941 */ /* 0x000fea0003800000 */
.L_x_319:
[----:B------:R-:W-:Y:S05]  /*165c0*/  BRA `(.L_x_321) ;  /* 0xffffffe800f87947 */ /* 0x000fea000383ffff */
.L_x_275:
[----:B------:R-:W-:Y:S01]  /*165d0*/  BSSY B1, `(.L_x_322) ;  /* 0x0000006000017945 */ /* 0x000fe20003800000 */
[----:B------:R-:W-:-:S07]  /*165e0*/  IMAD.MOV.U32 R15, RZ, RZ, -0x1 ;  /* 0xffffffffff0f7424 */ /* 0x000fce00078e00ff */
[----:B01----:R-:W-:Y:S05]  /*165f0*/  WARPSYNC.COLLECTIVE R15, `(.L_x_323) ;  /* 0x000000000f0c7348 */ /* 0x003fea0003c00000 */
[----:B------:R-:W-:Y:S02]  /*16600*/  ELECT P6, UR62, PT ;  /* 0x00000000003e782f */ /* 0x000fe400038c0000 */
[----:B------:R-:W-:Y:S01]  /*16610*/  MOV R14, UR62 ;  /* 0x0000003e000e7c02 */ /* 0x000fe20008000f00 */
[----:B01----:R-:W-:Y:S10]  /*16620*/  ENDCOLLECTIVE ;  /* 0x000000000000791b */ /* 0x003ff40003800000 */
.L_x_323:
[----:B------:R-:W-:Y:S05]  /*16630*/  BSYNC B1 ;  /* 0x0000000000017941 */ /* 0x000fea0003800000 */
.L_x_322:
[----:B------:R-:W-:Y:S05]  /*16640*/  BRA `(.L_x_324) ;  /* 0xffffffe800f07947 */ /* 0x000fea000383ffff */
.L_x_277:
[----:B0-----:R0:W1:Y:S02]  /*16650*/  SYNCS.PHASECHK.TRANS64.TRYWAIT P1, [R6+URZ], R5 ;  /* 0x00000005060075a7 */ /* 0x001064000802017f */
[----:B-1----:R-:W-:Y:S05]  /*16660*/  @!P1 NANOSLEEP.SYNCS 0x989680 ;  /* 0x009896800000995d */ /* 0x002fea0003900000 */
[----:B------:R-:W1:Y:S02]  /*16670*/  @!P1 SYNCS.PHASECHK.TRANS64 P1, [R6+URZ], R5 ;  /* 0x00000005060095a7 */ /* 0x000e64000802007f */
[----:B-1----:R-:W-:Y:S05]  /*16680*/  @!P1 BRA `(.L_x_277) ;  /* 0xfffffffc00f09947 */ /* 0x002fea000383ffff */
[----:B------:R-:W-:Y:S05]  /*16690*/  BRA `(.L_x_325) ;  /* 0xffffffec002c7947 */ /* 0x000fea000383ffff */
.L_x_278:
[----:B-1----:R1:W2:Y:S02]  /*166a0*/  SYNCS.PHASECHK.TRANS64.TRYWAIT P1, [R7+URZ], R2 ;  /* 0x00000002070075a7 */ /* 0x0022a4000802017f */
[----:B--2---:R-:W-:Y:S05]  /*166b0*/  @!P1 NANOSLEEP.SYNCS 0x989680 ;  /* 0x009896800000995d */ /* 0x004fea0003900000 */
[----:B------:R-:W2:Y:S02]  /*166c0*/  @!P1 SYNCS.PHASECHK.TRANS64 P1, [R7+URZ], R2 ;  /* 0x00000002070095a7 */ /* 0x000ea4000802007f */
[----:B--2---:R-:W-:Y:S05]  /*166d0*/  @!P1 BRA `(.L_x_278) ;  /* 0xfffffffc00f09947 */ /* 0x004fea000383ffff */
[----:B------:R-:W-:Y:S05]  /*166e0*/  BRA `(.L_x_326) ;  /* 0xffffffec00207947 */ /* 0x000fea000383ffff */
.L_x_280:
[----:B--2---:R2:W3:Y:S02]  /*166f0*/  SYNCS.PHASECHK.TRANS64.TRYWAIT P1, [R4+URZ+0x38860], R5 ;  /* 0x03886005040075a7 */ /* 0x0044e4000802017f */
[----:B---3--:R-:W-:Y:S05]  /*16700*/  @!P1 NANOSLEEP.SYNCS 0x989680 ;  /* 0x009896800000995d */ /* 0x008fea0003900000 */
[----:B------:R-:W3:Y:S02]  /*16710*/  @!P1 SYNCS.PHASECHK.TRANS64 P1, [R4+URZ+0x38860], R5 ;  /* 0x03886005040095a7 */ /* 0x000ee4000802007f */
[----:B---3--:R-:W-:Y:S05]  /*16720*/  @!P1 BRA `(.L_x_280) ;  /* 0xfffffffc00f09947 */ /* 0x008fea000383ffff */
[----:B------:R-:W-:Y:S05]  /*16730*/  BRA `(.L_x_327) ;  /* 0xffffffec00247947 */ /* 0x000fea000383ffff */
.L_x_282:
[----:B---3--:R3:W4:Y:S02]  /*16740*/  SYNCS.PHASECHK.TRANS64.TRYWAIT P1, [R3+URZ+0x38860], R2 ;  /* 0x03886002030075a7 */ /* 0x008724000802017f */
[----:B----4-:R-:W-:Y:S05]  /*16750*/  @!P1 NANOSLEEP.SYNCS 0x989680 ;  /* 0x009896800000995d */ /* 0x010fea0003900000 */
[----:B------:R-:W4:Y:S02]  /*16760*/  @!P1 SYNCS.PHASECHK.TRANS64 P1, [R3+URZ+0x38860], R2 ;  /* 0x03886002030095a7 */ /* 0x000f24000802007f */
[----:B----4-:R-:W-:Y:S05]  /*16770*/  @!P1 BRA `(.L_x_282) ;  /* 0xfffffffc00f09947 */ /* 0x010fea000383ffff */
[----:B------:R-:W-:Y:S05]  /*16780*/  BRA `(.L_x_328) ;  /* 0xffffffec00247947 */ /* 0x000fea000383ffff */
.L_x_284:
[----:B----4-:R4:W0:Y:S02]  /*16790*/  SYNCS.PHASECHK.TRANS64.TRYWAIT P0, [R4+URZ+0x38880], R5 ;  /* 0x03888005040075a7 */ /* 0x010824000800017f */
[----:B0-----:R-:W-:Y:S05]  /*167a0*/  @!P0 NANOSLEEP.SYNCS 0x989680 ;  /* 0x009896800000895d */ /* 0x001fea0003900000 */
[----:B------:R-:W0:Y:S02]  /*167b0*/  @!P0 SYNCS.PHASECHK.TRANS64 P0, [R4+URZ+0x38880], R5 ;  /* 0x03888005040085a7 */ /* 0x000e24000800007f */
[----:B0-----:R-:W-:Y:S05]  /*167c0*/  @!P0 BRA `(.L_x_284) ;  /* 0xfffffffc00f08947 */ /* 0x001fea000383ffff */
[----:B------:R-:W-:Y:S05]  /*167d0*/  BRA `(.L_x_285) ;  /* 0xffffffec00207947 */ /* 0x000fea000383ffff */
.L_x_329:
        /* <DEDUP_REMOVED lines=10> */
.L_x_3135:


//--------------------- .text._ZN7cutlass13device_kernelIN5flash11enable_sm90INS1_16FlashAttnFwdSm90INS1_25CollectiveMainloopFwdSm90ILi2EN4cute5tupleIJNS5_1CILi1EEES8_S8_EEENS6_IJNS7_ILi128EEESA_NS7_ILi256EEEEEELi256ENS_12float_e4m3_tEfNS_4arch4Sm90ELb0ELb0ELb1ELb1ELb0ELb1ELb0ELb1ELb1ELb1ELb1ELb0EEENS1_21CollectiveEpilogueFwdINS6_IJSA_SB_SA_EEES9_NS_10bfloat16_tESF_Li256ELb1ELb1ELb1ELb1EEENS1_36VarlenDynamicPersistentTileSchedulerILi128ELi128ELi256ELi128ELb1ELb1ELb1ELb0ELb1ELb1EEEEEEEEEvNT_6ParamsE --------------------------
	.section	.text._ZN7cutlass13device_kernelIN5flash11enable_sm90INS1_16FlashAttnFwdSm90INS1_25CollectiveMainloopFwdSm90ILi2EN4cute5tupleIJNS5_1CILi1EEES8_S8_EEENS6_IJNS7_ILi128EEESA_NS7_ILi256EEEEEELi256ENS_12float_e4m3_tEfNS_4arch4Sm90ELb0ELb0ELb1ELb1ELb0ELb1ELb0ELb1ELb1ELb1ELb1ELb0EEENS1_21CollectiveEpilogueFwdINS6_IJSA_SB_SA_EEES9_NS_10bfloat16_tESF_Li256ELb1ELb1ELb1ELb1EEENS1_36VarlenDynamicPersistentTileSchedulerILi128ELi128ELi256ELi128ELb1ELb1ELb1ELb0ELb1ELb1EEEEEEEEEvNT_6ParamsE,"ax",@progbits
	.align	128
.text._ZN7cutlass13device_kernelIN5flash11enable_sm90INS1_16FlashAttnFwdSm90INS1_25CollectiveMainloopFwdSm90ILi2EN4cute5tupleIJNS5_1CILi1EEES8_S8_EEENS6_IJNS7_ILi128EEESA_NS7_ILi256EEEEEELi256ENS_12float_e4m3_tEfNS_4arch4Sm90ELb0ELb0ELb1ELb1ELb0ELb1ELb0ELb1ELb1ELb1ELb1ELb0EEENS1_21CollectiveEpilogueFwdINS6_IJSA_SB_SA_EEES9_NS_10bfloat16_tESF_Li256ELb1ELb1ELb1ELb1EEENS1_36VarlenDynamicPersistentTileSchedulerILi128ELi128ELi256ELi128ELb1ELb1ELb1ELb0ELb1ELb1EEEEEEEEEvNT_6ParamsE:
        .type           _ZN7cutlass13device_kernelIN5flash11enable_sm90INS1_16FlashAttnFwdSm90INS1_25CollectiveMainloopFwdSm90ILi2EN4cute5tupleIJNS5_1CILi1EEES8_S8_EEENS6_IJNS7_ILi128EEESA_NS7_ILi256EEEEEELi256ENS_12float_e4m3_tEfNS_4arch4Sm90ELb0ELb0ELb1ELb1ELb0ELb1ELb0ELb1ELb1ELb1ELb1ELb0EEENS1_21CollectiveEpilogueFwdINS6_IJSA_SB_SA_EEES9_NS_10bfloat16_tESF_Li256ELb1ELb1ELb1ELb1EEENS1_36VarlenDynamicPersistentTileSchedulerILi128ELi128ELi256ELi128ELb1ELb1ELb1ELb0ELb1ELb1EEEEEEEEEvNT_6ParamsE,@function
        .size           _ZN7cutlass13device_kernelIN5flash11enable_sm90INS1_16FlashAttnFwdSm90INS1_25CollectiveMainloopFwdSm90ILi2EN4cute5tupleIJNS5_1CILi1EEES8_S8_EEENS6_IJNS7_ILi128EEESA_NS7_ILi256EEEEEELi256ENS_12float_e4m3_tEfNS_4arch4Sm90ELb0ELb0ELb1ELb1ELb0ELb1ELb0ELb1ELb1ELb1ELb1ELb0EEENS1_21CollectiveEpilogueFwdINS6_IJSA_SB_SA_EEES9_NS_10bfloat16_tESF_Li256ELb1ELb1ELb1ELb1EEENS1_36VarlenDynamicPersistentTileSchedulerILi128ELi128ELi256ELi128ELb1ELb1ELb1ELb0ELb1ELb1EEEEEEEEEvNT_6ParamsE,(.L_x_3136 - _ZN7cutlass13device_kernelIN5flash11enable_sm90INS1_16FlashAttnFwdSm90INS1_25CollectiveMainloopFwdSm90ILi2EN4cute5tupleIJNS5_1CILi1EEES8_S8_EEENS6_IJNS7_ILi128EEESA_NS7_ILi256EEEEEELi256ENS_12float_e4m3_tEfNS_4arch4Sm90ELb0ELb0ELb1ELb1ELb0ELb1ELb0ELb1ELb1ELb1ELb1ELb0EEENS1_21CollectiveEpilogueFwdINS6_IJSA_SB_SA_EEES9_NS_10bfloat16_tESF_Li256ELb1ELb1ELb1ELb1EEENS1_36VarlenDynamicPersistentTileSchedulerILi128ELi128ELi256ELi128ELb1ELb1ELb1ELb0ELb1ELb1EEEEEEEEEvNT_6ParamsE)
        .other          _ZN7cutlass13device_kernelIN5flash11enable_sm90INS1_16FlashAttnFwdSm90INS1_25CollectiveMainloopFwdSm90ILi2EN4cute5tupleIJNS5_1CILi1EEES8_S8_EEENS6_IJNS7_ILi128EEESA_NS7_ILi256EEEEEELi256ENS_12float_e4m3_tEfNS_4arch4Sm90ELb0ELb0ELb1ELb1ELb0ELb1ELb0ELb1ELb1ELb1ELb1ELb0EEENS1_21CollectiveEpilogueFwdINS6_IJSA_SB_SA_EEES9_NS_10bfloat16_tESF_Li256ELb1ELb1ELb1ELb1EEENS1_36VarlenDynamicPersistentTileSchedulerILi128ELi128ELi256ELi128ELb1ELb1ELb1ELb0ELb1ELb1EEEEEEEEEvNT_6ParamsE,@"STO_CUDA_ENTRY STV_DEFAULT"
_ZN7cutlass13device_kernelIN5flash11enable_sm90INS1_16FlashAttnFwdSm90INS1_25CollectiveMainloopFwdSm90ILi2EN4cute5tupleIJNS5_1CILi1EEES8_S8_EEENS6_IJNS7_ILi128EEESA_NS7_ILi256EEEEEELi256ENS_12float_e4m3_tEfNS_4arch4Sm90ELb0ELb0ELb1ELb1ELb0ELb1ELb0ELb1ELb1ELb1ELb1ELb0EEENS1_21CollectiveEpilogueFwdINS6_IJSA_SB_SA_EEES9_NS_10bfloat16_tESF_Li256ELb1ELb1ELb1ELb1EEENS1_36VarlenDynamicPersistentTileSchedulerILi128ELi128ELi256ELi128ELb1ELb1ELb1ELb0ELb1ELb1EEEEEEEEEvNT_6ParamsE:
        /* <DEDUP_REMOVED lines=13> */
[----:B------:R-:W-:Y:S02]  /*00d0*/  UIADD3 UR10, UP2, UR4, 0x570, URZ ;  /* 0x00000570040a7890 */ /* 0x000fe4000ff5e03f */
[----:B------:R-:W-:Y:S02]  /*00e0*/  UIADD3 UR4, UP3, UR4, 0x670, URZ ;  /* 0x0000067004047890 */ /* 0x000fe4000ff7e03f */
[----:B------:R-:W-:-:S02]  /*00f0*/  UIADD3.X UR7, URZ, UR5, URZ, UP0, !UPT ;  /* 0x000000053f077290 */ /* 0x000fc400087fe43f */
[----:B------:R-:W-:Y:S02]  /*0100*/  UIADD3.X UR9, URZ, UR5, URZ, UP1, !UPT ;  /* 0x000000053f097290 */ /* 0x000fe40008ffe43f */
[----:B------:R-:W-:Y:S02]  /*0110*/  UIADD3.X UR11, URZ, UR5, URZ, UP2, !UPT ;  /* 0x000000053f0b7290 */ /* 0x000fe400097fe43f */
[----:B------:R-:W-:-:S03]  /*0120*/  UIADD3.X UR5, URZ, UR5, URZ, UP3, !UPT ;  /* 0x000000053f057290 */ /* 0x000fc60009ffe43f */
[----:B------:R0:W-:Y:S02]  /*0130*/  UTMACCTL.PF [UR6] ;  /* 0x00000000060079b9 */ /* 0x0001e40008040000 */
[----:B------:R0:W-:Y:S02]  /*0140*/  UTMACCTL.PF [UR8] ;  /* 0x00000000080079b9 */ /* 0x0001e40008040000 */
[----:B------:R0:W-:Y:S02]  /*0150*/  UTMACCTL.PF [UR10] ;  /* 0x000000000a0079b9 */ /* 0x0001e40008040000 */
[----:B------:R0:W-:Y:S02]  /*0160*/  UTMACCTL.PF [UR4] ;  /* 0x00000000040079b9 */ /* 0x0001e40008040000 */
[----:B0-----:R-:W-:Y:S01]  /*0170*/  NOP ;  /* 0x0000000000007918 */ /* 0x001fe20000000000 */
.L_x_331:
[----:B------:R-:W-:Y:S05]  /*0180*/  BSYNC B0 ;  /* 0x0000000000007941 */ /* 0x000fea0003800000 */
.L_x_330:
        /* <DEDUP_REMOVED lines=41> */
.L_x_332:
        /* <DEDUP_REMOVED lines=22> */
.L_x_333:
        /* <DEDUP_REMOVED lines=18> */
.L_x_334:
        /* <DEDUP_REMOVED lines=22> */
.L_x_335:
        /* <DEDUP_REMOVED lines=22> */
.L_x_336:
[----:B------:R-:W-:Y:S01]  /*0960*/  PLOP3.LUT P0, PT, PT, PT, UP0, 0x80, 0x0 ;  /* 0x000000000000781c */ /* 0x000fe20003f0f008 */
[----:B------:R-:W-:Y:S01]  /*0970*/  UMOV UR37, 0x1 ;  /* 0x0000000100257882 */ /* 0x000fe20000000000 */
[----:B------:R-:W-:Y:S01]  /*0980*/  NOP ;  /* 0x0000000000007918 */ /* 0x000fe20000000000 */
[----:B------:R-:W-:Y:S01]  /*0990*/  USEL UR37, UR37, 0x2, !UP0 ;  /* 0x0000000225257887 */ /* 0x000fe2000c000000 */
[----:B------:R-:W-:Y:S01]  /*09a0*/  BSSY B8, `(.L_x_337) ;  /* 0x0002a8d000087945 */ /* 0x000fe20003800000 */
[----:B------:R-:W-:Y:S01]  /*09b0*/  ULDC.64 UR42, c[0x0][0x208] ;  /* 0x00008200002a7ab9 */ /* 0x000fe20000000a00 */
[----:B012-4-:R-:W-:Y:S07]  /*09c0*/  BAR.SYNC.DEFER_BLOCKING 0x0 ;  /* 0x0000000000007b1d */ /* 0x017fee0000010000 */
[----:B------:R-:W-:Y:S05]  /*09d0*/  @!P0 BRA `(.L_x_338) ;  /* 0x0000022c00f08947 */ /* 0x000fea0003800000 */
.L_x_339:
[----:B------:R-:W-:-:S08]  /*09e0*/  NOP ;  /* 0x0000000000007918 */ /* 0x000fd00000000000 */
[----:B------:R-:W0:Y:S02]  /*09f0*/  USETMAXREG.TRY_ALLOC.CTAPOOL UP0, 0xf0 ;  /* 0x000000f0000079c8 */ /* 0x000e240008000600 */
[----:B0-----:R-:W-:-:S13]  /*0a00*/  PLOP3.LUT P0, PT, PT, PT, UP0, 0x80, 0x0 ;  /* 0x000000000000781c */ /* 0x001fda0003f0f008 */
[----:B------:R-:W-:Y:S05]  /*0a10*/  @!P0 BRA `(.L_x_339) ;  /* 0xfffffffc00f08947 */ /* 0x000fea000383ffff */
[----:B------:R-:W2:Y:S01]  /*0a20*/  LDL.LU R0, [R1+0x10] ;  /* 0x0000100001007983 */ /* 0x000ea20000300800 */
[----:B------:R-:W0:Y:S01]  /*0a30*/  S2R R2, SR_TID.X ;  /* 0x0000000000027919 */ /* 0x000e220000002100 */
[----:B------:R-:W1:Y:S01]  /*0a40*/  S2UR UR36, SR_CgaCtaId ;  /* 0x00000000002479c3 */ /* 0x000e620000008800 */
[----:B------:R-:W-:Y:S01]  /*0a50*/  UMOV UR4, 0x400 ;  /* 0x0000040000047882 */ /* 0x000fe20000000000 */
[----:B0-----:R-:W-:-:S06]  /*0a60*/  SHF.R.U32.HI R2, RZ, 0x7, R2 ;  /* 0x00000007ff027819 */ /* 0x001fcc0000011602 */
[----:B------:R-:W-:Y:S06]  /*0a70*/  BAR.ARV 0x8, 0x180 ;  /* 0x0206000000007b1d */ /* 0x000fec0000002000 */
[----:B------:R-:W-:-:S13]  /*0a80*/  ISETP.NE.AND P0, PT, R2, 0x1, PT ;  /* 0x000000010200780c */ /* 0x000fda0003f05270 */
[----:B------:R-:W-:Y:S08]  /*0a90*/  @!P0 BAR.ARV 0x9, 0x100 ;  /* 0x0244000000008b1d */ /* 0x000ff00000002000 */
[----:B------:R-:W-:Y:S01]  /*0aa0*/  BAR.SYNC.DEFER_BLOCKING 0x5, 0x180 ;  /* 0x0146000000007b1d */ /* 0x000fe20000010000 */
[----:B-1----:R-:W-:-:S06]  /*0ab0*/  ULEA UR4, UR36, UR4, 0x18 ;  /* 0x0000000424047291 */ /* 0x002fcc000f8ec03f */
[----:B------:R-:W-:Y:S01]  /*0ac0*/  IMAD.U32 R22, RZ, RZ, UR4 ;  /* 0x00000004ff167e24 */ /* 0x000fe2000f8e00ff */
[----:B------:R-:W-:-:S04]  /*0ad0*/  ULDC UR4, c[0x0][0xc3c] ;  /* 0x00030f0000047ab9 */ /* 0x000fc80000000800 */
[----:B------:R-:W0:Y:S01]  /*0ae0*/  LDS.128 R28, [R22+0x388d0] ;  /* 0x0388d000161c7984 */ /* 0x000e220000000c00 */
[----:B------:R-:W-:Y:S06]  /*0af0*/  BAR.ARV 0x4, 0x180 ;  /* 0x0106000000007b1d */ /* 0x000fec0000002000 */
[----:B--2---:R-:W-:-:S04]  /*0b00*/  LOP3.LUT R0, R0, 0xfffffff7, RZ, 0xc0, !PT ;  /* 0xfffffff700007812 */ /* 0x004fc800078ec0ff */
[----:B------:R-:W-:-:S05]  /*0b10*/  @P0 LOP3.LUT R0, R0, 0x8, RZ, 0xfc, !PT ;  /* 0x0000000800000812 */ /* 0x000fca00078efcff */
[----:B------:R1:W-:Y:S01]  /*0b20*/  STL [R1+0x10], R0 ;  /* 0x0000100001007387 */ /* 0x0003e20000100800 */
[----:B0-----:R-:W-:-:S13]  /*0b30*/  ISETP.GE.AND P0, PT, R31, UR4, PT ;  /* 0x000000041f007c0c */ /* 0x001fda000bf06270 */
[----:B-1----:R-:W-:Y:S05]  /*0b40*/  @P0 BRA `(.L_x_340) ;  /* 0x000002a400c80947 */ /* 0x002fea0003800000 */
[----:B------:R-:W0:Y:S01]  /*0b50*/  S2R R0, SR_TID.X ;  /* 0x0000000000007919 */ /* 0x000e220000002100 */
[----:B------:R-:W-:Y:S01]  /*0b60*/  IMAD.MOV.U32 R232, RZ, RZ, RZ ;  /* 0x000000ffffe87224 */ /* 0x000fe200078e00ff */
[----:B------:R-:W-:Y:S01]  /*0b70*/  CS2R R234, SRZ ;  /* 0x0000000000ea7805 */ /* 0x000fe2000001ff00 */
[----:B------:R-:W-:Y:S01]  /*0b80*/  IMAD.MOV.U32 R152, RZ, RZ, RZ ;  /* 0x000000ffff987224 */ /* 0x000fe200078e00ff */
[----:B------:R-:W-:Y:S01]  /*0b90*/  ULOP3.LUT UR46, UR37, 0x1, URZ, 0xfc, !UPT ;  /* 0x00000001252e7892 */ /* 0x000fe2000f8efc3f */
[----:B------:R-:W-:Y:S01]  /*0ba0*/  UMOV UR39, URZ ;  /* 0x0000003f00277c82 */ /* 0x000fe20008000000 */
[----:B0-----:R-:W-:-:S05]  /*0bb0*/  VIADD R0, R0, 0xffffff80 ;  /* 0xffffff8000007836 */ /* 0x001fca0000000000 */
[----:B------:R-:W-:-:S04]  /*0bc0*/  SHF.R.S32.HI R3, RZ, 0x1f, R0 ;  /* 0x0000001fff037819 */ /* 0x000fc80000011400 */
[CC--:B------:R-:W-:Y:S02]  /*0bd0*/  LEA.HI R2, R3.reuse, R0.reuse, RZ, 0x7 ;  /* 0x0000000003027211 */ /* 0x0c0fe400078f38ff */
[CC--:B------:R-:W-:Y:S02]  /*0be0*/  LEA.HI R4, R3.reuse, R0.reuse, RZ, 0x4 ;  /* 0x0000000003047211 */ /* 0x0c0fe400078f20ff */
[----:B------:R-:W-:Y:S02]  /*0bf0*/  LOP3.LUT R5, R2, 0xffffff80, RZ, 0xc0, !PT ;  /* 0xffffff8002057812 */ /* 0x000fe400078ec0ff */
[----:B------:R-:W-:Y:S02]  /*0c00*/  SHF.R.S32.HI R7, RZ, 0x4, R4 ;  /* 0x00000004ff077819 */ /* 0x000fe40000011404 */
[CC--:B------:R-:W-:Y:S01]  /*0c10*/  LEA.HI R23, R3.reuse, R0.reuse, RZ, 0x3 ;  /* 0x0000000003177211 */ /* 0x0c0fe200078f18ff */
[----:B------:R-:W-:Y:S01]  /*0c20*/  IMAD.IADD R14, R0, 0x1, -R5 ;  /* 0x00000001000e7824 */ /* 0x000fe200078e0a05 */
[----:B------:R-:W-:-:S04]  /*0c30*/  LEA.HI R5, R3, R0, RZ, 0x5 ;  /* 0x0000000003057211 */ /* 0x000fc800078f28ff */
[----:B------:R-:W-:Y:S01]  /*0c40*/  SHF.L.U32 R6, R5, 0x5, RZ ;  /* 0x0000000505067819 */ /* 0x000fe200000006ff */
[----:B------:R-:W-:Y:S01]  /*0c50*/  STL [R1+0x110], R14 ;  /* 0x0001100e01007387 */ /* 0x000fe20000100800 */
[----:B------:R-:W-:Y:S02]  /*0c60*/  LOP3.LUT R5, R4, 0x3fffff0, RZ, 0xc0, !PT ;  /* 0x03fffff004057812 */ /* 0x000fe400078ec0ff */
[----:B------:R-:W-:Y:S02]  /*0c70*/  LOP3.LUT R6, R6, 0xfffffc00, RZ, 0xc0, !PT ;  /* 0xfffffc0006067812 */ /* 0x000fe400078ec0ff */
[----:B------:R-:W-:Y:S01]  /*0c80*/  SHF.R.S32.HI R8, RZ, 0x1f, R14 ;  /* 0x0000001fff087819 */ /* 0x000fe2000001140e */
[----:B------:R-:W-:Y:S01]  /*0c90*/  IMAD.IADD R5, R0, 0x1, -R5 ;  /* 0x0000000100057824 */ /* 0x000fe200078e0a05 */
[----:B------:R-:W-:Y:S02]  /*0ca0*/  LEA.HI R4, R4, R7, RZ, 0x1 ;  /* 0x0000000704047211 */ /* 0x000fe400078f08ff */
[----:B------:R-:W-:Y:S01]  /*0cb0*/  LEA.HI R10, R8, R14, RZ, 0x2 ;  /* 0x0000000e080a7211 */ /* 0x000fe200078f10ff */
[----:B------:R-:W-:Y:S01]  /*0cc0*/  IMAD R9, R5, 0x40, R6 ;  /* 0x0000004005097824 */ /* 0x000fe200078e0206 */
[----:B------:R-:W-:-:S02]  /*0cd0*/  SHF.R.S32.HI R5, RZ, 0x7, R2 ;  /* 0x00000007ff057819 */ /* 0x000fc40000011402 */
[----:B------:R-:W-:Y:S02]  /*0ce0*/  LOP3.LUT R4, R4, 0x1ffffffe, RZ, 0xc0, !PT ;  /* 0x1ffffffe04047812 */ /* 0x000fe400078ec0ff */
[----:B------:R-:W-:Y:S02]  /*0cf0*/  LEA.HI R2, R2, R5, RZ, 0x1 ;  /* 0x0000000502027211 */ /* 0x000fe400078f08ff */
[----:B------:R-:W-:Y:S01]  /*0d00*/  SHF.R.S32.HI R11, RZ, 0x2, R10 ;  /* 0x00000002ff0b7819 */ /* 0x000fe2000001140a */
[----:B------:R-:W-:Y:S01]  /*0d10*/  IMAD.IADD R4, R7, 0x1, -R4 ;  /* 0x0000000107047824 */ /* 0x000fe200078e0a04 */
[----:B------:R-:W-:Y:S02]  /*0d20*/  LOP3.LUT R2, R2, 0x3fffffe, RZ, 0xc0, !PT ;  /* 0x03fffffe02027812 */ /* 0x000fe400078ec0ff */
[----:B------:R-:W-:Y:S02]  /*0d30*/  SHF.R.S32.HI R12, RZ, 0x1f, R10 ;  /* 0x0000001fff0c7819 */ /* 0x000fe4000001140a */
[----:B------:R-:W-:Y:S01]  /*0d40*/  LEA.HI R6, R3, R0, RZ, 0x2 ;  /* 0x0000000003067211 */ /* 0x000fe200078f10ff */
[----:B------:R-:W-:Y:S01]  /*0d50*/  IMAD.IADD R2, R5, 0x1, -R2 ;  /* 0x0000000105027824 */ /* 0x000fe200078e0a02 */
[----:B------:R-:W-:-:S02]  /*0d60*/  LEA.HI R12, R12, R11, RZ, 0x3 ;  /* 0x0000000b0c0c7211 */ /* 0x000fc400078f18ff */
[----:B------:R-:W-:Y:S02]  /*0d70*/  LOP3.LUT R5, R23, 0xfffffff8, RZ, 0xc0, !PT ;  /* 0xfffffff817057812 */ /* 0x000fe400078ec0ff */
[----:B------:R-:W-:Y:S02]  /*0d80*/  LOP3.LUT R7, R6, 0xfffffffc, RZ, 0xc0, !PT ;  /* 0xfffffffc06077812 */ /* 0x000fe400078ec0ff */
[----:B------:R-:W-:Y:S01]  /*0d90*/  LOP3.LUT R12, R12, 0xfffffff8, RZ, 0xc0, !PT ;  /* 0xfffffff80c0c7812 */ /* 0x000fe200078ec0ff */
[----:B------:R-:W-:Y:S01]  /*0da0*/  IMAD.IADD R5, R0, 0x1, -R5 ;  /* 0x0000000100057824 */ /* 0x000fe200078e0a05 */
[----:B------:R-:W-:Y:S02]  /*0db0*/  LEA.HI R8, R8, R14, RZ, 0x5 ;  /* 0x0000000e08087211 */ /* 0x000fe400078f28ff */
[----:B------:R-:W-:Y:S01]  /*0dc0*/  IADD3 R7, R0, -R7, RZ ;  /* 0x8000000700077210 */ /* 0x000fe20007ffe0ff */
[----:B------:R-:W-:Y:S01]  /*0dd0*/  IMAD.IADD R11, R11, 0x1, -R12 ;  /* 0x000000010b0b7824 */ /* 0x000fe200078e0a0c */
[----:B------:R-:W-:Y:S01]  /*0de0*/  LEA.HI R3, R3, R0, RZ, 0x6 ;  /* 0x0000000003037211 */ /* 0x000fe200078f30ff */
[----:B------:R-:W-:Y:S01]  /*0df0*/  IMAD R0, R4, 0x8, R9 ;  /* 0x0000000804007824 */ /* 0x000fe200078e0209 */
[----:B------:R-:W-:Y:S01]  /*0e00*/  SHF.R.S32.HI R23, RZ, 0x3, R23 ;  /* 0x00000003ff177819 */ /* 0x000fe20000011417 */
[----:B------:R-:W-:Y:S01]  /*0e10*/  IMAD.SHL.U32 R16, R5, 0x10, RZ ;  /* 0x0000001005107824 */ /* 0x000fe200078e00ff */
[----:B------:R-:W-:Y:S01]  /*0e20*/  SHF.R.S32.HI R8, RZ, 0x5, R8 ;  /* 0x00000005ff087819 */ /* 0x000fe20000011408 */
[----:B------:R-:W-:Y:S01]  /*0e30*/  IMAD.SHL.U32 R3, R3, 0x10, RZ ;  /* 0x0000001003037824 */ /* 0x000fe200078e00ff */
[----:B------:R0:W-:Y:S01]  /*0e40*/  STL [R1+0x1a4], R0 ;  /* 0x0001a40001007387 */ /* 0x0001e20000100800 */
[----:B------:R-:W-:Y:S01]  /*0e50*/  LEA.HI R6, R7, R7, RZ, 0x1 ;  /* 0x0000000707067211 */ /* 0x000fe200078f08ff */
[C---:B------:R-:W-:Y:S01]  /*0e60*/  VIADD R12, R23.reuse, 0x40 ;  /* 0x00000040170c7836 */ /* 0x040fe20000000000 */
[C---:B------:R-:W-:Y:S01]  /*0e70*/  IADD3 R20, R23.reuse, 0x20, RZ ;  /* 0x0000002017147810 */ /* 0x040fe20007ffe0ff */
[----:B------:R-:W-:Y:S01]  /*0e80*/  IMAD R11, R8, 0x10, R11 ;  /* 0x00000010080b7824 */ /* 0x000fe200078e020b */
[----:B------:R-:W-:Y:S01]  /*0e90*/  LOP3.LUT R6, R6, 0x1ffffffe, RZ, 0xc0, !PT ;  /* 0x1ffffffe06067812 */ /* 0x000fe200078ec0ff */
[----:B------:R-:W-:Y:S01]  /*0ea0*/  VIADD R8, R23, 0x60 ;  /* 0x0000006017087836 */ /* 0x000fe20000000000 */
[----:B------:R-:W-:Y:S01]  /*0eb0*/  LOP3.LUT R13, R3, 0xfffffc00, RZ, 0xc0, !PT ;  /* 0xfffffc00030d7812 */ /* 0x000fe200078ec0ff */
[----:B------:R-:W-:Y:S01]  /*0ec0*/  IMAD R11, R2, 0x40, R11 ;  /* 0x00000040020b7824 */ /* 0x000fe200078e020b */
[----:B------:R-:W-:Y:S01]  /*0ed0*/  SHF.R.S32.HI R2, RZ, 0x1f, R23 ;  /* 0x0000001fff027819 */ /* 0x000fe20000011417 */
[----:B0-----:R-:W-:Y:S01]  /*0ee0*/  IMAD.SHL.U32 R0, R23, 0x80, RZ ;  /* 0x0000008017007824 */ /* 0x001fe200078e00ff */
[----:B------:R-:W-:Y:S01]  /*0ef0*/  SHF.R.S32.HI R4, RZ, 0x1f, R12 ;  /* 0x0000001fff047819 */ /* 0x000fe2000001140c */
[----:B------:R-:W-:Y:S01]  /*0f00*/  IMAD.SHL.U32 R3, R12, 0x80, RZ ;  /* 0x000000800c037824 */ /* 0x000fe200078e00ff */
[----:B------:R-:W-:Y:S01]  /*0f10*/  SHF.R.S32.HI R2, RZ, 0x1f, R20 ;  /* 0x0000001fff027819 */ /* 0x000fe20000011414 */
[----:B------:R-:W-:Y:S01]  /*0f20*/  STL [R1+0x19c], R11 ;  /* 0x00019c0b01007387 */ /* 0x000fe20000100800 */
[----:B------:R-:W-:Y:S01]  /*0f30*/  LOP3.LUT R15, R0, 0x380, RZ, 0xc0, !PT ;  /* 0x00000380000f7812 */ /* 0x000fe200078ec0ff */
[----:B------:R-:W-:Y:S01]  /*0f40*/  IMAD.SHL.U32 R0, R20, 0x80, RZ ;  /* 0x0000008014007824 */ /* 0x000fe200078e00ff */
[----:B------:R-:W-:Y:S01]  /*0f50*/  IADD3 R6, R7, -R6, RZ ;  /* 0x8000000607067210 */ /* 0x000fe20007ffe0ff */
[----:B------:R0:W-:Y:S01]  /*0f60*/  STL [R1+0x60], R13 ;  /* 0x0000600d01007387 */ /* 0x0001e20000100800 */
[----:B------:R-:W-:Y:S01]  /*0f70*/  SHF.L.U32 R18, R5, 0x3, RZ ;  /* 0x0000000305127819 */ /* 0x000fe200000006ff */
[----:B------:R-:W-:Y:S01]  /*0f80*/  IMAD.SHL.U32 R5, R8, 0x80, RZ ;  /* 0x0000008008057824 */ /* 0x000fe200078e00ff */
[----:B------:R-:W-:-:S02]  /*0f90*/  SHF.R.S32.HI R7, RZ, 0x1f, R8 ;  /* 0x0000001fff077819 */ /* 0x000fc40000011408 */
[----:B------:R-:W-:Y:S01]  /*0fa0*/  LEA.HI R4, R4, R12, RZ, 0x3 ;  /* 0x0000000c04047211 */ /* 0x000fe200078f18ff */
[----:B------:R-:W-:Y:S01]  /*0fb0*/  VIADD R233, R18, 0x40 ;  /* 0x0000004012e97836 */ /* 0x000fe20000000000 */
[----:B------:R-:W-:Y:S02]  /*0fc0*/  LEA.HI R2, R2, R20, RZ, 0x3 ;  /* 0x0000001402027211 */ /* 0x000fe400078f18ff */
[----:B------:R-:W-:Y:S01]  /*0fd0*/  LOP3.LUT R12, R0, 0x380, RZ, 0xc0, !PT ;  /* 0x00000380000c7812 */ /* 0x000fe200078ec0ff */
[----:B------:R-:W-:Y:S01]  /*0fe0*/  IMAD.SHL.U32 R4, R4, 0x80, RZ ;  /* 0x0000008004047824 */ /* 0x000fe200078e00ff */
[----:B------:R-:W-:Y:S01]  /*0ff0*/  LOP3.LUT R9, R3, 0x380, RZ, 0xc0, !PT ;  /* 0x0000038003097812 */ /* 0x000fe200078ec0ff */
[----:B------:R-:W-:Y:S01]  /*1000*/  IMAD.SHL.U32 R2, R2, 0x80, RZ ;  /* 0x0000008002027824 */ /* 0x000fe200078e00ff */
[----:B------:R-:W-:Y:S02]  /*1010*/  LOP3.LUT R0, R15, 0x70, R16, 0xf8, !PT ;  /* 0x000000700f007812 */ /* 0x000fe400078ef810 */
[----:B------:R-:W-:Y:S01]  /*1020*/  SHF.R.U32.HI R3, RZ, 0x3, R15 ;  /* 0x00000003ff037819 */ /* 0x000fe2000001160f */
[C---:B------:R-:W-:Y:S01]  /*1030*/  VIADD R15, R18.reuse, 0xc0 ;  /* 0x000000c0120f7836 */ /* 0x040fe20000000000 */
[----:B------:R-:W-:-:S02]  /*1040*/  IADD3 R20, R18, 0x80, RZ ;  /* 0x0000008012147810 */ /* 0x000fc40007ffe0ff */
[----:B------:R-:W-:Y:S02]  /*1050*/  LEA.HI R7, R7, R8, RZ, 0x3 ;  /* 0x0000000807077211 */ /* 0x000fe400078f18ff */
[----:B0-----:R-:W-:Y:S01]  /*1060*/  LOP3.LUT R13, R13, R0, R3, 0xf6, !PT ;  /* 0x000000000d0d7212 */ /* 0x001fe200078ef603 */
[----:B------:R0:W-:Y:S01]  /*1070*/  STL [R1+0x40], R20 ;  /* 0x0000401401007387 */ /* 0x0001e20000100800 */
[----:B------:R-:W-:Y:S01]  /*1080*/  LOP3.LUT R8, R5, 0x380, RZ, 0xc0, !PT ;  /* 0x0000038005087812 */ /* 0x000fe200078ec0ff */
[----:B------:R-:W-:Y:S01]  /*1090*/  IMAD.SHL.U32 R7, R7, 0x80, RZ ;  /* 0x0000008007077824 */ /* 0x000fe200078e00ff */
[----:B------:R-:W-:Y:S01]  /*10a0*/  LOP3.LUT R2, R2, 0xfffffc00, RZ, 0xc0, !PT ;  /* 0xfffffc0002027812 */ /* 0x000fe200078ec0ff */
[----:B------:R1:W-:Y:S01]  /*10b0*/  STL [R1+0x4c], R15 ;  /* 0x00004c0f01007387 */ /* 0x0003e20000100800 */
[----:B------:R-:W-:Y:S02]  /*10c0*/  LOP3.LUT R10, R10, 0x7ffffffc, RZ, 0xc0, !PT ;  /* 0x7ffffffc0a0a7812 */ /* 0x000fe400078ec0ff */
[----:B------:R-:W-:Y:S01]  /*10d0*/  SHF.R.U32.HI R3, RZ, 0x3, R12 ;  /* 0x00000003ff037819 */ /* 0x000fe2000001160c */
[----:B------:R2:W-:Y:S01]  /*10e0*/  STL [R1+0x68], R13 ;  /* 0x0000680d01007387 */ /* 0x0005e20000100800 */
[----:B------:R-:W-:-:S02]  /*10f0*/  LOP3.LUT R0, R12, 0x70, R16, 0xf8, !PT ;  /* 0x000000700c007812 */ /* 0x000fc400078ef810 */
[----:B0-----:R-:W-:Y:S02]  /*1100*/  SHF.R.S32.HI R20, RZ, 0x1f, R20 ;  /* 0x0000001fff147819 */ /* 0x001fe40000011414 */
[----:B------:R-:W-:Y:S02]  /*1110*/  LOP3.LUT R4, R4, 0xfffffc00, RZ, 0xc0, !PT ;  /* 0xfffffc0004047812 */ /* 0x000fe400078ec0ff */
[----:B-1----:R-:W-:Y:S01]  /*1120*/  SHF.R.S32.HI R15, RZ, 0x1f, R15 ;  /* 0x0000001fff0f7819 */ /* 0x002fe2000001140f */
[----:B------:R-:W-:Y:S01]  /*1130*/  STL [R1+0x88], R20 ;  /* 0x0000881401007387 */ /* 0x000fe20000100800 */
[----:B------:R-:W-:Y:S01]  /*1140*/  SHF.R.U32.HI R12, RZ, 0x3, R9 ;  /* 0x00000003ff0c7819 */ /* 0x000fe20000011609 */
[----:B--2---:R-:W-:Y:S01]  /*1150*/  IMAD.IADD R13, R22, 0x1, R13 ;  /* 0x00000001160d7824 */ /* 0x004fe200078e020d */
[----:B------:R-:W-:Y:S01]  /*1160*/  LOP3.LUT R5, R9, 0x70, R16, 0xf8, !PT ;  /* 0x0000007009057812 */ /* 0x000fe200078ef810 */
[----:B------:R-:W-:Y:S01]  /*1170*/  STL [R1+0x84], R15 ;  /* 0x0000840f01007387 */ /* 0x000fe20000100800 */
[----:B------:R-:W-:-:S02]  /*1180*/  LOP3.LUT R7, R7, 0xfffffc00, RZ, 0xc0, !PT ;  /* 0xfffffc0007077812 */ /* 0x000fc400078ec0ff */
[----:B------:R-:W-:Y:S01]  /*1190*/  SHF.R.U32.HI R9, RZ, 0x3, R8 ;  /* 0x00000003ff097819 */ /* 0x000fe20000011608 */
[----:B------:R-:W-:Y:S01]  /*11a0*/  STL [R1+0x5c], R2 ;  /* 0x00005c0201007387 */ /* 0x000fe20000100800 */
[----:B------:R-:W-:Y:S02]  /*11b0*/  LOP3.LUT R8, R8, 0x70, R16, 0xf8, !PT ;  /* 0x0000007008087812 */ /* 0x000fe400078ef810 */
[----:B------:R-:W-:Y:S01]  /*11c0*/  IADD3 R10, R14, -R10, RZ ;  /* 0x8000000a0e0a7210 */ /* 0x000fe20007ffe0ff */
[----:B------:R-:W-:Y:S01]  /*11d0*/  STL [R1+0x64], R13 ;  /* 0x0000640d01007387 */ /* 0x000fe20000100800 */
[----:B------:R-:W-:Y:S02]  /*11e0*/  LOP3.LUT R3, R2, R0, R3, 0xf6, !PT ;  /* 0x0000000002037212 */ /* 0x000fe400078ef603 */
[----:B------:R-:W-:Y:S01]  /*11f0*/  LOP3.LUT R5, R4, R5, R12, 0xf6, !PT ;  /* 0x0000000504057212 */ /* 0x000fe200078ef60c */
[----:B------:R0:W-:Y:S01]  /*1200*/  STL [R1+0x58], R4 ;  /* 0x0000580401007387 */ /* 0x0001e20000100800 */
[----:B------:R-:W-:Y:S01]  /*1210*/  IMAD.SHL.U32 R0, R10, 0x2, RZ ;  /* 0x000000020a007824 */ /* 0x000fe200078e00ff */
[----:B------:R-:W-:-:S02]  /*1220*/  SHF.R.S32.HI R17, RZ, 0x1f, R16 ;  /* 0x0000001fff117819 */ /* 0x000fc40000011410 */
[----:B------:R1:W-:Y:S01]  /*1230*/  STL [R1+0x54], R7 ;  /* 0x0000540701007387 */ /* 0x0003e20000100800 */
[C---:B------:R-:W-:Y:S01]  /*1240*/  VIADD R43, R0.reuse, 0x8 ;  /* 0x00000008002b7836 */ /* 0x040fe20000000000 */
[C---:B------:R-:W-:Y:S01]  /*1250*/  IADD3 R39, R0.reuse, 0x28, RZ ;  /* 0x0000002800277810 */ /* 0x040fe20007ffe0ff */
[C---:B------:R-:W-:Y:S01]  /*1260*/  VIADD R42, R0.reuse, 0x10 ;  /* 0x00000010002a7836 */ /* 0x040fe20000000000 */
[C---:B------:R-:W-:Y:S01]  /*1270*/  IADD3 R34, R0.reuse, 0x50, RZ ;  /* 0x0000005000227810 */ /* 0x040fe20007ffe0ff */
[C---:B------:R-:W-:Y:S01]  /*1280*/  VIADD R41, R0.reuse, 0x18 ;  /* 0x0000001800297836 */ /* 0x040fe20000000000 */
[----:B------:R-:W-:Y:S01]  /*1290*/  IADD3 R26, R0, 0x78, RZ ;  /* 0x00000078001a7810 */ /* 0x000fe20007ffe0ff */
[----:B0-----:R-:W-:Y:S01]  /*12a0*/  IMAD.IADD R4, R22, 0x1, R3 ;  /* 0x0000000116047824 */ /* 0x001fe200078e0203 */
[----:B------:R-:W-:Y:S01]  /*12b0*/  IADD3 R15, R0, 0xa0, RZ ;  /* 0x000000a0000f7810 */ /* 0x000fe20007ffe0ff */
[----:B------:R-:W-:Y:S01]  /*12c0*/  IMAD.IADD R3, R22, 0x1, R5 ;  /* 0x0000000116037824 */ /* 0x000fe200078e0205 */
[----:B-1----:R-:W-:Y:S01]  /*12d0*/  LOP3.LUT R7, R7, R8, R9, 0xf6, !PT ;  /* 0x0000000807077212 */ /* 0x002fe200078ef609 */
[C---:B------:R-:W-:Y:S01]  /*12e0*/  VIADD R40, R0.reuse, 0x20 ;  /* 0x0000002000287836 */ /* 0x040fe20000000000 */
[----:B------:R-:W-:Y:S01]  /*12f0*/  STL [R1+0x198], R4 ;  /* 0x0001980401007387 */ /* 0x000fe20000100800 */
[----:B------:R-:W-:Y:S01]  /*1300*/  VIADD R38, R0, 0x30 ;  /* 0x0000003000267836 */ /* 0x000fe20000000000 */
[----:B------:R-:W-:Y:S01]  /*1310*/  IADD3 R2, R22, R7, RZ ;  /* 0x0000000716027210 */ /* 0x000fe20007ffe0ff */
[C---:B------:R-:W-:Y:S01]  /*1320*/  VIADD R37, R0.reuse, 0x38 ;  /* 0x0000003800257836 */ /* 0x040fe20000000000 */
[----:B------:R-:W-:Y:S01]  /*1330*/  STL [R1+0x90], R0 ;  /* 0x0000900001007387 */ /* 0x000fe20000100800 */
[C---:B------:R-:W-:Y:S01]  /*1340*/  VIADD R36, R0.reuse, 0x40 ;  /* 0x0000004000247836 */ /* 0x040fe20000000000 */
[C---:B------:R-:W-:Y:S01]  /*1350*/  IADD3 R9, R0.reuse, 0xc8, RZ ;  /* 0x000000c800097810 */ /* 0x040fe20007ffe0ff */
[C---:B------:R-:W-:Y:S01]  /*1360*/  VIADD R35, R0.reuse, 0x48 ;  /* 0x0000004800237836 */ /* 0x040fe20000000000 */
[----:B------:R-:W-:Y:S01]  /*1370*/  STL [R1+0x194], R3 ;  /* 0x0001940301007387 */ /* 0x000fe20000100800 */
[C---:B------:R-:W-:Y:S01]  /*1380*/  VIADD R33, R0.reuse, 0x58 ;  /* 0x0000005800217836 */ /* 0x040fe20000000000 */
[----:B------:R-:W-:Y:S01]  /*1390*/  SHF.R.S32.HI R7, RZ, 0x1f, R43 ;  /* 0x0000001fff077819 */ /* 0x000fe2000001142b */
[C---:B------:R-:W-:Y:S01]  /*13a0*/  VIADD R32, R0.reuse, 0x60 ;  /* 0x0000006000207836 */ /* 0x040fe20000000000 */
[----:B------:R0:W-:Y:S01]  /*13b0*/  STL [R1+0x190], R2 ;  /* 0x0001900201007387 */ /* 0x0001e20000100800 */
[C---:B------:R-:W-:Y:S01]  /*13c0*/  VIADD R28, R0.reuse, 0x68 ;  /* 0x00000068001c7836 */ /* 0x040fe20000000000 */
[----:B------:R-:W-:Y:S01]  /*13d0*/  SHF.R.S32.HI R19, RZ, 0x1f, R18 ;  /* 0x0000001fff137819 */ /* 0x000fe20000011412 */
[C---:B------:R-:W-:Y:S01]  /*13e0*/  VIADD R27, R0.reuse, 0x70 ;  /* 0x00000070001b7836 */ /* 0x040fe20000000000 */
[----:B------:R-:W-:Y:S01]  /*13f0*/  STL [R1+0x10c], R43 ;  /* 0x00010c2b01007387 */ /* 0x000fe20000100800 */
[----:B------:R-:W-:-:S02]  /*1400*/  VIADD R25, R0, 0x80 ;  /* 0x0000008000197836 */ /* 0x000fc40000000000 */
[C---:B------:R-:W-:Y:S01]  /*1410*/  VIADD R24, R0.reuse, 0x88 ;  /* 0x0000008800187836 */ /* 0x040fe20000000000 */
[----:B------:R1:W-:Y:S01]  /*1420*/  STL [R1+0x108], R42 ;  /* 0x0001082a01007387 */ /* 0x0003e20000100800 */
[C---:B------:R-:W-:Y:S01]  /*1430*/  VIADD R21, R0.reuse, 0x90 ;  /* 0x0000009000157836 */ /* 0x040fe20000000000 */
[C---:B0-----:R-:W-:Y:S01]  /*1440*/  IADD3 R2, R0.reuse, 0xf0, RZ ;  /* 0x000000f000027810 */ /* 0x041fe20007ffe0ff */
[C---:B------:R-:W-:Y:S01]  /*1450*/  VIADD R20, R0.reuse, 0x98 ;  /* 0x0000009800147836 */ /* 0x040fe20000000000 */
[----:B------:R-:W-:Y:S01]  /*1460*/  STL [R1+0x104], R41 ;  /* 0x0001042901007387 */ /* 0x000fe20000100800 */
[C---:B------:R-:W-:Y:S02]  /*1470*/  VIADD R14, R0.reuse, 0xa8 ;  /* 0x000000a8000e7836 */ /* 0x040fe40000000000 */
[C---:B------:R-:W-:Y:S01]  /*1480*/  VIADD R13, R0.reuse, 0xb0 ;  /* 0x000000b0000d7836 */ /* 0x040fe20000000000 */
[----:B------:R0:W-:Y:S01]  /*1490*/  STL [R1+0x100], R40 ;  /* 0x0001002801007387 */ /* 0x0001e20000100800 */
[C---:B------:R-:W-:Y:S01]  /*14a0*/  VIADD R12, R0.reuse, 0xb8 ;  /* 0x000000b8000c7836 */ /* 0x040fe20000000000 */
[----:B-1----:R-:W-:Y:S01]  /*14b0*/  SHF.R.S32.HI R42, RZ, 0x1f, R42 ;  /* 0x0000001fff2a7819 */ /* 0x002fe2000001142a */
[C---:B------:R-:W-:Y:S01]  /*14c0*/  VIADD R10, R0.reuse, 0xc0 ;  /* 0x000000c0000a7836 */ /* 0x040fe20000000000 */
[----:B------:R1:W-:Y:S01]  /*14d0*/  STL [R1+0xfc], R39 ;  /* 0x0000fc2701007387 */ /* 0x0003e20000100800 */
[----:B------:R-:W-:-:S02]  /*14e0*/  VIADD R8, R0, 0xd0 ;  /* 0x000000d000087836 */ /* 0x000fc40000000000 */
[C---:B------:R-:W-:Y:S01]  /*14f0*/  VIADD R5, R0.reuse, 0xd8 ;  /* 0x000000d800057836 */ /* 0x040fe20000000000 */
[----:B------:R-:W-:Y:S01]  /*1500*/  STL [R1+0xf8], R38 ;  /* 0x0000f82601007387 */ /* 0x000fe20000100800 */
[C---:B------:R-:W-:Y:S01]  /*1510*/  VIADD R4, R0.reuse, 0xe0 ;  /* 0x000000e000047836 */ /* 0x040fe20000000000 */
[----:B0-----:R-:W-:Y:S01]  /*1520*/  SHF.R.S32.HI R40, RZ, 0x1f, R40 ;  /* 0x0000001fff287819 */ /* 0x001fe20000011428 */
[C---:B------:R-:W-:Y:S01]  /*1530*/  VIADD R3, R0.reuse, 0xe8 ;  /* 0x000000e800037836 */ /* 0x040fe20000000000 */
[----:B------:R0:W-:Y:S01]  /*1540*/  STL [R1+0xf4], R37 ;  /* 0x0000f42501007387 */ /* 0x0001e20000100800 */
[----:B------:R-:W-:Y:S01]  /*1550*/  VIADD R0, R0, 0xf8 ;  /* 0x000000f800007836 */ /* 0x000fe20000000000 */
[----:B-1----:R-:W-:Y:S02]  /*1560*/  SHF.R.S32.HI R39, RZ, 0x1f, R39 ;  /* 0x0000001fff277819 */ /* 0x002fe40000011427 */
[----:B------:R1:W-:Y:S04]  /*1570*/  STL [R1+0xf0], R36 ;  /* 0x0000f02401007387 */ /* 0x0003e80000100800 */
[----:B------:R-:W-:Y:S01]  /*1580*/  STL [R1+0xec], R35 ;  /* 0x0000ec2301007387 */ /* 0x000fe20000100800 */
[----:B0-----:R-:W-:-:S03]  /*1590*/  SHF.R.S32.HI R37, RZ, 0x1f, R37 ;  /* 0x0000001fff257819 */ /* 0x001fc60000011425 */
[----:B------:R0:W-:Y:S01]  /*15a0*/  STL [R1+0xe8], R34 ;  /* 0x0000e82201007387 */ /* 0x0001e20000100800 */
[----:B-1----:R-:W-:-:S03]  /*15b0*/  SHF.R.S32.HI R36, RZ, 0x1f, R36 ;  /* 0x0000001fff247819 */ /* 0x002fc60000011424 */
        /* <DEDUP_REMOVED lines=28> */
[----:B------:R-:W-:Y:S01]  /*1780*/  STL [R1+0xa0], R4 ;  /* 0x0000a00401007387 */ /* 0x000fe20000100800 */
[----:B-1----:R-:W-:-:S03]  /*1790*/  SHF.R.S32.HI R8, RZ, 0x1f, R8 ;  /* 0x0000001fff087819 */ /* 0x002fc60000011408 */
[----:B------:R-:W-:Y:S04]  /*17a0*/  STL [R1+0x9c], R3 ;  /* 0x00009c0301007387 */ /* 0x000fe80000100800 */
[----:B------:R0:W-:Y:S04]  /*17b0*/  STL [R1+0x18c], R7 ;  /* 0x00018c0701007387 */ /* 0x0001e80000100800 */
[----:B------:R-:W-:Y:S04]  /*17c0*/  STL [R1+0x98], R2 ;  /* 0x0000980201007387 */ /* 0x000fe80000100800 */
[----:B------:R-:W-:Y:S01]  /*17d0*/  STL [R1+0x188], R42 ;  /* 0x0001882a01007387 */ /* 0x000fe20000100800 */
[----:B0-----:R-:W-:-:S03]  /*17e0*/  SHF.R.S32.HI R7, RZ, 0x1f, R41 ;  /* 0x0000001fff077819 */ /* 0x001fc60000011429 */
[----:B------:R-:W-:Y:S04]  /*17f0*/  STL [R1+0x94], R0 ;  /* 0x0000940001007387 */ /* 0x000fe80000100800 */
[----:B------:R0:W-:Y:S04]  /*1800*/  STL [R1+0x184], R7 ;  /* 0x0001840701007387 */ /* 0x0001e80000100800 */
[----:B------:R-:W-:Y:S04]  /*1810*/  STL [R1+0x180], R40 ;  /* 0x0001802801007387 */ /* 0x000fe80000100800 */
[----:B------:R-:W-:Y:S01]  /*1820*/  STL [R1+0x17c], R39 ;  /* 0x00017c2701007387 */ /* 0x000fe20000100800 */
[----:B0-----:R-:W-:-:S05]  /*1830*/  SHF.R.S32.HI R7, RZ, 0x1f, R38 ;  /* 0x0000001fff077819 */ /* 0x001fca0000011426 */
        /* <DEDUP_REMOVED lines=25> */
[----:B------:R1:W-:Y:S04]  /*19d0*/  STL [R1+0x12c], R9 ;  /* 0x00012c0901007387 */ /* 0x0003e80000100800 */
[----:B------:R1:W-:Y:S01]  /*19e0*/  STL [R1+0x128], R8 ;  /* 0x0001280801007387 */ /* 0x0003e20000100800 */
[----:B0-----:R-:W-:Y:S02]  /*19f0*/  SHF.R.S32.HI R7, RZ, 0x1f, R5 ;  /* 0x0000001fff077819 */ /* 0x001fe40000011405 */
[----:B------:R-:W-:-:S02]  /*1a00*/  SHF.R.S32.HI R5, RZ, 0x1f, R4 ;  /* 0x0000001fff057819 */ /* 0x000fc40000011404 */
[----:B------:R-:W-:Y:S01]  /*1a10*/  SHF.R.S32.HI R4, RZ, 0x1f, R3 ;  /* 0x0000001fff047819 */ /* 0x000fe20000011403 */
[----:B------:R1:W-:Y:S01]  /*1a20*/  STL [R1+0x124], R7 ;  /* 0x0001240701007387 */ /* 0x0003e20000100800 */
[----:B------:R-:W-:Y:S02]  /*1a30*/  SHF.R.S32.HI R3, RZ, 0x1f, R2 ;  /* 0x0000001fff037819 */ /* 0x000fe40000011402 */
[----:B------:R-:W-:Y:S01]  /*1a40*/  SHF.R.S32.HI R2, RZ, 0x1f, R0 ;  /* 0x0000001fff027819 */ /* 0x000fe20000011400 */
[----:B------:R-:W-:Y:S01]  /*1a50*/  IMAD R0, R6, 0x8, R11 ;  /* 0x0000000806007824 */ /* 0x000fe200078e020b */
[----:B------:R1:W-:Y:S04]  /*1a60*/  STL [R1+0x120], R5 ;  /* 0x0001200501007387 */ /* 0x0003e80000100800 */
[----:B------:R1:W-:Y:S04]  /*1a70*/  STL [R1+0x11c], R4 ;  /* 0x00011c0401007387 */ /* 0x0003e80000100800 */
[----:B------:R1:W-:Y:S04]  /*1a80*/  STL [R1+0x118], R3 ;  /* 0x0001180301007387 */ /* 0x0003e80000100800 */
[----:B------:R1:W-:Y:S04]  /*1a90*/  STL [R1+0x114], R2 ;  /* 0x0001140201007387 */ /* 0x0003e80000100800 */
[----:B------:R1:W-:Y:S02]  /*1aa0*/  STL [R1+0x1a0], R0 ;  /* 0x0001a00001007387 */ /* 0x0003e40000100800 */
.L_x_536:
[----:B01-3--:R-:W0:Y:S02]  /*1ab0*/  LDC.64 R2, c[0x0][0xc88] ;  /* 0x00032200ff027b82 */ /* 0x00be240000000a00 */
[----:B0-----:R-:W-:-:S05]  /*1ac0*/  IMAD.WIDE R2, R31, 0x4, R2 ;  /* 0x000000041f027825 */ /* 0x001fca00078e0202 */
[----:B--2--5:R-:W2:Y:S01]  /*1ad0*/  LDG.E R32, desc[UR42][R2.64] ;  /* 0x0000002a02207981 */ /* 0x024ea2000c1e1900 */
[----:B------:R-:W-:Y:S05]  /*1ae0*/  YIELD ;  /* 0x0000000000007946 */ /* 0x000fea0003800000 */
[----:B------:R-:W-:Y:S01]  /*1af0*/  ULDC.64 UR4, c[0x0][0xa28] ;  /* 0x00028a0000047ab9 */ /* 0x000fe20000000a00 */
[----:B------:R-:W-:Y:S01]  /*1b00*/  ULDC.64 UR8, c[0x0][0xa18] ;  /* 0x0002860000087ab9 */ /* 0x000fe20000000a00 */
[----:B------:R-:W-:Y:S01]  /*1b10*/  ISETP.NE.U32.AND P1, PT, RZ, UR4, PT ;  /* 0x00000004ff007c0c */ /* 0x000fe2000bf25070 */
[----:B------:R-:W-:Y:S01]  /*1b20*/  ULDC.64 UR6, c[0x0][0xa08] ;  /* 0x0002820000067ab9 */ /* 0x000fe20000000a00 */
[----:B------:R-:W-:Y:S01]  /*1b30*/  IMAD.MOV.U32 R10, RZ, RZ, RZ ;  /* 0x000000ffff0a7224 */ /* 0x000fe200078e00ff */
[----:B------:R-:W-:-:S02]  /*1b40*/  ISETP.NE.U32.AND P0, PT, RZ, UR6, PT ;  /* 0x00000006ff007c0c */ /* 0x000fc4000bf05070 */
[----:B------:R-:W-:Y:S02]  /*1b50*/  ISETP.NE.AND.EX P1, PT, RZ, UR5, PT, P1 ;  /* 0x00000005ff007c0c */ /* 0x000fe4000bf25310 */
[----:B------:R-:W-:Y:S02]  /*1b60*/  ISETP.NE.AND.EX P0, PT, RZ, UR7, PT, P0 ;  /* 0x00000007ff007c0c */ /* 0x000fe4000bf05300 */
[----:B------:R-:W-:Y:S02]  /*1b70*/  MOV R28, RZ ;  /* 0x000000ff001c7202 */ /* 0x000fe40000000f00 */
[----:B--2---:R-:W-:Y:S01]  /*1b80*/  SHF.R.S32.HI R0, RZ, 0x1f, R32 ;  /* 0x0000001fff007819 */ /* 0x004fe20000011420 */
[----:B------:R-:W-:-:S06]  /*1b90*/  IMAD.SHL.U32 R34, R32, 0x4, RZ ;  /* 0x0000000420227824 */ /* 0x000fcc00078e00ff */
[C---:B------:R-:W-:Y:S01]  /*1ba0*/  @P1 LEA R6, P2, R32.reuse, UR4, 0x2 ;  /* 0x0000000420061c11 */ /* 0x040fe2000f8410ff */
[----:B------:R0:W-:Y:S01]  /*1bb0*/  STL [R1+0x6c], R32 ;  /* 0x00006c2001007387 */ /* 0x0001e20000100800 */
[C-C-:B------:R-:W-:Y:S02]  /*1bc0*/  SHF.L.U64.HI R33, R32.reuse, 0x2, R0.reuse ;  /* 0x0000000220217819 */ /* 0x140fe40000010200 */
[----:B------:R-:W-:Y:S01]  /*1bd0*/  @P1 LEA.HI.X R7, R32, UR5, R0, 0x2, P2 ;  /* 0x0000000520071c11 */ /* 0x000fe200090f1400 */
[----:B------:R-:W-:Y:S01]  /*1be0*/  ULDC UR4, c[0x0][0x288] ;  /* 0x0000a20000047ab9 */ /* 0x000fe20000000800 */
[----:B------:R-:W-:Y:S01]  /*1bf0*/  ISETP.NE.U32.AND P2, PT, RZ, UR8, PT ;  /* 0x00000008ff007c0c */ /* 0x000fe2000bf45070 */
[----:B------:R0:W-:Y:S01]  /*1c00*/  STL [R1+0x7c], R0 ;  /* 0x00007c0001007387 */ /* 0x0001e20000100800 */
[C---:B------:R-:W-:Y:S02]  /*1c10*/  IADD3 R4, P3, R34.reuse, UR6, RZ ;  /* 0x0000000622047c10 */ /* 0x040fe4000ff7e0ff */
[----:B------:R-:W-:Y:S01]  /*1c20*/  ISETP.NE.AND.EX P2, PT, RZ, UR9, PT, P2 ;  /* 0x00000009ff007c0c */ /* 0x000fe2000bf45320 */
[----:B------:R0:W5:Y:S01]  /*1c30*/  @P1 LDG.E R10, desc[UR42][R6.64] ;  /* 0x0000002a060a1981 */ /* 0x000162000c1e1900 */
[----:B------:R-:W-:Y:S01]  /*1c40*/  IMAD.U32 R119, RZ, RZ, UR4 ;  /* 0x00000004ff777e24 */ /* 0x000fe2000f8e00ff */
[C---:B------:R-:W-:Y:S01]  /*1c50*/  IADD3.X R5, R33.reuse, UR7, RZ, P3, !PT ;  /* 0x0000000721057c10 */ /* 0x040fe20009ffe4ff */
[----:B------:R-:W-:Y:S01]  /*1c60*/  ULDC.64 UR4, c[0x0][0x418] ;  /* 0x0001060000047ab9 */ /* 0x000fe20000000a00 */
[----:B------:R0:W-:Y:S04]  /*1c70*/  STL [R1+0x74], R34 ;  /* 0x0000742201007387 */ /* 0x0001e80000100800 */
[----:B------:R0:W5:Y:S04]  /*1c80*/  @P0 LDG.E R28, desc[UR42][R4.64] ;  /* 0x0000002a041c0981 */ /* 0x000168000c1e1900 */
[----:B------:R-:W-:Y:S01]  /*1c90*/  @P2 IADD3 R8, P1, R34, UR8, RZ ;  /* 0x0000000822082c10 */ /* 0x000fe2000ff3e0ff */
[----:B------:R-:W-:Y:S01]  /*1ca0*/  UISETP.NE.U32.AND UP0, UPT, UR4, URZ, UPT ;  /* 0x0000003f0400728c */ /* 0x000fe2000bf05070 */
[----:B------:R0:W-:Y:S02]  /*1cb0*/  STL [R1+0x78], R33 ;  /* 0x0000782101007387 */ /* 0x0001e40000100800 */
[----:B------:R-:W-:Y:S01]  /*1cc0*/  @P2 IADD3.X R9, R33, UR9, RZ, P1, !PT ;  /* 0x0000000921092c10 */ /* 0x000fe20008ffe4ff */
[----:B------:R-:W-:-:S04]  /*1cd0*/  ULDC UR4, c[0x0][0x424] ;  /* 0x0001090000047ab9 */ /* 0x000fc80000000800 */
[----:B------:R0:W5:Y:S01]  /*1ce0*/  @P2 LDG.E R119, desc[UR42][R8.64] ;  /* 0x0000002a08772981 */ /* 0x000162000c1e1900 */
[----:B------:R-:W-:-:S03]  /*1cf0*/  UISETP.NE.AND.EX UP0, UPT, UR5, URZ, UPT, UP0 ;  /* 0x0000003f0500728c */ /* 0x000fc6000bf05300 */
[----:B------:R-:W-:Y:S01]  /*1d00*/  ULDC UR5, c[0x0][0x2f0] ;  /* 0x0000bc0000057ab9 */ /* 0x000fe20000000800 */
[----:B------:R-:W-:-:S04]  /*1d10*/  USEL UR4, UR4, 0x1, UP0 ;  /* 0x0000000104047887 */ /* 0x000fc80008000000 */
[----:B------:R-:W-:-:S03]  /*1d20*/  UIMAD UR4, UR4, UR5, URZ ;  /* 0x00000005040472a4 */ /* 0x000fc6000f8e023f */
[----:B------:R-:W-:Y:S02]  /*1d30*/  ULDC UR5, c[0x0][0x348] ;  /* 0x0000d20000057ab9 */ /* 0x000fe40000000800 */
[----:B------:R-:W-:Y:S02]  /*1d40*/  IMAD.U32 R2, RZ, RZ, UR5 ;  /* 0x00000005ff027e24 */ /* 0x000fe4000f8e00ff */
[----:B------:R-:W-:Y:S01]  /*1d50*/  IMAD.U32 R27, RZ, RZ, UR4 ;  /* 0x00000004ff1b7e24 */ /* 0x000fe2000f8e00ff */
[----:B0---4-:R-:W-:Y:S06]  /*1d60*/  @P2 BRA `(.L_x_341) ;  /* 0x0000000000242947 */ /* 0x011fec0003800000 */
[----:B------:R-:W-:Y:S02]  /*1d70*/  ULDC.64 UR4, c[0x0][0xa00] ;  /* 0x0002800000047ab9 */ /* 0x000fe40000000a00 */
[----:B------:R-:W-:-:S04]  /*1d80*/  ISETP.NE.U32.AND P1, PT, RZ, UR4, PT ;  /* 0x00000004ff007c0c */ /* 0x000fc8000bf25070 */
[----:B------:R-:W-:-:S13]  /*1d90*/  ISETP.NE.AND.EX P1, PT, RZ, UR5, PT, P1 ;  /* 0x00000005ff007c0c */ /* 0x000fda000bf25310 */
[----:B------:R-:W-:Y:S05]  /*1da0*/  @!P1 BRA `(.L_x_341) ;  /* 0x0000000000149947 */ /* 0x000fea0003800000 */
[----:B------:R-:W0:Y:S02]  /*1db0*/  LDC.64 R6, c[0x0][0xa00] ;  /* 0x00028000ff067b82 */ /* 0x000e240000000a00 */
[----:B0-----:R-:W-:-:S05]  /*1dc0*/  IMAD.WIDE R6, R32, 0x4, R6 ;  /* 0x0000000420067825 */ /* 0x001fca00078e0206 */
[----:B-----5:R-:W2:Y:S04]  /*1dd0*/  LDG.E R119, desc[UR42][R6.64] ;  /* 0x0000002a06777981 */ /* 0x020ea8000c1e1900 */
[----:B------:R-:W2:Y:S02]  /*1de0*/  LDG.E R0, desc[UR42][R6.64+0x4] ;  /* 0x0000042a06007981 */ /* 0x000ea4000c1e1900 */
[----:B--2---:R-:W-:-:S07]  /*1df0*/  IMAD.IADD R119, R0, 0x1, -R119 ;  /* 0x0000000100777824 */ /* 0x004fce00078e0a77 */
.L_x_341:
[C---:B------:R-:W-:Y:S01]  /*1e00*/  LOP3.LUT R31, R30.reuse, 0xffff, RZ, 0xc0, !PT ;  /* 0x0000ffff1e1f7812 */ /* 0x040fe200078ec0ff */
[----:B------:R-:W-:Y:S01]  /*1e10*/  ULDC.64 UR4, c[0x0][0xa20] ;  /* 0x0002880000047ab9 */ /* 0x000fe20000000a00 */
[----:B------:R0:W-:Y:S01]  /*1e20*/  STL [R1+0x80], R29 ;  /* 0x0000801d01007387 */ /* 0x0001e20000100800 */
[----:B------:R-:W-:Y:S02]  /*1e30*/  ISETP.NE.U32.AND P1, PT, RZ, UR4, PT ;  /* 0x00000004ff007c0c */ /* 0x000fe4000bf25070 */
[C---:B------:R-:W-:Y:S01]  /*1e40*/  LOP3.LUT R3, R30.reuse, 0xff000000, RZ, 0xc0, !PT ;  /* 0xff0000001e037812 */ /* 0x040fe200078ec0ff */
[----:B------:R0:W-:Y:S01]  /*1e50*/  STL [R1+0x50], R31 ;  /* 0x0000501f01007387 */ /* 0x0001e20000100800 */
[----:B------:R-:W-:Y:S02]  /*1e60*/  ISETP.NE.AND.EX P1, PT, RZ, UR5, PT, P1 ;  /* 0x00000005ff007c0c */ /* 0x000fe4000bf25310 */
[----:B------:R-:W-:Y:S02]  /*1e70*/  LOP3.LUT R0, R30, 0xff0000, RZ, 0xc0, !PT ;  /* 0x00ff00001e007812 */ /* 0x000fe400078ec0ff */
[----:B------:R-:W-:-:S04]  /*1e80*/  SHF.R.U32.HI R3, RZ, 0x8, R3 ;  /* 0x00000008ff037819 */ /* 0x000fc80000011603 */
[----:B------:R-:W-:-:S05]  /*1e90*/  LEA.HI R8, R0, R3, RZ, 0x10 ;  /* 0x0000000300087211 */ /* 0x000fca00078f80ff */
[----:B0-----:R-:W-:Y:S05]  /*1ea0*/  @!P1 BRA `(.L_x_342) ;  /* 0x0000000000109947 */ /* 0x001fea0003800000 */
[----:B------:R-:W-:-:S04]  /*1eb0*/  IADD3 R4, P0, R34, UR4, RZ ;  /* 0x0000000422047c10 */ /* 0x000fc8000ff1e0ff */
[----:B------:R-:W-:-:S05]  /*1ec0*/  IADD3.X R5, R33, UR5, RZ, P0, !PT ;  /* 0x0000000521057c10 */ /* 0x000fca00087fe4ff */
[----:B------:R0:W5:Y:S01]  /*1ed0*/  LDG.E R27, desc[UR42][R4.64] ;  /* 0x0000002a041b7981 */ /* 0x000162000c1e1900 */
[----:B------:R-:W-:Y:S05]  /*1ee0*/  BRA `(.L_x_343) ;  /* 0x0000000000107947 */ /* 0x000fea0003800000 */
.L_x_342:
[----:B------:R-:W-:Y:S05]  /*1ef0*/  @!P0 BRA `(.L_x_343) ;  /* 0x00000000000c8947 */ /* 0x000fea0003800000 */
[----:B------:R-:W2:Y:S04]  /*1f00*/  LDG.E R0, desc[UR42][R4.64] ;  /* 0x0000002a04007981 */ /* 0x000ea8000c1e1900 */
[----:B------:R-:W2:Y:S02]  /*1f10*/  LDG.E R27, desc[UR42][R4.64+0x4] ;  /* 0x0000042a041b7981 */ /* 0x000ea4000c1e1900 */
[----:B--2---:R-:W-:-:S07]  /*1f20*/  IADD3 R27, -R0, R27, RZ ;  /* 0x0000001b001b7210 */ /* 0x004fce0007ffe1ff */
.L_x_343:
[----:B------:R-:W-:Y:S01]  /*1f30*/  ULDC.64 UR4, c[0x0][0xa10] ;  /* 0x0002840000047ab9 */ /* 0x000fe20000000a00 */
[----:B------:R-:W2:Y:S01]  /*1f40*/  LDL.LU R30, [R1+0x10] ;  /* 0x00001000011e7983 */ /* 0x000ea20000300800 */
[----:B------:R-:W-:-:S04]  /*1f50*/  ISETP.NE.U32.AND P0, PT, RZ, UR4, PT ;  /* 0x00000004ff007c0c */ /* 0x000fc8000bf05070 */
[----:B------:R-:W-:Y:S01]  /*1f60*/  ISETP.NE.AND.EX P0, PT, RZ, UR5, PT, P0 ;  /* 0x00000005ff007c0c */ /* 0x000fe2000bf05300 */
[----:B------:R-:W-:Y:S02]  /*1f70*/  ULDC.64 UR4, c[0x0][0xa30] ;  /* 0x00028c0000047ab9 */ /* 0x000fe40000000a00 */
[----:B------:R-:W-:-:S10]  /*1f80*/  ISETP.NE.U32.AND P1, PT, RZ, UR4, PT ;  /* 0x00000004ff007c0c */ /* 0x000fd4000bf25070 */
[----:B------:R-:W1:Y:S02]  /*1f90*/  @P0 LDC.64 R6, c[0x0][0xa10] ;  /* 0x00028400ff060b82 */ /* 0x000e640000000a00 */
[----:B-1----:R-:W-:-:S05]  /*1fa0*/  @P0 IMAD.WIDE R6, R32, 0x4, R6 ;  /* 0x0000000420060825 */ /* 0x002fca00078e0206 */
[----:B------:R-:W3:Y:S04]  /*1fb0*/  @P0 LDG.E R0, desc[UR42][R6.64] ;  /* 0x0000002a06000981 */ /* 0x000ee8000c1e1900 */
[----:B------:R1:W3:Y:S01]  /*1fc0*/  @P0 LDG.E R3, desc[UR42][R6.64+0x4] ;  /* 0x0000042a06030981 */ /* 0x0002e2000c1e1900 */
[----:B------:R-:W-:Y:S01]  /*1fd0*/  ISETP.NE.AND.EX P1, PT, RZ, UR5, PT, P1 ;  /* 0x00000005ff007c0c */ /* 0x000fe2000bf25310 */
[----:B-----5:R-:W-:-:S12]  /*1fe0*/  IMAD.MOV.U32 R24, RZ, RZ, R27 ;  /* 0x000000ffff187224 */ /* 0x020fd800078e001b */
[----:B0-----:R-:W-:-:S04]  /*1ff0*/  @P1 IADD3 R4, P2, R34, UR4, RZ ;  /* 0x0000000422041c10 */ /* 0x001fc8000ff5e0ff */
[----:B------:R-:W-:-:S05]  /*2000*/  @P1 IADD3.X R5, R33, UR5, RZ, P2, !PT ;  /* 0x0000000521051c10 */ /* 0x000fca00097fe4ff */
[----:B------:R0:W5:Y:S01]  /*2010*/  @P1 LDG.E R24, desc[UR42][R4.64] ;  /* 0x0000002a04181981 */ /* 0x000162000c1e1900 */
[----:B------:R-:W-:Y:S01]  /*2020*/  IMAD.IADD R9, R27, 0x1, -R10 ;  /* 0x000000011b097824 */ /* 0x000fe200078e0a0a */
[----:B------:R-:W-:Y:S01]  /*2030*/  LOP3.LUT R12, R8, 0xff, RZ, 0xc0, !PT ;  /* 0x000000ff080c7812 */ /* 0x000fe200078ec0ff */
[----:B------:R-:W-:Y:S01]  /*2040*/  BSSY B0, `(.L_x_344) ;  /* 0x000002d000007945 */ /* 0x000fe20003800000 */
[----:B------:R-:W-:Y:S01]  /*2050*/  SHF.R.U32.HI R11, RZ, 0x10, R8 ;  /* 0x00000010ff0b7819 */ /* 0x000fe20000011608 */
[----:B-1----:R-:W-:Y:S02]  /*2060*/  IMAD.MOV.U32 R7, RZ, RZ, RZ ;  /* 0x000000ffff077224 */ /* 0x002fe400078e00ff */
[----:B------:R0:W-:Y:S04]  /*2070*/  STL [R1+0x8c], R12 ;  /* 0x00008c0c01007387 */ /* 0x0001e80000100800 */
[----:B------:R0:W-:Y:S01]  /*2080*/  STL [R1+0x70], R11 ;  /* 0x0000700b01007387 */ /* 0x0001e20000100800 */
[----:B--2---:R-:W-:Y:S01]  /*2090*/  LOP3.LUT R30, R30, 0xffffffef, RZ, 0xc0, !PT ;  /* 0xffffffef1e1e7812 */ /* 0x004fe200078ec0ff */
[----:B---3--:R-:W-:-:S04]  /*20a0*/  @P0 IMAD.IADD R2, R3, 0x1, -R0 ;  /* 0x0000000103020824 */ /* 0x008fc800078e0a00 */
[----:B------:R-:W-:-:S05]  /*20b0*/  IMAD.IADD R126, R9, 0x1, R2 ;  /* 0x00000001097e7824 */ /* 0x000fca00078e0202 */
[C---:B------:R-:W-:Y:S02]  /*20c0*/  ISETP.GE.AND P3, PT, R126.reuse, 0x1, PT ;  /* 0x000000017e00780c */ /* 0x040fe40003f66270 */
[----:B------:R-:W-:-:S04]  /*20d0*/  IADD3 R0, R126, 0x7f, RZ ;  /* 0x0000007f7e007810 */ /* 0x000fc80007ffe0ff */
[----:B------:R-:W-:-:S04]  /*20e0*/  SHF.R.S32.HI R3, RZ, 0x1f, R0 ;  /* 0x0000001fff037819 */ /* 0x000fc80000011400 */
[----:B------:R-:W-:-:S03]  /*20f0*/  LEA.HI R3, R3, R0, RZ, 0x7 ;  /* 0x0000000003037211 */ /* 0x000fc600078f38ff */
[----:B------:R-:W-:Y:S02]  /*2100*/  @P3 LOP3.LUT R30, R30, 0x10, RZ, 0xfc, !PT ;  /* 0x000000101e1e3812 */ /* 0x000fe400078efcff */
[----:B------:R-:W-:-:S03]  /*2110*/  SHF.R.S32.HI R118, RZ, 0x7, R3 ;  /* 0x00000007ff767819 */ /* 0x000fc60000011403 */
[----:B------:R0:W-:Y:S01]  /*2120*/  STL [R1+0x10], R30 ;  /* 0x0000101e01007387 */ /* 0x0001e20000100800 */
[----:B------:R-:W-:Y:S05]  /*2130*/  @!P3 BRA `(.L_x_345) ;  /* 0x000000000074b947 */ /* 0x000fea0003800000 */
[----:B------:R-:W-:Y:S01]  /*2140*/  ISETP.NE.AND P0, PT, R11, RZ, PT ;  /* 0x000000ff0b00720c */ /* 0x000fe20003f05270 */
[----:B------:R-:W-:-:S03]  /*2150*/  ULDC UR4, c[0x0][0x9f0] ;  /* 0x00027c0000047ab9 */ /* 0x000fc60000000800 */
[----:B0-----:R-:W-:-:S04]  /*2160*/  SEL R11, R11, UR4, P0 ;  /* 0x000000040b0b7c07 */ /* 0x001fc80008000000 */
[-C--:B------:R-:W-:Y:S02]  /*2170*/  IABS R6, R11.reuse ;  /* 0x0000000b00067213 */ /* 0x080fe40000000000 */
[----:B------:R-:W-:Y:S02]  /*2180*/  IADD3 R0, R118, -0x1, R11 ;  /* 0xffffffff76007810 */ /* 0x000fe40007ffe00b */
[----:B------:R-:W0:Y:S01]  /*2190*/  I2F.RP R3, R6 ;  /* 0x0000000600037306 */ /* 0x000e220000209400 */
[-C--:B------:R-:W-:Y:S02]  /*21a0*/  IABS R10, R11.reuse ;  /* 0x0000000b000a7213 */ /* 0x080fe40000000000 */
[----:B------:R-:W-:Y:S02]  /*21b0*/  IABS R8, R0 ;  /* 0x0000000000087213 */ /* 0x000fe40000000000 */
[----:B------:R-:W-:-:S04]  /*21c0*/  LOP3.LUT R0, R0, R11, RZ, 0x3c, !PT ;  /* 0x0000000b00007212 */ /* 0x000fc800078e3cff */
[----:B------:R-:W-:Y:S01]  /*21d0*/  ISETP.GE.AND P2, PT, R0, RZ, PT ;  /* 0x000000ff0000720c */ /* 0x000fe20003f46270 */
[----:B0-----:R-:W0:Y:S02]  /*21e0*/  MUFU.RCP R3, R3 ;  /* 0x0000000300037308 */ /* 0x001e240000001000 */
[----:B0-----:R-:W-:Y:S02]  /*21f0*/  VIADD R4, R3, 0xffffffe ;  /* 0x0ffffffe03047836 */ /* 0x001fe40000000000 */
[----:B------:R-:W-:-:S04]  /*2200*/  IMAD.MOV R3, RZ, RZ, -R10 ;  /* 0x000000ffff037224 */ /* 0x000fc800078e0a0a */
[----:B------:R0:W1:Y:S02]  /*2210*/  F2I.FTZ.U32.TRUNC.NTZ R5, R4 ;  /* 0x0000000400057305 */ /* 0x000064000021f000 */
[----:B0-----:R-:W-:Y:S01]  /*2220*/  MOV R4, RZ ;  /* 0x000000ff00047202 */ /* 0x001fe20000000f00 */
[----:B-1----:R-:W-:-:S04]  /*2230*/  IMAD.MOV R7, RZ, RZ, -R5 ;  /* 0x000000ffff077224 */ /* 0x002fc800078e0a05 */
[----:B------:R-:W-:-:S04]  /*2240*/  IMAD R7, R7, R6, RZ ;  /* 0x0000000607077224 */ /* 0x000fc800078e02ff */
[----:B------:R-:W-:-:S06]  /*2250*/  IMAD.HI.U32 R5, R5, R7, R4 ;  /* 0x0000000705057227 */ /* 0x000fcc00078e0004 */
        /* <DEDUP_REMOVED lines=8> */
[----:B------:R-:W-:Y:S01]  /*22e0*/  @!P2 IMAD.MOV R5, RZ, RZ, -R5 ;  /* 0x000000ffff05a224 */ /* 0x000fe200078e0a05 */
[----:B------:R-:W-:-:S04]  /*22f0*/  @!P1 LOP3.LUT R5, RZ, R11, RZ, 0x33, !PT ;  /* 0x0000000bff059212 */ /* 0x000fc800078e33ff */
[----:B------:R-:W-:-:S07]  /*2300*/  MOV R7, R5 ;  /* 0x0000000500077202 */ /* 0x000fce0000000f00 */
.L_x_345:
[----:B------:R-:W-:Y:S05]  /*2310*/  BSYNC B0 ;  /* 0x0000000000007941 */ /* 0x000fea0003800000 */
.L_x_344:
[----:B------:R-:W-:-:S05]  /*2320*/  IMAD R0, R12, R7, RZ ;  /* 0x000000070c007224 */ /* 0x000fca00078e02ff */
[C---:B------:R-:W-:Y:S01]  /*2330*/  VIADDMNMX R7, R0.reuse, R7, R118, PT ;  /* 0x0000000700077246 */ /* 0x040fe20003800176 */
[----:B------:R-:W-:-:S04]  /*2340*/  IMAD R0, R0, 0x80, -R9 ;  /* 0x0000008000007824 */ /* 0x000fc800078e0a09 */
[----:B------:R-:W-:Y:S01]  /*2350*/  IMAD R7, R7, 0x80, -R9 ;  /* 0x0000008007077824 */ /* 0x000fe200078e0a09 */
[----:B------:R-:W-:-:S04]  /*2360*/  VIMNMX R0, RZ, R0, !PT ;  /* 0x00000000ff007248 */ /* 0x000fc80007fe0100 */
[----:B------:R-:W-:Y:S02]  /*2370*/  VIMNMX R7, R7, R2, PT ;  /* 0x0000000207077248 */ /* 0x000fe40003fe0100 */
[----:B------:R-:W-:Y:S02]  /*2380*/  SHF.R.U32.HI R25, RZ, 0x7, R0 ;  /* 0x00000007ff197819 */ /* 0x000fe40000011600 */
[----:B------:R-:W-:-:S03]  /*2390*/  ISETP.GT.AND P0, PT, R7, R0, PT ;  /* 0x000000000700720c */ /* 0x000fc60003f04270 */
[----:B------:R-:W-:-:S10]  /*23a0*/  IMAD.MOV.U32 R26, RZ, RZ, R25 ;  /* 0x000000ffff1a7224 */ /* 0x000fd400078e0019 */
[----:B------:R-:W-:-:S05]  /*23b0*/  @P0 VIADD R3, R7, 0x7f ;  /* 0x0000007f07030836 */ /* 0x000fca0000000000 */
[----:B------:R-:W-:-:S04]  /*23c0*/  @P0 SHF.R.S32.HI R0, RZ, 0x1f, R3 ;  /* 0x0000001fff000819 */ /* 0x000fc80000011403 */
[----:B------:R-:W-:-:S04]  /*23d0*/  @P0 LEA.HI R0, R0, R3, RZ, 0x7 ;  /* 0x0000000300000211 */ /* 0x000fc800078f38ff */
[----:B------:R-:W-:Y:S02]  /*23e0*/  @P0 SHF.R.S32.HI R26, RZ, 0x7, R0 ;  /* 0x00000007ff1a0819 */ /* 0x000fe40000011400 */
[----:B------:R-:W-:Y:S02]  /*23f0*/  PLOP3.LUT P0, PT, PT, PT, PT, 0x80, 0x0 ;  /* 0x000000000000781c */ /* 0x000fe40003f0f070 */
[----:B------:R-:W-:-:S13]  /*2400*/  ISETP.GT.AND P1, PT, R26, R25, PT ;  /* 0x000000191a00720c */ /* 0x000fda0003f24270 */
[----:B------:R-:W-:Y:S05]  /*2410*/  @!P1 BRA `(.L_x_346) ;  /* 0x000000a800a09947 */ /* 0x000fea0003800000 */
[----:B------:R-:W-:Y:S01]  /*2420*/  IADD3 R0, R22, 0x28400, RZ ;  /* 0x0002840016007810 */ /* 0x000fe20007ffe0ff */
[----:B------:R-:W-:Y:S03]  /*2430*/  BSSY B6, `(.L_x_347) ;  /* 0x0000013000067945 */ /* 0x000fe60003800000 */
[----:B------:R-:W-:-:S13]  /*2440*/  LOP3.LUT P0, RZ, R0, 0x3ff, RZ, 0xc0, !PT ;  /* 0x000003ff00ff7812 */ /* 0x000fda000780c0ff */
[----:B------:R-:W-:Y:S05]  /*2450*/  @!P0 BRA `(.L_x_348) ;  /* 0x0000000000408947 */ /* 0x000fea0003800000 */
[----:B------:R-:W-:Y:S01]  /*2460*/  MOV R14, 0x0 ;  /* 0x00000000000e7802 */ /* 0x000fe20000000f00 */
[----:B------:R-:W-:Y:S01]  /*2470*/  ULDC.64 UR4, c[0x4][0xc0] ;  /* 0x0100300000047ab9 */ /* 0x000fe20000000a00 */
[----:B------:R-:W-:Y:S01]  /*2480*/  ULDC.64 UR6, c[0x4][0x20] ;  /* 0x0100080000067ab9 */ /* 0x000fe20000000a00 */
[----:B0-----:R-:W-:Y:S01]  /*2490*/  IMAD.U32 R4, RZ, RZ, UR4 ;  /* 0x00000004ff047e24 */ /* 0x001fe2000f8e00ff */
[----:B------:R-:W-:Y:S01]  /*24a0*/  MOV R10, UR6 ;  /* 0x00000006000a7c02 */ /* 0x000fe20008000f00 */
[----:B------:R-:W-:Y:S01]  /*24b0*/  IMAD.U32 R5, RZ, RZ, UR5 ;  /* 0x00000005ff057e24 */ /* 0x000fe2000f8e00ff */
[----:B------:R-:W0:Y:S01]  /*24c0*/  LDC.64 R14, c[0x4][R14] ;  /* 0x010000000e0e7b82 */ /* 0x000e220000000a00 */
[----:B------:R-:W-:Y:S01]  /*24d0*/  ULDC.64 UR4, c[0x4][0xc8] ;  /* 0x0100320000047ab9 */ /* 0x000fe20000000a00 */
[----:B------:R-:W-:Y:S02]  /*24e0*/  IMAD.U32 R11, RZ, RZ, UR7 ;  /* 0x00000007ff0b7e24 */ /* 0x000fe4000f8e00ff */
[----:B------:R-:W-:-:S02]  /*24f0*/  IMAD.U32 R6, RZ, RZ, UR4 ;  /* 0x00000004ff067e24 */ /* 0x000fc4000f8e00ff */
[----:B------:R-:W-:Y:S02]  /*2500*/  IMAD.U32 R7, RZ, RZ, UR5 ;  /* 0x00000005ff077e24 */ /* 0x000fe4000f8e00ff */
[----:B------:R-:W-:Y:S02]  /*2510*/  IMAD.MOV.U32 R8, RZ, RZ, 0x70 ;  /* 0x00000070ff087424 */ /* 0x000fe400078e00ff */
[----:B------:R-:W-:Y:S02]  /*2520*/  IMAD.MOV.U32 R12, RZ, RZ, 0x1 ;  /* 0x00000001ff0c7424 */ /* 0x000fe400078e00ff */
[----:B------:R-:W-:-:S07]  /*2530*/  IMAD.MOV.U32 R13, RZ, RZ, RZ ;  /* 0x000000ffff0d7224 */ /* 0x000fce00078e00ff */
[----:B------:R-:W-:-:S07]  /*2540*/  LEPC R20, `(.L_x_348) ;  /* 0x000000001014794e */ /* 0x000fce0000000000 */
[----:B0----5:R-:W-:Y:S05]  /*2550*/  CALL.ABS.NOINC R14 ;  /* 0x000000000e007343 */ /* 0x021fea0003c00000 */
.L_x_348:
[----:B------:R-:W-:Y:S05]  /*2560*/  BSYNC B6 ;  /* 0x0000000000067941 */ /* 0x000fea0003800000 */
.L_x_347:
        /* <DEDUP_REMOVED lines=20> */
.L_x_350:
[----:B------:R-:W-:Y:S05]  /*26b0*/  BSYNC B6 ;  /* 0x0000000000067941 */ /* 0x000fea0003800000 */
.L_x_349:
[----:B------:R-:W-:Y:S01]  /*26c0*/  ULDC.64 UR4, c[0x0][0x9f8] ;  /* 0x00027e0000047ab9 */ /* 0x000fe20000000a00 */
[----:B------:R-:W-:Y:S01]  /*26d0*/  MOV R0, R32 ;  /* 0x0000002000007202 */ /* 0x000fe20000000f00 */
[----:B------:R-:W1:Y:S01]  /*26e0*/  LDC R35, c[0x0][0x3f4] ;  /* 0x0000fd00ff237b82 */ /* 0x000e620000000800 */
[----:B------:R-:W-:Y:S01]  /*26f0*/  ISETP.NE.U32.AND P0, PT, RZ, UR4, PT ;  /* 0x00000004ff007c0c */ /* 0x000fe2000bf05070 */
[----:B------:R-:W-:-:S03]  /*2700*/  IMAD.MOV.U32 R20, RZ, RZ, R30 ;  /* 0x000000ffff147224 */ /* 0x000fc600078e001e */
[----:B------:R-:W-:Y:S01]  /*2710*/  ISETP.NE.AND.EX P0, PT, RZ, UR5, PT, P0 ;  /* 0x00000005ff007c0c */ /* 0x000fe2000bf05300 */
[----:B------:R-:W2:Y:S02]  /*2720*/  S2R R21, SR_TID.X ;  /* 0x0000000000157919 */ /* 0x000ea40000002100 */
[----:B------:R-:W3:Y:S01]  /*2730*/  LDC.64 R104, c[0x0][0x300] ;  /* 0x0000c000ff687b82 */ /* 0x000ee20000000a00 */
[----:B------:R-:W-:-:S07]  /*2740*/  IMAD.IADD R88, R28, 0x1, R27 ;  /* 0x000000011c587824 */ /* 0x000fce00078e021b */
[----:B0-----:R-:W0:Y:S02]  /*2750*/  LDC.64 R12, c[0x0][0x3f8] ;  /* 0x0000fe00ff0c7b82 */ /* 0x001e240000000a00 */
[----:B------:R-:W-:-:S04]  /*2760*/  @P0 IADD3 R4, P1, R34, UR4, RZ ;  /* 0x0000000422040c10 */ /* 0x000fc8000ff3e0ff */
[----:B------:R-:W-:Y:S01]  /*2770*/  @P0 IADD3.X R5, R33, UR5, RZ, P1, !PT ;  /* 0x0000000521050c10 */ /* 0x000fe20008ffe4ff */
[----:B------:R-:W-:-:S04]  /*2780*/  ULDC.64 UR4, c[0x0][0xa08] ;  /* 0x0002820000047ab9 */ /* 0x000fc80000000a00 */
[----:B------:R4:W4:Y:S01]  /*2790*/  @P0 LDG.E R0, desc[UR42][R4.64] ;  /* 0x0000002a04000981 */ /* 0x000922000c1e1900 */
[----:B-1----:R-:W-:Y:S02]  /*27a0*/  ISETP.GE.AND P2, PT, R16, R35, PT ;  /* 0x000000231000720c */ /* 0x002fe40003f46270 */
[----:B------:R-:W-:Y:S02]  /*27b0*/  LOP3.LUT R20, R20, 0xfffffffd, RZ, 0xc0, !PT ;  /* 0xfffffffd14147812 */ /* 0x000fe400078ec0ff */
[----:B------:R-:W-:Y:S02]  /*27c0*/  SHF.R.S32.HI R37, RZ, 0x1f, R88 ;  /* 0x0000001fff257819 */ /* 0x000fe40000011458 */
[----:B------:R-:W-:Y:S02]  /*27d0*/  ISETP.NE.U32.AND P0, PT, RZ, UR4, PT ;  /* 0x00000004ff007c0c */ /* 0x000fe4000bf05070 */
[----:B------:R-:W-:Y:S01]  /*27e0*/  SHF.R.S32.HI R36, RZ, 0x1f, R23 ;  /* 0x0000001fff247819 */ /* 0x000fe20000011417 */
[-C--:B---3--:R-:W-:Y:S01]  /*27f0*/  IMAD R6, R37, R104.reuse, RZ ;  /* 0x0000006825067224 */ /* 0x088fe200078e02ff */
[----:B--2---:R-:W-:Y:S01]  /*2800*/  SHF.R.U32.HI R32, RZ, 0x7, R21 ;  /* 0x00000007ff207819 */ /* 0x004fe20000011615 */
[----:B----4-:R-:W-:Y:S01]  /*2810*/  IMAD.WIDE.U32 R4, R88, R104, RZ ;  /* 0x0000006858047225 */ /* 0x010fe200078e00ff */
[----:B------:R-:W-:Y:S01]  /*2820*/  ISETP.NE.AND.EX P0, PT, RZ, UR5, PT, P0 ;  /* 0x00000005ff007c0c */ /* 0x000fe2000bf05300 */
[----:B------:R-:W-:Y:S01]  /*2830*/  ULDC.64 UR4, c[0x0][0x308] ;  /* 0x0000c20000047ab9 */ /* 0x000fe20000000a00 */
[----:B------:R-:W-:Y:S01]  /*2840*/  @P2 LOP3.LUT R20, R20, 0x2, RZ, 0xfc, !PT ;  /* 0x0000000214142812 */ /* 0x000fe200078efcff */
[----:B------:R-:W-:Y:S01]  /*2850*/  IMAD R3, R88, R105, R6 ;  /* 0x0000006958037224 */ /* 0x000fe200078e0206 */
[----:B------:R-:W-:Y:S01]  /*2860*/  ISETP.NE.AND P6, PT, R32, 0x1, PT ;  /* 0x000000012000780c */ /* 0x000fe20003fc5270 */
[----:B------:R-:W1:Y:S01]  /*2870*/  LDC.64 R6, c[0x0][0x408] ;  /* 0x00010200ff067b82 */ /* 0x000e620000000a00 */
[----:B------:R-:W-:Y:S01]  /*2880*/  IADD3 R27, R23, 0x20, RZ ;  /* 0x00000020171b7810 */ /* 0x000fe20007ffe0ff */
[----:B------:R2:W-:Y:S01]  /*2890*/  STL [R1+0x10], R20 ;  /* 0x0000101401007387 */ /* 0x0005e20000100800 */
[----:B------:R-:W-:-:S02]  /*28a0*/  IMAD.IADD R5, R5, 0x1, R3 ;  /* 0x0000000105057824 */ /* 0x000fc400078e0203 */
[----:B------:R-:W-:Y:S01]  /*28b0*/  IMAD.SHL.U32 R28, R23, 0x80, RZ ;  /* 0x00000080171c7824 */ /* 0x000fe200078e00ff */
[----:B------:R-:W3:Y:S01]  /*28c0*/  LDL R15, [R1+0x5c] ;  /* 0x00005c00010f7983 */ /* 0x000ee20000100800 */
[----:B------:R-:W-:-:S03]  /*28d0*/  IMAD.WIDE.U32 R4, R31, UR4, R4 ;  /* 0x000000041f047c25 */ /* 0x000fc6000f8e0004 */
[----:B------:R-:W4:Y:S01]  /*28e0*/  LDL R14, [R1+0x58] ;  /* 0x00005800010e7983 */ /* 0x000f220000100800 */
[----:B------:R-:W-:Y:S01]  /*28f0*/  IMAD R103, R31, UR5, R5 ;  /* 0x000000051f677c24 */ /* 0x000fe2000f8e0205 */
[----:B------:R-:W-:Y:S01]  /*2900*/  ULDC.64 UR4, c[0x0][0x310] ;  /* 0x0000c40000047ab9 */ /* 0x000fe20000000a00 */
[----:B------:R-:W-:Y:S01]  /*2910*/  IMAD.MOV.U32 R102, RZ, RZ, R4 ;  /* 0x000000ffff667224 */ /* 0x000fe200078e0004 */
[----:B--2---:R-:W2:Y:S01]  /*2920*/  LDL R20, [R1+0x60] ;  /* 0x0000600001147983 */ /* 0x004ea20000100800 */
[----:B0-----:R-:W-:-:S03]  /*2930*/  IMAD.WIDE.U32 R98, R23, R12, R18 ;  /* 0x0000000c17627225 */ /* 0x001fc600078e0012 */
[----:B------:R-:W4:Y:S01]  /*2940*/  LDL R11, [R1+0x54] ;  /* 0x00005400010b7983 */ /* 0x000f220000100800 */
[----:B------:R-:W-:Y:S02]  /*2950*/  VIADD R21, R23, 0x40 ;  /* 0x0000004017157836 */ /* 0x000fe40000000000 */
[----:B------:R-:W-:Y:S02]  /*2960*/  IMAD.SHL.U32 R27, R27, 0x80, RZ ;  /* 0x000000801b1b7824 */ /* 0x000fe400078e00ff */
[----:B------:R-:W-:Y:S01]  /*2970*/  IMAD.SHL.U32 R21, R21, 0x80, RZ ;  /* 0x0000008015157824 */ /* 0x000fe200078e00ff */
[----:B------:R-:W-:Y:S01]  /*2980*/  LOP3.LUT R28, R28, 0x380, RZ, 0xc0, !PT ;  /* 0x000003801c1c7812 */ /* 0x000fe200078ec0ff */
[----:B------:R-:W-:Y:S01]  /*2990*/  IMAD.WIDE.U32 R96, R23, R12, R16 ;  /* 0x0000000c17607225 */ /* 0x000fe200078e0010 */
[----:B------:R-:W-:Y:S02]  /*29a0*/  LOP3.LUT R27, R27, 0x380, RZ, 0xc0, !PT ;  /* 0x000003801b1b7812 */ /* 0x000fe400078ec0ff */
[----:B------:R-:W-:Y:S01]  /*29b0*/  LOP3.LUT R21, R21, 0x380, RZ, 0xc0, !PT ;  /* 0x0000038015157812 */ /* 0x000fe200078ec0ff */
[----:B------:R-:W-:-:S02]  /*29c0*/  VIADD R8, R23, 0x60 ;  /* 0x0000006017087836 */ /* 0x000fc40000000000 */
[----:B------:R-:W-:Y:S02]  /*29d0*/  IMAD.SHL.U32 R30, R23, 0x80, RZ ;  /* 0x00000080171e7824 */ /* 0x000fe400078e00ff */
[----:B------:R-:W-:-:S03]  /*29e0*/  IMAD.SHL.U32 R8, R8, 0x80, RZ ;  /* 0x0000008008087824 */ /* 0x000fc600078e00ff */
[----:B------:R-:W-:Y:S02]  /*29f0*/  LOP3.LUT R30, R30, 0x380, RZ, 0xc0, !PT ;  /* 0x000003801e1e7812 */ /* 0x000fe400078ec0ff */
[----:B------:R-:W-:Y:S02]  /*2a00*/  LOP3.LUT R8, R8, 0x380, RZ, 0xc0, !PT ;  /* 0x0000038008087812 */ /* 0x000fe400078ec0ff */
[----:B------:R-:W-:Y:S01]  /*2a10*/  SHF.R.U32.HI R30, RZ, 0x3, R30 ;  /* 0x00000003ff1e7819 */ /* 0x000fe2000001161e */
[C---:B------:R-:W-:Y:S01]  /*2a20*/  IMAD.SHL.U32 R90, R104.reuse, 0x20, RZ ;  /* 0x00000020685a7824 */ /* 0x040fe200078e00ff */
[----:B------:R-:W-:Y:S01]  /*2a30*/  SHF.L.U64.HI R91, R104, 0x5, R105 ;  /* 0x00000005685b7819 */ /* 0x000fe20000010269 */
[C---:B------:R-:W-:Y:S02]  /*2a40*/  VIADD R33, R23.reuse, 0x20 ;  /* 0x0000002017217836 */ /* 0x040fe40000000000 */
[----:B------:R-:W-:-:S03]  /*2a50*/  IMAD.WIDE.U32 R128, R23, R104, R90 ;  /* 0x0000006817807225 */ /* 0x000fc600078e005a */
[----:B------:R-:W-:Y:S01]  /*2a60*/  SHF.R.S32.HI R116, RZ, 0x1f, R33 ;  /* 0x0000001fff747819 */ /* 0x000fe20000011421 */
[C---:B-1----:R-:W-:Y:S01]  /*2a70*/  IMAD.WIDE.U32 R94, R23.reuse, R6, R18 ;  /* 0x00000006175e7225 */ /* 0x042fe200078e0012 */
[----:B------:R-:W-:-:S03]  /*2a80*/  IADD3 R33, R23, 0x60, RZ ;  /* 0x0000006017217810 */ /* 0x000fc60007ffe0ff */
[----:B------:R-:W-:-:S04]  /*2a90*/  IMAD.WIDE.U32 R92, R23, R6, R16 ;  /* 0x00000006175c7225 */ /* 0x000fc800078e0010 */
[C---:B------:R-:W-:Y:S01]  /*2aa0*/  VIADD R34, R23.reuse, 0x40 ;  /* 0x0000004017227836 */ /* 0x040fe20000000000 */
[----:B------:R-:W-:Y:S01]  /*2ab0*/  SHF.R.S32.HI R114, RZ, 0x1f, R33 ;  /* 0x0000001fff727819 */ /* 0x000fe20000011421 */
[----:B------:R-:W-:-:S03]  /*2ac0*/  IMAD.WIDE.U32 R46, R23, R104, R16 ;  /* 0x00000068172e7225 */ /* 0x000fc600078e0010 */
[----:B------:R-:W-:Y:S01]  /*2ad0*/  SHF.R.S32.HI R115, RZ, 0x1f, R34 ;  /* 0x0000001fff737819 */ /* 0x000fe20000011422 */
[----:B------:R-:W-:Y:S01]  /*2ae0*/  VIADD R124, R32, 0x8 ;  /* 0x00000008207c7836 */ /* 0x000fe20000000000 */
[C---:B------:R-:W-:Y:S01]  /*2af0*/  SHF.L.U64.HI R32, R104.reuse, 0x6, R105 ;  /* 0x0000000668207819 */ /* 0x040fe20000010269 */
[----:B------:R-:W-:Y:S01]  /*2b00*/  IMAD.SHL.U32 R125, R104, 0x80, RZ ;  /* 0x00000080687d7824 */ /* 0x000fe200078e00ff */
[----:B------:R-:W-:Y:S02]  /*2b10*/  SHF.R.S32.HI R3, RZ, 0x1f, R0 ;  /* 0x0000001fff037819 */ /* 0x000fe40000011400 */
[----:B------:R-:W-:Y:S01]  /*2b20*/  SEL R100, R0, RZ, !P0 ;  /* 0x000000ff00647207 */ /* 0x000fe20004000000 */
[----:B------:R-:W-:Y:S01]  /*2b30*/  IMAD R0, R36, R12, RZ ;  /* 0x0000000c24007224 */ /* 0x000fe200078e02ff */
[----:B------:R-:W-:-:S03]  /*2b40*/  SEL R3, R3, RZ, !P0 ;  /* 0x000000ff03037207 */ /* 0x000fc60004000000 */
[----:B------:R-:W-:-:S04]  /*2b50*/  IMAD.WIDE.U32 R102, R100, UR4, R102 ;  /* 0x0000000464667c25 */ /* 0x000fc8000f8e0066 */
[----:B------:R-:W-:-:S04]  /*2b60*/  IMAD R43, R3, UR4, RZ ;  /* 0x00000004032b7c24 */ /* 0x000fc8000f8e02ff */
[----:B------:R-:W-:Y:S01]  /*2b70*/  IMAD R43, R100, UR5, R43 ;  /* 0x00000005642b7c24 */ /* 0x000fe2000f8e022b */
[----:B------:R-:W-:Y:S05]  /*2b80*/  @!P6 WARPSYNC.ALL ;  /* 0x000000000000e948 */ /* 0x000fea0003800000 */
[----:B------:R-:W-:Y:S02]  /*2b90*/  ULDC.64 UR4, c[0x0][0x330] ;  /* 0x0000cc0000047ab9 */ /* 0x000fe40000000a00 */
[----:B------:R-:W-:-:S04]  /*2ba0*/  IMAD.WIDE.U32 R4, R31, UR4, R16 ;  /* 0x000000041f047c25 */ /* 0x000fc8000f8e0010 */
[----:B------:R-:W-:Y:S01]  /*2bb0*/  IMAD R5, R31, UR5, R5 ;  /* 0x000000051f057c24 */ /* 0x000fe2000f8e0205 */
[----:B------:R-:W-:Y:S02]  /*2bc0*/  ULDC.64 UR4, c[0x0][0x338] ;  /* 0x0000ce0000047ab9 */ /* 0x000fe40000000a00 */
[----:B------:R-:W-:Y:S01]  /*2bd0*/  IMAD R111, R3, UR4, RZ ;  /* 0x00000004036f7c24 */ /* 0x000fe2000f8e02ff */
[----:B------:R-:W-:-:S03]  /*2be0*/  SEL R3, R35, RZ, P2 ;  /* 0x000000ff23037207 */ /* 0x000fc60001000000 */
[C---:B------:R-:W-:Y:S02]  /*2bf0*/  IMAD R111, R100.reuse, UR5, R111 ;  /* 0x00000005646f7c24 */ /* 0x040fe4000f8e026f */
[----:B------:R-:W-:Y:S01]  /*2c00*/  IMAD.WIDE.U32 R100, R100, UR4, R4 ;  /* 0x0000000464647c25 */ /* 0x000fe2000f8e0004 */
[----:B------:R-:W-:Y:S03]  /*2c10*/  @!P6 BAR.SYNC.DEFER_BLOCKING 0x9, 0x100 ;  /* 0x024400000000eb1d */ /* 0x000fe60000010000 */
[C---:B------:R-:W-:Y:S02]  /*2c20*/  IMAD R5, R23.reuse, R13, R0 ;  /* 0x0000000d17057224 */ /* 0x040fe400078e0200 */
[----:B------:R-:W-:Y:S01]  /*2c30*/  IMAD R0, R36, R6, RZ ;  /* 0x0000000624007224 */ /* 0x000fe200078e02ff */
[C---:B------:R-:W-:Y:S01]  /*2c40*/  IADD3 R88, P0, R23.reuse, R88, RZ ;  /* 0x0000005817587210 */ /* 0x040fe20007f1e0ff */
[----:B------:R-:W-:Y:S01]  /*2c50*/  IMAD.IADD R3, R16, 0x1, R3 ;  /* 0x0000000110037824 */ /* 0x000fe200078e0203 */
[----:B------:R-:W-:Y:S01]  /*2c60*/  ULDC UR4, c[0x0][0x2f4] ;  /* 0x0000bd0000047ab9 */ /* 0x000fe20000000800 */
[----:B------:R-:W-:-:S03]  /*2c70*/  IMAD R9, R23, R7, R0 ;  /* 0x0000000717097224 */ /* 0x000fc600078e0200 */
[----:B------:R-:W-:-:S04]  /*2c80*/  SHF.R.S32.HI R0, RZ, 0x1f, R3 ;  /* 0x0000001fff007819 */ /* 0x000fc80000011403 */
[CC--:B------:R-:W-:Y:S02]  /*2c90*/  LEA.HI R108, R0.reuse, R3.reuse, RZ, 0x4 ;  /* 0x00000003006c7211 */ /* 0x0c0fe400078f20ff */
[----:B------:R-:W-:Y:S01]  /*2ca0*/  LEA.HI R4, R0, R3, RZ, 0x7 ;  /* 0x0000000300047211 */ /* 0x000fe200078f38ff */
[----:B------:R-:W-:Y:S01]  /*2cb0*/  IMAD.IADD R97, R5, 0x1, R97 ;  /* 0x0000000105617824 */ /* 0x000fe200078e0261 */
[--C-:B------:R-:W-:Y:S02]  /*2cc0*/  LOP3.LUT R3, R27, 0x70, R108.reuse, 0xf8, !PT ;  /* 0x000000701b037812 */ /* 0x100fe400078ef86c */
[----:B------:R-:W-:Y:S02]  /*2cd0*/  IADD3 R99, R99, R5, RZ ;  /* 0x0000000563637210 */ /* 0x000fe40007ffe0ff */
[----:B------:R-:W-:Y:S01]  /*2ce0*/  LOP3.LUT R0, R28, 0x70, R108, 0xf8, !PT ;  /* 0x000000701c007812 */ /* 0x000fe200078ef86c */
[C---:B------:R-:W-:Y:S01]  /*2cf0*/  VIADD R28, R23.reuse, 0x20 ;  /* 0x00000020171c7836 */ /* 0x040fe20000000000 */
[----:B------:R-:W-:-:S02]  /*2d00*/  IADD3 R27, R23, 0x40, RZ ;  /* 0x00000040171b7810 */ /* 0x000fc40007ffe0ff */
[----:B------:R-:W-:Y:S01]  /*2d10*/  LOP3.LUT R5, R21, 0x70, R108, 0xf8, !PT ;  /* 0x0000007015057812 */ /* 0x000fe200078ef86c */
[----:B------:R-:W-:Y:S02]  /*2d20*/  VIADD R21, R23, 0x60 ;  /* 0x0000006017157836 */ /* 0x000fe40000000000 */
[----:B------:R-:W-:Y:S02]  /*2d30*/  IMAD.SHL.U32 R27, R27, 0x80, RZ ;  /* 0x000000801b1b7824 */ /* 0x000fe400078e00ff */
[----:B------:R-:W-:Y:S02]  /*2d40*/  IMAD.SHL.U32 R28, R28, 0x80, RZ ;  /* 0x000000801c1c7824 */ /* 0x000fe400078e00ff */
[----:B------:R-:W-:Y:S01]  /*2d50*/  IMAD.SHL.U32 R21, R21, 0x80, RZ ;  /* 0x0000008015157824 */ /* 0x000fe200078e00ff */
[----:B------:R-:W-:Y:S02]  /*2d60*/  LOP3.LUT R27, R27, 0x380, RZ, 0xc0, !PT ;  /* 0x000003801b1b7812 */ /* 0x000fe400078ec0ff */
[----:B------:R-:W-:-:S02]  /*2d70*/  LOP3.LUT R28, R28, 0x380, RZ, 0xc0, !PT ;  /* 0x000003801c1c7812 */ /* 0x000fc400078ec0ff */
[----:B------:R-:W-:Y:S02]  /*2d80*/  LOP3.LUT R21, R21, 0x380, RZ, 0xc0, !PT ;  /* 0x0000038015157812 */ /* 0x000fe400078ec0ff */
[----:B------:R-:W-:Y:S02]  /*2d90*/  SHF.L.U32 R4, R4, 0x7, RZ ;  /* 0x0000000704047819 */ /* 0x000fe400000006ff */
[----:B------:R-:W-:Y:S02]  /*2da0*/  SHF.R.U32.HI R28, RZ, 0x3, R28 ;  /* 0x00000003ff1c7819 */ /* 0x000fe4000001161c */
[----:B------:R-:W-:Y:S02]  /*2db0*/  SHF.R.U32.HI R27, RZ, 0x3, R27 ;  /* 0x00000003ff1b7819 */ /* 0x000fe4000001161b */
[----:B------:R-:W-:Y:S02]  /*2dc0*/  LOP3.LUT R8, R8, 0x70, R108, 0xf8, !PT ;  /* 0x0000007008087812 */ /* 0x000fe400078ef86c */
[----:B------:R-:W-:-:S02]  /*2dd0*/  SHF.R.U32.HI R21, RZ, 0x3, R21 ;  /* 0x00000003ff157819 */ /* 0x000fc40000011615 */
[----:B------:R-:W-:Y:S01]  /*2de0*/  LOP3.LUT R31, R0, R30, RZ, 0x3c, !PT ;  /* 0x0000001e001f7212 */ /* 0x000fe200078e3cff */
[----:B------:R-:W-:Y:S01]  /*2df0*/  IMAD R0, R36, R104, RZ ;  /* 0x0000006824007224 */ /* 0x000fe200078e02ff */
[----:B------:R-:W-:Y:S02]  /*2e00*/  LOP3.LUT R4, R4, 0xffffc000, RZ, 0xc0, !PT ;  /* 0xffffc00004047812 */ /* 0x000fe400078ec0ff */
[----:B------:R-:W-:Y:S02]  /*2e10*/  LOP3.LUT R3, R3, R28, RZ, 0x3c, !PT ;  /* 0x0000001c03037212 */ /* 0x000fe400078e3cff */
[----:B------:R-:W-:Y:S01]  /*2e20*/  LOP3.LUT R5, R5, R27, RZ, 0x3c, !PT ;  /* 0x0000001b05057212 */ /* 0x000fe200078e3cff */
[----:B------:R-:W-:Y:S01]  /*2e30*/  IMAD R41, R23, R105, R0 ;  /* 0x0000006917297224 */ /* 0x000fe200078e0200 */
[----:B------:R-:W-:Y:S02]  /*2e40*/  LOP3.LUT R27, R8, R21, RZ, 0x3c, !PT ;  /* 0x00000015081b7212 */ /* 0x000fe400078e3cff */
[----:B---3--:R-:W-:-:S02]  /*2e50*/  IADD3 R30, R3, R4, R15 ;  /* 0x00000004031e7210 */ /* 0x008fc40007ffe00f */
[-C--:B--2---:R-:W-:Y:S02]  /*2e60*/  IADD3 R31, R31, R4.reuse, R20 ;  /* 0x000000041f1f7210 */ /* 0x084fe40007ffe014 */
[-C--:B----4-:R-:W-:Y:S02]  /*2e70*/  IADD3 R28, R5, R4.reuse, R14 ;  /* 0x00000004051c7210 */ /* 0x090fe40007ffe00e */
[----:B------:R-:W-:Y:S01]  /*2e80*/  IADD3 R27, R27, R4, R11 ;  /* 0x000000041b1b7210 */ /* 0x000fe20007ffe00b */
[----:B------:R-:W-:Y:S01]  /*2e90*/  IMAD.IADD R4, R41, 0x1, R129 ;  /* 0x0000000129047824 */ /* 0x000fe200078e0281 */
[----:B------:R-:W-:Y:S01]  /*2ea0*/  IADD3 R3, P1, R90, R128, RZ ;  /* 0x000000805a037210 */ /* 0x000fe20007f3e0ff */
[----:B------:R-:W-:Y:S02]  /*2eb0*/  IMAD.IADD R95, R95, 0x1, R9 ;  /* 0x000000015f5f7824 */ /* 0x000fe400078e0209 */
[----:B------:R-:W-:Y:S01]  /*2ec0*/  IMAD.IADD R93, R9, 0x1, R93 ;  /* 0x00000001095d7824 */ /* 0x000fe200078e025d */
[----:B-----5:R-:W-:Y:S01]  /*2ed0*/  SHF.R.S32.HI R9, RZ, 0x1f, R24 ;  /* 0x0000001fff097819 */ /* 0x020fe20000011418 */
[----:B------:R-:W-:Y:S01]  /*2ee0*/  IMAD.X R33, R4, 0x1, R91, P1 ;  /* 0x0000000104217824 */ /* 0x000fe200008e065b */
[----:B------:R-:W-:Y:S01]  /*2ef0*/  IADD3 R34, P1, R3, R90, RZ ;  /* 0x0000005a03227210 */ /* 0x000fe20007f3e0ff */
[----:B------:R-:W-:Y:S01]  /*2f00*/  IMAD.X R89, R36, 0x1, R37, P0 ;  /* 0x0000000124597824 */ /* 0x000fe200000e0625 */
[----:B------:R-:W-:Y:S01]  /*2f10*/  IADD3 R40, P0, R102, R46, RZ ;  /* 0x0000002e66287210 */ /* 0x000fe20007f1e0ff */
[----:B------:R-:W-:-:S02]  /*2f20*/  IMAD R10, R9, R12, RZ ;  /* 0x0000000c090a7224 */ /* 0x000fc400078e02ff */
[----:B------:R-:W-:Y:S02]  /*2f30*/  IMAD R9, R9, R6, RZ ;  /* 0x0000000609097224 */ /* 0x000fe400078e02ff */
[----:B------:R-:W-:Y:S02]  /*2f40*/  IMAD.IADD R36, R47, 0x1, R41 ;  /* 0x000000012f247824 */ /* 0x000fe400078e0229 */
[----:B------:R-:W-:Y:S02]  /*2f50*/  IMAD.IADD R42, R103, 0x1, R43 ;  /* 0x00000001672a7824 */ /* 0x000fe400078e022b */
[----:B------:R-:W-:Y:S01]  /*2f60*/  IMAD.X R37, R33, 0x1, R91, P1 ;  /* 0x0000000121257824 */ /* 0x000fe200008e065b */
[----:B------:R-:W-:Y:S01]  /*2f70*/  IADD3 R43, P1, R102, 0x80, RZ ;  /* 0x00000080662b7810 */ /* 0x000fe20007f3e0ff */
[----:B------:R-:W-:Y:S01]  /*2f80*/  IMAD R39, R24, R13, R10 ;  /* 0x0000000d18277224 */ /* 0x000fe200078e020a */
[----:B------:R-:W-:Y:S01]  /*2f90*/  IADD3 R44, P2, R40, 0x80, RZ ;  /* 0x00000080282c7810 */ /* 0x000fe20007f5e0ff */
[----:B------:R-:W-:Y:S01]  /*2fa0*/  IMAD.WIDE.U32 R98, R24, R12, R98 ;  /* 0x0000000c18627225 */ /* 0x000fe200078e0062 */
[----:B------:R-:W-:-:S03]  /*2fb0*/  LOP3.LUT R41, R108, 0xfffffff0, RZ, 0xc0, !PT ;  /* 0xfffffff06c297812 */ /* 0x000fc600078ec0ff */
[----:B------:R-:W-:Y:S01]  /*2fc0*/  IMAD.WIDE.U32 R96, R24, R12, R96 ;  /* 0x0000000c18607225 */ /* 0x000fe200078e0060 */
[----:B------:R-:W-:-:S03]  /*2fd0*/  SHF.L.U64.HI R21, R12, 0x5, R13 ;  /* 0x000000050c157819 */ /* 0x000fc6000001020d */
[C---:B------:R-:W-:Y:S02]  /*2fe0*/  IMAD R107, R24.reuse, R7, R9 ;  /* 0x00000007186b7224 */ /* 0x040fe400078e0209 */
[----:B------:R-:W-:Y:S01]  /*2ff0*/  IMAD.WIDE.U32 R94, R24, R6, R94 ;  /* 0x00000006185e7225 */ /* 0x000fe200078e005e */
[----:B------:R-:W-:-:S03]  /*3000*/  SHF.L.U64.HI R20, R12, 0x6, R13 ;  /* 0x000000060c147819 */ /* 0x000fc6000001020d */
[----:B------:R-:W-:Y:S01]  /*3010*/  IMAD.WIDE.U32 R92, R24, R6, R92 ;  /* 0x00000006185c7225 */ /* 0x000fe200078e005c */
[----:B------:R-:W-:-:S03]  /*3020*/  SHF.L.U64.HI R15, R12, 0x7, R13 ;  /* 0x000000070c0f7819 */ /* 0x000fc6000001020d */
[----:B------:R-:W-:Y:S02]  /*3030*/  VIADD R5, R16, 0x80 ;  /* 0x0000008010057836 */ /* 0x000fe40000000000 */
[--C-:B------:R-:W-:Y:S01]  /*3040*/  IMAD.X R45, R36, 0x1, R42.reuse, P0 ;  /* 0x00000001242d7824 */ /* 0x100fe200000e062a */
[--C-:B------:R-:W-:Y:S01]  /*3050*/  SHF.L.U64.HI R11, R6, 0x5, R7.reuse ;  /* 0x00000005060b7819 */ /* 0x100fe20000010207 */
[----:B------:R-:W-:Y:S01]  /*3060*/  IMAD.SHL.U32 R13, R12, 0x40, RZ ;  /* 0x000000400c0d7824 */ /* 0x000fe200078e00ff */
[C-C-:B------:R-:W-:Y:S01]  /*3070*/  SHF.L.U64.HI R10, R6.reuse, 0x6, R7.reuse ;  /* 0x00000006060a7819 */ /* 0x140fe20000010207 */
[C---:B------:R-:W-:Y:S01]  /*3080*/  IMAD.SHL.U32 R8, R6.reuse, 0x20, RZ ;  /* 0x0000002006087824 */ /* 0x040fe200078e00ff */
[C---:B------:R-:W-:Y:S01]  /*3090*/  SHF.L.U64.HI R9, R6.reuse, 0x7, R7 ;  /* 0x0000000706097819 */ /* 0x040fe20000010207 */
[----:B------:R-:W-:Y:S01]  /*30a0*/  IMAD.SHL.U32 R7, R6, 0x40, RZ ;  /* 0x0000004006077824 */ /* 0x000fe200078e00ff */
[----:B------:R-:W-:Y:S01]  /*30b0*/  SHF.L.U64.HI R0, R104, 0x7, R105 ;  /* 0x0000000768007819 */ /* 0x000fe20000010269 */
[----:B------:R-:W-:Y:S01]  /*30c0*/  IMAD.IADD R38, R99, 0x1, R39 ;  /* 0x0000000163267824 */ /* 0x000fe200078e0227 */
[----:B------:R-:W-:Y:S01]  /*30d0*/  SHF.L.U32 R14, R12, 0x5, RZ ;  /* 0x000000050c0e7819 */ /* 0x000fe200000006ff */
[----:B------:R-:W-:Y:S01]  /*30e0*/  IMAD.X R105, RZ, RZ, R42, P1 ;  /* 0x000000ffff697224 */ /* 0x000fe200008e062a */
[----:B------:R-:W-:Y:S01]  /*30f0*/  SHF.L.U32 R6, R6, 0x7, RZ ;  /* 0x0000000706067819 */ /* 0x000fe200000006ff */
[----:B------:R-:W-:Y:S01]  /*3100*/  IMAD.IADD R106, R95, 0x1, R107 ;  /* 0x000000015f6a7824 */ /* 0x000fe200078e026b */
[----:B------:R-:W-:Y:S01]  /*3110*/  SHF.L.U32 R35, R35, 0x1, RZ ;  /* 0x0000000123237819 */ /* 0x000fe200000006ff */
[----:B------:R-:W-:Y:S01]  /*3120*/  IMAD.SHL.U32 R12, R12, 0x80, RZ ;  /* 0x000000800c0c7824 */ /* 0x000fe200078e00ff */
[----:B------:R-:W-:Y:S01]  /*3130*/  IADD3 R39, R39, R97, RZ ;  /* 0x0000006127277210 */ /* 0x000fe20007ffe0ff */
[----:B------:R-:W-:Y:S01]  /*3140*/  IMAD.X R110, RZ, RZ, R45, P2 ;  /* 0x000000ffff6e7224 */ /* 0x000fe200010e062d */
[----:B------:R-:W-:Y:S01]  /*3150*/  ISETP.GE.AND P0, PT, R16, UR4, PT ;  /* 0x0000000410007c0c */ /* 0x000fe2000bf06270 */
[----:B------:R-:W-:Y:S01]  /*3160*/  IMAD.IADD R111, R101, 0x1, R111 ;  /* 0x00000001656f7824 */ /* 0x000fe200078e026f */
[----:B------:R-:W-:-:S02]  /*3170*/  ISETP.GE.AND P1, PT, R5, UR4, PT ;  /* 0x0000000405007c0c */ /* 0x000fc4000bf26270 */
[----:B------:R-:W-:Y:S02]  /*3180*/  IADD3 R107, R107, R93, RZ ;  /* 0x0000005d6b6b7210 */ /* 0x000fe40007ffe0ff */
[----:B------:R-:W-:Y:S02]  /*3190*/  SHF.R.S32.HI R108, RZ, 0x4, R108 ;  /* 0x00000004ff6c7819 */ /* 0x000fe4000001146c */
[----:B------:R-:W-:-:S07]  /*31a0*/  SHF.R.S32.HI R109, RZ, 0x1f, R41 ;  /* 0x0000001fff6d7819 */ /* 0x000fce0000011429 */
.L_x_434:
[----:B------:R-:W2:Y:S01]  /*31b0*/  LDL R48, [R1+0x68] ;  /* 0x0000680001307983 */ /* 0x000ea20000100800 */
[----:B------:R-:W0:Y:S03]  /*31c0*/  LDC R84, c[0x0][0x3f4] ;  /* 0x0000fd00ff547b82 */ /* 0x000e260000000800 */
[----:B------:R-:W3:Y:S01]  /*31d0*/  LDL.LU R58, [R1+0x10] ;  /* 0x00001000013a7983 */ /* 0x000ee20000300800 */
[----:B------:R-:W-:Y:S01]  /*31e0*/  VIADD R26, R26, 0xffffffff ;  /* 0xffffffff1a1a7836 */ /* 0x000fe20000000000 */
[----:B------:R-:W-:Y:S05]  /*31f0*/  YIELD ;  /* 0x0000000000007946 */ /* 0x000fea0003800000 */
[----:B------:R-:W-:Y:S01]  /*3200*/  ISETP.GT.AND P3, PT, R26, R25, PT ;  /* 0x000000191a00720c */ /* 0x000fe20003f64270 */
[----:B------:R-:W-:Y:S01]  /*3210*/  BSSY B0, `(.L_x_351) ;  /* 0x000094a000007945 */ /* 0x000fe20003800000 */
[----:B0-----:R-:W-:Y:S01]  /*3220*/  ISETP.GE.AND P2, PT, R84, 0x1, PT ;  /* 0x000000015400780c */ /* 0x001fe20003f46270 */
[----:B--2---:R-:W-:Y:S01]  /*3230*/  IMAD R113, R232, 0x8000, R48 ;  /* 0x00008000e8717824 */ /* 0x004fe200078e0230 */
[----:B---3--:R-:W-:-:S04]  /*3240*/  LOP3.LUT R58, R58, 0xfffffffb, RZ, 0xc0, !PT ;  /* 0xfffffffb3a3a7812 */ /* 0x008fc800078ec0ff */
[----:B------:R-:W-:-:S05]  /*3250*/  IADD3 R113, R22, R113, RZ ;  /* 0x0000007116717210 */ /* 0x000fca0007ffe0ff */
[----:B------:R-:W-:-:S05]  /*3260*/  @P3 LOP3.LUT R58, R58, 0x4, RZ, 0xfc, !PT ;  /* 0x000000043a3a3812 */ /* 0x000fca00078efcff */
[----:B------:R0:W-:Y:S01]  /*3270*/  STL [R1+0x10], R58 ;  /* 0x0000103a01007387 */ /* 0x0001e20000100800 */
[----:B------:R-:W-:Y:S05]  /*3280*/  @!P2 BRA `(.L_x_352) ;  /* 0x0000008c00b8a947 */ /* 0x000fea0003800000 */
[----:B------:R-:W-:Y:S01]  /*3290*/  ULDC.U8 UR4, c[0x0][0x410] ;  /* 0x0001040000047ab9 */ /* 0x000fe20000000000 */
[----:B------:R-:W-:Y:S01]  /*32a0*/  SHF.R.S32.HI R49, RZ, 0x1f, R26 ;  /* 0x0000001fff317819 */ /* 0x000fe2000001141a */
[-C--:B------:R-:W-:Y:S01]  /*32b0*/  IMAD R48, R0, R26.reuse, RZ ;  /* 0x0000001a00307224 */ /* 0x080fe200078e02ff */
[----:B------:R-:W-:Y:S01]  /*32c0*/  ISETP.NE.AND P2, PT, RZ, UR4, PT ;  /* 0x00000004ff007c0c */ /* 0x000fe2000bf45270 */
[-C--:B------:R-:W-:Y:S02]  /*32d0*/  IMAD R50, R15, R26.reuse, RZ ;  /* 0x0000001a0f327224 */ /* 0x080fe400078e02ff */
[----:B------:R-:W-:Y:S02]  /*32e0*/  IMAD R51, R9, R26, RZ ;  /* 0x0000001a09337224 */ /* 0x000fe400078e02ff */
[C---:B------:R-:W-:Y:S02]  /*32f0*/  IMAD R85, R49.reuse, R125, R48 ;  /* 0x0000007d31557224 */ /* 0x040fe400078e0230 */
[----:B------:R-:W-:-:S02]  /*3300*/  IMAD R87, R49, R12, R50 ;  /* 0x0000000c31577224 */ /* 0x000fc400078e0232 */
[----:B------:R-:W-:Y:S02]  /*3310*/  IMAD R53, R49, R6, R51 ;  /* 0x0000000631357224 */ /* 0x000fe400078e0233 */
[----:B------:R-:W-:Y:S02]  /*3320*/  IMAD R117, R26, -0x80, R2 ;  /* 0xffffff801a757824 */ /* 0x000fe400078e0202 */
[----:B------:R-:W-:-:S03]  /*3330*/  IMAD.WIDE.U32 R120, R125, R26, RZ ;  /* 0x0000001a7d787225 */ /* 0x000fc600078e00ff */
[----:B------:R-:W-:Y:S01]  /*3340*/  VIMNMX R117, R117, 0x80, PT ;  /* 0x0000008075757848 */ /* 0x000fe20003fe0100 */
[----:B------:R-:W-:-:S04]  /*3350*/  IMAD.WIDE.U32 R48, R12, R26, RZ ;  /* 0x0000001a0c307225 */ /* 0x000fc800078e00ff */
[----:B------:R-:W-:-:S04]  /*3360*/  IMAD.WIDE.U32 R50, R6, R26, RZ ;  /* 0x0000001a06327225 */ /* 0x000fc800078e00ff */
[----:B------:R-:W-:Y:S02]  /*3370*/  IMAD.IADD R85, R121, 0x1, R85 ;  /* 0x0000000179557824 */ /* 0x000fe400078e0255 */
[----:B------:R-:W-:Y:S02]  /*3380*/  IMAD.IADD R87, R49, 0x1, R87 ;  /* 0x0000000131577824 */ /* 0x000fe400078e0257 */
[----:B------:R-:W-:Y:S01]  /*3390*/  IMAD.IADD R86, R51, 0x1, R53 ;  /* 0x0000000133567824 */ /* 0x000fe200078e0235 */
[----:B------:R-:W-:Y:S06]  /*33a0*/  @!P2 BRA `(.L_x_353) ;  /* 0x00000044003ca947 */ /* 0x000fec0003800000 */
[----:B------:R-:W-:Y:S01]  /*33b0*/  ISETP.GE.AND P2, PT, R23, R117, PT ;  /* 0x000000751700720c */ /* 0x000fe20003f46270 */
[----:B------:R-:W-:Y:S01]  /*33c0*/  BSSY B1, `(.L_x_354) ;  /* 0x000001e000017945 */ /* 0x000fe20003800000 */
        /* <DEDUP_REMOVED lines=11> */
[----:B------:R-:W-:Y:S01]  /*3480*/  CS2R R82, SRZ ;  /* 0x0000000000527805 */ /* 0x000fe2000001ff00 */
[----:B------:R-:W-:Y:S06]  /*3490*/  @P2 BRA `(.L_x_355) ;  /* 0x0000000000402947 */ /* 0x000fec0003800000 */
[----:B------:R-:W-:Y:S01]  /*34a0*/  ULDC.64 UR4, c[0x0][0x3e8] ;  /* 0x0000fa0000047ab9 */ /* 0x000fe20000000a00 */
[----:B------:R-:W-:Y:S02]  /*34b0*/  CS2R R80, SRZ ;  /* 0x0000000000507805 */ /* 0x000fe4000001ff00 */
[----:B------:R-:W-:Y:S02]  /*34c0*/  IADD3 R56, P3, P4, R98, UR4, R48 ;  /* 0x0000000462387c10 */ /* 0x000fe4000fc7e030 */
[----:B------:R-:W-:Y:S02]  /*34d0*/  CS2R R82, SRZ ;  /* 0x0000000000527805 */ /* 0x000fe4000001ff00 */
[----:B------:R-:W-:Y:S01]  /*34e0*/  IADD3.X R57, R38, UR5, R87, P3, P4 ;  /* 0x0000000526397c10 */ /* 0x000fe20009fe8457 */
[----:B------:R-:W-:Y:S02]  /*34f0*/  ULDC.64 UR4, c[0x0][0x400] ;  /* 0x0001000000047ab9 */ /* 0x000fe40000000a00 */
[----:B------:R-:W-:-:S04]  /*3500*/  IADD3 R54, P3, P4, R94, UR4, R50 ;  /* 0x000000045e367c10 */ /* 0x000fc8000fc7e032 */
[----:B------:R-:W-:Y:S02]  /*3510*/  IADD3.X R55, R106, UR5, R86, P3, P4 ;  /* 0x000000056a377c10 */ /* 0x000fe40009fe8456 */
[----:B------:R-:W-:Y:S02]  /*3520*/  ISETP.GE.AND P3, PT, R18, R84, PT ;  /* 0x000000541200720c */ /* 0x000fe40003f66270 */
[----:B------:R-:W-:Y:S02]  /*3530*/  CS2R R76, SRZ ;  /* 0x00000000004c7805 */ /* 0x000fe4000001ff00 */
[----:B------:R-:W-:-:S09]  /*3540*/  CS2R R78, SRZ ;  /* 0x00000000004e7805 */ /* 0x000fd2000001ff00 */
[----:B------:R1:W5:Y:S04]  /*3550*/  @!P3 LDG.E.64 R80, desc[UR42][R56.64] ;  /* 0x0000002a3850b981 */ /* 0x000368000c1e1b00 */
[----:B------:R1:W5:Y:S01]  /*3560*/  @!P3 LDG.E.64 R82, desc[UR42][R54.64] ;  /* 0x0000002a3652b981 */ /* 0x000362000c1e1b00 */
[----:B------:R-:W-:-:S13]  /*3570*/  ISETP.GE.AND P3, PT, R233, R84, PT ;  /* 0x00000054e900720c */ /* 0x000fda0003f66270 */
[----:B------:R1:W5:Y:S04]  /*3580*/  @!P3 LDG.E.64 R76, desc[UR42][R56.64+0x40] ;  /* 0x0000402a384cb981 */ /* 0x000368000c1e1b00 */
[----:B------:R1:W5:Y:S02]  /*3590*/  @!P3 LDG.E.64 R78, desc[UR42][R54.64+0x40] ;  /* 0x0000402a364eb981 */ /* 0x000364000c1e1b00 */
.L_x_355:
[----:B------:R-:W-:Y:S05]  /*35a0*/  BSYNC B1 ;  /* 0x0000000000017941 */ /* 0x000fea0003800000 */
.L_x_354:
[----:B-1----:R-:W-:Y:S01]  /*35b0*/  VIADD R54, R23, 0x20 ;  /* 0x0000002017367836 */ /* 0x002fe20000000000 */
[----:B------:R-:W-:Y:S04]  /*35c0*/  BSSY B1, `(.L_x_356) ;  /* 0x0000017000017945 */ /* 0x000fe80003800000 */
[----:B------:R-:W-:-:S13]  /*35d0*/  ISETP.GE.AND P3, PT, R54, R117, PT ;  /* 0x000000753600720c */ /* 0x000fda0003f66270 */
[----:B------:R-:W-:Y:S05]  /*35e0*/  @P3 BRA `(.L_x_357) ;  /* 0x0000000000503947 */ /* 0x000fea0003800000 */
[----:B------:R-:W-:Y:S01]  /*35f0*/  IADD3 R56, P4, P5, R98, R48, R14 ;  /* 0x0000003062387210 */ /* 0x000fe20007d9e00e */
[----:B------:R-:W-:Y:S01]  /*3600*/  ULDC.64 UR4, c[0x0][0x3e8] ;  /* 0x0000fa0000047ab9 */ /* 0x000fe20000000a00 */
[----:B------:R-:W-:Y:S02]  /*3610*/  CS2R R72, SRZ ;  /* 0x0000000000487805 */ /* 0x000fe4000001ff00 */
[----:B------:R-:W-:Y:S02]  /*3620*/  CS2R R74, SRZ ;  /* 0x00000000004a7805 */ /* 0x000fe4000001ff00 */
[----:B------:R-:W-:Y:S02]  /*3630*/  IADD3.X R57, R38, R87, R21, P4, P5 ;  /* 0x0000005726397210 */ /* 0x000fe400027ea415 */
[----:B------:R-:W-:-:S04]  /*3640*/  IADD3 R54, P4, P5, R94, R50, R8 ;  /* 0x000000325e367210 */ /* 0x000fc80007d9e008 */
[----:B------:R-:W-:Y:S02]  /*3650*/  IADD3.X R55, R106, R86, R11, P4, P5 ;  /* 0x000000566a377210 */ /* 0x000fe400027ea40b */
[----:B------:R-:W-:-:S04]  /*3660*/  IADD3 R56, P4, R56, UR4, RZ ;  /* 0x0000000438387c10 */ /* 0x000fc8000ff9e0ff */
[----:B------:R-:W-:Y:S01]  /*3670*/  IADD3.X R57, R57, UR5, RZ, P4, !PT ;  /* 0x0000000539397c10 */ /* 0x000fe2000a7fe4ff */
[----:B------:R-:W-:Y:S02]  /*3680*/  ULDC.64 UR4, c[0x0][0x400] ;  /* 0x0001000000047ab9 */ /* 0x000fe40000000a00 */
[----:B------:R-:W-:-:S04]  /*3690*/  IADD3 R54, P4, R54, UR4, RZ ;  /* 0x0000000436367c10 */ /* 0x000fc8000ff9e0ff */
[----:B------:R-:W-:Y:S02]  /*36a0*/  IADD3.X R55, R55, UR5, RZ, P4, !PT ;  /* 0x0000000537377c10 */ /* 0x000fe4000a7fe4ff */
        /* <DEDUP_REMOVED lines=8> */
.L_x_357:
[----:B------:R-:W-:Y:S05]  /*3730*/  BSYNC B1 ;  /* 0x0000000000017941 */ /* 0x000fea0003800000 */
.L_x_356:
[----:B-1----:R-:W-:Y:S01]  /*3740*/  IADD3 R55, R23, 0x40, RZ ;  /* 0x0000004017377810 */ /* 0x002fe20007ffe0ff */
[----:B------:R-:W-:Y:S01]  /*3750*/  IMAD.MOV.U32 R54, RZ, RZ, R58 ;  /* 0x000000ffff367224 */ /* 0x000fe200078e003a */
[----:B------:R-:W-:Y:S01]  /*3760*/  BSSY B1, `(.L_x_358) ;  /* 0x000001b000017945 */ /* 0x000fe20003800000 */
[----:B------:R-:W-:Y:S02]  /*3770*/  CS2R R66, SRZ ;  /* 0x0000000000427805 */ /* 0x000fe4000001ff00 */
[----:B------:R-:W-:Y:S02]  /*3780*/  ISETP.GE.AND P4, PT, R55, R117, PT ;  /* 0x000000753700720c */ /* 0x000fe40003f86270 */
[----:B------:R-:W-:-:S11]  /*3790*/  LOP3.LUT R54, R54, 0xfffffffe, RZ, 0xc0, !PT ;  /* 0xfffffffe36367812 */ /* 0x000fd600078ec0ff */
[----:B------:R-:W-:-:S05]  /*37a0*/  @P4 LOP3.LUT R54, R54, 0x1, RZ, 0xfc, !PT ;  /* 0x0000000136364812 */ /* 0x000fca00078efcff */
[----:B------:R1:W-:Y:S01]  /*37b0*/  STL [R1+0x10], R54 ;  /* 0x0000103601007387 */ /* 0x0003e20000100800 */
[----:B------:R-:W-:Y:S05]  /*37c0*/  @P4 BRA `(.L_x_359) ;  /* 0x0000000000504947 */ /* 0x000fea0003800000 */
[----:B------:R-:W-:Y:S01]  /*37d0*/  IADD3 R56, P4, P5, R98, R13, R48 ;  /* 0x0000000d62387210 */ /* 0x000fe20007d9e030 */
[----:B------:R-:W-:Y:S01]  /*37e0*/  ULDC.64 UR4, c[0x0][0x3e8] ;  /* 0x0000fa0000047ab9 */ /* 0x000fe20000000a00 */
[----:B------:R-:W-:Y:S02]  /*37f0*/  CS2R R64, SRZ ;  /* 0x0000000000407805 */ /* 0x000fe4000001ff00 */
[----:B------:R-:W-:Y:S02]  /*3800*/  CS2R R66, SRZ ;  /* 0x0000000000427805 */ /* 0x000fe4000001ff00 */
[----:B------:R-:W-:Y:S02]  /*3810*/  IADD3.X R57, R38, R20, R87, P4, P5 ;  /* 0x0000001426397210 */ /* 0x000fe400027ea457 */
[----:B-1----:R-:W-:-:S04]  /*3820*/  IADD3 R54, P4, P5, R94, R7, R50 ;  /* 0x000000075e367210 */ /* 0x002fc80007d9e032 */
        /* <DEDUP_REMOVED lines=14> */
.L_x_359:
[----:B------:R-:W-:Y:S05]  /*3910*/  BSYNC B1 ;  /* 0x0000000000017941 */ /* 0x000fea0003800000 */
.L_x_358:
[----:B------:R-:W-:Y:S01]  /*3920*/  VIADD R112, R23, 0x60 ;  /* 0x0000006017707836 */ /* 0x000fe20000000000 */
[----:B------:R-:W-:Y:S01]  /*3930*/  BSSY B1, `(.L_x_360) ;  /* 0x0000020000017945 */ /* 0x000fe20003800000 */
[----:B--2---:R-:W-:Y:S02]  /*3940*/  CS2R R56, SRZ ;  /* 0x0000000000387805 */ /* 0x004fe4000001ff00 */
[----:B-1----:R-:W-:Y:S02]  /*3950*/  CS2R R54, SRZ ;  /* 0x0000000000367805 */ /* 0x002fe4000001ff00 */
[----:B0-----:R-:W-:Y:S02]  /*3960*/  CS2R R58, SRZ ;  /* 0x00000000003a7805 */ /* 0x001fe4000001ff00 */
[----:B------:R-:W-:-:S13]  /*3970*/  ISETP.GE.AND P4, PT, R112, R117, PT ;  /* 0x000000757000720c */ /* 0x000fda0003f86270 */
[----:B------:R-:W-:Y:S05]  /*3980*/  @P4 BRA `(.L_x_361) ;  /* 0x0000000000684947 */ /* 0x000fea0003800000 */
[----:B------:R-:W0:Y:S01]  /*3990*/  LDC.64 R52, c[0x0][0x3f8] ;  /* 0x0000fe00ff347b82 */ /* 0x000e220000000a00 */
[----:B------:R-:W-:Y:S01]  /*39a0*/  IMAD.MOV.U32 R49, RZ, RZ, R87 ;  /* 0x000000ffff317224 */ /* 0x000fe200078e0057 */
[----:B------:R-:W-:Y:S01]  /*39b0*/  MOV R51, R86 ;  /* 0x0000005600337202 */ /* 0x000fe20000000f00 */
[----:B------:R-:W-:Y:S01]  /*39c0*/  ULDC.64 UR4, c[0x0][0x3e8] ;  /* 0x0000fa0000047ab9 */ /* 0x000fe20000000a00 */
[----:B------:R-:W-:Y:S02]  /*39d0*/  CS2R R56, SRZ ;  /* 0x0000000000387805 */ /* 0x000fe4000001ff00 */
[----:B------:R-:W-:Y:S01]  /*39e0*/  CS2R R58, SRZ ;  /* 0x00000000003a7805 */ /* 0x000fe2000001ff00 */
[----:B0-----:R-:W-:Y:S02]  /*39f0*/  IMAD R53, R53, 0x60, RZ ;  /* 0x0000006035357824 */ /* 0x001fe400078e02ff */
[----:B------:R-:W-:-:S04]  /*3a00*/  IMAD.WIDE.U32 R48, R52, 0x60, R48 ;  /* 0x0000006034307825 */ /* 0x000fc800078e0030 */
[----:B------:R-:W-:Y:S01]  /*3a10*/  IMAD.IADD R49, R49, 0x1, R53 ;  /* 0x0000000131317824 */ /* 0x000fe200078e0235 */
[----:B------:R-:W-:Y:S01]  /*3a20*/  IADD3 R48, P5, P6, R98, UR4, R48 ;  /* 0x0000000462307c10 */ /* 0x000fe2000febe030 */
[----:B------:R-:W0:Y:S03]  /*3a30*/  LDC.64 R52, c[0x0][0x408] ;  /* 0x00010200ff347b82 */ /* 0x000e260000000a00 */
[----:B------:R-:W-:Y:S01]  /*3a40*/  IADD3.X R49, R38, UR5, R49, P5, P6 ;  /* 0x0000000526317c10 */ /* 0x000fe2000afec431 */
[----:B------:R-:W-:Y:S01]  /*3a50*/  ULDC.64 UR4, c[0x0][0x400] ;  /* 0x0001000000047ab9 */ /* 0x000fe20000000a00 */
[----:B0-----:R-:W-:-:S04]  /*3a60*/  IMAD.WIDE.U32 R50, R52, 0x60, R50 ;  /* 0x0000006034327825 */ /* 0x001fc800078e0032 */
[----:B------:R-:W-:Y:S01]  /*3a70*/  IMAD R53, R53, 0x60, RZ ;  /* 0x0000006035357824 */ /* 0x000fe200078e02ff */
[----:B------:R-:W-:-:S03]  /*3a80*/  IADD3 R50, P5, P6, R94, UR4, R50 ;  /* 0x000000045e327c10 */ /* 0x000fc6000febe032 */
[----:B------:R-:W-:-:S05]  /*3a90*/  IMAD.IADD R51, R51, 0x1, R53 ;  /* 0x0000000133337824 */ /* 0x000fca00078e0235 */
        /* <DEDUP_REMOVED lines=9> */
.L_x_361:
[----:B------:R-:W-:Y:S05]  /*3b30*/  BSYNC B1 ;  /* 0x0000000000017941 */ /* 0x000fea0003800000 */
.L_x_360:
[----:B------:R-:W-:Y:S01]  /*3b40*/  UISETP.NE.AND UP0, UPT, UR46, 0x3, UPT ;  /* 0x000000032e00788c */ /* 0x000fe2000bf05270 */
[----:B-----5:R-:W-:Y:S01]  /*3b50*/  IMAD.MOV.U32 R139, RZ, RZ, R76 ;  /* 0x000000ffff8b7224 */ /* 0x020fe200078e004c */
[----:B------:R-:W-:Y:S01]  /*3b60*/  MOV R143, R82 ;  /* 0x00000052008f7202 */ /* 0x000fe20000000f00 */
[----:B------:R-:W-:Y:S01]  /*3b70*/  IMAD.MOV.U32 R142, RZ, RZ, R80 ;  /* 0x000000ffff8e7224 */ /* 0x000fe200078e0050 */
[----:B------:R-:W-:Y:S01]  /*3b80*/  MOV R130, R60 ;  /* 0x0000003c00827202 */ /* 0x000fe20000000f00 */
[----:B------:R-:W-:Y:S01]  /*3b90*/  IMAD.MOV.U32 R140, RZ, RZ, R78 ;  /* 0x000000ffff8c7224 */ /* 0x000fe200078e004e */
[----:B------:R-:W-:Y:S01]  /*3ba0*/  PLOP3.LUT P5, PT, PT, PT, UP0, 0x80, 0x0 ;  /* 0x000000000000781c */ /* 0x000fe20003faf008 */
[----:B------:R-:W-:Y:S01]  /*3bb0*/  IMAD.MOV.U32 R134, RZ, RZ, R68 ;  /* 0x000000ffff867224 */ /* 0x000fe200078e0044 */
[----:B------:R-:W-:Y:S01]  /*3bc0*/  MOV R122, R56 ;  /* 0x00000038007a7202 */ /* 0x000fe20000000f00 */
[----:B------:R-:W-:Y:S02]  /*3bd0*/  IMAD.MOV.U32 R136, RZ, RZ, R72 ;  /* 0x000000ffff887224 */ /* 0x000fe400078e0048 */
[----:B------:R-:W-:-:S02]  /*3be0*/  IMAD.MOV.U32 R135, RZ, RZ, R70 ;  /* 0x000000ffff877224 */ /* 0x000fc400078e0046 */
[----:B------:R-:W-:Y:S02]  /*3bf0*/  IMAD.MOV.U32 R137, RZ, RZ, R74 ;  /* 0x000000ffff897224 */ /* 0x000fe400078e004a */
[----:B------:R-:W-:Y:S02]  /*3c00*/  IMAD.MOV.U32 R132, RZ, RZ, R64 ;  /* 0x000000ffff847224 */ /* 0x000fe400078e0040 */
[----:B------:R-:W-:Y:S02]  /*3c10*/  IMAD.MOV.U32 R131, RZ, RZ, R62 ;  /* 0x000000ffff837224 */ /* 0x000fe400078e003e */
[----:B------:R-:W-:Y:S02]  /*3c20*/  IMAD.MOV.U32 R133, RZ, RZ, R66 ;  /* 0x000000ffff857224 */ /* 0x000fe400078e0042 */
[----:B------:R-:W-:Y:S02]  /*3c30*/  IMAD.MOV.U32 R86, RZ, RZ, R52 ;  /* 0x000000ffff567224 */ /* 0x000fe400078e0034 */
[----:B------:R-:W-:-:S02]  /*3c40*/  IMAD.MOV.U32 R87, RZ, RZ, R54 ;  /* 0x000000ffff577224 */ /* 0x000fc400078e0036 */
[----:B------:R-:W-:Y:S01]  /*3c50*/  IMAD.MOV.U32 R123, RZ, RZ, R58 ;  /* 0x000000ffff7b7224 */ /* 0x000fe200078e003a */
[----:B------:R-:W-:Y:S06]  /*3c60*/  @!P5 BRA `(.L_x_362) ;  /* 0x000000000004d947 */ /* 0x000fec0003800000 */
[----:B------:R-:W-:Y:S01]  /*3c70*/  BPT.TRAP 0x1 ;  /* 0x000000040000795c */ /* 0x000fe20000300000 */
.L_x_362:
[----:B------:R-:W-:Y:S01]  /*3c80*/  IMAD R112, R232, 0x8, R22 ;  /* 0x00000008e8707824 */ /* 0x000fe200078e0216 */
[----:B------:R-:W-:Y:S01]  /*3c90*/  SHF.L.U32 R127, R234, 0x1f, RZ ;  /* 0x0000001fea7f7819 */ /* 0x000fe200000006ff */
[----:B------:R-:W-:Y:S03]  /*3ca0*/  BSSY B1, `(.L_x_363) ;  /* 0x0000003000017945 */ /* 0x000fe60003800000 */
[----:B------:R-:W1:Y:S02]  /*3cb0*/  SYNCS.PHASECHK.TRANS64.TRYWAIT P6, [R112+URZ+0x38890], R127 ;  /* 0x0388907f700075a7 */ /* 0x000e6400080c017f */
[----:B-1----:R-:W-:Y:S05]  /*3cc0*/  @!P6 BRA `(.L_x_364) ;  /* 0x000002740070e947 */ /* 0x002fea0003800000 */
.L_x_671:
[----:B------:R-:W-:Y:S05]  /*3cd0*/  BSYNC B1 ;  /* 0x0000000000017941 */ /* 0x000fea0003800000 */
.L_x_363:
[----:B------:R-:W-:Y:S04]  /*3ce0*/  BSSY B1, `(.L_x_365) ;  /* 0x00000f0000017945 */ /* 0x000fe80003800000 */
[----:B------:R-:W-:Y:S05]  /*3cf0*/  @P2 BRA `(.L_x_366) ;  /* 0x0000000c00b82947 */ /* 0x000fea0003800000 */
[----:B------:R-:W-:Y:S01]  /*3d00*/  IADD3 R141, P2, R46, R120, RZ ;  /* 0x000000782e8d7210 */ /* 0x000fe20007f5e0ff */
[----:B------:R-:W-:Y:S04]  /*3d10*/  BSSY B2, `(.L_x_367) ;  /* 0x0000077000027945 */ /* 0x000fe80003800000 */
[----:B------:R-:W-:Y:S01]  /*3d20*/  IMAD.X R138, R85, 0x1, R36, P2 ;  /* 0x00000001558a7824 */ /* 0x000fe200010e0624 */
[----:B------:R-:W-:Y:S07]  /*3d30*/  @P0 BRA `(.L_x_368) ;  /* 0x0000000400d00947 */ /* 0x000fee0003800000 */
[----:B0-----:R0:W2:Y:S01]  /*3d40*/  LDS.128 R48, [R113+0x28400] ;  /* 0x0284000071307984 */ /* 0x0010a20000000c00 */
[----:B------:R-:W-:Y:S01]  /*3d50*/  ISETP.GE.AND P2, PT, R18, R84, PT ;  /* 0x000000541200720c */ /* 0x000fe20003f46270 */
[----:B------:R-:W-:-:S12]  /*3d60*/  BSSY B3, `(.L_x_369) ;  /* 0x000006d000037945 */ /* 0x000fd80003800000 */
[----:B0-----:R-:W-:Y:S05]  /*3d70*/  @P2 BRA `(.L_x_370) ;  /* 0x0000000400ac2947 */ /* 0x001fea0003800000 */
[--C-:B------:R-:W-:Y:S02]  /*3d80*/  SHF.R.U32.HI R80, RZ, 0x8, R81.reuse ;  /* 0x00000008ff507819 */ /* 0x100fe40000011651 */
[----:B------:R-:W-:Y:S02]  /*3d90*/  SHF.R.U32.HI R82, RZ, 0x10, R81 ;  /* 0x00000010ff527819 */ /* 0x000fe40000011651 */
[----:B------:R-:W-:Y:S02]  /*3da0*/  LOP3.LUT R81, R81, 0xff0000ff, RZ, 0xc0, !PT ;  /* 0xff0000ff51517812 */ /* 0x000fe400078ec0ff */
[----:B------:R-:W-:Y:S01]  /*3db0*/  SHF.L.U32 R144, R80, 0x8, RZ ;  /* 0x0000000850907819 */ /* 0x000fe200000006ff */
[----:B------:R-:W-:Y:S01]  /*3dc0*/  IMAD.U32 R82, R82, 0x10000, RZ ;  /* 0x0001000052527824 */ /* 0x000fe200078e00ff */
[----:B------:R-:W-:Y:S02]  /*3dd0*/  SHF.R.U32.HI R145, RZ, 0x8, R83 ;  /* 0x00000008ff917819 */ /* 0x000fe40000011653 */
[----:B------:R-:W-:-:S02]  /*3de0*/  LOP3.LUT R81, R81, 0xff00, R144, 0xf8, !PT ;  /* 0x0000ff0051517812 */ /* 0x000fc400078ef890 */
[----:B------:R-:W-:Y:S01]  /*3df0*/  LOP3.LUT R146, R83, 0xff0000ff, RZ, 0xc0, !PT ;  /* 0xff0000ff53927812 */ /* 0x000fe200078ec0ff */
[----:B------:R-:W-:Y:S01]  /*3e00*/  IMAD.SHL.U32 R145, R145, 0x100, RZ ;  /* 0x0000010091917824 */ /* 0x000fe200078e00ff */
[----:B------:R-:W-:Y:S02]  /*3e10*/  LOP3.LUT R81, R81, 0xff0000, R82, 0xf8, !PT ;  /* 0x00ff000051517812 */ /* 0x000fe400078ef852 */
[----:B------:R-:W-:Y:S02]  /*3e20*/  F2FP.F16.E4M3.UNPACK_B R82, R143.H1 ;  /* 0x0000008fff52723e */ /* 0x000fe400030006ff */
[----:B--2---:R-:W-:Y:S02]  /*3e30*/  F2FP.F16.E4M3.UNPACK_B R144, R49 ;  /* 0x00000031ff90723e */ /* 0x004fe400020006ff */
[----:B------:R-:W-:Y:S01]  /*3e40*/  SHF.R.U32.HI R80, RZ, 0x10, R83 ;  /* 0x00000010ff507819 */ /* 0x000fe20000011653 */
[----:B------:R-:W-:Y:S01]  /*3e50*/  HADD2.F32 R148, -RZ, R82.H0_H0 ;  /* 0x20000052ff947230 */ /* 0x000fe20000004100 */
[----:B------:R-:W-:Y:S01]  /*3e60*/  LOP3.LUT R146, R146, 0xff00, R145, 0xf8, !PT ;  /* 0x0000ff0092927812 */ /* 0x000fe200078ef891 */
[--C-:B------:R-:W-:Y:S01]  /*3e70*/  HADD2.F32 R83, -RZ, R144.reuse.H1_H1 ;  /* 0x30000090ff537230 */ /* 0x100fe20000004100 */
[----:B------:R-:W-:Y:S01]  /*3e80*/  F2FP.F16.E4M3.UNPACK_B R145, R142.H1 ;  /* 0x0000008eff91723e */ /* 0x000fe200030006ff */
[----:B------:R-:W-:Y:S01]  /*3e90*/  HADD2.F32 R144, -RZ, R144.H0_H0 ;  /* 0x20000090ff907230 */ /* 0x000fe20000004100 */
[----:B------:R-:W-:-:S02]  /*3ea0*/  F2FP.F16.E4M3.UNPACK_B R143, R143 ;  /* 0x0000008fff8f723e */ /* 0x000fc400020006ff */
[CC--:B------:R-:W-:Y:S01]  /*3eb0*/  FMUL.FTZ R149, R83.reuse, R148.reuse ;  /* 0x0000009453957220 */ /* 0x0c0fe20000410000 */
[--C-:B------:R-:W-:Y:S02]  /*3ec0*/  HADD2.F32 R147, -RZ, R145.reuse.H0_H0 ;  /* 0x20000091ff937230 */ /* 0x100fe40000004100 */
[C---:B------:R-:W-:Y:S01]  /*3ed0*/  FMUL.FTZ R148, R144.reuse, R148 ;  /* 0x0000009490947220 */ /* 0x040fe20000410000 */
[----:B------:R-:W-:Y:S01]  /*3ee0*/  HADD2.F32 R145, -RZ, R145.H1_H1 ;  /* 0x30000091ff917230 */ /* 0x000fe20000004100 */
[----:B------:R-:W-:Y:S02]  /*3ef0*/  F2FP.F16.E4M3.UNPACK_B R142, R142 ;  /* 0x0000008eff8e723e */ /* 0x000fe400020006ff */
[----:B------:R-:W-:Y:S01]  /*3f00*/  FFMA.FTZ R83, R83, R147, R148 ;  /* 0x0000009353537223 */ /* 0x000fe20000010094 */
[----:B------:R-:W-:Y:S01]  /*3f10*/  F2FP.F16.E4M3.UNPACK_B R148, R49.H1 ;  /* 0x00000031ff94723e */ /* 0x000fe200030006ff */
[----:B------:R-:W-:Y:S01]  /*3f20*/  FFMA.FTZ R144, R144, R147, -R149 ;  /* 0x0000009390907223 */ /* 0x000fe20000010895 */
[----:B------:R-:W-:-:S03]  /*3f30*/  HADD2.F32 R147, -RZ, R82.H1_H1 ;  /* 0x30000052ff937230 */ /* 0x000fc60000004100 */
[--C-:B------:R-:W-:Y:S02]  /*3f40*/  HADD2.F32 R49, -RZ, R148.reuse.H1_H1 ;  /* 0x30000094ff317230 */ /* 0x100fe40000004100 */
[----:B------:R-:W-:-:S03]  /*3f50*/  HADD2.F32 R82, -RZ, R148.H0_H0 ;  /* 0x20000094ff527230 */ /* 0x000fc60000004100 */
[CC--:B------:R-:W-:Y:S02]  /*3f60*/  FMUL.FTZ R148, R49.reuse, R147.reuse ;  /* 0x0000009331947220 */ /* 0x0c0fe40000410000 */
[C---:B------:R-:W-:Y:S02]  /*3f70*/  FMUL.FTZ R147, R82.reuse, R147 ;  /* 0x0000009352937220 */ /* 0x040fe40000410000 */
[-C--:B------:R-:W-:Y:S02]  /*3f80*/  FFMA.FTZ R82, R82, R145.reuse, -R148 ;  /* 0x0000009152527223 */ /* 0x080fe40000010894 */
[----:B------:R-:W-:Y:S01]  /*3f90*/  FFMA.FTZ R145, R49, R145, R147 ;  /* 0x0000009131917223 */ /* 0x000fe20000010093 */
[----:B------:R-:W-:Y:S02]  /*3fa0*/  IMAD.U32 R49, R80, 0x10000, RZ ;  /* 0x0001000050317824 */ /* 0x000fe400078e00ff */
[----:B------:R-:W-:Y:S01]  /*3fb0*/  IMAD.MOV.U32 R80, RZ, RZ, R51 ;  /* 0x000000ffff507224 */ /* 0x000fe200078e0033 */
[----:B------:R-:W-:-:S02]  /*3fc0*/  F2FP.F16.E4M3.UNPACK_B R51, R81.H1 ;  /* 0x00000051ff33723e */ /* 0x000fc400030006ff */
[----:B------:R-:W-:Y:S02]  /*3fd0*/  LOP3.LUT R49, R146, 0xff0000, R49, 0xf8, !PT ;  /* 0x00ff000092317812 */ /* 0x000fe400078ef831 */
[-C--:B------:R-:W-:Y:S01]  /*3fe0*/  F2FP.F16.E4M3.UNPACK_B R149, R80.reuse ;  /* 0x00000050ff95723e */ /* 0x080fe200020006ff */
[--C-:B------:R-:W-:Y:S01]  /*3ff0*/  HADD2.F32 R148, -RZ, R51.reuse.H0_H0 ;  /* 0x20000033ff947230 */ /* 0x100fe20000004100 */
[-C--:B------:R-:W-:Y:S01]  /*4000*/  F2FP.F16.E4M3.UNPACK_B R146, R49.reuse.H1 ;  /* 0x00000031ff92723e */ /* 0x080fe200030006ff */
[----:B------:R-:W-:Y:S01]  /*4010*/  HADD2.F32 R51, -RZ, R51.H1_H1 ;  /* 0x30000033ff337230 */ /* 0x000fe20000004100 */
[----:B------:R-:W-:Y:S01]  /*4020*/  F2FP.F16.E4M3.UNPACK_B R80, R80.H1 ;  /* 0x00000050ff50723e */ /* 0x000fe200030006ff */
[--C-:B------:R-:W-:Y:S01]  /*4030*/  HADD2.F32 R147, -RZ, R149.reuse.H1_H1 ;  /* 0x30000095ff937230 */ /* 0x100fe20000004100 */
[----:B------:R-:W-:Y:S01]  /*4040*/  F2FP.SATFINITE.E4M3.F32.PACK_AB_MERGE_C R82, R145, R82, RZ ;  /* 0x000000529152723e */ /* 0x000fe200048070ff */
[--C-:B------:R-:W-:Y:S01]  /*4050*/  HADD2.F32 R150, -RZ, R146.reuse.H0_H0 ;  /* 0x20000092ff967230 */ /* 0x100fe20000004100 */
[----:B------:R-:W-:Y:S01]  /*4060*/  F2FP.F16.E4M3.UNPACK_B R49, R49 ;  /* 0x00000031ff31723e */ /* 0x000fe200020006ff */
[----:B------:R-:W-:Y:S01]  /*4070*/  HADD2.F32 R149, -RZ, R149.H0_H0 ;  /* 0x20000095ff957230 */ /* 0x000fe20000004100 */
[----:B------:R-:W-:Y:S01]  /*4080*/  F2FP.SATFINITE.E4M3.F32.PACK_AB_MERGE_C R83, R83, R144, R82 ;  /* 0x000000905353723e */ /* 0x000fe20004807052 */
[----:B------:R-:W-:-:S02]  /*4090*/  HADD2.F32 R146, -RZ, R146.H1_H1 ;  /* 0x30000092ff927230 */ /* 0x000fc40000004100 */
[----:B------:R-:W-:Y:S01]  /*40a0*/  FMUL.FTZ R151, R147, R150 ;  /* 0x0000009693977220 */ /* 0x000fe20000410000 */
[----:B------:R-:W-:Y:S02]  /*40b0*/  F2FP.F16.E4M3.UNPACK_B R82, R50 ;  /* 0x00000032ff52723e */ /* 0x000fe400020006ff */
[----:B------:R-:W-:Y:S01]  /*40c0*/  F2FP.F16.E4M3.UNPACK_B R81, R81 ;  /* 0x00000051ff51723e */ /* 0x000fe200020006ff */
[C---:B------:R-:W-:Y:S01]  /*40d0*/  FFMA.FTZ R151, R149.reuse, R148, -R151 ;  /* 0x0000009495977223 */ /* 0x040fe20000010897 */
[----:B------:R-:W-:Y:S01]  /*40e0*/  FMUL.FTZ R149, R149, R150 ;  /* 0x0000009695957220 */ /* 0x000fe20000410000 */
[----:B------:R-:W-:Y:S02]  /*40f0*/  F2FP.F16.E4M3.UNPACK_B R50, R50.H1 ;  /* 0x00000032ff32723e */ /* 0x000fe400030006ff */
[----:B------:R-:W-:Y:S02]  /*4100*/  HADD2.F32 R144, -RZ, R81.H0_H0 ;  /* 0x20000051ff907230 */ /* 0x000fe40000004100 */
[----:B------:R-:W-:Y:S01]  /*4110*/  FFMA.FTZ R149, R147, R148, R149 ;  /* 0x0000009493957223 */ /* 0x000fe20000010095 */
[----:B------:R-:W-:-:S02]  /*4120*/  HADD2.F32 R147, -RZ, R80.H1_H1 ;  /* 0x30000050ff937230 */ /* 0x000fc40000004100 */
[----:B------:R-:W-:Y:S02]  /*4130*/  HADD2.F32 R80, -RZ, R80.H0_H0 ;  /* 0x20000050ff507230 */ /* 0x000fe40000004100 */
[----:B------:R-:W-:Y:S02]  /*4140*/  HADD2.F32 R81, -RZ, R81.H1_H1 ;  /* 0x30000051ff517230 */ /* 0x000fe40000004100 */
[----:B------:R-:W-:-:S04]  /*4150*/  FMUL.FTZ R148, R147, R146 ;  /* 0x0000009293947220 */ /* 0x000fc80000410000 */
[CC--:B------:R-:W-:Y:S01]  /*4160*/  FFMA.FTZ R148, R80.reuse, R51.reuse, -R148 ;  /* 0x0000003350947223 */ /* 0x0c0fe20000010894 */
[----:B------:R-:W-:Y:S01]  /*4170*/  FMUL.FTZ R80, R80, R146 ;  /* 0x0000009250507220 */ /* 0x000fe20000410000 */
[--C-:B------:R-:W-:Y:S02]  /*4180*/  HADD2.F32 R146, -RZ, R49.reuse.H0_H0 ;  /* 0x20000031ff927230 */ /* 0x100fe40000004100 */
[----:B------:R-:W-:Y:S02]  /*4190*/  HADD2.F32 R49, -RZ, R49.H1_H1 ;  /* 0x30000031ff317230 */ /* 0x000fe40000004100 */
[----:B------:R-:W-:Y:S01]  /*41a0*/  FFMA.FTZ R80, R147, R51, R80 ;  /* 0x0000003393507223 */ /* 0x000fe20000010050 */
[--C-:B------:R-:W-:Y:S02]  /*41b0*/  HADD2.F32 R51, -RZ, R82.reuse.H1_H1 ;  /* 0x30000052ff337230 */ /* 0x100fe40000004100 */
[----:B------:R-:W-:Y:S02]  /*41c0*/  HADD2.F32 R82, -RZ, R82.H0_H0 ;  /* 0x20000052ff527230 */ /* 0x000fe40000004100 */
[----:B------:R-:W-:-:S02]  /*41d0*/  HADD2.F32 R147, -RZ, R143.H1_H1 ;  /* 0x3000008fff937230 */ /* 0x000fc40000004100 */
[CC--:B------:R-:W-:Y:S01]  /*41e0*/  FMUL.FTZ R145, R51.reuse, R146.reuse ;  /* 0x0000009233917220 */ /* 0x0c0fe20000410000 */
[----:B------:R-:W-:Y:S02]  /*41f0*/  HADD2.F32 R143, -RZ, R143.H0_H0 ;  /* 0x2000008fff8f7230 */ /* 0x000fe40000004100 */
[----:B------:R-:W-:Y:S01]  /*4200*/  FMUL.FTZ R146, R82, R146 ;  /* 0x0000009252927220 */ /* 0x000fe20000410000 */
[----:B------:R-:W-:Y:S01]  /*4210*/  F2FP.SATFINITE.E4M3.F32.PACK_AB_MERGE_C R80, R80, R148, RZ ;  /* 0x000000945050723e */ /* 0x000fe200048070ff */
[-C--:B------:R-:W-:Y:S02]  /*4220*/  FFMA.FTZ R145, R82, R144.reuse, -R145 ;  /* 0x0000009052917223 */ /* 0x080fe40000010891 */
[----:B------:R-:W-:Y:S01]  /*4230*/  FFMA.FTZ R146, R51, R144, R146 ;  /* 0x0000009033927223 */ /* 0x000fe20000010092 */
[--C-:B------:R-:W-:Y:S01]  /*4240*/  HADD2.F32 R51, -RZ, R50.reuse.H1_H1 ;  /* 0x30000032ff337230 */ /* 0x100fe20000004100 */
[----:B------:R-:W-:Y:S01]  /*4250*/  F2FP.SATFINITE.E4M3.F32.PACK_AB_MERGE_C R80, R149, R151, R80 ;  /* 0x000000979550723e */ /* 0x000fe20004807050 */
[----:B------:R-:W-:-:S03]  /*4260*/  HADD2.F32 R50, -RZ, R50.H0_H0 ;  /* 0x20000032ff327230 */ /* 0x000fc60000004100 */
[CC--:B------:R-:W-:Y:S02]  /*4270*/  FMUL.FTZ R82, R51.reuse, R49.reuse ;  /* 0x0000003133527220 */ /* 0x0c0fe40000410000 */
[C---:B------:R-:W-:Y:S02]  /*4280*/  FMUL.FTZ R144, R50.reuse, R49 ;  /* 0x0000003132907220 */ /* 0x040fe40000410000 */
[-C--:B------:R-:W-:Y:S01]  /*4290*/  FFMA.FTZ R49, R50, R81.reuse, -R82 ;  /* 0x0000005132317223 */ /* 0x080fe20000010852 */
[----:B------:R-:W-:Y:S01]  /*42a0*/  F2FP.F16.E4M3.UNPACK_B R82, R48.H1 ;  /* 0x00000030ff52723e */ /* 0x000fe200030006ff */
[----:B------:R-:W-:Y:S01]  /*42b0*/  FFMA.FTZ R50, R51, R81, R144 ;  /* 0x0000005133327223 */ /* 0x000fe20000010090 */
[--C-:B------:R-:W-:Y:S02]  /*42c0*/  HADD2.F32 R81, -RZ, R142.reuse.H1_H1 ;  /* 0x3000008eff517230 */ /* 0x100fe40000004100 */
[----:B------:R-:W-:Y:S02]  /*42d0*/  HADD2.F32 R142, -RZ, R142.H0_H0 ;  /* 0x2000008eff8e7230 */ /* 0x000fe40000004100 */
[--C-:B------:R-:W-:Y:S01]  /*42e0*/  HADD2.F32 R51, -RZ, R82.reuse.H1_H1 ;  /* 0x30000052ff337230 */ /* 0x100fe20000004100 */
[----:B------:R-:W-:Y:S01]  /*42f0*/  F2FP.SATFINITE.E4M3.F32.PACK_AB_MERGE_C R49, R50, R49, RZ ;  /* 0x000000313231723e */ /* 0x000fe200048070ff */
[----:B------:R-:W-:-:S03]  /*4300*/  HADD2.F32 R82, -RZ, R82.H0_H0 ;  /* 0x20000052ff527230 */ /* 0x000fc60000004100 */
[C---:B------:R-:W-:Y:S01]  /*4310*/  FMUL.FTZ R144, R51.reuse, R147 ;  /* 0x0000009333907220 */ /* 0x040fe20000410000 */
[----:B------:R-:W-:Y:S01]  /*4320*/  F2FP.SATFINITE.E4M3.F32.PACK_AB_MERGE_C R145, R146, R145, R49 ;  /* 0x000000919291723e */ /* 0x000fe20004807031 */
[C---:B------:R-:W-:Y:S01]  /*4330*/  FMUL.FTZ R147, R82.reuse, R147 ;  /* 0x0000009352937220 */ /* 0x040fe20000410000 */
[----:B------:R-:W-:Y:S02]  /*4340*/  IMAD.MOV.U32 R49, RZ, RZ, R83 ;  /* 0x000000ffff317224 */ /* 0x000fe400078e0053 */
[-C--:B------:R-:W-:Y:S01]  /*4350*/  FFMA.FTZ R144, R82, R81.reuse, -R144 ;  /* 0x0000005152907223 */ /* 0x080fe20000010890 */
[----:B------:R-:W-:Y:S01]  /*4360*/  FFMA.FTZ R147, R51, R81, R147 ;  /* 0x0000005133937223 */ /* 0x000fe20000010093 */
[----:B------:R-:W-:Y:S01]  /*4370*/  F2FP.F16.E4M3.UNPACK_B R51, R48 ;  /* 0x00000030ff33723e */ /* 0x000fe200020006ff */
[----:B------:R-:W-:-:S03]  /*4380*/  IMAD.MOV.U32 R50, RZ, RZ, R145 ;  /* 0x000000ffff327224 */ /* 0x000fc600078e0091 */
[----:B------:R-:W-:Y:S01]  /*4390*/  F2FP.SATFINITE.E4M3.F32.PACK_AB_MERGE_C R144, R147, R144, RZ ;  /* 0x000000909390723e */ /* 0x000fe200048070ff */
[--C-:B------:R-:W-:Y:S02]  /*43a0*/  HADD2.F32 R48, -RZ, R51.reuse.H1_H1 ;  /* 0x30000033ff307230 */ /* 0x100fe40000004100 */
[----:B------:R-:W-:-:S03]  /*43b0*/  HADD2.F32 R51, -RZ, R51.H0_H0 ;  /* 0x20000033ff337230 */ /* 0x000fc60000004100 */
[CC--:B------:R-:W-:Y:S02]  /*43c0*/  FMUL.FTZ R81, R48.reuse, R143.reuse ;  /* 0x0000008f30517220 */ /* 0x0c0fe40000410000 */
[C---:B------:R-:W-:Y:S02]  /*43d0*/  FMUL.FTZ R143, R51.reuse, R143 ;  /* 0x0000008f338f7220 */ /* 0x040fe40000410000 */
[-C--:B------:R-:W-:Y:S01]  /*43e0*/  FFMA.FTZ R81, R51, R142.reuse, -R81 ;  /* 0x0000008e33517223 */ /* 0x080fe20000010851 */
[----:B------:R-:W-:Y:S02]  /*43f0*/  IMAD.MOV.U32 R51, RZ, RZ, R80 ;  /* 0x000000ffff337224 */ /* 0x000fe400078e0050 */
[----:B------:R-:W-:-:S05]  /*4400*/  FFMA.FTZ R143, R48, R142, R143 ;  /* 0x0000008e308f7223 */ /* 0x000fca000001008f */
[----:B------:R-:W-:-:S04]  /*4410*/  F2FP.SATFINITE.E4M3.F32.PACK_AB_MERGE_C R81, R143, R81, R144 ;  /* 0x000000518f51723e */ /* 0x000fc80004807090 */
[----:B------:R-:W-:-:S07]  /*4420*/  MOV R48, R81 ;  /* 0x0000005100307202 */ /* 0x000fce0000000f00 */
.L_x_370:
[----:B------:R-:W-:Y:S05]  /*4430*/  BSYNC B3 ;  /* 0x0000000000037941 */ /* 0x000fea0003800000 */
.L_x_369:
[----:B------:R-:W-:Y:S02]  /*4440*/  ULDC.64 UR4, c[0x0][0x2e8] ;  /* 0x0000ba0000047ab9 */ /* 0x000fe40000000a00 */
[----:B------:R-:W-:-:S04]  /*4450*/  IADD3 R80, P2, P6, R141, UR4, R102 ;  /* 0x000000048d507c10 */ /* 0x000fc8000fe5e066 */
[----:B------:R-:W-:-:S05]  /*4460*/  IADD3.X R81, R138, UR5, R42, P2, P6 ;  /* 0x000000058a517c10 */ /* 0x000fca00097ec42a */
[----:B--2---:R2:W-:Y:S04]  /*4470*/  STG.E.128 desc[UR42][R80.64], R48 ;  /* 0x0000003050007986 */ /* 0x0045e8000c101d2a */
.L_x_368:
[----:B------:R-:W-:Y:S05]  /*4480*/  BSYNC B2 ;  /* 0x0000000000027941 */ /* 0x000fea0003800000 */
.L_x_367:
[----:B------:R-:W-:Y:S05]  /*4490*/  @P1 BRA `(.L_x_366) ;  /* 0x0000000400d01947 */ /* 0x000fea0003800000 */
[----:B0-2---:R0:W2:Y:S01]  /*44a0*/  LDS.128 R48, [R113+0x2c400] ;  /* 0x02c4000071307984 */ /* 0x0050a20000000c00 */
[----:B------:R-:W-:Y:S01]  /*44b0*/  ISETP.GE.AND P2, PT, R233, R84, PT ;  /* 0x00000054e900720c */ /* 0x000fe20003f46270 */
[----:B------:R-:W-:-:S12]  /*44c0*/  BSSY B2, `(.L_x_371) ;  /* 0x000006d000027945 */ /* 0x000fd80003800000 */
[----:B0-----:R-:W-:Y:S05]  /*44d0*/  @P2 BRA `(.L_x_372) ;  /* 0x0000000400ac2947 */ /* 0x001fea0003800000 */
[--C-:B------:R-:W-:Y:S02]  /*44e0*/  SHF.R.U32.HI R80, RZ, 0x8, R77.reuse ;  /* 0x00000008ff507819 */ /* 0x100fe4000001164d */
[----:B------:R-:W-:Y:S02]  /*44f0*/  LOP3.LUT R78, R77, 0xff0000ff, RZ, 0xc0, !PT ;  /* 0xff0000ff4d4e7812 */ /* 0x000fe400078ec0ff */
[----:B------:R-:W-:Y:S01]  /*4500*/  SHF.R.U32.HI R77, RZ, 0x10, R77 ;  /* 0x00000010ff4d7819 */ /* 0x000fe2000001164d */
[----:B------:R-:W-:Y:S01]  /*4510*/  IMAD.SHL.U32 R80, R80, 0x100, RZ ;  /* 0x0000010050507824 */ /* 0x000fe200078e00ff */
[----:B------:R-:W-:Y:S02]  /*4520*/  SHF.R.U32.HI R81, RZ, 0x8, R79 ;  /* 0x00000008ff517819 */ /* 0x000fe4000001164f */
[----:B------:R-:W-:Y:S01]  /*4530*/  LOP3.LUT R82, R79, 0xff0000ff, RZ, 0xc0, !PT ;  /* 0xff0000ff4f527812 */ /* 0x000fe200078ec0ff */
[----:B------:R-:W-:Y:S01]  /*4540*/  IMAD.U32 R77, R77, 0x10000, RZ ;  /* 0x000100004d4d7824 */ /* 0x000fe200078e00ff */
[----:B------:R-:W-:-:S02]  /*4550*/  LOP3.LUT R78, R78, 0xff00, R80, 0xf8, !PT ;  /* 0x0000ff004e4e7812 */ /* 0x000fc400078ef850 */
[----:B------:R-:W-:Y:S02]  /*4560*/  SHF.L.U32 R81, R81, 0x8, RZ ;  /* 0x0000000851517819 */ /* 0x000fe400000006ff */
[----:B------:R-:W-:Y:S02]  /*4570*/  LOP3.LUT R77, R78, 0xff0000, R77, 0xf8, !PT ;  /* 0x00ff00004e4d7812 */ /* 0x000fe400078ef84d */
[-C--:B------:R-:W-:Y:S02]  /*4580*/  F2FP.F16.E4M3.UNPACK_B R78, R140.reuse.H1 ;  /* 0x0000008cff4e723e */ /* 0x080fe400030006ff */
        /* <DEDUP_REMOVED lines=81> */
[----:B------:R-:W-:Y:S01]  /*4aa0*/  MOV R49, R79 ;  /* 0x0000004f00317202 */ /* 0x000fe20000000f00 */
[-C--:B------:R-:W-:Y:S02]  /*4ab0*/  FFMA.FTZ R80, R78, R77.reuse, -R80 ;  /* 0x0000004d4e507223 */ /* 0x080fe40000010850 */
        /* <DEDUP_REMOVED lines=11> */
[----:B------:R-:W-:-:S05]  /*4b70*/  F2FP.SATFINITE.E4M3.F32.PACK_AB_MERGE_C R77, R140, R77, R80 ;  /* 0x0000004d8c4d723e */ /* 0x000fca0004807050 */
[----:B------:R-:W-:-:S07]  /*4b80*/  IMAD.MOV.U32 R48, RZ, RZ, R77 ;  /* 0x000000ffff307224 */ /* 0x000fce00078e004d */
.L_x_372:
[----:B------:R-:W-:Y:S05]  /*4b90*/  BSYNC B2 ;  /* 0x0000000000027941 */ /* 0x000fea0003800000 */
.L_x_371:
[----:B------:R-:W-:Y:S02]  /*4ba0*/  ULDC.64 UR4, c[0x0][0x2e8] ;  /* 0x0000ba0000047ab9 */ /* 0x000fe40000000a00 */
[----:B------:R-:W-:-:S04]  /*4bb0*/  IADD3 R76, P2, P6, R43, UR4, R141 ;  /* 0x000000042b4c7c10 */ /* 0x000fc8000fe5e08d */
[----:B------:R-:W-:-:S05]  /*4bc0*/  IADD3.X R77, R105, UR5, R138, P2, P6 ;  /* 0x00000005694d7c10 */ /* 0x000fca00097ec48a */
[----:B--2---:R3:W-:Y:S04]  /*4bd0*/  STG.E.128 desc[UR42][R76.64], R48 ;  /* 0x000000304c007986 */ /* 0x0047e8000c101d2a */
.L_x_366:
[----:B------:R-:W-:Y:S05]  /*4be0*/  BSYNC B1 ;  /* 0x0000000000017941 */ /* 0x000fea0003800000 */
.L_x_365:
[----:B------:R-:W-:Y:S04]  /*4bf0*/  BSSY B1, `(.L_x_373) ;  /* 0x00000ec000017945 */ /* 0x000fe80003800000 */
[----:B------:R-:W-:Y:S05]  /*4c00*/  @P3 BRA `(.L_x_374) ;  /* 0x0000000c00a83947 */ /* 0x000fea0003800000 */
[----:B---3--:R-:W-:Y:S01]  /*4c10*/  IADD3 R77, P2, P3, R128, R120, R16 ;  /* 0x00000078804d7210 */ /* 0x008fe20007b5e010 */
[----:B------:R-:W-:Y:S03]  /*4c20*/  BSSY B2, `(.L_x_375) ;  /* 0x0000076000027945 */ /* 0x000fe60003800000 */
[----:B------:R-:W-:Y:S01]  /*4c30*/  IADD3.X R76, R4, R85, R17, P2, P3 ;  /* 0x00000055044c7210 */ /* 0x000fe200017e6411 */
[----:B------:R-:W-:Y:S08]  /*4c40*/  @P0 BRA `(.L_x_376) ;  /* 0x0000000400cc0947 */ /* 0x000ff00003800000 */
        /* <DEDUP_REMOVED lines=9> */
[----:B------:R-:W-:Y:S02]  /*4ce0*/  SHF.L.U32 R73, R73, 0x10, RZ ;  /* 0x0000001049497819 */ /* 0x000fe400000006ff */
[----:B------:R-:W-:Y:S01]  /*4cf0*/  LOP3.LUT R74, R74, 0xff00, R78, 0xf8, !PT ;  /* 0x0000ff004a4a7812 */ /* 0x000fe200078ef84e */
[----:B------:R-:W-:Y:S01]  /*4d00*/  IMAD.SHL.U32 R79, R79, 0x100, RZ ;  /* 0x000001004f4f7824 */ /* 0x000fe200078e00ff */
[----:B------:R-:W-:-:S02]  /*4d10*/  LOP3.LUT R80, R75, 0xff0000ff, RZ, 0xc0, !PT ;  /* 0xff0000ff4b507812 */ /* 0x000fc400078ec0ff */
        /* <DEDUP_REMOVED lines=67> */
[--C-:B------:R-:W-:Y:S02]  /*5150*/  HADD2.F32 R51, -RZ, R50.reuse.H1_H1 ;  /* 0x30000032ff337230 */ /* 0x100fe40000004100 */
        /* <DEDUP_REMOVED lines=15> */
[----:B------:R-:W-:Y:S01]  /*5250*/  FFMA.FTZ R78, R74, R73, -R78 ;  /* 0x000000494a4e7223 */ /* 0x000fe2000001084e */
[----:B------:R-:W-:Y:S01]  /*5260*/  MOV R50, R79 ;  /* 0x0000004f00327202 */ /* 0x000fe20000000f00 */
[----:B------:R-:W-:Y:S01]  /*5270*/  FFMA.FTZ R81, R51, R73, R81 ;  /* 0x0000004933517223 */ /* 0x000fe20000010051 */
[----:B------:R-:W-:-:S04]  /*5280*/  F2FP.F16.E4M3.UNPACK_B R51, R48 ;  /* 0x00000030ff33723e */ /* 0x000fc800020006ff */
[----:B------:R-:W-:Y:S01]  /*5290*/  F2FP.SATFINITE.E4M3.F32.PACK_AB_MERGE_C R78, R81, R78, RZ ;  /* 0x0000004e514e723e */ /* 0x000fe200048070ff */
[--C-:B------:R-:W-:Y:S02]  /*52a0*/  HADD2.F32 R48, -RZ, R51.reuse.H1_H1 ;  /* 0x30000033ff307230 */ /* 0x100fe40000004100 */
[----:B------:R-:W-:-:S03]  /*52b0*/  HADD2.F32 R51, -RZ, R51.H0_H0 ;  /* 0x20000033ff337230 */ /* 0x000fc60000004100 */
[CC--:B------:R-:W-:Y:S02]  /*52c0*/  FMUL.FTZ R73, R48.reuse, R137.reuse ;  /* 0x0000008930497220 */ /* 0x0c0fe40000410000 */
[C---:B------:R-:W-:Y:S02]  /*52d0*/  FMUL.FTZ R137, R51.reuse, R137 ;  /* 0x0000008933897220 */ /* 0x040fe40000410000 */
[-C--:B------:R-:W-:Y:S01]  /*52e0*/  FFMA.FTZ R73, R51, R136.reuse, -R73 ;  /* 0x0000008833497223 */ /* 0x080fe20000010849 */
[----:B------:R-:W-:Y:S01]  /*52f0*/  F2FP.SATFINITE.E4M3.F32.PACK_AB_MERGE_C R51, R83, R139, R72 ;  /* 0x0000008b5333723e */ /* 0x000fe20004807048 */
[----:B------:R-:W-:-:S05]  /*5300*/  FFMA.FTZ R137, R48, R136, R137 ;  /* 0x0000008830897223 */ /* 0x000fca0000010089 */
[----:B------:R-:W-:-:S05]  /*5310*/  F2FP.SATFINITE.E4M3.F32.PACK_AB_MERGE_C R73, R137, R73, R78 ;  /* 0x000000498949723e */ /* 0x000fca000480704e */
[----:B------:R-:W-:-:S07]  /*5320*/  IMAD.MOV.U32 R48, RZ, RZ, R73 ;  /* 0x000000ffff307224 */ /* 0x000fce00078e0049 */
.L_x_378:
[----:B------:R-:W-:Y:S05]  /*5330*/  BSYNC B3 ;  /* 0x0000000000037941 */ /* 0x000fea0003800000 */
.L_x_377:
[----:B------:R-:W-:Y:S02]  /*5340*/  ULDC.64 UR4, c[0x0][0x2e8] ;  /* 0x0000ba0000047ab9 */ /* 0x000fe40000000a00 */
[----:B------:R-:W-:-:S04]  /*5350*/  IADD3 R72, P2, P3, R77, UR4, R102 ;  /* 0x000000044d487c10 */ /* 0x000fc8000fb5e066 */
[----:B------:R-:W-:-:S05]  /*5360*/  IADD3.X R73, R76, UR5, R42, P2, P3 ;  /* 0x000000054c497c10 */ /* 0x000fca00097e642a */
[----:B--2---:R3:W-:Y:S04]  /*5370*/  STG.E.128 desc[UR42][R72.64], R48 ;  /* 0x0000003048007986 */ /* 0x0047e8000c101d2a */
.L_x_376:
[----:B------:R-:W-:Y:S05]  /*5380*/  BSYNC B2 ;  /* 0x0000000000027941 */ /* 0x000fea0003800000 */
.L_x_375:
[----:B------:R-:W-:Y:S05]  /*5390*/  @P1 BRA `(.L_x_374) ;  /* 0x0000000400c41947 */ /* 0x000fea0003800000 */
[----:B0-23--:R0:W2:Y:S01]  /*53a0*/  LDS.128 R48, [R113+0x2d400] ;  /* 0x02d4000071307984 */ /* 0x00d0a20000000c00 */
[----:B------:R-:W-:Y:S01]  /*53b0*/  ISETP.GE.AND P2, PT, R233, R84, PT ;  /* 0x00000054e900720c */ /* 0x000fe20003f46270 */
[----:B------:R-:W-:-:S12]  /*53c0*/  BSSY B2, `(.L_x_379) ;  /* 0x000006a000027945 */ /* 0x000fd80003800000 */
[----:B0-----:R-:W-:Y:S05]  /*53d0*/  @P2 BRA `(.L_x_380) ;  /* 0x0000000400a02947 */ /* 0x001fea0003800000 */
[--C-:B------:R-:W-:Y:S02]  /*53e0*/  SHF.R.U32.HI R73, RZ, 0x8, R69.reuse ;  /* 0x00000008ff497819 */ /* 0x100fe40000011645 */
[----:B------:R-:W-:Y:S02]  /*53f0*/  SHF.R.U32.HI R70, RZ, 0x10, R69 ;  /* 0x00000010ff467819 */ /* 0x000fe40000011645 */
[----:B------:R-:W-:Y:S01]  /*5400*/  LOP3.LUT R72, R69, 0xff0000ff, RZ, 0xc0, !PT ;  /* 0xff0000ff45487812 */ /* 0x000fe200078ec0ff */
[----:B------:R-:W-:Y:S01]  /*5410*/  IMAD.SHL.U32 R73, R73, 0x100, RZ ;  /* 0x0000010049497824 */ /* 0x000fe200078e00ff */
[--C-:B------:R-:W-:Y:S02]  /*5420*/  SHF.R.U32.HI R69, RZ, 0x8, R71.reuse ;  /* 0x00000008ff457819 */ /* 0x100fe40000011647 */
[----:B------:R-:W-:Y:S02]  /*5430*/  SHF.R.U32.HI R68, RZ, 0x10, R71 ;  /* 0x00000010ff447819 */ /* 0x000fe40000011647 */
[----:B------:R-:W-:Y:S01]  /*5440*/  LOP3.LUT R74, R71, 0xff0000ff, RZ, 0xc0, !PT ;  /* 0xff0000ff474a7812 */ /* 0x000fe200078ec0ff */
[----:B------:R-:W-:Y:S01]  /*5450*/  IMAD.SHL.U32 R71, R69, 0x100, RZ ;  /* 0x0000010045477824 */ /* 0x000fe200078e00ff */
[----:B------:R-:W-:Y:S01]  /*5460*/  LOP3.LUT R72, R72, 0xff00, R73, 0xf8, !PT ;  /* 0x0000ff0048487812 */ /* 0x000fe200078ef849 */
[----:B------:R-:W-:Y:S01]  /*5470*/  IMAD.U32 R69, R70, 0x10000, RZ ;  /* 0x0001000046457824 */ /* 0x000fe200078e00ff */
[----:B------:R-:W-:-:S02]  /*5480*/  F2FP.F16.E4M3.UNPACK_B R70, R135.H1 ;  /* 0x00000087ff46723e */ /* 0x000fc400030006ff */
[----:B------:R-:W-:Y:S02]  /*5490*/  LOP3.LUT R74, R74, 0xff00, R71, 0xf8, !PT ;  /* 0x0000ff004a4a7812 */ /* 0x000fe400078ef847 */
[----:B------:R-:W-:Y:S01]  /*54a0*/  LOP3.LUT R69, R72, 0xff0000, R69, 0xf8, !PT ;  /* 0x00ff000048457812 */ /* 0x000fe200078ef845 */
[----:B------:R-:W-:Y:S01]  /*54b0*/  HADD2.F32 R78, -RZ, R70.H0_H0 ;  /* 0x20000046ff4e7230 */ /* 0x000fe20000004100 */
[----:B--2---:R-:W-:Y:S02]  /*54c0*/  F2FP.F16.E4M3.UNPACK_B R72, R49 ;  /* 0x00000031ff48723e */ /* 0x004fe400020006ff */
[-C--:B------:R-:W-:Y:S02]  /*54d0*/  F2FP.F16.E4M3.UNPACK_B R73, R134.reuse.H1 ;  /* 0x00000086ff49723e */ /* 0x080fe400030006ff */
[----:B------:R-:W-:Y:S01]  /*54e0*/  F2FP.F16.E4M3.UNPACK_B R135, R135 ;  /* 0x00000087ff87723e */ /* 0x000fe200020006ff */
[--C-:B------:R-:W-:Y:S01]  /*54f0*/  HADD2.F32 R71, -RZ, R72.reuse.H1_H1 ;  /* 0x30000048ff477230 */ /* 0x100fe20000004100 */
[----:B------:R-:W-:Y:S01]  /*5500*/  F2FP.F16.E4M3.UNPACK_B R134, R134 ;  /* 0x00000086ff86723e */ /* 0x000fe200020006ff */
[----:B------:R-:W-:-:S02]  /*5510*/  HADD2.F32 R72, -RZ, R72.H0_H0 ;  /* 0x20000048ff487230 */ /* 0x000fc40000004100 */
[--C-:B------:R-:W-:Y:S02]  /*5520*/  HADD2.F32 R75, -RZ, R73.reuse.H0_H0 ;  /* 0x20000049ff4b7230 */ /* 0x100fe40000004100 */
[-C--:B------:R-:W-:Y:S01]  /*5530*/  FMUL.FTZ R79, R71, R78.reuse ;  /* 0x0000004e474f7220 */ /* 0x080fe20000410000 */
[----:B------:R-:W-:Y:S02]  /*5540*/  HADD2.F32 R73, -RZ, R73.H1_H1 ;  /* 0x30000049ff497230 */ /* 0x000fe40000004100 */
[C---:B------:R-:W-:Y:S01]  /*5550*/  FMUL.FTZ R78, R72.reuse, R78 ;  /* 0x0000004e484e7220 */ /* 0x040fe20000410000 */
[----:B------:R-:W-:-:S03]  /*5560*/  FFMA.FTZ R72, R72, R75, -R79 ;  /* 0x0000004b48487223 */ /* 0x000fc6000001084f */
[----:B------:R-:W-:Y:S01]  /*5570*/  FFMA.FTZ R71, R71, R75, R78 ;  /* 0x0000004b47477223 */ /* 0x000fe2000001004e */
[----:B------:R-:W-:Y:S01]  /*5580*/  F2FP.F16.E4M3.UNPACK_B R78, R49.H1 ;  /* 0x00000031ff4e723e */ /* 0x000fe200030006ff */
[----:B------:R-:W-:-:S04]  /*5590*/  HADD2.F32 R75, -RZ, R70.H1_H1 ;  /* 0x30000046ff4b7230 */ /* 0x000fc80000004100 */
[--C-:B------:R-:W-:Y:S02]  /*55a0*/  HADD2.F32 R49, -RZ, R78.reuse.H1_H1 ;  /* 0x3000004eff317230 */ /* 0x100fe40000004100 */
[----:B------:R-:W-:-:S03]  /*55b0*/  HADD2.F32 R70, -RZ, R78.H0_H0 ;  /* 0x2000004eff467230 */ /* 0x000fc60000004100 */
[CC--:B------:R-:W-:Y:S02]  /*55c0*/  FMUL.FTZ R78, R49.reuse, R75.reuse ;  /* 0x0000004b314e7220 */ /* 0x0c0fe40000410000 */
[C---:B------:R-:W-:Y:S02]  /*55d0*/  FMUL.FTZ R75, R70.reuse, R75 ;  /* 0x0000004b464b7220 */ /* 0x040fe40000410000 */
[-C--:B------:R-:W-:Y:S02]  /*55e0*/  FFMA.FTZ R70, R70, R73.reuse, -R78 ;  /* 0x0000004946467223 */ /* 0x080fe4000001084e */
[----:B------:R-:W-:Y:S01]  /*55f0*/  FFMA.FTZ R73, R49, R73, R75 ;  /* 0x0000004931497223 */ /* 0x000fe2000001004b */
[----:B------:R-:W-:Y:S01]  /*5600*/  IMAD.U32 R49, R68, 0x10000, RZ ;  /* 0x0001000044317824 */ /* 0x000fe200078e00ff */
[----:B------:R-:W-:Y:S02]  /*5610*/  MOV R68, R51 ;  /* 0x0000003300447202 */ /* 0x000fe40000000f00 */
        /* <DEDUP_REMOVED lines=67> */
[----:B------:R-:W-:-:S07]  /*5a50*/  F2FP.SATFINITE.E4M3.F32.PACK_AB_MERGE_C R48, R48, R69, R72 ;  /* 0x000000453030723e */ /* 0x000fce0004807048 */
.L_x_380:
[----:B------:R-:W-:Y:S05]  /*5a60*/  BSYNC B2 ;  /* 0x0000000000027941 */ /* 0x000fea0003800000 */
.L_x_379:
[----:B------:R-:W-:Y:S02]  /*5a70*/  ULDC.64 UR4, c[0x0][0x2e8] ;  /* 0x0000ba0000047ab9 */ /* 0x000fe40000000a00 */
[----:B------:R-:W-:-:S04]  /*5a80*/  IADD3 R68, P2, P3, R43, UR4, R77 ;  /* 0x000000042b447c10 */ /* 0x000fc8000fb5e04d */
[----:B------:R-:W-:-:S05]  /*5a90*/  IADD3.X R69, R105, UR5, R76, P2, P3 ;  /* 0x0000000569457c10 */ /* 0x000fca00097e644c */
[----:B--2---:R4:W-:Y:S04]  /*5aa0*/  STG.E.128 desc[UR42][R68.64], R48 ;  /* 0x0000003044007986 */ /* 0x0049e8000c101d2a */
.L_x_374:
[----:B------:R-:W-:Y:S05]  /*5ab0*/  BSYNC B1 ;  /* 0x0000000000017941 */ /* 0x000fea0003800000 */
.L_x_373:
[----:B0-234-:R-:W2:Y:S01]  /*5ac0*/  LDL R48, [R1+0x10] ;  /* 0x0000100001307983 */ /* 0x01dea20000100800 */
[----:B------:R-:W-:Y:S01]  /*5ad0*/  BSSY B1, `(.L_x_381) ;  /* 0x00000ef000017945 */ /* 0x000fe20003800000 */
[----:B--2---:R-:W-:-:S13]  /*5ae0*/  LOP3.LUT P2, RZ, R48, 0x1, RZ, 0xc0, !PT ;  /* 0x0000000130ff7812 */ /* 0x004fda000784c0ff */
[----:B------:R-:W-:Y:S05]  /*5af0*/  @P2 BRA `(.L_x_382) ;  /* 0x0000000c00b02947 */ /* 0x000fea0003800000 */
[----:B------:R-:W-:Y:S01]  /*5b00*/  IADD3 R69, P2, P3, R3, R120, R16 ;  /* 0x0000007803457210 */ /* 0x000fe20007b5e010 */
[----:B------:R-:W-:Y:S03]  /*5b10*/  BSSY B2, `(.L_x_383) ;  /* 0x0000075000027945 */ /* 0x000fe60003800000 */
[----:B------:R-:W-:Y:S01]  /*5b20*/  IADD3.X R68, R33, R85, R17, P2, P3 ;  /* 0x0000005521447210 */ /* 0x000fe200017e6411 */
[----:B------:R-:W-:Y:S08]  /*5b30*/  @P0 BRA `(.L_x_384) ;  /* 0x0000000400c80947 */ /* 0x000ff00003800000 */
[----:B------:R0:W2:Y:S01]  /*5b40*/  LDS.128 R48, [R113+0x2a400] ;  /* 0x02a4000071307984 */ /* 0x0000a20000000c00 */
[----:B------:R-:W-:Y:S01]  /*5b50*/  ISETP.GE.AND P2, PT, R18, R84, PT ;  /* 0x000000541200720c */ /* 0x000fe20003f46270 */
[----:B------:R-:W-:-:S12]  /*5b60*/  BSSY B3, `(.L_x_385) ;  /* 0x000006b000037945 */ /* 0x000fd80003800000 */
[----:B0-----:R-:W-:Y:S05]  /*5b70*/  @P2 BRA `(.L_x_386) ;  /* 0x0000000400a42947 */ /* 0x001fea0003800000 */
[----:B------:R-:W-:Y:S01]  /*5b80*/  SHF.R.U32.HI R72, RZ, 0x8, R67 ;  /* 0x00000008ff487819 */ /* 0x000fe20000011643 */
[----:B--2---:R-:W-:Y:S01]  /*5b90*/  IMAD.MOV.U32 R73, RZ, RZ, R49 ;  /* 0x000000ffff497224 */ /* 0x004fe200078e0031 */
[--C-:B------:R-:W-:Y:S02]  /*5ba0*/  SHF.R.U32.HI R66, RZ, 0x10, R65.reuse ;  /* 0x00000010ff427819 */ /* 0x100fe40000011641 */
[----:B------:R-:W-:Y:S02]  /*5bb0*/  SHF.R.U32.HI R70, RZ, 0x8, R65 ;  /* 0x00000008ff467819 */ /* 0x000fe40000011641 */
[----:B------:R-:W-:Y:S02]  /*5bc0*/  LOP3.LUT R71, R65, 0xff0000ff, RZ, 0xc0, !PT ;  /* 0xff0000ff41477812 */ /* 0x000fe400078ec0ff */
[----:B------:R-:W-:Y:S01]  /*5bd0*/  SHF.R.U32.HI R65, RZ, 0x10, R67 ;  /* 0x00000010ff417819 */ /* 0x000fe20000011643 */
[----:B------:R-:W-:Y:S01]  /*5be0*/  IMAD.SHL.U32 R70, R70, 0x100, RZ ;  /* 0x0000010046467824 */ /* 0x000fe200078e00ff */
[----:B------:R-:W-:Y:S01]  /*5bf0*/  LOP3.LUT R64, R67, 0xff0000ff, RZ, 0xc0, !PT ;  /* 0xff0000ff43407812 */ /* 0x000fe200078ec0ff */
[----:B------:R-:W-:Y:S01]  /*5c00*/  IMAD.SHL.U32 R67, R72, 0x100, RZ ;  /* 0x0000010048437824 */ /* 0x000fe200078e00ff */
[----:B------:R-:W-:-:S02]  /*5c10*/  F2FP.F16.E4M3.UNPACK_B R72, R73 ;  /* 0x00000049ff48723e */ /* 0x000fc400020006ff */
[----:B------:R-:W-:Y:S02]  /*5c20*/  LOP3.LUT R70, R71, 0xff00, R70, 0xf8, !PT ;  /* 0x0000ff0047467812 */ /* 0x000fe400078ef846 */
[----:B------:R-:W-:Y:S01]  /*5c30*/  LOP3.LUT R67, R64, 0xff00, R67, 0xf8, !PT ;  /* 0x0000ff0040437812 */ /* 0x000fe200078ef843 */
[--C-:B------:R-:W-:Y:S01]  /*5c40*/  HADD2.F32 R71, -RZ, R72.reuse.H1_H1 ;  /* 0x30000048ff477230 */ /* 0x100fe20000004100 */
[----:B------:R-:W-:Y:S01]  /*5c50*/  F2FP.F16.E4M3.UNPACK_B R64, R133.H1 ;  /* 0x00000085ff40723e */ /* 0x000fe200030006ff */
[----:B------:R-:W-:Y:S01]  /*5c60*/  HADD2.F32 R75, -RZ, R72.H0_H0 ;  /* 0x20000048ff4b7230 */ /* 0x000fe20000004100 */
[-C--:B------:R-:W-:Y:S02]  /*5c70*/  F2FP.F16.E4M3.UNPACK_B R49, R132.reuse.H1 ;  /* 0x00000084ff31723e */ /* 0x080fe400030006ff */
[----:B------:R-:W-:Y:S01]  /*5c80*/  F2FP.F16.E4M3.UNPACK_B R78, R51.H1 ;  /* 0x00000033ff4e723e */ /* 0x000fe200030006ff */
[--C-:B------:R-:W-:Y:S01]  /*5c90*/  HADD2.F32 R76, -RZ, R64.reuse.H0_H0 ;  /* 0x20000040ff4c7230 */ /* 0x100fe20000004100 */
[----:B------:R-:W-:Y:S01]  /*5ca0*/  F2FP.F16.E4M3.UNPACK_B R133, R133 ;  /* 0x00000085ff85723e */ /* 0x000fe200020006ff */
[----:B------:R-:W-:Y:S01]  /*5cb0*/  HADD2.F32 R74, -RZ, R49.H0_H0 ;  /* 0x20000031ff4a7230 */ /* 0x000fe20000004100 */
[----:B------:R-:W-:Y:S01]  /*5cc0*/  F2FP.F16.E4M3.UNPACK_B R132, R132 ;  /* 0x00000084ff84723e */ /* 0x000fe200020006ff */
[----:B------:R-:W-:-:S02]  /*5cd0*/  HADD2.F32 R64, -RZ, R64.H1_H1 ;  /* 0x30000040ff407230 */ /* 0x000fc40000004100 */
[-C--:B------:R-:W-:Y:S01]  /*5ce0*/  FMUL.FTZ R72, R71, R76.reuse ;  /* 0x0000004c47487220 */ /* 0x080fe20000410000 */
[C---:B------:R-:W-:Y:S01]  /*5cf0*/  FMUL.FTZ R76, R75.reuse, R76 ;  /* 0x0000004c4b4c7220 */ /* 0x040fe20000410000 */
[----:B------:R-:W-:Y:S02]  /*5d00*/  HADD2.F32 R49, -RZ, R49.H1_H1 ;  /* 0x30000031ff317230 */ /* 0x000fe40000004100 */
[-C--:B------:R-:W-:Y:S01]  /*5d10*/  FFMA.FTZ R72, R75, R74.reuse, -R72 ;  /* 0x0000004a4b487223 */ /* 0x080fe20000010848 */
[----:B------:R-:W-:Y:S01]  /*5d20*/  FFMA.FTZ R71, R71, R74, R76 ;  /* 0x0000004a47477223 */ /* 0x000fe2000001004c */
[----:B------:R-:W-:-:S05]  /*5d30*/  F2FP.F16.E4M3.UNPACK_B R74, R73.H1 ;  /* 0x00000049ff4a723e */ /* 0x000fca00030006ff */
[--C-:B------:R-:W-:Y:S02]  /*5d40*/  HADD2.F32 R73, -RZ, R74.reuse.H1_H1 ;  /* 0x3000004aff497230 */ /* 0x100fe40000004100 */
[----:B------:R-:W-:-:S03]  /*5d50*/  HADD2.F32 R74, -RZ, R74.H0_H0 ;  /* 0x2000004aff4a7230 */ /* 0x000fc60000004100 */
[CC--:B------:R-:W-:Y:S02]  /*5d60*/  FMUL.FTZ R75, R73.reuse, R64.reuse ;  /* 0x00000040494b7220 */ /* 0x0c0fe40000410000 */
[C---:B------:R-:W-:Y:S02]  /*5d70*/  FMUL.FTZ R76, R74.reuse, R64 ;  /* 0x000000404a4c7220 */ /* 0x040fe40000410000 */
[----:B------:R-:W-:Y:S01]  /*5d80*/  FFMA.FTZ R64, R74, R49, -R75 ;  /* 0x000000314a407223 */ /* 0x000fe2000001084b */
[----:B------:R-:W-:Y:S01]  /*5d90*/  F2FP.F16.E4M3.UNPACK_B R75, R51 ;  /* 0x00000033ff4b723e */ /* 0x000fe200020006ff */
[----:B------:R-:W-:Y:S01]  /*5da0*/  FFMA.FTZ R49, R73, R49, R76 ;  /* 0x0000003149317223 */ /* 0x000fe2000001004c */
[----:B------:R-:W-:Y:S01]  /*5db0*/  SHF.L.U32 R73, R66, 0x10, RZ ;  /* 0x0000001042497819 */ /* 0x000fe200000006ff */
[----:B------:R-:W-:-:S03]  /*5dc0*/  IMAD.U32 R66, R65, 0x10000, RZ ;  /* 0x0001000041427824 */ /* 0x000fc600078e00ff */
[----:B------:R-:W-:Y:S01]  /*5dd0*/  LOP3.LUT R65, R70, 0xff0000, R73, 0xf8, !PT ;  /* 0x00ff000046417812 */ /* 0x000fe200078ef849 */
[--C-:B------:R-:W-:Y:S01]  /*5de0*/  HADD2.F32 R73, -RZ, R75.reuse.H1_H1 ;  /* 0x3000004bff497230 */ /* 0x100fe20000004100 */
[----:B------:R-:W-:Y:S01]  /*5df0*/  LOP3.LUT R66, R67, 0xff0000, R66, 0xf8, !PT ;  /* 0x00ff000043427812 */ /* 0x000fe200078ef842 */
[----:B------:R-:W-:Y:S01]  /*5e00*/  HADD2.F32 R75, -RZ, R75.H0_H0 ;  /* 0x2000004bff4b7230 */ /* 0x000fe20000004100 */
[----:B------:R-:W-:Y:S02]  /*5e10*/  F2FP.F16.E4M3.UNPACK_B R70, R65.H1 ;  /* 0x00000041ff46723e */ /* 0x000fe400030006ff */
[----:B------:R-:W-:Y:S02]  /*5e20*/  F2FP.F16.E4M3.UNPACK_B R67, R66.H1 ;  /* 0x00000042ff43723e */ /* 0x000fe400030006ff */
[----:B------:R-:W-:Y:S01]  /*5e30*/  F2FP.SATFINITE.E4M3.F32.PACK_AB_MERGE_C R49, R49, R64, RZ ;  /* 0x000000403131723e */ /* 0x000fe200048070ff */
[----:B------:R-:W-:Y:S01]  /*5e40*/  HADD2.F32 R74, -RZ, R70.H0_H0 ;  /* 0x20000046ff4a7230 */ /* 0x000fe20000004100 */
[----:B------:R-:W-:Y:S01]  /*5e50*/  F2FP.F16.E4M3.UNPACK_B R66, R66 ;  /* 0x00000042ff42723e */ /* 0x000fe200020006ff */
[--C-:B------:R-:W-:Y:S01]  /*5e60*/  HADD2.F32 R76, -RZ, R67.reuse.H0_H0 ;  /* 0x20000043ff4c7230 */ /* 0x100fe20000004100 */
[----:B------:R-:W-:Y:S01]  /*5e70*/  F2FP.SATFINITE.E4M3.F32.PACK_AB_MERGE_C R49, R71, R72, R49 ;  /* 0x000000484731723e */ /* 0x000fe20004807031 */
[----:B------:R-:W-:-:S02]  /*5e80*/  HADD2.F32 R67, -RZ, R67.H1_H1 ;  /* 0x30000043ff437230 */ /* 0x000fc40000004100 */
[----:B------:R-:W-:Y:S02]  /*5e90*/  IMAD.MOV.U32 R64, RZ, RZ, R50 ;  /* 0x000000ffff407224 */ /* 0x000fe400078e0032 */
[-C--:B------:R-:W-:Y:S01]  /*5ea0*/  FMUL.FTZ R77, R73, R76.reuse ;  /* 0x0000004c494d7220 */ /* 0x080fe20000410000 */
[C---:B------:R-:W-:Y:S01]  /*5eb0*/  FMUL.FTZ R76, R75.reuse, R76 ;  /* 0x0000004c4b4c7220 */ /* 0x040fe20000410000 */
[----:B------:R-:W-:Y:S02]  /*5ec0*/  HADD2.F32 R72, -RZ, R133.H1_H1 ;  /* 0x30000085ff487230 */ /* 0x000fe40000004100 */
[-C--:B------:R-:W-:Y:S01]  /*5ed0*/  FFMA.FTZ R77, R75, R74.reuse, -R77 ;  /* 0x0000004a4b4d7223 */ /* 0x080fe2000001084d */
[----:B------:R-:W-:Y:S01]  /*5ee0*/  FFMA.FTZ R74, R73, R74, R76 ;  /* 0x0000004a494a7223 */ /* 0x000fe2000001004c */
[--C-:B------:R-:W-:Y:S02]  /*5ef0*/  HADD2.F32 R76, -RZ, R78.reuse.H1_H1 ;  /* 0x3000004eff4c7230 */ /* 0x100fe40000004100 */
[----:B------:R-:W-:-:S02]  /*5f00*/  HADD2.F32 R78, -RZ, R78.H0_H0 ;  /* 0x2000004eff4e7230 */ /* 0x000fc40000004100 */
[----:B------:R-:W-:Y:S02]  /*5f10*/  HADD2.F32 R73, -RZ, R70.H1_H1 ;  /* 0x30000046ff497230 */ /* 0x000fe40000004100 */
[-C--:B------:R-:W-:Y:S01]  /*5f20*/  FMUL.FTZ R51, R76, R67.reuse ;  /* 0x000000434c337220 */ /* 0x080fe20000410000 */
[----:B------:R-:W-:Y:S01]  /*5f30*/  F2FP.F16.E4M3.UNPACK_B R70, R64 ;  /* 0x00000040ff46723e */ /* 0x000fe200020006ff */
[C---:B------:R-:W-:Y:S01]  /*5f40*/  FMUL.FTZ R67, R78.reuse, R67 ;  /* 0x000000434e437220 */ /* 0x040fe20000410000 */
[----:B------:R-:W-:Y:S02]  /*5f50*/  HADD2.F32 R133, -RZ, R133.H0_H0 ;  /* 0x20000085ff857230 */ /* 0x000fe40000004100 */
[-C--:B------:R-:W-:Y:S01]  /*5f60*/  FFMA.FTZ R51, R78, R73.reuse, -R51 ;  /* 0x000000494e337223 */ /* 0x080fe20000010833 */
[----:B------:R-:W-:Y:S01]  /*5f70*/  FFMA.FTZ R76, R76, R73, R67 ;  /* 0x000000494c4c7223 */ /* 0x000fe20000010043 */
[----:B------:R-:W-:Y:S01]  /*5f80*/  F2FP.F16.E4M3.UNPACK_B R67, R65 ;  /* 0x00000041ff43723e */ /* 0x000fe200020006ff */
[----:B------:R-:W-:-:S02]  /*5f90*/  HADD2.F32 R50, -RZ, R70.H1_H1 ;  /* 0x30000046ff327230 */ /* 0x000fc40000004100 */
[----:B------:R-:W-:Y:S01]  /*5fa0*/  HADD2.F32 R65, -RZ, R66.H0_H0 ;  /* 0x20000042ff417230 */ /* 0x000fe20000004100 */
[----:B------:R-:W-:Y:S01]  /*5fb0*/  F2FP.SATFINITE.E4M3.F32.PACK_AB_MERGE_C R51, R76, R51, RZ ;  /* 0x000000334c33723e */ /* 0x000fe200048070ff */
[----:B------:R-:W-:Y:S02]  /*5fc0*/  HADD2.F32 R70, -RZ, R70.H0_H0 ;  /* 0x20000046ff467230 */ /* 0x000fe40000004100 */
[--C-:B------:R-:W-:Y:S02]  /*5fd0*/  HADD2.F32 R71, -RZ, R67.reuse.H0_H0 ;  /* 0x20000043ff477230 */ /* 0x100fe40000004100 */
[-C--:B------:R-:W-:Y:S01]  /*5fe0*/  FMUL.FTZ R73, R50, R65.reuse ;  /* 0x0000004132497220 */ /* 0x080fe20000410000 */
[----:B------:R-:W-:Y:S02]  /*5ff0*/  HADD2.F32 R67, -RZ, R67.H1_H1 ;  /* 0x30000043ff437230 */ /* 0x000fe40000004100 */
[----:B------:R-:W-:Y:S01]  /*6000*/  FMUL.FTZ R75, R70, R65 ;  /* 0x00000041464b7220 */ /* 0x000fe20000410000 */
[----:B------:R-:W-:Y:S01]  /*6010*/  F2FP.SATFINITE.E4M3.F32.PACK_AB_MERGE_C R51, R74, R77, R51 ;  /* 0x0000004d4a33723e */ /* 0x000fe20004807033 */
[-C--:B------:R-:W-:Y:S01]  /*6020*/  FFMA.FTZ R65, R70, R71.reuse, -R73 ;  /* 0x0000004746417223 */ /* 0x080fe20000010849 */
[----:B------:R-:W-:Y:S01]  /*6030*/  F2FP.F16.E4M3.UNPACK_B R70, R64.H1 ;  /* 0x00000040ff46723e */ /* 0x000fe200030006ff */
[----:B------:R-:W-:Y:S01]  /*6040*/  FFMA.FTZ R50, R50, R71, R75 ;  /* 0x0000004732327223 */ /* 0x000fe2000001004b */
[----:B------:R-:W-:-:S02]  /*6050*/  HADD2.F32 R71, -RZ, R66.H1_H1 ;  /* 0x30000042ff477230 */ /* 0x000fc40000004100 */
[----:B------:R-:W-:Y:S02]  /*6060*/  IMAD.MOV.U32 R64, RZ, RZ, R48 ;  /* 0x000000ffff407224 */ /* 0x000fe400078e0030 */
[--C-:B------:R-:W-:Y:S02]  /*6070*/  HADD2.F32 R66, -RZ, R70.reuse.H1_H1 ;  /* 0x30000046ff427230 */ /* 0x100fe40000004100 */
[----:B------:R-:W-:-:S03]  /*6080*/  HADD2.F32 R70, -RZ, R70.H0_H0 ;  /* 0x20000046ff467230 */ /* 0x000fc60000004100 */
[-C--:B------:R-:W-:Y:S02]  /*6090*/  FMUL.FTZ R73, R66, R71.reuse ;  /* 0x0000004742497220 */ /* 0x080fe40000410000 */
[C---:B------:R-:W-:Y:S02]  /*60a0*/  FMUL.FTZ R71, R70.reuse, R71 ;  /* 0x0000004746477220 */ /* 0x040fe40000410000 */
[-C--:B------:R-:W-:Y:S01]  /*60b0*/  FFMA.FTZ R48, R70, R67.reuse, -R73 ;  /* 0x0000004346307223 */ /* 0x080fe20000010849 */
[----:B------:R-:W-:Y:S02]  /*60c0*/  HADD2.F32 R70, -RZ, R132.H1_H1 ;  /* 0x30000084ff467230 */ /* 0x000fe40000004100 */
[----:B------:R-:W-:Y:S01]  /*60d0*/  FFMA.FTZ R67, R66, R67, R71 ;  /* 0x0000004342437223 */ /* 0x000fe20000010047 */
[----:B------:R-:W-:-:S04]  /*60e0*/  F2FP.F16.E4M3.UNPACK_B R66, R64.H1 ;  /* 0x00000040ff42723e */ /* 0x000fc800030006ff */
[----:B------:R-:W-:Y:S01]  /*60f0*/  F2FP.SATFINITE.E4M3.F32.PACK_AB_MERGE_C R67, R67, R48, RZ ;  /* 0x000000304343723e */ /* 0x000fe200048070ff */
[--C-:B------:R-:W-:Y:S02]  /*6100*/  HADD2.F32 R71, -RZ, R66.reuse.H1_H1 ;  /* 0x30000042ff477230 */ /* 0x100fe40000004100 */
[----:B------:R-:W-:Y:S01]  /*6110*/  HADD2.F32 R66, -RZ, R66.H0_H0 ;  /* 0x20000042ff427230 */ /* 0x000fe20000004100 */
[----:B------:R-:W-:Y:S02]  /*6120*/  F2FP.SATFINITE.E4M3.F32.PACK_AB_MERGE_C R50, R50, R65, R67 ;  /* 0x000000413232723e */ /* 0x000fe40004807043 */
[-C--:B------:R-:W-:Y:S02]  /*6130*/  FMUL.FTZ R73, R71, R72.reuse ;  /* 0x0000004847497220 */ /* 0x080fe40000410000 */
[C---:B------:R-:W-:Y:S02]  /*6140*/  FMUL.FTZ R72, R66.reuse, R72 ;  /* 0x0000004842487220 */ /* 0x040fe40000410000 */
[----:B------:R-:W-:Y:S01]  /*6150*/  FFMA.FTZ R66, R66, R70, -R73 ;  /* 0x0000004642427223 */ /* 0x000fe20000010849 */
[----:B------:R-:W-:-:S02]  /*6160*/  HADD2.F32 R73, -RZ, R132.H0_H0 ;  /* 0x20000084ff497230 */ /* 0x000fc40000004100 */
[----:B------:R-:W-:Y:S01]  /*6170*/  FFMA.FTZ R71, R71, R70, R72 ;  /* 0x0000004647477223 */ /* 0x000fe20000010048 */
[----:B------:R-:W-:-:S04]  /*6180*/  F2FP.F16.E4M3.UNPACK_B R70, R64 ;  /* 0x00000040ff46723e */ /* 0x000fc800020006ff */
[----:B------:R-:W-:Y:S01]  /*6190*/  F2FP.SATFINITE.E4M3.F32.PACK_AB_MERGE_C R66, R71, R66, RZ ;  /* 0x000000424742723e */ /* 0x000fe200048070ff */
[--C-:B------:R-:W-:Y:S02]  /*61a0*/  HADD2.F32 R64, -RZ, R70.reuse.H1_H1 ;  /* 0x30000046ff407230 */ /* 0x100fe40000004100 */
[----:B------:R-:W-:-:S03]  /*61b0*/  HADD2.F32 R70, -RZ, R70.H0_H0 ;  /* 0x20000046ff467230 */ /* 0x000fc60000004100 */
[-C--:B------:R-:W-:Y:S02]  /*61c0*/  FMUL.FTZ R75, R64, R133.reuse ;  /* 0x00000085404b7220 */ /* 0x080fe40000410000 */
[C---:B------:R-:W-:Y:S02]  /*61d0*/  FMUL.FTZ R133, R70.reuse, R133 ;  /* 0x0000008546857220 */ /* 0x040fe40000410000 */
[-C--:B------:R-:W-:Y:S02]  /*61e0*/  FFMA.FTZ R75, R70, R73.reuse, -R75 ;  /* 0x00000049464b7223 */ /* 0x080fe4000001084b */
[----:B------:R-:W-:-:S05]  /*61f0*/  FFMA.FTZ R64, R64, R73, R133 ;  /* 0x0000004940407223 */ /* 0x000fca0000010085 */
[----:B------:R-:W-:-:S07]  /*6200*/  F2FP.SATFINITE.E4M3.F32.PACK_AB_MERGE_C R48, R64, R75, R66 ;  /* 0x0000004b4030723e */ /* 0x000fce0004807042 */
.L_x_386:
[----:B------:R-:W-:Y:S05]  /*6210*/  BSYNC B3 ;  /* 0x0000000000037941 */ /* 0x000fea0003800000 */
.L_x_385:
[----:B------:R-:W-:Y:S02]  /*6220*/  ULDC.64 UR4, c[0x0][0x2e8] ;  /* 0x0000ba0000047ab9 */ /* 0x000fe40000000a00 */
[----:B------:R-:W-:-:S04]  /*6230*/  IADD3 R64, P2, P3, R69, UR4, R102 ;  /* 0x0000000445407c10 */ /* 0x000fc8000fb5e066 */
[----:B------:R-:W-:-:S05]  /*6240*/  IADD3.X R65, R68, UR5, R42, P2, P3 ;  /* 0x0000000544417c10 */ /* 0x000fca00097e642a */
[----:B--2---:R0:W-:Y:S04]  /*6250*/  STG.E.128 desc[UR42][R64.64], R48 ;  /* 0x0000003040007986 */ /* 0x0041e8000c101d2a */
.L_x_384:
[----:B------:R-:W-:Y:S05]  /*6260*/  BSYNC B2 ;  /* 0x0000000000027941 */ /* 0x000fea0003800000 */
.L_x_383:
[----:B------:R-:W-:Y:S05]  /*6270*/  @P1 BRA `(.L_x_382) ;  /* 0x0000000400d01947 */ /* 0x000fea0003800000 */
[----:B0-----:R0:W2:Y:S01]  /*6280*/  LDS.128 R48, [R113+0x2e400] ;  /* 0x02e4000071307984 */ /* 0x0010a20000000c00 */
[----:B------:R-:W-:Y:S01]  /*6290*/  ISETP.GE.AND P2, PT, R233, R84, PT ;  /* 0x00000054e900720c */ /* 0x000fe20003f46270 */
[----:B------:R-:W-:-:S12]  /*62a0*/  BSSY B2, `(.L_x_387) ;  /* 0x000006d000027945 */ /* 0x000fd80003800000 */
[----:B0-----:R-:W-:Y:S05]  /*62b0*/  @P2 BRA `(.L_x_388) ;  /* 0x0000000400ac2947 */ /* 0x001fea0003800000 */
[----:B--2---:R-:W-:Y:S01]  /*62c0*/  IMAD.MOV.U32 R62, RZ, RZ, R49 ;  /* 0x000000ffff3e7224 */ /* 0x004fe200078e0031 */
[-C--:B------:R-:W-:Y:S02]  /*62d0*/  F2FP.F16.E4M3.UNPACK_B R66, R131.reuse.H1 ;  /* 0x00000083ff42723e */ /* 0x080fe400030006ff */
[----:B------:R-:W-:Y:S02]  /*62e0*/  F2FP.F16.E4M3.UNPACK_B R49, R130.H1 ;  /* 0x00000082ff31723e */ /* 0x000fe400030006ff */
[----:B------:R-:W-:Y:S01]  /*62f0*/  F2FP.F16.E4M3.UNPACK_B R60, R62 ;  /* 0x0000003eff3c723e */ /* 0x000fe200020006ff */
[----:B------:R-:W-:Y:S01]  /*6300*/  HADD2.F32 R65, -RZ, R66.H0_H0 ;  /* 0x20000042ff417230 */ /* 0x000fe20000004100 */
[----:B------:R-:W-:Y:S01]  /*6310*/  F2FP.F16.E4M3.UNPACK_B R70, R131 ;  /* 0x00000083ff46723e */ /* 0x000fe200020006ff */
[----:B------:R-:W-:Y:S02]  /*6320*/  HADD2.F32 R67, -RZ, R49.H0_H0 ;  /* 0x20000031ff437230 */ /* 0x000fe40000004100 */
[----:B------:R-:W-:-:S02]  /*6330*/  HADD2.F32 R64, -RZ, R60.H1_H1 ;  /* 0x3000003cff407230 */ /* 0x000fc40000004100 */
[----:B------:R-:W-:Y:S02]  /*6340*/  HADD2.F32 R60, -RZ, R60.H0_H0 ;  /* 0x2000003cff3c7230 */ /* 0x000fe40000004100 */
[----:B------:R-:W-:Y:S02]  /*6350*/  HADD2.F32 R49, -RZ, R49.H1_H1 ;  /* 0x30000031ff317230 */ /* 0x000fe40000004100 */
[-C--:B------:R-:W-:Y:S01]  /*6360*/  FMUL.FTZ R71, R64, R65.reuse ;  /* 0x0000004140477220 */ /* 0x080fe20000410000 */
[----:B------:R-:W-:-:S03]  /*6370*/  FMUL.FTZ R73, R60, R65 ;  /* 0x000000413c497220 */ /* 0x000fc60000410000 */
[-C--:B------:R-:W-:Y:S01]  /*6380*/  FFMA.FTZ R65, R60, R67.reuse, -R71 ;  /* 0x000000433c417223 */ /* 0x080fe20000010847 */
[----:B------:R-:W-:Y:S01]  /*6390*/  FFMA.FTZ R60, R64, R67, R73 ;  /* 0x00000043403c7223 */ /* 0x000fe20000010049 */
[----:B------:R-:W-:Y:S01]  /*63a0*/  F2FP.F16.E4M3.UNPACK_B R64, R62.H1 ;  /* 0x0000003eff40723e */ /* 0x000fe200030006ff */
[----:B------:R-:W-:Y:S01]  /*63b0*/  HADD2.F32 R67, -RZ, R66.H1_H1 ;  /* 0x30000042ff437230 */ /* 0x000fe20000004100 */
[----:B------:R-:W-:Y:S02]  /*63c0*/  MOV R62, R48 ;  /* 0x00000030003e7202 */ /* 0x000fe40000000f00 */
[----:B------:R-:W-:Y:S01]  /*63d0*/  F2FP.F16.E4M3.UNPACK_B R66, R130 ;  /* 0x00000082ff42723e */ /* 0x000fe200020006ff */
[--C-:B------:R-:W-:Y:S02]  /*63e0*/  HADD2.F32 R48, -RZ, R64.reuse.H1_H1 ;  /* 0x30000040ff307230 */ /* 0x100fe40000004100 */
[----:B------:R-:W-:-:S03]  /*63f0*/  HADD2.F32 R64, -RZ, R64.H0_H0 ;  /* 0x20000040ff407230 */ /* 0x000fc60000004100 */
[-C--:B------:R-:W-:Y:S02]  /*6400*/  FMUL.FTZ R71, R48, R67.reuse ;  /* 0x0000004330477220 */ /* 0x080fe40000410000 */
[C---:B------:R-:W-:Y:S02]  /*6410*/  FMUL.FTZ R67, R64.reuse, R67 ;  /* 0x0000004340437220 */ /* 0x040fe40000410000 */
[-C--:B------:R-:W-:Y:S01]  /*6420*/  FFMA.FTZ R64, R64, R49.reuse, -R71 ;  /* 0x0000003140407223 */ /* 0x080fe20000010847 */
[----:B------:R-:W-:Y:S02]  /*6430*/  HADD2.F32 R71, -RZ, R70.H1_H1 ;  /* 0x30000046ff477230 */ /* 0x000fe40000004100 */
[----:B------:R-:W-:Y:S01]  /*6440*/  FFMA.FTZ R75, R48, R49, R67 ;  /* 0x00000031304b7223 */ /* 0x000fe20000010043 */
[-C--:B------:R-:W-:Y:S01]  /*6450*/  F2FP.F16.E4M3.UNPACK_B R48, R62.reuse.H1 ;  /* 0x0000003eff30723e */ /* 0x080fe200030006ff */
[----:B------:R-:W-:Y:S01]  /*6460*/  HADD2.F32 R67, -RZ, R66.H1_H1 ;  /* 0x30000042ff437230 */ /* 0x000fe20000004100 */
[----:B------:R-:W-:Y:S01]  /*6470*/  F2FP.F16.E4M3.UNPACK_B R62, R62 ;  /* 0x0000003eff3e723e */ /* 0x000fe200020006ff */
[----:B------:R-:W-:Y:S01]  /*6480*/  HADD2.F32 R70, -RZ, R70.H0_H0 ;  /* 0x20000046ff467230 */ /* 0x000fe20000004100 */
[----:B------:R-:W-:Y:S01]  /*6490*/  F2FP.SATFINITE.E4M3.F32.PACK_AB_MERGE_C R64, R75, R64, RZ ;  /* 0x000000404b40723e */ /* 0x000fe200048070ff */
[----:B------:R-:W-:-:S02]  /*64a0*/  HADD2.F32 R49, -RZ, R48.H1_H1 ;  /* 0x30000030ff317230 */ /* 0x000fc40000004100 */
[----:B------:R-:W-:Y:S01]  /*64b0*/  HADD2.F32 R48, -RZ, R48.H0_H0 ;  /* 0x20000030ff307230 */ /* 0x000fe20000004100 */
[----:B------:R-:W-:Y:S01]  /*64c0*/  F2FP.SATFINITE.E4M3.F32.PACK_AB_MERGE_C R60, R60, R65, R64 ;  /* 0x000000413c3c723e */ /* 0x000fe20004807040 */
[----:B------:R-:W-:Y:S02]  /*64d0*/  HADD2.F32 R66, -RZ, R66.H0_H0 ;  /* 0x20000042ff427230 */ /* 0x000fe40000004100 */
[-C--:B------:R-:W-:Y:S01]  /*64e0*/  FMUL.FTZ R73, R49, R71.reuse ;  /* 0x0000004731497220 */ /* 0x080fe20000410000 */
[----:B------:R-:W-:Y:S01]  /*64f0*/  LOP3.LUT R65, R63, 0xff0000ff, RZ, 0xc0, !PT ;  /* 0xff0000ff3f417812 */ /* 0x000fe200078ec0ff */
[C---:B------:R-:W-:Y:S01]  /*6500*/  FMUL.FTZ R72, R48.reuse, R71 ;  /* 0x0000004730487220 */ /* 0x040fe20000410000 */
[----:B------:R-:W-:Y:S01]  /*6510*/  LOP3.LUT R64, R61, 0xff0000ff, RZ, 0xc0, !PT ;  /* 0xff0000ff3d407812 */ /* 0x000fe200078ec0ff */
[-C--:B------:R-:W-:Y:S02]  /*6520*/  FFMA.FTZ R48, R48, R67.reuse, -R73 ;  /* 0x0000004330307223 */ /* 0x080fe40000010849 */
[----:B------:R-:W-:Y:S01]  /*6530*/  FFMA.FTZ R49, R49, R67, R72 ;  /* 0x0000004331317223 */ /* 0x000fe20000010048 */
[----:B------:R-:W-:-:S02]  /*6540*/  HADD2.F32 R67, -RZ, R62.H1_H1 ;  /* 0x3000003eff437230 */ /* 0x000fc40000004100 */
[----:B------:R-:W-:Y:S02]  /*6550*/  HADD2.F32 R62, -RZ, R62.H0_H0 ;  /* 0x2000003eff3e7230 */ /* 0x000fe40000004100 */
[----:B------:R-:W-:Y:S01]  /*6560*/  F2FP.SATFINITE.E4M3.F32.PACK_AB_MERGE_C R48, R49, R48, RZ ;  /* 0x000000303130723e */ /* 0x000fe200048070ff */
[CC--:B------:R-:W-:Y:S01]  /*6570*/  FMUL.FTZ R71, R67.reuse, R70.reuse ;  /* 0x0000004643477220 */ /* 0x0c0fe20000410000 */
[----:B------:R-:W-:Y:S02]  /*6580*/  IMAD.MOV.U32 R49, RZ, RZ, R60 ;  /* 0x000000ffff317224 */ /* 0x000fe400078e003c */
[C---:B------:R-:W-:Y:S01]  /*6590*/  FMUL.FTZ R70, R62.reuse, R70 ;  /* 0x000000463e467220 */ /* 0x040fe20000410000 */
[-C--:B------:R-:W-:Y:S01]  /*65a0*/  FFMA.FTZ R62, R62, R66.reuse, -R71 ;  /* 0x000000423e3e7223 */ /* 0x080fe20000010847 */
[----:B------:R-:W-:Y:S02]  /*65b0*/  SHF.R.U32.HI R71, RZ, 0x8, R61 ;  /* 0x00000008ff477819 */ /* 0x000fe4000001163d */
[----:B------:R-:W-:Y:S01]  /*65c0*/  FFMA.FTZ R67, R67, R66, R70 ;  /* 0x0000004243437223 */ /* 0x000fe20000010046 */
[----:B------:R-:W-:-:S02]  /*65d0*/  SHF.R.U32.HI R66, RZ, 0x8, R63 ;  /* 0x00000008ff427819 */ /* 0x000fc4000001163f */
[----:B------:R-:W-:Y:S02]  /*65e0*/  SHF.R.U32.HI R63, RZ, 0x10, R63 ;  /* 0x00000010ff3f7819 */ /* 0x000fe4000001163f */
[----:B------:R-:W-:Y:S01]  /*65f0*/  SHF.R.U32.HI R70, RZ, 0x10, R61 ;  /* 0x00000010ff467819 */ /* 0x000fe2000001163d */
[----:B------:R-:W-:Y:S01]  /*6600*/  IMAD.SHL.U32 R66, R66, 0x100, RZ ;  /* 0x0000010042427824 */ /* 0x000fe200078e00ff */
[----:B------:R-:W-:Y:S01]  /*6610*/  F2FP.SATFINITE.E4M3.F32.PACK_AB_MERGE_C R48, R67, R62, R48 ;  /* 0x0000003e4330723e */ /* 0x000fe20004807030 */
[----:B------:R-:W-:-:S03]  /*6620*/  IMAD.SHL.U32 R61, R71, 0x100, RZ ;  /* 0x00000100473d7824 */ /* 0x000fc600078e00ff */
[----:B------:R-:W-:Y:S01]  /*6630*/  LOP3.LUT R65, R65, 0xff00, R66, 0xf8, !PT ;  /* 0x0000ff0041417812 */ /* 0x000fe200078ef842 */
[----:B------:R-:W-:Y:S01]  /*6640*/  IMAD.U32 R66, R63, 0x10000, RZ ;  /* 0x000100003f427824 */ /* 0x000fe200078e00ff */
[----:B------:R-:W-:Y:S01]  /*6650*/  LOP3.LUT R61, R64, 0xff00, R61, 0xf8, !PT ;  /* 0x0000ff00403d7812 */ /* 0x000fe200078ef83d */
[----:B------:R-:W-:Y:S01]  /*6660*/  IMAD.U32 R64, R70, 0x10000, RZ ;  /* 0x0001000046407824 */ /* 0x000fe200078e00ff */
[----:B------:R-:W-:Y:S02]  /*6670*/  MOV R63, R51 ;  /* 0x00000033003f7202 */ /* 0x000fe40000000f00 */
[----:B------:R-:W-:Y:S02]  /*6680*/  LOP3.LUT R65, R65, 0xff0000, R66, 0xf8, !PT ;  /* 0x00ff000041417812 */ /* 0x000fe400078ef842 */
[----:B------:R-:W-:Y:S02]  /*6690*/  F2FP.F16.E4M3.UNPACK_B R51, R63 ;  /* 0x0000003fff33723e */ /* 0x000fe400020006ff */
[----:B------:R-:W-:-:S02]  /*66a0*/  LOP3.LUT R61, R61, 0xff0000, R64, 0xf8, !PT ;  /* 0x00ff00003d3d7812 */ /* 0x000fc400078ef840 */
[----:B------:R-:W-:Y:S01]  /*66b0*/  F2FP.F16.E4M3.UNPACK_B R71, R65.H1 ;  /* 0x00000041ff47723e */ /* 0x000fe200030006ff */
[--C-:B------:R-:W-:Y:S01]  /*66c0*/  HADD2.F32 R64, -RZ, R51.reuse.H1_H1 ;  /* 0x30000033ff407230 */ /* 0x100fe20000004100 */
[----:B------:R-:W-:Y:S01]  /*66d0*/  F2FP.F16.E4M3.UNPACK_B R66, R61.H1 ;  /* 0x0000003dff42723e */ /* 0x000fe200030006ff */
[----:B------:R-:W-:Y:S02]  /*66e0*/  HADD2.F32 R51, -RZ, R51.H0_H0 ;  /* 0x20000033ff337230 */ /* 0x000fe40000004100 */
[----:B------:R-:W-:Y:S02]  /*66f0*/  HADD2.F32 R72, -RZ, R71.H0_H0 ;  /* 0x20000047ff487230 */ /* 0x000fe40000004100 */
[--C-:B------:R-:W-:Y:S02]  /*6700*/  HADD2.F32 R70, -RZ, R66.reuse.H0_H0 ;  /* 0x20000042ff467230 */ /* 0x100fe40000004100 */
[----:B------:R-:W-:Y:S02]  /*6710*/  HADD2.F32 R66, -RZ, R66.H1_H1 ;  /* 0x30000042ff427230 */ /* 0x000fe40000004100 */
[-C--:B------:R-:W-:Y:S01]  /*6720*/  FMUL.FTZ R74, R64, R72.reuse ;  /* 0x00000048404a7220 */ /* 0x080fe20000410000 */
[----:B------:R-:W-:-:S03]  /*6730*/  FMUL.FTZ R73, R51, R72 ;  /* 0x0000004833497220 */ /* 0x000fc60000410000 */
[-C--:B------:R-:W-:Y:S01]  /*6740*/  FFMA.FTZ R51, R51, R70.reuse, -R74 ;  /* 0x0000004633337223 */ /* 0x080fe2000001084a */
[----:B------:R-:W-:Y:S01]  /*6750*/  FFMA.FTZ R64, R64, R70, R73 ;  /* 0x0000004640407223 */ /* 0x000fe20000010049 */
[----:B------:R-:W-:Y:S01]  /*6760*/  F2FP.F16.E4M3.UNPACK_B R70, R63.H1 ;  /* 0x0000003fff46723e */ /* 0x000fe200030006ff */
[----:B------:R-:W-:Y:S02]  /*6770*/  IMAD.MOV.U32 R63, RZ, RZ, R50 ;  /* 0x000000ffff3f7224 */ /* 0x000fe400078e0032 */
[----:B------:R-:W-:Y:S02]  /*6780*/  HADD2.F32 R50, -RZ, R71.H1_H1 ;  /* 0x30000047ff327230 */ /* 0x000fe40000004100 */
[--C-:B------:R-:W-:Y:S02]  /*6790*/  HADD2.F32 R71, -RZ, R70.reuse.H1_H1 ;  /* 0x30000046ff477230 */ /* 0x100fe40000004100 */
[----:B------:R-:W-:-:S03]  /*67a0*/  HADD2.F32 R70, -RZ, R70.H0_H0 ;  /* 0x20000046ff467230 */ /* 0x000fc60000004100 */
[CC--:B------:R-:W-:Y:S02]  /*67b0*/  FMUL.FTZ R73, R71.reuse, R50.reuse ;  /* 0x0000003247497220 */ /* 0x0c0fe40000410000 */
[C---:B------:R-:W-:Y:S02]  /*67c0*/  FMUL.FTZ R72, R70.reuse, R50 ;  /* 0x0000003246487220 */ /* 0x040fe40000410000 */
[-C--:B------:R-:W-:Y:S01]  /*67d0*/  FFMA.FTZ R50, R70, R66.reuse, -R73 ;  /* 0x0000004246327223 */ /* 0x080fe20000010849 */
[----:B------:R-:W-:Y:S01]  /*67e0*/  F2FP.F16.E4M3.UNPACK_B R73, R65 ;  /* 0x00000041ff49723e */ /* 0x000fe200020006ff */
[----:B------:R-:W-:Y:S01]  /*67f0*/  FFMA.FTZ R71, R71, R66, R72 ;  /* 0x0000004247477223 */ /* 0x000fe20000010048 */
[----:B------:R-:W-:Y:S02]  /*6800*/  F2FP.F16.E4M3.UNPACK_B R65, R63.H1 ;  /* 0x0000003fff41723e */ /* 0x000fe400030006ff */
[----:B------:R-:W-:Y:S01]  /*6810*/  F2FP.F16.E4M3.UNPACK_B R70, R61 ;  /* 0x0000003dff46723e */ /* 0x000fe200020006ff */
[----:B------:R-:W-:Y:S01]  /*6820*/  HADD2.F32 R61, -RZ, R73.H1_H1 ;  /* 0x30000049ff3d7230 */ /* 0x000fe20000004100 */
[----:B------:R-:W-:Y:S01]  /*6830*/  F2FP.F16.E4M3.UNPACK_B R63, R63 ;  /* 0x0000003fff3f723e */ /* 0x000fe200020006ff */
[--C-:B------:R-:W-:Y:S01]  /*6840*/  HADD2.F32 R66, -RZ, R65.reuse.H1_H1 ;  /* 0x30000041ff427230 */ /* 0x100fe20000004100 */
[----:B------:R-:W-:Y:S01]  /*6850*/  F2FP.SATFINITE.E4M3.F32.PACK_AB_MERGE_C R71, R71, R50, RZ ;  /* 0x000000324747723e */ /* 0x000fe200048070ff */
[----:B------:R-:W-:-:S02]  /*6860*/  HADD2.F32 R65, -RZ, R65.H0_H0 ;  /* 0x20000041ff417230 */ /* 0x000fc40000004100 */
[--C-:B------:R-:W-:Y:S02]  /*6870*/  HADD2.F32 R72, -RZ, R70.reuse.H1_H1 ;  /* 0x30000046ff487230 */ /* 0x100fe40000004100 */
[-C--:B------:R-:W-:Y:S01]  /*6880*/  FMUL.FTZ R74, R66, R61.reuse ;  /* 0x0000003d424a7220 */ /* 0x080fe20000410000 */
[----:B------:R-:W-:Y:S02]  /*6890*/  HADD2.F32 R70, -RZ, R70.H0_H0 ;  /* 0x20000046ff467230 */ /* 0x000fe40000004100 */
[C---:B------:R-:W-:Y:S01]  /*68a0*/  FMUL.FTZ R75, R65.reuse, R61 ;  /* 0x0000003d414b7220 */ /* 0x040fe20000410000 */
[----:B------:R-:W-:Y:S01]  /*68b0*/  F2FP.SATFINITE.E4M3.F32.PACK_AB_MERGE_C R51, R64, R51, R71 ;  /* 0x000000334033723e */ /* 0x000fe20004807047 */
[-C--:B------:R-:W-:Y:S01]  /*68c0*/  FFMA.FTZ R61, R65, R72.reuse, -R74 ;  /* 0x00000048413d7223 */ /* 0x080fe2000001084a */
[----:B------:R-:W-:Y:S02]  /*68d0*/  HADD2.F32 R65, -RZ, R63.H1_H1 ;  /* 0x3000003fff417230 */ /* 0x000fe40000004100 */
[----:B------:R-:W-:Y:S01]  /*68e0*/  FFMA.FTZ R74, R66, R72, R75 ;  /* 0x00000048424a7223 */ /* 0x000fe2000001004b */
[----:B------:R-:W-:-:S02]  /*68f0*/  HADD2.F32 R66, -RZ, R73.H0_H0 ;  /* 0x20000049ff427230 */ /* 0x000fc40000004100 */
[----:B------:R-:W-:Y:S02]  /*6900*/  HADD2.F32 R63, -RZ, R63.H0_H0 ;  /* 0x2000003fff3f7230 */ /* 0x000fe40000004100 */
[----:B------:R-:W-:Y:S01]  /*6910*/  F2FP.SATFINITE.E4M3.F32.PACK_AB_MERGE_C R61, R74, R61, RZ ;  /* 0x0000003d4a3d723e */ /* 0x000fe200048070ff */
[-C--:B------:R-:W-:Y:S02]  /*6920*/  FMUL.FTZ R72, R65, R66.reuse ;  /* 0x0000004241487220 */ /* 0x080fe40000410000 */
[C---:B------:R-:W-:Y:S02]  /*6930*/  FMUL.FTZ R66, R63.reuse, R66 ;  /* 0x000000423f427220 */ /* 0x040fe40000410000 */
[-C--:B------:R-:W-:Y:S02]  /*6940*/  FFMA.FTZ R72, R63, R70.reuse, -R72 ;  /* 0x000000463f487223 */ /* 0x080fe40000010848 */
[----:B------:R-:W-:-:S05]  /*6950*/  FFMA.FTZ R65, R65, R70, R66 ;  /* 0x0000004641417223 */ /* 0x000fca0000010042 */
[----:B------:R-:W-:-:S07]  /*6960*/  F2FP.SATFINITE.E4M3.F32.PACK_AB_MERGE_C R50, R65, R72, R61 ;  /* 0x000000484132723e */ /* 0x000fce000480703d */
.L_x_388:
[----:B------:R-:W-:Y:S05]  /*6970*/  BSYNC B2 ;  /* 0x0000000000027941 */ /* 0x000fea0003800000 */
.L_x_387:
[----:B------:R-:W-:Y:S02]  /*6980*/  ULDC.64 UR4, c[0x0][0x2e8] ;  /* 0x0000ba0000047ab9 */ /* 0x000fe40000000a00 */
[----:B------:R-:W-:-:S04]  /*6990*/  IADD3 R60, P2, P3, R43, UR4, R69 ;  /* 0x000000042b3c7c10 */ /* 0x000fc8000fb5e045 */
[----:B------:R-:W-:-:S05]  /*69a0*/  IADD3.X R61, R105, UR5, R68, P2, P3 ;  /* 0x00000005693d7c10 */ /* 0x000fca00097e6444 */
[----:B--2---:R2:W-:Y:S04]  /*69b0*/  STG.E.128 desc[UR42][R60.64], R48 ;  /* 0x000000303c007986 */ /* 0x0045e8000c101d2a */
.L_x_382:
[----:B------:R-:W-:Y:S05]  /*69c0*/  BSYNC B1 ;  /* 0x0000000000017941 */ /* 0x000fea0003800000 */
.L_x_381:
[----:B------:R-:W-:Y:S05]  /*69d0*/  @P4 BRA `(.L_x_389) ;  /* 0x0000005c00344947 */ /* 0x000fea0003800000 */
[----:B------:R-:W-:Y:S01]  /*69e0*/  IADD3 R120, P2, P3, R34, R120, R16 ;  /* 0x0000007822787210 */ /* 0x000fe20007b5e010 */
[----:B------:R-:W-:Y:S03]  /*69f0*/  BSSY B1, `(.L_x_390) ;  /* 0x0000078000017945 */ /* 0x000fe60003800000 */
[----:B------:R-:W-:Y:S01]  /*6a00*/  IADD3.X R85, R37, R85, R17, P2, P3 ;  /* 0x0000005525557210 */ /* 0x000fe200017e6411 */
[----:B------:R-:W-:Y:S08]  /*6a10*/  @P0 BRA `(.L_x_391) ;  /* 0x0000000400d40947 */ /* 0x000ff00003800000 */
[----:B0-2---:R0:W2:Y:S01]  /*6a20*/  LDS.128 R48, [R113+0x2b400] ;  /* 0x02b4000071307984 */ /* 0x0050a20000000c00 */
[----:B------:R-:W-:Y:S01]  /*6a30*/  ISETP.GE.AND P2, PT, R18, R84, PT ;  /* 0x000000541200720c */ /* 0x000fe20003f46270 */
[----:B------:R-:W-:-:S12]  /*6a40*/  BSSY B2, `(.L_x_392) ;  /* 0x000006e000027945 */ /* 0x000fd80003800000 */
[----:B0-----:R-:W-:Y:S05]  /*6a50*/  @P2 BRA `(.L_x_393) ;  /* 0x0000000400b02947 */ /* 0x001fea0003800000 */
[----:B--2---:R-:W-:Y:S01]  /*6a60*/  IMAD.MOV.U32 R60, RZ, RZ, R49 ;  /* 0x000000ffff3c7224 */ /* 0x004fe200078e0031 */
[----:B------:R-:W-:Y:S02]  /*6a70*/  F2FP.F16.E4M3.UNPACK_B R63, R123.H1 ;  /* 0x0000007bff3f723e */ /* 0x000fe400030006ff */
[----:B------:R-:W-:Y:S02]  /*6a80*/  F2FP.F16.E4M3.UNPACK_B R64, R122.H1 ;  /* 0x0000007aff40723e */ /* 0x000fe400030006ff */
[----:B------:R-:W-:Y:S01]  /*6a90*/  F2FP.F16.E4M3.UNPACK_B R49, R60 ;  /* 0x0000003cff31723e */ /* 0x000fe200020006ff */
[--C-:B------:R-:W-:Y:S01]  /*6aa0*/  HADD2.F32 R61, -RZ, R63.reuse.H0_H0 ;  /* 0x2000003fff3d7230 */ /* 0x100fe20000004100 */
[--C-:B------:R-:W-:Y:S01]  /*6ab0*/  SHF.R.U32.HI R69, RZ, 0x8, R57.reuse ;  /* 0x00000008ff457819 */ /* 0x100fe20000011639 */
[----:B------:R-:W-:Y:S01]  /*6ac0*/  HADD2.F32 R68, -RZ, R63.H1_H1 ;  /* 0x3000003fff447230 */ /* 0x000fe20000004100 */
[----:B------:R-:W-:Y:S01]  /*6ad0*/  LOP3.LUT R62, R57, 0xff0000ff, RZ, 0xc0, !PT ;  /* 0xff0000ff393e7812 */ /* 0x000fe200078ec0ff */
[--C-:B------:R-:W-:Y:S01]  /*6ae0*/  HADD2.F32 R56, -RZ, R49.reuse.H0_H0 ;  /* 0x20000031ff387230 */ /* 0x100fe20000004100 */
[----:B------:R-:W-:Y:S01]  /*6af0*/  SHF.R.U32.HI R58, RZ, 0x10, R57 ;  /* 0x00000010ff3a7819 */ /* 0x000fe20000011639 */
[----:B------:R-:W-:Y:S01]  /*6b00*/  HADD2.F32 R49, -RZ, R49.H1_H1 ;  /* 0x30000031ff317230 */ /* 0x000fe20000004100 */
[----:B------:R-:W-:Y:S01]  /*6b10*/  SHF.R.U32.HI R67, RZ, 0x8, R59 ;  /* 0x00000008ff437819 */ /* 0x000fe2000001163b */
[----:B------:R-:W-:-:S02]  /*6b20*/  HADD2.F32 R57, -RZ, R64.H0_H0 ;  /* 0x20000040ff397230 */ /* 0x000fc40000004100 */
[CC--:B------:R-:W-:Y:S01]  /*6b30*/  FMUL.FTZ R66, R56.reuse, R61.reuse ;  /* 0x0000003d38427220 */ /* 0x0c0fe20000410000 */
[----:B------:R-:W-:Y:S02]  /*6b40*/  HADD2.F32 R64, -RZ, R64.H1_H1 ;  /* 0x30000040ff407230 */ /* 0x000fe40000004100 */
[C---:B------:R-:W-:Y:S01]  /*6b50*/  FMUL.FTZ R65, R49.reuse, R61 ;  /* 0x0000003d31417220 */ /* 0x040fe20000410000 */
[----:B------:R-:W-:Y:S01]  /*6b60*/  SHF.R.U32.HI R61, RZ, 0x10, R59 ;  /* 0x00000010ff3d7819 */ /* 0x000fe2000001163b */
[----:B------:R-:W-:Y:S01]  /*6b70*/  FFMA.FTZ R49, R49, R57, R66 ;  /* 0x0000003931317223 */ /* 0x000fe20000010042 */
[----:B------:R-:W-:Y:S01]  /*6b80*/  F2FP.F16.E4M3.UNPACK_B R123, R123 ;  /* 0x0000007bff7b723e */ /* 0x000fe200020006ff */
[----:B------:R-:W-:Y:S01]  /*6b90*/  FFMA.FTZ R56, R56, R57, -R65 ;  /* 0x0000003938387223 */ /* 0x000fe20000010841 */
[----:B------:R-:W-:Y:S02]  /*6ba0*/  F2FP.F16.E4M3.UNPACK_B R57, R60.H1 ;  /* 0x0000003cff39723e */ /* 0x000fe400030006ff */
[----:B------:R-:W-:Y:S01]  /*6bb0*/  LOP3.LUT R60, R59, 0xff0000ff, RZ, 0xc0, !PT ;  /* 0xff0000ff3b3c7812 */ /* 0x000fe200078ec0ff */
[----:B------:R-:W-:Y:S01]  /*6bc0*/  IMAD.MOV.U32 R59, RZ, RZ, R48 ;  /* 0x000000ffff3b7224 */ /* 0x000fe200078e0030 */
[----:B------:R-:W-:Y:S01]  /*6bd0*/  SHF.L.U32 R65, R69, 0x8, RZ ;  /* 0x0000000845417819 */ /* 0x000fe200000006ff */
[--C-:B------:R-:W-:Y:S01]  /*6be0*/  HADD2.F32 R63, -RZ, R57.reuse.H1_H1 ;  /* 0x30000039ff3f7230 */ /* 0x100fe20000004100 */
[----:B------:R-:W-:Y:S01]  /*6bf0*/  F2FP.F16.E4M3.UNPACK_B R122, R122 ;  /* 0x0000007aff7a723e */ /* 0x000fe200020006ff */
[----:B------:R-:W-:Y:S01]  /*6c00*/  HADD2.F32 R57, -RZ, R57.H0_H0 ;  /* 0x20000039ff397230 */ /* 0x000fe20000004100 */
[----:B------:R-:W-:Y:S01]  /*6c10*/  LOP3.LUT R66, R62, 0xff00, R65, 0xf8, !PT ;  /* 0x0000ff003e427812 */ /* 0x000fe200078ef841 */
[----:B------:R-:W-:-:S02]  /*6c20*/  IMAD.SHL.U32 R65, R67, 0x100, RZ ;  /* 0x0000010043417824 */ /* 0x000fc400078e00ff */
[-C--:B------:R-:W-:Y:S01]  /*6c30*/  FMUL.FTZ R48, R63, R68.reuse ;  /* 0x000000443f307220 */ /* 0x080fe20000410000 */
[----:B------:R-:W-:Y:S01]  /*6c40*/  F2FP.F16.E4M3.UNPACK_B R62, R59.H1 ;  /* 0x0000003bff3e723e */ /* 0x000fe200030006ff */
[C---:B------:R-:W-:Y:S01]  /*6c50*/  FMUL.FTZ R68, R57.reuse, R68 ;  /* 0x0000004439447220 */ /* 0x040fe20000410000 */
[----:B------:R-:W-:Y:S02]  /*6c60*/  IMAD.U32 R67, R58, 0x10000, RZ ;  /* 0x000100003a437824 */ /* 0x000fe400078e00ff */
[-C--:B------:R-:W-:Y:S01]  /*6c70*/  FFMA.FTZ R48, R57, R64.reuse, -R48 ;  /* 0x0000004039307223 */ /* 0x080fe20000010830 */
[----:B------:R-:W-:Y:S01]  /*6c80*/  LOP3.LUT R69, R60, 0xff00, R65, 0xf8, !PT ;  /* 0x0000ff003c457812 */ /* 0x000fe200078ef841 */
[----:B------:R-:W-:Y:S01]  /*6c90*/  FFMA.FTZ R57, R63, R64, R68 ;  /* 0x000000403f397223 */ /* 0x000fe20000010044 */
[----:B------:R-:W-:Y:S01]  /*6ca0*/  HADD2.F32 R68, -RZ, R123.H1_H1 ;  /* 0x3000007bff447230 */ /* 0x000fe20000004100 */
[----:B------:R-:W-:Y:S01]  /*6cb0*/  LOP3.LUT R60, R66, 0xff0000, R67, 0xf8, !PT ;  /* 0x00ff0000423c7812 */ /* 0x000fe200078ef843 */
[----:B------:R-:W-:-:S02]  /*6cc0*/  HADD2.F32 R63, -RZ, R62.H0_H0 ;  /* 0x2000003eff3f7230 */ /* 0x000fc40000004100 */
[----:B------:R-:W-:Y:S01]  /*6cd0*/  HADD2.F32 R64, -RZ, R62.H1_H1 ;  /* 0x3000003eff407230 */ /* 0x000fe20000004100 */
[----:B------:R-:W-:Y:S01]  /*6ce0*/  F2FP.F16.E4M3.UNPACK_B R62, R59 ;  /* 0x0000003bff3e723e */ /* 0x000fe200020006ff */
[----:B------:R-:W-:Y:S02]  /*6cf0*/  HADD2.F32 R65, -RZ, R122.H1_H1 ;  /* 0x3000007aff417230 */ /* 0x000fe40000004100 */
[-C--:B------:R-:W-:Y:S01]  /*6d00*/  FMUL.FTZ R71, R63, R68.reuse ;  /* 0x000000443f477220 */ /* 0x080fe20000410000 */
[----:B------:R-:W-:Y:S02]  /*6d10*/  IMAD.U32 R66, R61, 0x10000, RZ ;  /* 0x000100003d427824 */ /* 0x000fe400078e00ff */
[C---:B------:R-:W-:Y:S01]  /*6d20*/  FMUL.FTZ R58, R64.reuse, R68 ;  /* 0x00000044403a7220 */ /* 0x040fe20000410000 */
[----:B------:R-:W-:Y:S02]  /*6d30*/  HADD2.F32 R123, -RZ, R123.H0_H0 ;  /* 0x2000007bff7b7230 */ /* 0x000fe40000004100 */
[----:B------:R-:W-:Y:S01]  /*6d40*/  FFMA.FTZ R59, R64, R65, R71 ;  /* 0x00000041403b7223 */ /* 0x000fe20000010047 */
[----:B------:R-:W-:-:S02]  /*6d50*/  HADD2.F32 R64, -RZ, R62.H1_H1 ;  /* 0x3000003eff407230 */ /* 0x000fc40000004100 */
[----:B------:R-:W-:Y:S01]  /*6d60*/  FFMA.FTZ R58, R63, R65, -R58 ;  /* 0x000000413f3a7223 */ /* 0x000fe2000001083a */
[----:B------:R-:W-:Y:S01]  /*6d70*/  HADD2.F32 R62, -RZ, R62.H0_H0 ;  /* 0x2000003eff3e7230 */ /* 0x000fe20000004100 */
[----:B------:R-:W-:Y:S01]  /*6d80*/  LOP3.LUT R63, R69, 0xff0000, R66, 0xf8, !PT ;  /* 0x00ff0000453f7812 */ /* 0x000fe200078ef842 */
[----:B------:R-:W-:Y:S02]  /*6d90*/  IMAD.MOV.U32 R65, RZ, RZ, R51 ;  /* 0x000000ffff417224 */ /* 0x000fe400078e0033 */
[-C--:B------:R-:W-:Y:S01]  /*6da0*/  FMUL.FTZ R51, R64, R123.reuse ;  /* 0x0000007b40337220 */ /* 0x080fe20000410000 */
[----:B------:R-:W-:Y:S02]  /*6db0*/  HADD2.F32 R67, -RZ, R122.H0_H0 ;  /* 0x2000007aff437230 */ /* 0x000fe40000004100 */
[C---:B------:R-:W-:Y:S01]  /*6dc0*/  FMUL.FTZ R123, R62.reuse, R123 ;  /* 0x0000007b3e7b7220 */ /* 0x040fe20000410000 */
[----:B------:R-:W-:Y:S02]  /*6dd0*/  F2FP.F16.E4M3.UNPACK_B R69, R63.H1 ;  /* 0x0000003fff45723e */ /* 0x000fe400030006ff */
[----:B------:R-:W-:Y:S01]  /*6de0*/  F2FP.F16.E4M3.UNPACK_B R61, R65 ;  /* 0x00000041ff3d723e */ /* 0x000fe200020006ff */
[-C--:B------:R-:W-:Y:S01]  /*6df0*/  FFMA.FTZ R51, R62, R67.reuse, -R51 ;  /* 0x000000433e337223 */ /* 0x080fe20000010833 */
[----:B------:R-:W-:Y:S01]  /*6e00*/  FFMA.FTZ R62, R64, R67, R123 ;  /* 0x00000043403e7223 */ /* 0x000fe2000001007b */
[----:B------:R-:W-:Y:S01]  /*6e10*/  F2FP.F16.E4M3.UNPACK_B R68, R60.H1 ;  /* 0x0000003cff44723e */ /* 0x000fe200030006ff */
[----:B------:R-:W-:Y:S01]  /*6e20*/  HADD2.F32 R66, -RZ, R69.H0_H0 ;  /* 0x20000045ff427230 */ /* 0x000fe20000004100 */
[----:B------:R-:W-:Y:S01]  /*6e30*/  F2FP.SATFINITE.E4M3.F32.PACK_AB_MERGE_C R57, R57, R48, RZ ;  /* 0x000000303939723e */ /* 0x000fe200048070ff */
[--C-:B------:R-:W-:Y:S01]  /*6e40*/  HADD2.F32 R64, -RZ, R61.reuse.H1_H1 ;  /* 0x3000003dff407230 */ /* 0x100fe20000004100 */
[----:B------:R-:W-:Y:S01]  /*6e50*/  F2FP.SATFINITE.E4M3.F32.PACK_AB_MERGE_C R58, R59, R58, RZ ;  /* 0x0000003a3b3a723e */ /* 0x000fe200048070ff */
[----:B------:R-:W-:Y:S01]  /*6e60*/  HADD2.F32 R61, -RZ, R61.H0_H0 ;  /* 0x2000003dff3d7230 */ /* 0x000fe20000004100 */
[----:B------:R-:W-:Y:S01]  /*6e70*/  F2FP.SATFINITE.E4M3.F32.PACK_AB_MERGE_C R49, R49, R56, R57 ;  /* 0x000000383131723e */ /* 0x000fe20004807039 */
[----:B------:R-:W-:-:S02]  /*6e80*/  HADD2.F32 R67, -RZ, R68.H0_H0 ;  /* 0x20000044ff437230 */ /* 0x000fc40000004100 */
[CC--:B------:R-:W-:Y:S01]  /*6e90*/  FMUL.FTZ R70, R64.reuse, R66.reuse ;  /* 0x0000004240467220 */ /* 0x0c0fe20000410000 */
[----:B------:R-:W-:Y:S02]  /*6ea0*/  HADD2.F32 R69, -RZ, R69.H1_H1 ;  /* 0x30000045ff457230 */ /* 0x000fe40000004100 */
[C---:B------:R-:W-:Y:S01]  /*6eb0*/  FMUL.FTZ R71, R61.reuse, R66 ;  /* 0x000000423d477220 */ /* 0x040fe20000410000 */
[----:B------:R-:W-:Y:S01]  /*6ec0*/  F2FP.F16.E4M3.UNPACK_B R66, R65.H1 ;  /* 0x00000041ff42723e */ /* 0x000fe200030006ff */
[-C--:B------:R-:W-:Y:S01]  /*6ed0*/  FFMA.FTZ R61, R61, R67.reuse, -R70 ;  /* 0x000000433d3d7223 */ /* 0x080fe20000010846 */
[----:B------:R-:W-:Y:S02]  /*6ee0*/  HADD2.F32 R68, -RZ, R68.H1_H1 ;  /* 0x30000044ff447230 */ /* 0x000fe40000004100 */
[----:B------:R-:W-:Y:S01]  /*6ef0*/  FFMA.FTZ R64, R64, R67, R71 ;  /* 0x0000004340407223 */ /* 0x000fe20000010047 */
[----:B------:R-:W-:Y:S01]  /*6f00*/  MOV R65, R50 ;  /* 0x0000003200417202 */ /* 0x000fe20000000f00 */
[--C-:B------:R-:W-:Y:S01]  /*6f10*/  HADD2.F32 R67, -RZ, R66.reuse.H1_H1 ;  /* 0x30000042ff437230 */ /* 0x100fe20000004100 */
[----:B------:R-:W-:Y:S01]  /*6f20*/  F2FP.SATFINITE.E4M3.F32.PACK_AB_MERGE_C R51, R62, R51, R58 ;  /* 0x000000333e33723e */ /* 0x000fe2000480703a */
[----:B------:R-:W-:-:S03]  /*6f30*/  HADD2.F32 R66, -RZ, R66.H0_H0 ;  /* 0x20000042ff427230 */ /* 0x000fc60000004100 */
[CC--:B------:R-:W-:Y:S02]  /*6f40*/  FMUL.FTZ R71, R67.reuse, R69.reuse ;  /* 0x0000004543477220 */ /* 0x0c0fe40000410000 */
[C---:B------:R-:W-:Y:S01]  /*6f50*/  FMUL.FTZ R70, R66.reuse, R69 ;  /* 0x0000004542467220 */ /* 0x040fe20000410000 */
[----:B------:R-:W-:Y:S01]  /*6f60*/  F2FP.F16.E4M3.UNPACK_B R69, R63 ;  /* 0x0000003fff45723e */ /* 0x000fe200020006ff */
[-C--:B------:R-:W-:Y:S01]  /*6f70*/  FFMA.FTZ R50, R66, R68.reuse, -R71 ;  /* 0x0000004442327223 */ /* 0x080fe20000010847 */
[-C--:B------:R-:W-:Y:S01]  /*6f80*/  F2FP.F16.E4M3.UNPACK_B R66, R65.reuse.H1 ;  /* 0x00000041ff42723e */ /* 0x080fe200030006ff */
[----:B------:R-:W-:Y:S01]  /*6f90*/  FFMA.FTZ R63, R67, R68, R70 ;  /* 0x00000044433f7223 */ /* 0x000fe20000010046 */
[----:B------:R-:W-:Y:S01]  /*6fa0*/  F2FP.F16.E4M3.UNPACK_B R68, R60 ;  /* 0x0000003cff44723e */ /* 0x000fe200020006ff */
[----:B------:R-:W-:Y:S01]  /*6fb0*/  HADD2.F32 R70, -RZ, R69.H1_H1 ;  /* 0x30000045ff467230 */ /* 0x000fe20000004100 */
[----:B------:R-:W-:Y:S01]  /*6fc0*/  F2FP.F16.E4M3.UNPACK_B R65, R65 ;  /* 0x00000041ff41723e */ /* 0x000fe200020006ff */
[--C-:B------:R-:W-:Y:S01]  /*6fd0*/  HADD2.F32 R67, -RZ, R66.reuse.H1_H1 ;  /* 0x30000042ff437230 */ /* 0x100fe20000004100 */
[----:B------:R-:W-:Y:S01]  /*6fe0*/  F2FP.SATFINITE.E4M3.F32.PACK_AB_MERGE_C R63, R63, R50, RZ ;  /* 0x000000323f3f723e */ /* 0x000fe200048070ff */
[----:B------:R-:W-:-:S02]  /*6ff0*/  HADD2.F32 R66, -RZ, R66.H0_H0 ;  /* 0x20000042ff427230 */ /* 0x000fc40000004100 */
[--C-:B------:R-:W-:Y:S02]  /*7000*/  HADD2.F32 R60, -RZ, R68.reuse.H1_H1 ;  /* 0x30000044ff3c7230 */ /* 0x100fe40000004100 */
[CC--:B------:R-:W-:Y:S01]  /*7010*/  FMUL.FTZ R71, R67.reuse, R70.reuse ;  /* 0x0000004643477220 */ /* 0x0c0fe20000410000 */
[----:B------:R-:W-:Y:S02]  /*7020*/  HADD2.F32 R69, -RZ, R69.H0_H0 ;  /* 0x20000045ff457230 */ /* 0x000fe40000004100 */
[C---:B------:R-:W-:Y:S01]  /*7030*/  FMUL.FTZ R70, R66.reuse, R70 ;  /* 0x0000004642467220 */ /* 0x040fe20000410000 */
[----:B------:R-:W-:Y:S02]  /*7040*/  HADD2.F32 R68, -RZ, R68.H0_H0 ;  /* 0x20000044ff447230 */ /* 0x000fe40000004100 */
[-C--:B------:R-:W-:Y:S01]  /*7050*/  FFMA.FTZ R71, R66, R60.reuse, -R71 ;  /* 0x0000003c42477223 */ /* 0x080fe20000010847 */
[----:B------:R-:W-:Y:S01]  /*7060*/  F2FP.SATFINITE.E4M3.F32.PACK_AB_MERGE_C R61, R64, R61, R63 ;  /* 0x0000003d403d723e */ /* 0x000fe2000480703f */
[----:B------:R-:W-:Y:S01]  /*7070*/  FFMA.FTZ R70, R67, R60, R70 ;  /* 0x0000003c43467223 */ /* 0x000fe20000010046 */
[----:B------:R-:W-:-:S02]  /*7080*/  HADD2.F32 R60, -RZ, R65.H1_H1 ;  /* 0x30000041ff3c7230 */ /* 0x000fc40000004100 */
[----:B------:R-:W-:Y:S02]  /*7090*/  HADD2.F32 R65, -RZ, R65.H0_H0 ;  /* 0x20000041ff417230 */ /* 0x000fe40000004100 */
[----:B------:R-:W-:Y:S01]  /*70a0*/  F2FP.SATFINITE.E4M3.F32.PACK_AB_MERGE_C R70, R70, R71, RZ ;  /* 0x000000474646723e */ /* 0x000fe200048070ff */
[CC--:B------:R-:W-:Y:S02]  /*70b0*/  FMUL.FTZ R48, R60.reuse, R69.reuse ;  /* 0x000000453c307220 */ /* 0x0c0fe40000410000 */
[C---:B------:R-:W-:Y:S02]  /*70c0*/  FMUL.FTZ R69, R65.reuse, R69 ;  /* 0x0000004541457220 */ /* 0x040fe40000410000 */
[-C--:B------:R-:W-:Y:S02]  /*70d0*/  FFMA.FTZ R48, R65, R68.reuse, -R48 ;  /* 0x0000004441307223 */ /* 0x080fe40000010830 */
[----:B------:R-:W-:-:S05]  /*70e0*/  FFMA.FTZ R69, R60, R68, R69 ;  /* 0x000000443c457223 */ /* 0x000fca0000010045 */
[----:B------:R-:W-:Y:S01]  /*70f0*/  F2FP.SATFINITE.E4M3.F32.PACK_AB_MERGE_C R50, R69, R48, R70 ;  /* 0x000000304532723e */ /* 0x000fe20004807046 */
[----:B------:R-:W-:Y:S02]  /*7100*/  IMAD.MOV.U32 R48, RZ, RZ, R51 ;  /* 0x000000ffff307224 */ /* 0x000fe400078e0033 */
[----:B------:R-:W-:-:S07]  /*7110*/  IMAD.MOV.U32 R51, RZ, RZ, R61 ;  /* 0x000000ffff337224 */ /* 0x000fce00078e003d */
.L_x_393:
[----:B------:R-:W-:Y:S05]  /*7120*/  BSYNC B2 ;  /* 0x0000000000027941 */ /* 0x000fea0003800000 */
.L_x_392:
[----:B------:R-:W-:Y:S02]  /*7130*/  ULDC.64 UR4, c[0x0][0x2e8] ;  /* 0x0000ba0000047ab9 */ /* 0x000fe40000000a00 */
[----:B------:R-:W-:-:S04]  /*7140*/  IADD3 R56, P2, P3, R120, UR4, R102 ;  /* 0x0000000478387c10 */ /* 0x000fc8000fb5e066 */
[----:B------:R-:W-:-:S05]  /*7150*/  IADD3.X R57, R85, UR5, R42, P2, P3 ;  /* 0x0000000555397c10 */ /* 0x000fca00097e642a */
[----:B--2---:R3:W-:Y:S04]  /*7160*/  STG.E.128 desc[UR42][R56.64], R48 ;  /* 0x0000003038007986 */ /* 0x0047e8000c101d2a */
.L_x_391:
[----:B------:R-:W-:Y:S05]  /*7170*/  BSYNC B1 ;  /* 0x0000000000017941 */ /* 0x000fea0003800000 */
.L_x_390:
[----:B------:R-:W-:Y:S05]  /*7180*/  @P1 BRA `(.L_x_389) ;  /* 0x0000005400481947 */ /* 0x000fea0003800000 */
[----:B0-23--:R0:W2:Y:S01]  /*7190*/  LDS.128 R48, [R113+0x2f400] ;  /* 0x02f4000071307984 */ /* 0x00d0a20000000c00 */
[----:B------:R-:W-:Y:S01]  /*71a0*/  ISETP.GE.AND P2, PT, R233, R84, PT ;  /* 0x00000054e900720c */ /* 0x000fe20003f46270 */
[----:B------:R-:W-:-:S12]  /*71b0*/  BSSY B1, `(.L_x_394) ;  /* 0x0000069000017945 */ /* 0x000fd80003800000 */
[----:B0-----:R-:W-:Y:S05]  /*71c0*/  @P2 BRA `(.L_x_395) ;  /* 0x00000004009c2947 */ /* 0x001fea0003800000 */
[----:B------:R-:W-:Y:S02]  /*71d0*/  SHF.R.U32.HI R52, RZ, 0x8, R53 ;  /* 0x00000008ff347819 */ /* 0x000fe40000011635 */
[----:B------:R-:W-:Y:S02]  /*71e0*/  SHF.R.U32.HI R54, RZ, 0x8, R55 ;  /* 0x00000008ff367819 */ /* 0x000fe40000011637 */
[----:B------:R-:W-:Y:S01]  /*71f0*/  SHF.R.U32.HI R59, RZ, 0x10, R53 ;  /* 0x00000010ff3b7819 */ /* 0x000fe20000011635 */
[----:B------:R-:W-:Y:S01]  /*7200*/  IMAD.SHL.U32 R52, R52, 0x100, RZ ;  /* 0x0000010034347824 */ /* 0x000fe200078e00ff */
[----:B------:R-:W-:Y:S02]  /*7210*/  SHF.R.U32.HI R57, RZ, 0x10, R55 ;  /* 0x00000010ff397819 */ /* 0x000fe40000011637 */
[----:B------:R-:W-:Y:S01]  /*7220*/  LOP3.LUT R56, R55, 0xff0000ff, RZ, 0xc0, !PT ;  /* 0xff0000ff37387812 */ /* 0x000fe200078ec0ff */
[----:B------:R-:W-:Y:S01]  /*7230*/  IMAD.SHL.U32 R55, R54, 0x100, RZ ;  /* 0x0000010036377824 */ /* 0x000fe200078e00ff */
[----:B------:R-:W-:-:S02]  /*7240*/  LOP3.LUT R53, R53, 0xff0000ff, RZ, 0xc0, !PT ;  /* 0xff0000ff35357812 */ /* 0x000fc400078ec0ff */
[----:B--2---:R-:W-:Y:S02]  /*7250*/  MOV R54, R48 ;  /* 0x0000003000367202 */ /* 0x004fe40000000f00 */
[----:B------:R-:W-:Y:S01]  /*7260*/  LOP3.LUT R53, R53, 0xff00, R52, 0xf8, !PT ;  /* 0x0000ff0035357812 */ /* 0x000fe200078ef834 */
[----:B------:R-:W-:Y:S01]  /*7270*/  IMAD.U32 R52, R59, 0x10000, RZ ;  /* 0x000100003b347824 */ /* 0x000fe200078e00ff */
[----:B------:R-:W-:Y:S01]  /*7280*/  LOP3.LUT R58, R56, 0xff00, R55, 0xf8, !PT ;  /* 0x0000ff00383a7812 */ /* 0x000fe200078ef837 */
[----:B------:R-:W-:Y:S01]  /*7290*/  IMAD.U32 R55, R57, 0x10000, RZ ;  /* 0x0001000039377824 */ /* 0x000fe200078e00ff */
[----:B------:R-:W-:Y:S02]  /*72a0*/  F2FP.F16.E4M3.UNPACK_B R56, R87.H1 ;  /* 0x00000057ff38723e */ /* 0x000fe400030006ff */
[-C--:B------:R-:W-:Y:S02]  /*72b0*/  F2FP.F16.E4M3.UNPACK_B R48, R49.reuse ;  /* 0x00000031ff30723e */ /* 0x080fe400020006ff */
[----:B------:R-:W-:Y:S01]  /*72c0*/  LOP3.LUT R52, R53, 0xff0000, R52, 0xf8, !PT ;  /* 0x00ff000035347812 */ /* 0x000fe200078ef834 */
[----:B------:R-:W-:Y:S01]  /*72d0*/  HADD2.F32 R60, -RZ, R56.H0_H0 ;  /* 0x20000038ff3c7230 */ /* 0x000fe20000004100 */
[----:B------:R-:W-:Y:S01]  /*72e0*/  LOP3.LUT R53, R58, 0xff0000, R55, 0xf8, !PT ;  /* 0x00ff00003a357812 */ /* 0x000fe200078ef837 */
[--C-:B------:R-:W-:Y:S01]  /*72f0*/  HADD2.F32 R55, -RZ, R48.reuse.H1_H1 ;  /* 0x30000030ff377230 */ /* 0x100fe20000004100 */
[----:B------:R-:W-:Y:S01]  /*7300*/  F2FP.F16.E4M3.UNPACK_B R58, R86.H1 ;  /* 0x00000056ff3a723e */ /* 0x000fe200030006ff */
[----:B------:R-:W-:Y:S01]  /*7310*/  HADD2.F32 R48, -RZ, R48.H0_H0 ;  /* 0x20000030ff307230 */ /* 0x000fe20000004100 */
[----:B------:R-:W-:Y:S01]  /*7320*/  F2FP.F16.E4M3.UNPACK_B R49, R49.H1 ;  /* 0x00000031ff31723e */ /* 0x000fe200030006ff */
[----:B------:R-:W-:-:S02]  /*7330*/  HADD2.F32 R61, -RZ, R56.H1_H1 ;  /* 0x30000038ff3d7230 */ /* 0x000fc40000004100 */
[CC--:B------:R-:W-:Y:S01]  /*7340*/  FMUL.FTZ R63, R55.reuse, R60.reuse ;  /* 0x0000003c373f7220 */ /* 0x0c0fe20000410000 */
[--C-:B------:R-:W-:Y:S02]  /*7350*/  HADD2.F32 R59, -RZ, R58.reuse.H0_H0 ;  /* 0x2000003aff3b7230 */ /* 0x100fe40000004100 */
[C---:B------:R-:W-:Y:S01]  /*7360*/  FMUL.FTZ R60, R48.reuse, R60 ;  /* 0x0000003c303c7220 */ /* 0x040fe20000410000 */
[--C-:B------:R-:W-:Y:S01]  /*7370*/  HADD2.F32 R57, -RZ, R49.reuse.H1_H1 ;  /* 0x30000031ff397230 */ /* 0x100fe20000004100 */
[----:B------:R-:W-:Y:S01]  /*7380*/  F2FP.F16.E4M3.UNPACK_B R87, R87 ;  /* 0x00000057ff57723e */ /* 0x000fe200020006ff */
[----:B------:R-:W-:Y:S02]  /*7390*/  HADD2.F32 R56, -RZ, R49.H0_H0 ;  /* 0x20000031ff387230 */ /* 0x000fe40000004100 */
[-C--:B------:R-:W-:Y:S01]  /*73a0*/  FFMA.FTZ R48, R48, R59.reuse, -R63 ;  /* 0x0000003b30307223 */ /* 0x080fe2000001083f */
[----:B------:R-:W-:Y:S02]  /*73b0*/  HADD2.F32 R58, -RZ, R58.H1_H1 ;  /* 0x3000003aff3a7230 */ /* 0x000fe40000004100 */
[----:B------:R-:W-:Y:S01]  /*73c0*/  FFMA.FTZ R49, R55, R59, R60 ;  /* 0x0000003b37317223 */ /* 0x000fe2000001003c */
[-C--:B------:R-:W-:Y:S01]  /*73d0*/  FMUL.FTZ R63, R57, R61.reuse ;  /* 0x0000003d393f7220 */ /* 0x080fe20000410000 */
[----:B------:R-:W-:Y:S01]  /*73e0*/  FMUL.FTZ R62, R56, R61 ;  /* 0x0000003d383e7220 */ /* 0x000fe20000410000 */
[----:B------:R-:W-:Y:S01]  /*73f0*/  F2FP.F16.E4M3.UNPACK_B R55, R54.H1 ;  /* 0x00000036ff37723e */ /* 0x000fe200030006ff */
[----:B------:R-:W-:-:S02]  /*7400*/  HADD2.F32 R59, -RZ, R87.H1_H1 ;  /* 0x30000057ff3b7230 */ /* 0x000fc40000004100 */
[-C--:B------:R-:W-:Y:S01]  /*7410*/  FFMA.FTZ R63, R56, R58.reuse, -R63 ;  /* 0x0000003a383f7223 */ /* 0x080fe2000001083f */
[----:B------:R-:W-:Y:S01]  /*7420*/  FFMA.FTZ R64, R57, R58, R62 ;  /* 0x0000003a39407223 */ /* 0x000fe2000001003e */
[----:B------:R-:W-:Y:S01]  /*7430*/  F2FP.F16.E4M3.UNPACK_B R54, R54 ;  /* 0x00000036ff36723e */ /* 0x000fe200020006ff */
[--C-:B------:R-:W-:Y:S01]  /*7440*/  HADD2.F32 R58, -RZ, R55.reuse.H1_H1 ;  /* 0x30000037ff3a7230 */ /* 0x100fe20000004100 */
[----:B------:R-:W-:Y:S01]  /*7450*/  F2FP.F16.E4M3.UNPACK_B R86, R86 ;  /* 0x00000056ff56723e */ /* 0x000fe200020006ff */
[----:B------:R-:W-:Y:S01]  /*7460*/  HADD2.F32 R57, -RZ, R55.H0_H0 ;  /* 0x20000037ff397230 */ /* 0x000fe20000004100 */
[----:B------:R-:W-:Y:S01]  /*7470*/  F2FP.F16.E4M3.UNPACK_B R65, R53.H1 ;  /* 0x00000035ff41723e */ /* 0x000fe200030006ff */
[--C-:B------:R-:W-:Y:S02]  /*7480*/  HADD2.F32 R55, -RZ, R54.reuse.H0_H0 ;  /* 0x20000036ff377230 */ /* 0x100fe40000004100 */
[----:B------:R-:W-:Y:S01]  /*7490*/  FMUL.FTZ R62, R58, R59 ;  /* 0x0000003b3a3e7220 */ /* 0x000fe20000410000 */
[----:B------:R-:W-:-:S02]  /*74a0*/  HADD2.F32 R56, -RZ, R54.H1_H1 ;  /* 0x30000036ff387230 */ /* 0x000fc40000004100 */
[----:B------:R-:W-:Y:S01]  /*74b0*/  FMUL.FTZ R59, R57, R59 ;  /* 0x0000003b393b7220 */ /* 0x000fe20000410000 */
[----:B------:R-:W-:Y:S01]  /*74c0*/  HADD2.F32 R87, -RZ, R87.H0_H0 ;  /* 0x20000057ff577230 */ /* 0x000fe20000004100 */
[----:B------:R-:W-:Y:S01]  /*74d0*/  F2FP.F16.E4M3.UNPACK_B R61, R52 ;  /* 0x00000034ff3d723e */ /* 0x000fe200020006ff */
[--C-:B------:R-:W-:Y:S02]  /*74e0*/  HADD2.F32 R54, -RZ, R86.reuse.H1_H1 ;  /* 0x30000056ff367230 */ /* 0x100fe40000004100 */
[----:B------:R-:W-:Y:S02]  /*74f0*/  HADD2.F32 R86, -RZ, R86.H0_H0 ;  /* 0x20000056ff567230 */ /* 0x000fe40000004100 */
[-C--:B------:R-:W-:Y:S01]  /*7500*/  FMUL.FTZ R60, R56, R87.reuse ;  /* 0x00000057383c7220 */ /* 0x080fe20000410000 */
[----:B------:R-:W-:Y:S01]  /*7510*/  FMUL.FTZ R87, R55, R87 ;  /* 0x0000005737577220 */ /* 0x000fe20000410000 */
[-C--:B------:R-:W-:Y:S01]  /*7520*/  FFMA.FTZ R58, R58, R54.reuse, R59 ;  /* 0x000000363a3a7223 */ /* 0x080fe2000001003b */
[----:B------:R-:W-:Y:S01]  /*7530*/  FFMA.FTZ R57, R57, R54, -R62 ;  /* 0x0000003639397223 */ /* 0x000fe2000001083e */
[----:B------:R-:W-:Y:S01]  /*7540*/  F2FP.F16.E4M3.UNPACK_B R59, R51.H1 ;  /* 0x00000033ff3b723e */ /* 0x000fe200030006ff */
[-C--:B------:R-:W-:Y:S01]  /*7550*/  FFMA.FTZ R54, R55, R86.reuse, -R60 ;  /* 0x0000005637367223 */ /* 0x080fe2000001083c */
[----:B------:R-:W-:Y:S01]  /*7560*/  FFMA.FTZ R55, R56, R86, R87 ;  /* 0x0000005638377223 */ /* 0x000fe20000010057 */
[----:B------:R-:W-:Y:S01]  /*7570*/  F2FP.SATFINITE.E4M3.F32.PACK_AB_MERGE_C R56, R64, R63, RZ ;  /* 0x0000003f4038723e */ /* 0x000fe200048070ff */
[----:B------:R-:W-:Y:S01]  /*7580*/  HADD2.F32 R67, -RZ, R65.H1_H1 ;  /* 0x30000041ff437230 */ /* 0x000fe20000004100 */
[----:B------:R-:W-:Y:S01]  /*7590*/  F2FP.SATFINITE.E4M3.F32.PACK_AB_MERGE_C R57, R58, R57, RZ ;  /* 0x000000393a39723e */ /* 0x000fe200048070ff */
[--C-:B------:R-:W-:Y:S01]  /*75a0*/  HADD2.F32 R60, -RZ, R59.reuse.H0_H0 ;  /* 0x2000003bff3c7230 */ /* 0x100fe20000004100 */
[----:B------:R-:W-:Y:S01]  /*75b0*/  F2FP.F16.E4M3.UNPACK_B R62, R52.H1 ;  /* 0x00000034ff3e723e */ /* 0x000fe200030006ff */
[----:B------:R-:W-:Y:S01]  /*75c0*/  HADD2.F32 R59, -RZ, R59.H1_H1 ;  /* 0x3000003bff3b7230 */ /* 0x000fe20000004100 */
[----:B------:R-:W-:Y:S01]  /*75d0*/  F2FP.F16.E4M3.UNPACK_B R58, R50.H1 ;  /* 0x00000032ff3a723e */ /* 0x000fe200030006ff */
[----:B------:R-:W-:Y:S01]  /*75e0*/  HADD2.F32 R65, -RZ, R65.H0_H0 ;  /* 0x20000041ff417230 */ /* 0x000fe20000004100 */
[----:B------:R-:W-:Y:S01]  /*75f0*/  F2FP.F16.E4M3.UNPACK_B R64, R53 ;  /* 0x00000035ff40723e */ /* 0x000fe200020006ff */
[----:B------:R-:W-:-:S02]  /*7600*/  HADD2.F32 R63, -RZ, R62.H1_H1 ;  /* 0x3000003eff3f7230 */ /* 0x000fc40000004100 */
[-C--:B------:R-:W-:Y:S01]  /*7610*/  FMUL.FTZ R69, R59, R67.reuse ;  /* 0x000000433b457220 */ /* 0x080fe20000410000 */
[----:B------:R-:W-:Y:S02]  /*7620*/  HADD2.F32 R53, -RZ, R58.H1_H1 ;  /* 0x3000003aff357230 */ /* 0x000fe40000004100 */
[C---:B------:R-:W-:Y:S01]  /*7630*/  FMUL.FTZ R68, R60.reuse, R67 ;  /* 0x000000433c447220 */ /* 0x040fe20000410000 */
[----:B------:R-:W-:Y:S02]  /*7640*/  HADD2.F32 R66, -RZ, R64.H1_H1 ;  /* 0x30000040ff427230 */ /* 0x000fe40000004100 */
[----:B------:R-:W-:Y:S01]  /*7650*/  FFMA.FTZ R52, R60, R63, -R69 ;  /* 0x0000003f3c347223 */ /* 0x000fe20000010845 */
[----:B------:R-:W-:Y:S01]  /*7660*/  HADD2.F32 R58, -RZ, R58.H0_H0 ;  /* 0x2000003aff3a7230 */ /* 0x000fe20000004100 */
[----:B------:R-:W-:Y:S01]  /*7670*/  F2FP.F16.E4M3.UNPACK_B R51, R51 ;  /* 0x00000033ff33723e */ /* 0x000fe200020006ff */
[----:B------:R-:W-:Y:S02]  /*7680*/  HADD2.F32 R60, -RZ, R61.H1_H1 ;  /* 0x3000003dff3c7230 */ /* 0x000fe40000004100 */
[----:B------:R-:W-:Y:S01]  /*7690*/  FMUL.FTZ R67, R53, R66 ;  /* 0x0000004235437220 */ /* 0x000fe20000410000 */
[----:B------:R-:W-:Y:S01]  /*76a0*/  F2FP.F16.E4M3.UNPACK_B R50, R50 ;  /* 0x00000032ff32723e */ /* 0x000fe200020006ff */
[----:B------:R-:W-:Y:S01]  /*76b0*/  FMUL.FTZ R66, R58, R66 ;  /* 0x000000423a427220 */ /* 0x000fe20000410000 */
[----:B------:R-:W-:-:S02]  /*76c0*/  HADD2.F32 R64, -RZ, R64.H0_H0 ;  /* 0x20000040ff407230 */ /* 0x000fc40000004100 */
[-C--:B------:R-:W-:Y:S01]  /*76d0*/  FFMA.FTZ R67, R58, R60.reuse, -R67 ;  /* 0x0000003c3a437223 */ /* 0x080fe20000010843 */
[--C-:B------:R-:W-:Y:S02]  /*76e0*/  HADD2.F32 R58, -RZ, R51.reuse.H1_H1 ;  /* 0x30000033ff3a7230 */ /* 0x100fe40000004100 */
[----:B------:R-:W-:Y:S01]  /*76f0*/  FFMA.FTZ R66, R53, R60, R66 ;  /* 0x0000003c35427223 */ /* 0x000fe20000010042 */
[----:B------:R-:W-:Y:S02]  /*7700*/  HADD2.F32 R53, -RZ, R51.H0_H0 ;  /* 0x20000033ff357230 */ /* 0x000fe40000004100 */
[----:B------:R-:W-:Y:S01]  /*7710*/  FFMA.FTZ R63, R59, R63, R68 ;  /* 0x0000003f3b3f7223 */ /* 0x000fe20000010044 */
[--C-:B------:R-:W-:Y:S02]  /*7720*/  HADD2.F32 R51, -RZ, R50.reuse.H0_H0 ;  /* 0x20000032ff337230 */ /* 0x100fe40000004100 */
[----:B------:R-:W-:Y:S01]  /*7730*/  FMUL.FTZ R68, R58, R65 ;  /* 0x000000413a447220 */ /* 0x000fe20000410000 */
[----:B------:R-:W-:-:S02]  /*7740*/  HADD2.F32 R50, -RZ, R50.H1_H1 ;  /* 0x30000032ff327230 */ /* 0x000fc40000004100 */
[----:B------:R-:W-:Y:S01]  /*7750*/  FMUL.FTZ R65, R53, R65 ;  /* 0x0000004135417220 */ /* 0x000fe20000410000 */
[----:B------:R-:W-:Y:S02]  /*7760*/  HADD2.F32 R62, -RZ, R62.H0_H0 ;  /* 0x2000003eff3e7230 */ /* 0x000fe40000004100 */
[-C--:B------:R-:W-:Y:S01]  /*7770*/  FMUL.FTZ R59, R51, R64.reuse ;  /* 0x00000040333b7220 */ /* 0x080fe20000410000 */
[----:B------:R-:W-:Y:S02]  /*7780*/  HADD2.F32 R61, -RZ, R61.H0_H0 ;  /* 0x2000003dff3d7230 */ /* 0x000fe40000004100 */
[----:B------:R-:W-:Y:S01]  /*7790*/  FMUL.FTZ R60, R50, R64 ;  /* 0x00000040323c7220 */ /* 0x000fe20000410000 */
[----:B------:R-:W-:Y:S01]  /*77a0*/  F2FP.SATFINITE.E4M3.F32.PACK_AB_MERGE_C R66, R66, R67, RZ ;  /* 0x000000434242723e */ /* 0x000fe200048070ff */
[-C--:B------:R-:W-:Y:S01]  /*77b0*/  FFMA.FTZ R68, R53, R62.reuse, -R68 ;  /* 0x0000003e35447223 */ /* 0x080fe20000010844 */
[----:B------:R-:W-:Y:S01]  /*77c0*/  FFMA.FTZ R65, R58, R62, R65 ;  /* 0x0000003e3a417223 */ /* 0x000fe20000010041 */
[-C--:B------:R-:W-:Y:S01]  /*77d0*/  FFMA.FTZ R60, R51, R61.reuse, -R60 ;  /* 0x0000003d333c7223 */ /* 0x080fe2000001083c */
[----:B------:R-:W-:Y:S01]  /*77e0*/  FFMA.FTZ R59, R50, R61, R59 ;  /* 0x0000003d323b7223 */ /* 0x000fe2000001003b */
[----:B------:R-:W-:-:S02]  /*77f0*/  F2FP.SATFINITE.E4M3.F32.PACK_AB_MERGE_C R52, R63, R52, RZ ;  /* 0x000000343f34723e */ /* 0x000fc400048070ff */
[----:B------:R-:W-:Y:S02]  /*7800*/  F2FP.SATFINITE.E4M3.F32.PACK_AB_MERGE_C R49, R49, R48, R56 ;  /* 0x000000303131723e */ /* 0x000fe40004807038 */
[----:B------:R-:W-:Y:S02]  /*7810*/  F2FP.SATFINITE.E4M3.F32.PACK_AB_MERGE_C R48, R55, R54, R57 ;  /* 0x000000363730723e */ /* 0x000fe40004807039 */
[----:B------:R-:W-:Y:S02]  /*7820*/  F2FP.SATFINITE.E4M3.F32.PACK_AB_MERGE_C R50, R59, R60, R66 ;  /* 0x0000003c3b32723e */ /* 0x000fe40004807042 */
[----:B------:R-:W-:-:S07]  /*7830*/  F2FP.SATFINITE.E4M3.F32.PACK_AB_MERGE_C R51, R65, R68, R52 ;  /* 0x000000444133723e */ /* 0x000fce0004807034 */
.L_x_395:
[----:B------:R-:W-:Y:S05]  /*7840*/  BSYNC B1 ;  /* 0x0000000000017941 */ /* 0x000fea0003800000 */
.L_x_394:
[----:B------:R-:W-:Y:S02]  /*7850*/  ULDC.64 UR4, c[0x0][0x2e8] ;  /* 0x0000ba0000047ab9 */ /* 0x000fe40000000a00 */
[----:B------:R-:W-:-:S04]  /*7860*/  IADD3 R52, P2, P3, R43, UR4, R120 ;  /* 0x000000042b347c10 */ /* 0x000fc8000fb5e078 */
[----:B------:R-:W-:-:S05]  /*7870*/  IADD3.X R53, R105, UR5, R85, P2, P3 ;  /* 0x0000000569357c10 */ /* 0x000fca00097e6455 */
[----:B--2---:R4:W-:Y:S01]  /*7880*/  STG.E.128 desc[UR42][R52.64], R48 ;  /* 0x0000003034007986 */ /* 0x0049e2000c101d2a */
[----:B------:R-:W-:Y:S05]  /*7890*/  BRA `(.L_x_389) ;  /* 0x0000004c00847947 */ /* 0x000fea0003800000 */
.L_x_353:
[C---:B------:R-:W-:Y:S01]  /*78a0*/  ISETP.GE.AND P5, PT, R23.reuse, R117, PT ;  /* 0x000000751700720c */ /* 0x040fe20003fa6270 */
[C---:B------:R-:W-:Y:S01]  /*78b0*/  VIADD R52, R23.reuse, 0x60 ;  /* 0x0000006017347836 */ /* 0x040fe20000000000 */
[----:B------:R-:W-:Y:S01]  /*78c0*/  P2R R60, PR, RZ, 0x1 ;  /* 0x00000001ff3c7803 */ /* 0x000fe20000000000 */
[----:B------:R-:W-:Y:S01]  /*78d0*/  VIADD R61, R23, 0x20 ;  /* 0x00000020173d7836 */ /* 0x000fe20000000000 */
[----:B------:R-:W-:-:S13]  /*78e0*/  ISETP.GE.OR P5, PT, R16, R84, P5 ;  /* 0x000000541000720c */ /* 0x000fda0002fa6670 */
[----:B------:R-:W1:Y:S08]  /*78f0*/  @!P5 LDC.64 R56, c[0x0][0x3e8] ;  /* 0x0000fa00ff38db82 */ /* 0x000e700000000a00 */
[----:B0-----:R-:W0:Y:S01]  /*7900*/  @!P5 LDC.64 R58, c[0x0][0x400] ;  /* 0x00010000ff3adb82 */ /* 0x001e220000000a00 */
[----:B-1----:R-:W-:-:S04]  /*7910*/  @!P5 IADD3 R56, P2, P3, R96, R56, R48 ;  /* 0x000000386038d210 */ /* 0x002fc80007b5e030 */
[----:B------:R-:W-:Y:S02]  /*7920*/  @!P5 IADD3.X R57, R39, R57, R87, P2, P3 ;  /* 0x000000392739d210 */ /* 0x000fe400017e6457 */
[----:B------:R-:W-:-:S04]  /*7930*/  ISETP.GE.AND P2, PT, R52, R117, PT ;  /* 0x000000753400720c */ /* 0x000fc80003f46270 */
[----:B------:R-:W-:-:S13]  /*7940*/  ISETP.GE.OR P2, PT, R16, R84, P2 ;  /* 0x000000541000720c */ /* 0x000fda0001746670 */
[----:B------:R-:W1:Y:S01]  /*7950*/  @!P2 LDC.64 R52, c[0x0][0x3f8] ;  /* 0x0000fe00ff34ab82 */ /* 0x000e620000000a00 */
[----:B------:R-:W-:Y:S02]  /*7960*/  @!P2 IMAD.MOV.U32 R49, RZ, RZ, R87 ;  /* 0x000000ffff31a224 */ /* 0x000fe400078e0057 */
[----:B------:R-:W-:-:S05]  /*7970*/  @!P2 IMAD.MOV.U32 R51, RZ, RZ, R86 ;  /* 0x000000ffff33a224 */ /* 0x000fca00078e0056 */
[----:B------:R-:W2:Y:S08]  /*7980*/  @!P2 LDC.64 R80, c[0x0][0x3e8] ;  /* 0x0000fa00ff50ab82 */ /* 0x000eb00000000a00 */
[----:B------:R-:W3:Y:S01]  /*7990*/  @!P2 LDC.64 R82, c[0x0][0x400] ;  /* 0x00010000ff52ab82 */ /* 0x000ee20000000a00 */
[----:B-1----:R-:W-:-:S04]  /*79a0*/  @!P2 IMAD.WIDE.U32 R54, R52, 0x60, R48 ;  /* 0x000000603436a825 */ /* 0x002fc800078e0030 */
[----:B------:R-:W-:Y:S01]  /*79b0*/  @!P2 IMAD R53, R53, 0x60, RZ ;  /* 0x000000603535a824 */ /* 0x000fe200078e02ff */
[----:B--2---:R-:W-:-:S04]  /*79c0*/  @!P2 IADD3 R80, P3, P4, R96, R80, R54 ;  /* 0x000000506050a210 */ /* 0x004fc80007c7e036 */
[----:B------:R-:W-:-:S04]  /*79d0*/  @!P2 IADD3 R52, R55, R53, RZ ;  /* 0x000000353734a210 */ /* 0x000fc80007ffe0ff */
[----:B------:R-:W-:Y:S02]  /*79e0*/  @!P2 IADD3.X R81, R39, R81, R52, P3, P4 ;  /* 0x000000512751a210 */ /* 0x000fe40001fe8434 */
[----:B------:R-:W1:Y:S02]  /*79f0*/  @!P2 LDC.64 R52, c[0x0][0x408] ;  /* 0x00010200ff34ab82 */ /* 0x000e640000000a00 */
[----:B-1----:R-:W-:-:S04]  /*7a00*/  @!P2 IMAD.WIDE.U32 R54, R52, 0x60, R50 ;  /* 0x000000603436a825 */ /* 0x002fc800078e0032 */
[----:B------:R-:W-:Y:S01]  /*7a10*/  @!P2 IMAD R53, R53, 0x60, RZ ;  /* 0x000000603535a824 */ /* 0x000fe200078e02ff */
[----:B---3--:R-:W-:-:S03]  /*7a20*/  @!P2 IADD3 R82, P3, P4, R92, R82, R54 ;  /* 0x000000525c52a210 */ /* 0x008fc60007c7e036 */
[----:B------:R-:W-:-:S05]  /*7a30*/  @!P2 IMAD.IADD R52, R55, 0x1, R53 ;  /* 0x000000013734a824 */ /* 0x000fca00078e0235 */
[----:B------:R-:W-:Y:S02]  /*7a40*/  @!P2 IADD3.X R83, R107, R83, R52, P3, P4 ;  /* 0x000000536b53a210 */ /* 0x000fe40001fe8434 */
[----:B0-----:R-:W-:-:S04]  /*7a50*/  @!P5 IADD3 R58, P3, P4, R92, R58, R50 ;  /* 0x0000003a5c3ad210 */ /* 0x001fc80007c7e032 */
[----:B------:R-:W-:Y:S02]  /*7a60*/  @!P5 IADD3.X R59, R107, R59, R86, P3, P4 ;  /* 0x0000003b6b3bd210 */ /* 0x000fe40001fe8456 */
[----:B------:R-:W-:Y:S01]  /*7a70*/  ISETP.GE.AND P4, PT, R61, R117, PT ;  /* 0x000000753d00720c */ /* 0x000fe20003f86270 */
[----:B------:R-:W-:-:S03]  /*7a80*/  VIADD R61, R23, 0x40 ;  /* 0x00000040173d7836 */ /* 0x000fc60000000000 */
[----:B------:R-:W-:-:S13]  /*7a90*/  ISETP.GE.OR P4, PT, R16, R84, P4 ;  /* 0x000000541000720c */ /* 0x000fda0002786670 */
[----:B------:R-:W-:Y:S01]  /*7aa0*/  @!P4 IADD3 R55, P3, P6, R96, R48, R14 ;  /* 0x000000306037c210 */ /* 0x000fe20007e7e00e */
[----:B------:R-:W0:Y:S03]  /*7ab0*/  @!P4 LDC.64 R64, c[0x0][0x3e8] ;  /* 0x0000fa00ff40cb82 */ /* 0x000e260000000a00 */
[----:B------:R-:W-:Y:S02]  /*7ac0*/  @!P4 IADD3.X R54, R39, R87, R21, P3, P6 ;  /* 0x000000572736c210 */ /* 0x000fe40001fec415 */
[----:B------:R-:W-:-:S03]  /*7ad0*/  ISETP.GE.AND P3, PT, R61, R117, PT ;  /* 0x000000753d00720c */ /* 0x000fc60003f66270 */
[----:B------:R-:W1:Y:S01]  /*7ae0*/  @!P4 LDC.64 R66, c[0x0][0x400] ;  /* 0x00010000ff42cb82 */ /* 0x000e620000000a00 */
[----:B------:R-:W-:-:S13]  /*7af0*/  ISETP.GE.OR P3, PT, R16, R84, P3 ;  /* 0x000000541000720c */ /* 0x000fda0001f66670 */
[----:B------:R-:W-:Y:S01]  /*7b00*/  @!P3 IADD3 R49, P0, P6, R96, R13, R48 ;  /* 0x0000000d6031b210 */ /* 0x000fe20007e1e030 */
[----:B------:R-:W2:Y:S03]  /*7b10*/  @!P3 LDC.64 R72, c[0x0][0x3e8] ;  /* 0x0000fa00ff48bb82 */ /* 0x000ea60000000a00 */
[----:B------:R-:W-:Y:S02]  /*7b20*/  @!P3 IADD3.X R48, R39, R20, R87, P0, P6 ;  /* 0x000000142730b210 */ /* 0x000fe400007ec457 */
[----:B------:R-:W-:-:S03]  /*7b30*/  @!P4 IADD3 R53, P0, P6, R92, R50, R8 ;  /* 0x000000325c35c210 */ /* 0x000fc60007e1e008 */
[----:B------:R-:W3:Y:S01]  /*7b40*/  @!P3 LDC.64 R74, c[0x0][0x400] ;  /* 0x00010000ff4abb82 */ /* 0x000ee20000000a00 */
[----:B------:R-:W-:Y:S02]  /*7b50*/  @!P4 IADD3.X R52, R107, R86, R11, P0, P6 ;  /* 0x000000566b34c210 */ /* 0x000fe400007ec40b */
[----:B------:R-:W-:-:S04]  /*7b60*/  @!P3 IADD3 R51, P0, P6, R92, R7, R50 ;  /* 0x000000075c33b210 */ /* 0x000fc80007e1e032 */
[----:B------:R-:W-:Y:S02]  /*7b70*/  @!P3 IADD3.X R86, R107, R10, R86, P0, P6 ;  /* 0x0000000a6b56b210 */ /* 0x000fe400007ec456 */
[----:B0-----:R-:W-:Y:S02]  /*7b80*/  @!P4 IADD3 R64, P6, R55, R64, RZ ;  /* 0x000000403740c210 */ /* 0x001fe40007fde0ff */
[----:B------:R-:W-:Y:S02]  /*7b90*/  CS2R R62, SRZ ;  /* 0x00000000003e7805 */ /* 0x000fe4000001ff00 */
[----:B------:R-:W-:Y:S02]  /*7ba0*/  ISETP.NE.AND P0, PT, R60, RZ, PT ;  /* 0x000000ff3c00720c */ /* 0x000fe40003f05270 */
[----:B------:R-:W-:Y:S02]  /*7bb0*/  @!P4 IADD3.X R65, R54, R65, RZ, P6, !PT ;  /* 0x000000413641c210 */ /* 0x000fe400037fe4ff */
[----:B------:R-:W-:-:S02]  /*7bc0*/  CS2R R54, SRZ ;  /* 0x0000000000367805 */ /* 0x000fc4000001ff00 */
[----:B-1----:R-:W-:-:S05]  /*7bd0*/  @!P4 IADD3 R66, P6, R53, R66, RZ ;  /* 0x000000423542c210 */ /* 0x002fca0007fde0ff */
[----:B------:R-:W-:Y:S01]  /*7be0*/  @!P4 IMAD.X R67, R52, 0x1, R67, P6 ;  /* 0x000000013443c824 */ /* 0x000fe200030e0643 */
[----:B--2---:R-:W-:Y:S02]  /*7bf0*/  @!P3 IADD3 R72, P6, R49, R72, RZ ;  /* 0x000000483148b210 */ /* 0x004fe40007fde0ff */
[----:B------:R-:W-:-:S03]  /*7c00*/  CS2R R52, SRZ ;  /* 0x0000000000347805 */ /* 0x000fc6000001ff00 */
[----:B------:R-:W-:Y:S01]  /*7c10*/  @!P3 IMAD.X R73, R48, 0x1, R73, P6 ;  /* 0x000000013049b824 */ /* 0x000fe200030e0649 */
[----:B---3--:R-:W-:Y:S02]  /*7c20*/  @!P3 IADD3 R74, P6, R51, R74, RZ ;  /* 0x0000004a334ab210 */ /* 0x008fe40007fde0ff */
[----:B------:R-:W-:Y:S02]  /*7c30*/  CS2R R48, SRZ ;  /* 0x0000000000307805 */ /* 0x000fe4000001ff00 */
[----:B------:R-:W-:Y:S01]  /*7c40*/  CS2R R50, SRZ ;  /* 0x0000000000327805 */ /* 0x000fe2000001ff00 */
[----:B------:R0:W2:Y:S01]  /*7c50*/  @!P5 LDG.E.128 R52, desc[UR42][R58.64] ;  /* 0x0000002a3a34d981 */ /* 0x0000a2000c1e1d00 */
[----:B------:R-:W-:Y:S02]  /*7c60*/  CS2R R60, SRZ ;  /* 0x00000000003c7805 */ /* 0x000fe4000001ff00 */
[----:B------:R-:W-:Y:S02]  /*7c70*/  CS2R R68, SRZ ;  /* 0x0000000000447805 */ /* 0x000fe4000001ff00 */
[----:B------:R-:W-:Y:S01]  /*7c80*/  CS2R R70, SRZ ;  /* 0x0000000000467805 */ /* 0x000fe2000001ff00 */
[----:B------:R-:W-:Y:S01]  /*7c90*/  @!P3 IMAD.X R75, R86, 0x1, R75, P6 ;  /* 0x00000001564bb824 */ /* 0x000fe200030e064b */
[----:B------:R1:W3:Y:S04]  /*7ca0*/  @!P5 LDG.E.128 R48, desc[UR42][R56.64] ;  /* 0x0000002a3830d981 */ /* 0x0002e8000c1e1d00 */
[----:B------:R4:W5:Y:S01]  /*7cb0*/  @!P4 LDG.E.128 R60, desc[UR42][R66.64] ;  /* 0x0000002a423cc981 */ /* 0x000962000c1e1d00 */
[----:B0-----:R-:W-:-:S02]  /*7cc0*/  CS2R R58, SRZ ;  /* 0x00000000003a7805 */ /* 0x001fc4000001ff00 */
[----:B------:R-:W-:Y:S02]  /*7cd0*/  CS2R R76, SRZ ;  /* 0x00000000004c7805 */ /* 0x000fe4000001ff00 */
[----:B------:R-:W-:Y:S01]  /*7ce0*/  CS2R R78, SRZ ;  /* 0x00000000004e7805 */ /* 0x000fe2000001ff00 */
[----:B------:R0:W5:Y:S01]  /*7cf0*/  @!P3 LDG.E.128 R68, desc[UR42][R74.64] ;  /* 0x0000002a4a44b981 */ /* 0x000162000c1e1d00 */
[----:B-1----:R-:W-:-:S04]  /*7d00*/  CS2R R56, SRZ ;  /* 0x0000000000387805 */ /* 0x002fc8000001ff00 */
[----:B------:R-:W5:Y:S01]  /*7d10*/  @!P2 LDG.E.128 R76, desc[UR42][R82.64] ;  /* 0x0000002a524ca981 */ /* 0x000f62000c1e1d00 */
[----:B----4-:R-:W-:-:S03]  /*7d20*/  CS2R R66, SRZ ;  /* 0x0000000000427805 */ /* 0x010fc6000001ff00 */
[----:B------:R1:W4:Y:S01]  /*7d30*/  @!P4 LDG.E.128 R56, desc[UR42][R64.64] ;  /* 0x0000002a4038c981 */ /* 0x000322000c1e1d00 */
[----:B0-----:R-:W-:Y:S02]  /*7d40*/  CS2R R74, SRZ ;  /* 0x00000000004a7805 */ /* 0x001fe4000001ff00 */
[----:B-1----:R-:W-:-:S06]  /*7d50*/  CS2R R64, SRZ ;  /* 0x0000000000407805 */ /* 0x002fcc000001ff00 */
[----:B------:R0:W4:Y:S02]  /*7d60*/  @!P3 LDG.E.128 R64, desc[UR42][R72.64] ;  /* 0x0000002a4840b981 */ /* 0x000124000c1e1d00 */
[----:B0-----:R-:W-:-:S06]  /*7d70*/  CS2R R72, SRZ ;  /* 0x0000000000487805 */ /* 0x001fcc000001ff00 */
[----:B------:R-:W4:Y:S01]  /*7d80*/  @!P2 LDG.E.128 R72, desc[UR42][R80.64] ;  /* 0x0000002a5048a981 */ /* 0x000f22000c1e1d00 */
[----:B------:R-:W-:-:S06]  /*7d90*/  UISETP.NE.AND UP0, UPT, UR46, 0x3, UPT ;  /* 0x000000032e00788c */ /* 0x000fcc000bf05270 */
[----:B------:R-:W-:Y:S02]  /*7da0*/  PLOP3.LUT P5, PT, PT, PT, UP0, 0x80, 0x0 ;  /* 0x000000000000781c */ /* 0x000fe40003faf008 */
[----:B------:R-:W-:Y:S01]  /*7db0*/  ISETP.GE.AND P2, PT, R16, R84, PT ;  /* 0x000000541000720c */ /* 0x000fe20003f46270 */
[----:B--2---:R-:W-:Y:S02]  /*7dc0*/  IMAD.MOV.U32 R145, RZ, RZ, R52 ;  /* 0x000000ffff917224 */ /* 0x004fe400078e0034 */
[----:B------:R-:W-:Y:S02]  /*7dd0*/  IMAD.MOV.U32 R146, RZ, RZ, R54 ;  /* 0x000000ffff927224 */ /* 0x000fe400078e0036 */
[----:B---3--:R-:W-:Y:S01]  /*7de0*/  IMAD.MOV.U32 R144, RZ, RZ, R48 ;  /* 0x000000ffff907224 */ /* 0x008fe200078e0030 */
[----:B------:R-:W-:Y:S02]  /*7df0*/  MOV R147, R50 ;  /* 0x0000003200937202 */ /* 0x000fe40000000f00 */
[----:B-----5:R-:W-:Y:S01]  /*7e00*/  MOV R142, R60 ;  /* 0x0000003c008e7202 */ /* 0x020fe20000000f00 */
[----:B------:R-:W-:-:S02]  /*7e10*/  IMAD.MOV.U32 R143, RZ, RZ, R62 ;  /* 0x000000ffff8f7224 */ /* 0x000fc400078e003e */
[----:B------:R-:W-:Y:S01]  /*7e20*/  IMAD.MOV.U32 R138, RZ, RZ, R68 ;  /* 0x000000ffff8a7224 */ /* 0x000fe200078e0044 */
[----:B------:R-:W-:Y:S01]  /*7e30*/  MOV R139, R70 ;  /* 0x00000046008b7202 */ /* 0x000fe20000000f00 */
[----:B------:R-:W-:Y:S02]  /*7e40*/  IMAD.MOV.U32 R132, RZ, RZ, R76 ;  /* 0x000000ffff847224 */ /* 0x000fe400078e004c */
[----:B------:R-:W-:Y:S02]  /*7e50*/  IMAD.MOV.U32 R133, RZ, RZ, R78 ;  /* 0x000000ffff857224 */ /* 0x000fe400078e004e */
[----:B----4-:R-:W-:Y:S02]  /*7e60*/  IMAD.MOV.U32 R140, RZ, RZ, R56 ;  /* 0x000000ffff8c7224 */ /* 0x010fe400078e0038 */
[----:B------:R-:W-:Y:S02]  /*7e70*/  IMAD.MOV.U32 R141, RZ, RZ, R58 ;  /* 0x000000ffff8d7224 */ /* 0x000fe400078e003a */
[----:B------:R-:W-:-:S02]  /*7e80*/  IMAD.MOV.U32 R136, RZ, RZ, R64 ;  /* 0x000000ffff887224 */ /* 0x000fc400078e0040 */
[----:B------:R-:W-:Y:S02]  /*7e90*/  IMAD.MOV.U32 R137, RZ, RZ, R66 ;  /* 0x000000ffff897224 */ /* 0x000fe400078e0042 */
[----:B------:R-:W-:Y:S02]  /*7ea0*/  IMAD.MOV.U32 R130, RZ, RZ, R72 ;  /* 0x000000ffff827224 */ /* 0x000fe400078e0048 */
[----:B------:R-:W-:Y:S01]  /*7eb0*/  IMAD.MOV.U32 R131, RZ, RZ, R74 ;  /* 0x000000ffff837224 */ /* 0x000fe200078e004a */
[----:B------:R-:W-:Y:S06]  /*7ec0*/  @!P5 BRA `(.L_x_396) ;  /* 0x000000000004d947 */ /* 0x000fec0003800000 */
[----:B------:R-:W-:Y:S01]  /*7ed0*/  BPT.TRAP 0x1 ;  /* 0x000000040000795c */ /* 0x000fe20000300000 */
.L_x_396:
[----:B------:R-:W-:Y:S01]  /*7ee0*/  IMAD R112, R232, 0x8, R22 ;  /* 0x00000008e8707824 */ /* 0x000fe200078e0216 */
[----:B------:R-:W-:Y:S01]  /*7ef0*/  SHF.L.U32 R127, R234, 0x1f, RZ ;  /* 0x0000001fea7f7819 */ /* 0x000fe200000006ff */
[----:B------:R-:W0:Y:S01]  /*7f00*/  LDC R134, c[0x0][0x2f4] ;  /* 0x0000bd00ff867b82 */ /* 0x000e220000000800 */
[----:B------:R-:W-:Y:S01]  /*7f10*/  BSSY B1, `(.L_x_397) ;  /* 0x0000004000017945 */ /* 0x000fe20003800000 */
[----:B------:R-:W-:Y:S01]  /*7f20*/  MOV R121, R85 ;  /* 0x0000005500797202 */ /* 0x000fe20000000f00 */
[----:B------:R-:W1:Y:S02]  /*7f30*/  SYNCS.PHASECHK.TRANS64.TRYWAIT P3, [R112+URZ+0x38890], R127 ;  /* 0x0388907f700075a7 */ /* 0x000e64000806017f */
[----:B-1----:R-:W-:Y:S05]  /*7f40*/  @!P3 BRA `(.L_x_398) ;  /* 0x0000023000e4b947 */ /* 0x002fea0003800000 */
.L_x_672:
[----:B------:R-:W-:Y:S05]  /*7f50*/  BSYNC B1 ;  /* 0x0000000000017941 */ /* 0x000fea0003800000 */
.L_x_397:
[----:B------:R-:W2:Y:S01]  /*7f60*/  LDC.64 R122, c[0x0][0x300] ;  /* 0x0000c000ff7a7b82 */ /* 0x000ea20000000a00 */
[----:B------:R-:W-:Y:S01]  /*7f70*/  ISETP.GE.OR P3, PT, R23, R117, P0 ;  /* 0x000000751700720c */ /* 0x000fe20000766670 */
[----:B------:R-:W-:Y:S01]  /*7f80*/  BSSY B1, `(.L_x_399) ;  /* 0x0000107000017945 */ /* 0x000fe20003800000 */
[----:B0-----:R-:W-:-:S11]  /*7f90*/  IMAD.IADD R135, R134, 0x1, -R35 ;  /* 0x0000000186877824 */ /* 0x001fd600078e0a23 */
[----:B------:R-:W-:Y:S05]  /*7fa0*/  @P3 BRA `(.L_x_400) ;  /* 0x0000001000103947 */ /* 0x000fea0003800000 */
[----:B------:R-:W3:Y:S04]  /*7fb0*/  LDL R80, [R1+0x10] ;  /* 0x0000100001507983 */ /* 0x000ee80000100800 */
[----:B------:R-:W4:Y:S01]  /*7fc0*/  LDL R82, [R1+0x60] ;  /* 0x0000600001527983 */ /* 0x000f220000100800 */
[C---:B------:R-:W-:Y:S01]  /*7fd0*/  IMAD.SHL.U32 R83, R23.reuse, 0x80, RZ ;  /* 0x0000008017537824 */ /* 0x040fe200078e00ff */
[----:B------:R-:W-:Y:S01]  /*7fe0*/  BSSY B2, `(.L_x_401) ;  /* 0x00000ee000027945 */ /* 0x000fe20003800000 */
[----:B------:R-:W-:-:S03]  /*7ff0*/  IMAD.SHL.U32 R84, R23, 0x80, RZ ;  /* 0x0000008017547824 */ /* 0x000fc600078e00ff */
[----:B------:R-:W-:Y:S02]  /*8000*/  LOP3.LUT R83, R83, 0x380, RZ, 0xc0, !PT ;  /* 0x0000038053537812 */ /* 0x000fe400078ec0ff */
[----:B------:R-:W-:Y:S02]  /*8010*/  LOP3.LUT R84, R84, 0x380, RZ, 0xc0, !PT ;  /* 0x0000038054547812 */ /* 0x000fe400078ec0ff */
[----:B------:R-:W-:Y:S02]  /*8020*/  SHF.R.U32.HI R83, RZ, 0x3, R83 ;  /* 0x00000003ff537819 */ /* 0x000fe40000011653 */
[----:B---3--:R-:W-:-:S04]  /*8030*/  LOP3.LUT P4, RZ, R80, 0x2, RZ, 0xc0, !PT ;  /* 0x0000000250ff7812 */ /* 0x008fc8000788c0ff */
[----:B------:R-:W-:-:S04]  /*8040*/  SEL R80, R35, R135, !P4 ;  /* 0x0000008723507207 */ /* 0x000fc80006000000 */
[----:B------:R-:W-:-:S04]  /*8050*/  SHF.R.S32.HI R81, RZ, 0x1f, R80 ;  /* 0x0000001fff517819 */ /* 0x000fc80000011450 */
[----:B------:R-:W-:-:S04]  /*8060*/  LEA.HI R81, R81, R80, RZ, 0x5 ;  /* 0x0000005051517211 */ /* 0x000fc800078f28ff */
[----:B------:R-:W-:-:S04]  /*8070*/  LEA.HI.SX32 R148, R81, R108, 0x1b ;  /* 0x0000006c51947211 */ /* 0x000fc800078fdaff */
[----:B------:R-:W-:-:S04]  /*8080*/  SHF.R.S32.HI R80, RZ, 0x1f, R148 ;  /* 0x0000001fff507819 */ /* 0x000fc80000011494 */
[----:B------:R-:W-:Y:S02]  /*8090*/  LEA.HI R80, R80, R148, RZ, 0x3 ;  /* 0x0000009450507211 */ /* 0x000fe400078f18ff */
[----:B------:R-:W-:-:S03]  /*80a0*/  SHF.L.U32 R148, R148, 0x4, RZ ;  /* 0x0000000494947819 */ /* 0x000fc600000006ff */
[----:B------:R-:W-:Y:S01]  /*80b0*/  IMAD.SHL.U32 R80, R80, 0x800, RZ ;  /* 0x0000080050507824 */ /* 0x000fe200078e00ff */
[----:B------:R-:W-:-:S04]  /*80c0*/  LOP3.LUT R81, R84, 0x70, R148, 0xf8, !PT ;  /* 0x0000007054517812 */ /* 0x000fc800078ef894 */
[----:B------:R-:W-:Y:S02]  /*80d0*/  LOP3.LUT R81, R81, R83, RZ, 0x3c, !PT ;  /* 0x0000005351517212 */ /* 0x000fe400078e3cff */
[----:B------:R-:W-:-:S04]  /*80e0*/  LOP3.LUT R80, R80, 0xffffc000, RZ, 0xc0, !PT ;  /* 0xffffc00050507812 */ /* 0x000fc800078ec0ff */
[----:B----4-:R-:W-:-:S05]  /*80f0*/  IADD3 R80, R81, R80, R82 ;  /* 0x0000005051507210 */ /* 0x010fca0007ffe052 */
[C---:B------:R-:W-:Y:S02]  /*8100*/  IMAD R84, R232.reuse, 0x8000, R80 ;  /* 0x00008000e8547824 */ /* 0x040fe400078e0250 */
[----:B------:R-:W-:-:S03]  /*8110*/  IMAD R80, R232, 0x8000, R31 ;  /* 0x00008000e8507824 */ /* 0x000fc600078e021f */
[C---:B------:R-:W-:Y:S01]  /*8120*/  IADD3 R84, R22.reuse, R84, RZ ;  /* 0x0000005416547210 */ /* 0x040fe20007ffe0ff */
[----:B------:R-:W-:-:S05]  /*8130*/  IMAD.IADD R80, R22, 0x1, R80 ;  /* 0x0000000116507824 */ /* 0x000fca00078e0250 */
[----:B------:R-:W0:Y:S04]  /*8140*/  LDS.128 R84, [R84+0x28400] ;  /* 0x0284000054547984 */ /* 0x000e280000000c00 */
[----:B------:R-:W3:Y:S01]  /*8150*/  LDS.128 R80, [R80+0x28400] ;  /* 0x0284000050507984 */ /* 0x000ee20000000c00 */
[----:B------:R-:W-:Y:S05]  /*8160*/  @P2 BRA `(.L_x_402) ;  /* 0x0000000c00542947 */ /* 0x000fea0003800000 */
[----:B------:R-:W-:Y:S02]  /*8170*/  SHF.R.U32.HI R50, RZ, 0x8, R49 ;  /* 0x00000008ff327819 */ /* 0x000fe40000011631 */
[----:B------:R-:W-:Y:S02]  /*8180*/  SHF.R.U32.HI R153, RZ, 0x8, R53 ;  /* 0x00000008ff997819 */ /* 0x000fe40000011635 */
[----:B------:R-:W-:Y:S01]  /*8190*/  SHF.R.U32.HI R150, RZ, 0x8, R51 ;  /* 0x00000008ff967819 */ /* 0x000fe20000011633 */
[----:B------:R-:W-:Y:S01]  /*81a0*/  IMAD.SHL.U32 R154, R50, 0x100, RZ ;  /* 0x00000100329a7824 */ /* 0x000fe200078e00ff */
[----:B------:R-:W-:Y:S01]  /*81b0*/  SHF.R.U32.HI R52, RZ, 0x10, R49 ;  /* 0x00000010ff347819 */ /* 0x000fe20000011631 */
[----:B------:R-:W-:Y:S01]  /*81c0*/  IMAD.SHL.U32 R153, R153, 0x100, RZ ;  /* 0x0000010099997824 */ /* 0x000fe200078e00ff */
[----:B------:R-:W-:Y:S02]  /*81d0*/  LOP3.LUT R48, R49, 0xff0000ff, RZ, 0xc0, !PT ;  /* 0xff0000ff31307812 */ /* 0x000fe400078ec0ff */
[----:B------:R-:W-:Y:S01]  /*81e0*/  LOP3.LUT R149, R51, 0xff0000ff, RZ, 0xc0, !PT ;  /* 0xff0000ff33957812 */ /* 0x000fe200078ec0ff */
[----:B------:R-:W-:Y:S01]  /*81f0*/  IMAD.U32 R52, R52, 0x10000, RZ ;  /* 0x0001000034347824 */ /* 0x000fe200078e00ff */
[----:B------:R-:W-:-:S02]  /*8200*/  SHF.R.U32.HI R49, RZ, 0x10, R51 ;  /* 0x00000010ff317819 */ /* 0x000fc40000011633 */
[----:B------:R-:W-:Y:S02]  /*8210*/  LOP3.LUT R151, R53, 0xff0000ff, RZ, 0xc0, !PT ;  /* 0xff0000ff35977812 */ /* 0x000fe400078ec0ff */
[----:B------:R-:W-:Y:S01]  /*8220*/  SHF.R.U32.HI R53, RZ, 0x10, R53 ;  /* 0x00000010ff357819 */ /* 0x000fe20000011635 */
[----:B------:R-:W-:Y:S01]  /*8230*/  IMAD.U32 R49, R49, 0x10000, RZ ;  /* 0x0001000031317824 */ /* 0x000fe200078e00ff */
[--C-:B------:R-:W-:Y:S02]  /*8240*/  SHF.R.U32.HI R50, RZ, 0x8, R55.reuse ;  /* 0x00000008ff327819 */ /* 0x100fe40000011637 */
[----:B------:R-:W-:Y:S02]  /*8250*/  LOP3.LUT R51, R55, 0xff0000ff, RZ, 0xc0, !PT ;  /* 0xff0000ff37337812 */ /* 0x000fe400078ec0ff */
[----:B------:R-:W-:Y:S01]  /*8260*/  SHF.R.U32.HI R54, RZ, 0x10, R55 ;  /* 0x00000010ff367819 */ /* 0x000fe20000011637 */
[----:B------:R-:W-:Y:S01]  /*8270*/  IMAD.SHL.U32 R55, R150, 0x100, RZ ;  /* 0x0000010096377824 */ /* 0x000fe200078e00ff */
[----:B------:R-:W-:Y:S01]  /*8280*/  LOP3.LUT R48, R48, 0xff00, R154, 0xf8, !PT ;  /* 0x0000ff0030307812 */ /* 0x000fe200078ef89a */
[----:B------:R-:W-:Y:S01]  /*8290*/  IMAD.SHL.U32 R50, R50, 0x100, RZ ;  /* 0x0000010032327824 */ /* 0x000fe200078e00ff */
[----:B------:R-:W-:Y:S01]  /*82a0*/  LOP3.LUT R151, R151, 0xff00, R153, 0xf8, !PT ;  /* 0x0000ff0097977812 */ /* 0x000fe200078ef899 */
[----:B------:R-:W-:Y:S01]  /*82b0*/  IMAD.U32 R54, R54, 0x10000, RZ ;  /* 0x0001000036367824 */ /* 0x000fe200078e00ff */
[----:B------:R-:W-:-:S02]  /*82c0*/  SHF.L.U32 R53, R53, 0x10, RZ ;  /* 0x0000001035357819 */ /* 0x000fc400000006ff */
[----:B------:R-:W-:Y:S02]  /*82d0*/  LOP3.LUT R55, R149, 0xff00, R55, 0xf8, !PT ;  /* 0x0000ff0095377812 */ /* 0x000fe400078ef837 */
[----:B------:R-:W-:Y:S02]  /*82e0*/  LOP3.LUT R149, R48, 0xff0000, R52, 0xf8, !PT ;  /* 0x00ff000030957812 */ /* 0x000fe400078ef834 */
[----:B------:R-:W-:Y:S02]  /*82f0*/  LOP3.LUT R48, R151, 0xff0000, R53, 0xf8, !PT ;  /* 0x00ff000097307812 */ /* 0x000fe400078ef835 */
[----:B0-----:R-:W-:Y:S02]  /*8300*/  F2FP.F16.E4M3.UNPACK_B R150, R85 ;  /* 0x00000055ff96723e */ /* 0x001fe400020006ff */
[----:B------:R-:W-:Y:S02]  /*8310*/  F2FP.F16.E4M3.UNPACK_B R153, R48 ;  /* 0x00000030ff99723e */ /* 0x000fe400020006ff */
[----:B---3--:R-:W-:Y:S01]  /*8320*/  F2FP.F16.E4M3.UNPACK_B R52, R81 ;  /* 0x00000051ff34723e */ /* 0x008fe200020006ff */
[----:B------:R-:W-:Y:S01]  /*8330*/  HADD2.F32 R53, -RZ, R150.H0_H0 ;  /* 0x20000096ff357230 */ /* 0x000fe20000004100 */
[----:B------:R-:W-:Y:S01]  /*8340*/  F2FP.F16.E4M3.UNPACK_B R154, R149 ;  /* 0x00000095ff9a723e */ /* 0x000fe200020006ff */
[----:B------:R-:W-:Y:S01]  /*8350*/  HADD2.F32 R156, -RZ, R153.H0_H0 ;  /* 0x20000099ff9c7230 */ /* 0x000fe20000004100 */
[----:B------:R-:W-:Y:S01]  /*8360*/  F2FP.F16.E4M3.UNPACK_B R85, R85.H1 ;  /* 0x00000055ff55723e */ /* 0x000fe200030006ff */
[----:B------:R-:W-:Y:S01]  /*8370*/  HADD2.F32 R151, -RZ, R52.H0_H0 ;  /* 0x20000034ff977230 */ /* 0x000fe20000004100 */
[----:B------:R-:W-:Y:S01]  /*8380*/  F2FP.F16.E4M3.UNPACK_B R149, R149.H1 ;  /* 0x00000095ff95723e */ /* 0x000fe200030006ff */
[----:B------:R-:W-:-:S02]  /*8390*/  HADD2.F32 R155, -RZ, R154.H0_H0 ;  /* 0x2000009aff9b7230 */ /* 0x000fc40000004100 */
[-C--:B------:R-:W-:Y:S01]  /*83a0*/  FMUL.FTZ R157, R53, R156.reuse ;  /* 0x0000009c359d7220 */ /* 0x080fe20000410000 */
[----:B------:R-:W-:Y:S02]  /*83b0*/  HADD2.F32 R153, -RZ, R153.H1_H1 ;  /* 0x30000099ff997230 */ /* 0x000fe40000004100 */
[C---:B------:R-:W-:Y:S01]  /*83c0*/  FMUL.FTZ R156, R151.reuse, R156 ;  /* 0x0000009c979c7220 */ /* 0x040fe20000410000 */
[----:B------:R-:W-:Y:S02]  /*83d0*/  HADD2.F32 R52, -RZ, R52.H1_H1 ;  /* 0x30000034ff347230 */ /* 0x000fe40000004100 */
[-C--:B------:R-:W-:Y:S01]  /*83e0*/  FFMA.FTZ R151, R151, R155.reuse, -R157 ;  /* 0x0000009b97977223 */ /* 0x080fe2000001089d */
[----:B------:R-:W-:Y:S02]  /*83f0*/  HADD2.F32 R154, -RZ, R154.H1_H1 ;  /* 0x3000009aff9a7230 */ /* 0x000fe40000004100 */
[----:B------:R-:W-:Y:S01]  /*8400*/  FFMA.FTZ R53, R53, R155, R156 ;  /* 0x0000009b35357223 */ /* 0x000fe2000001009c */
[----:B------:R-:W-:Y:S01]  /*8410*/  HADD2.F32 R155, -RZ, R150.H1_H1 ;  /* 0x30000096ff9b7230 */ /* 0x000fe20000004100 */
[----:B------:R-:W-:Y:S01]  /*8420*/  LOP3.LUT R51, R51, 0xff00, R50, 0xf8, !PT ;  /* 0x0000ff0033337812 */ /* 0x000fe200078ef832 */
[----:B------:R-:W-:-:S03]  /*8430*/  IMAD.MOV.U32 R50, RZ, RZ, R87 ;  /* 0x000000ffff327224 */ /* 0x000fc600078e0057 */
[-C--:B------:R-:W-:Y:S01]  /*8440*/  FMUL.FTZ R150, R155, R153.reuse ;  /* 0x000000999b967220 */ /* 0x080fe20000410000 */
[----:B------:R-:W-:-:S03]  /*8450*/  FMUL.FTZ R153, R52, R153 ;  /* 0x0000009934997220 */ /* 0x000fc60000410000 */
[-C--:B------:R-:W-:Y:S01]  /*8460*/  FFMA.FTZ R150, R52, R154.reuse, -R150 ;  /* 0x0000009a34967223 */ /* 0x080fe20000010896 */
[----:B------:R-:W-:Y:S01]  /*8470*/  FFMA.FTZ R52, R155, R154, R153 ;  /* 0x0000009a9b347223 */ /* 0x000fe20000010099 */
[----:B------:R-:W-:Y:S01]  /*8480*/  F2FP.F16.E4M3.UNPACK_B R153, R48.H1 ;  /* 0x00000030ff99723e */ /* 0x000fe200030006ff */
[----:B------:R-:W-:Y:S01]  /*8490*/  HADD2.F32 R48, -RZ, R85.H0_H0 ;  /* 0x20000055ff307230 */ /* 0x000fe20000004100 */
[----:B------:R-:W-:Y:S01]  /*84a0*/  F2FP.F16.E4M3.UNPACK_B R154, R81.H1 ;  /* 0x00000051ff9a723e */ /* 0x000fe200030006ff */
[----:B------:R-:W-:Y:S02]  /*84b0*/  HADD2.F32 R155, -RZ, R149.H0_H0 ;  /* 0x20000095ff9b7230 */ /* 0x000fe40000004100 */
[----:B------:R-:W-:Y:S02]  /*84c0*/  HADD2.F32 R156, -RZ, R153.H0_H0 ;  /* 0x20000099ff9c7230 */ /* 0x000fe40000004100 */
[----:B------:R-:W-:Y:S02]  /*84d0*/  HADD2.F32 R81, -RZ, R154.H0_H0 ;  /* 0x2000009aff517230 */ /* 0x000fe40000004100 */
[----:B------:R-:W-:-:S02]  /*84e0*/  HADD2.F32 R85, -RZ, R85.H1_H1 ;  /* 0x30000055ff557230 */ /* 0x000fc40000004100 */
[CC--:B------:R-:W-:Y:S01]  /*84f0*/  FMUL.FTZ R157, R48.reuse, R156.reuse ;  /* 0x0000009c309d7220 */ /* 0x0c0fe20000410000 */
[----:B------:R-:W-:Y:S02]  /*8500*/  HADD2.F32 R153, -RZ, R153.H1_H1 ;  /* 0x30000099ff997230 */ /* 0x000fe40000004100 */
[C---:B------:R-:W-:Y:S01]  /*8510*/  FMUL.FTZ R156, R81.reuse, R156 ;  /* 0x0000009c519c7220 */ /* 0x040fe20000410000 */
[----:B------:R-:W-:Y:S02]  /*8520*/  HADD2.F32 R154, -RZ, R154.H1_H1 ;  /* 0x3000009aff9a7230 */ /* 0x000fe40000004100 */
[-C--:B------:R-:W-:Y:S01]  /*8530*/  FFMA.FTZ R81, R81, R155.reuse, -R157 ;  /* 0x0000009b51517223 */ /* 0x080fe2000001089d */
[----:B------:R-:W-:Y:S02]  /*8540*/  HADD2.F32 R149, -RZ, R149.H1_H1 ;  /* 0x30000095ff957230 */ /* 0x000fe40000004100 */
[----:B------:R-:W-:Y:S01]  /*8550*/  FFMA.FTZ R48, R48, R155, R156 ;  /* 0x0000009b30307223 */ /* 0x000fe2000001009c */
[-C--:B------:R-:W-:Y:S01]  /*8560*/  FMUL.FTZ R155, R85, R153.reuse ;  /* 0x00000099559b7220 */ /* 0x080fe20000410000 */
[----:B------:R-:W-:-:S03]  /*8570*/  FMUL.FTZ R156, R154, R153 ;  /* 0x000000999a9c7220 */ /* 0x000fc60000410000 */
[-C--:B------:R-:W-:Y:S01]  /*8580*/  FFMA.FTZ R153, R154, R149.reuse, -R155 ;  /* 0x000000959a997223 */ /* 0x080fe2000001089b */
[----:B------:R-:W-:Y:S01]  /*8590*/  FFMA.FTZ R149, R85, R149, R156 ;  /* 0x0000009555957223 */ /* 0x000fe2000001009c */
[----:B------:R-:W-:Y:S02]  /*85a0*/  LOP3.LUT R85, R55, 0xff0000, R49, 0xf8, !PT ;  /* 0x00ff000037557812 */ /* 0x000fe400078ef831 */
[----:B------:R-:W-:Y:S02]  /*85b0*/  LOP3.LUT R49, R51, 0xff0000, R54, 0xf8, !PT ;  /* 0x00ff000033317812 */ /* 0x000fe400078ef836 */
[-C--:B------:R-:W-:Y:S02]  /*85c0*/  F2FP.F16.E4M3.UNPACK_B R51, R50.reuse ;  /* 0x00000032ff33723e */ /* 0x080fe400020006ff */
[----:B------:R-:W-:Y:S02]  /*85d0*/  F2FP.F16.E4M3.UNPACK_B R87, R49 ;  /* 0x00000031ff57723e */ /* 0x000fe400020006ff */
[----:B------:R-:W-:Y:S01]  /*85e0*/  F2FP.F16.E4M3.UNPACK_B R54, R83 ;  /* 0x00000053ff36723e */ /* 0x000fe200020006ff */
        /* <DEDUP_REMOVED lines=14> */
[----:B------:R-:W-:-:S02]  /*86d0*/  HADD2.F32 R55, -RZ, R54.H1_H1 ;  /* 0x30000036ff377230 */ /* 0x000fc40000004100 */
[----:B------:R-:W-:Y:S01]  /*86e0*/  FMUL.FTZ R54, R51, R87 ;  /* 0x0000005733367220 */ /* 0x000fe20000410000 */
[----:B------:R-:W-:Y:S01]  /*86f0*/  F2FP.F16.E4M3.UNPACK_B R85, R85.H1 ;  /* 0x00000055ff55723e */ /* 0x000fe200030006ff */
[----:B------:R-:W-:Y:S01]  /*8700*/  HADD2.F32 R156, -RZ, R49.H0_H0 ;  /* 0x20000031ff9c7230 */ /* 0x000fe20000004100 */
[----:B------:R-:W-:Y:S01]  /*8710*/  F2FP.SATFINITE.E4M3.F32.PACK_AB_MERGE_C R81, R153, R81, RZ ;  /* 0x000000519951723e */ /* 0x000fe200048070ff */
[CC--:B------:R-:W-:Y:S01]  /*8720*/  FFMA.FTZ R54, R55.reuse, R154.reuse, -R54 ;  /* 0x0000009a37367223 */ /* 0x0c0fe20000010836 */
[----:B------:R-:W-:Y:S01]  /*8730*/  FMUL.FTZ R55, R55, R87 ;  /* 0x0000005737377220 */ /* 0x000fe20000410000 */
[----:B------:R-:W-:Y:S01]  /*8740*/  HADD2.F32 R87, -RZ, R85.H0_H0 ;  /* 0x20000055ff577230 */ /* 0x000fe20000004100 */
[----:B------:R-:W-:Y:S01]  /*8750*/  F2FP.SATFINITE.E4M3.F32.PACK_AB_MERGE_C R150, R150, R151, R81 ;  /* 0x000000979696723e */ /* 0x000fe20004807051 */
[----:B------:R-:W-:Y:S02]  /*8760*/  HADD2.F32 R49, -RZ, R49.H1_H1 ;  /* 0x30000031ff317230 */ /* 0x000fe40000004100 */
[----:B------:R-:W-:Y:S01]  /*8770*/  FFMA.FTZ R51, R51, R154, R55 ;  /* 0x0000009a33337223 */ /* 0x000fe20000010037 */
[----:B------:R-:W-:Y:S01]  /*8780*/  F2FP.F16.E4M3.UNPACK_B R55, R83.H1 ;  /* 0x00000053ff37723e */ /* 0x000fe200030006ff */
[--C-:B------:R-:W-:Y:S01]  /*8790*/  HADD2.F32 R83, -RZ, R50.reuse.H0_H0 ;  /* 0x20000032ff537230 */ /* 0x100fe20000004100 */
[----:B------:R-:W-:Y:S01]  /*87a0*/  F2FP.F16.E4M3.UNPACK_B R81, R84.H1 ;  /* 0x00000054ff51723e */ /* 0x000fe200030006ff */
[----:B------:R-:W-:Y:S01]  /*87b0*/  HADD2.F32 R50, -RZ, R50.H1_H1 ;  /* 0x30000032ff327230 */ /* 0x000fe20000004100 */
[----:B------:R-:W-:Y:S01]  /*87c0*/  F2FP.SATFINITE.E4M3.F32.PACK_AB_MERGE_C R48, R149, R48, RZ ;  /* 0x000000309530723e */ /* 0x000fe200048070ff */
[----:B------:R-:W-:-:S02]  /*87d0*/  HADD2.F32 R154, -RZ, R55.H0_H0 ;  /* 0x20000037ff9a7230 */ /* 0x000fc40000004100 */
[----:B------:R-:W-:Y:S01]  /*87e0*/  FMUL.FTZ R157, R83, R156 ;  /* 0x0000009c539d7220 */ /* 0x000fe20000410000 */
[----:B------:R-:W-:Y:S01]  /*87f0*/  HADD2.F32 R55, -RZ, R55.H1_H1 ;  /* 0x30000037ff377230 */ /* 0x000fe20000004100 */
[----:B------:R-:W-:Y:S01]  /*8800*/  F2FP.F16.E4M3.UNPACK_B R84, R84 ;  /* 0x00000054ff54723e */ /* 0x000fe200020006ff */
[----:B------:R-:W-:Y:S02]  /*8810*/  HADD2.F32 R85, -RZ, R85.H1_H1 ;  /* 0x30000055ff557230 */ /* 0x000fe40000004100 */
[C---:B------:R-:W-:Y:S01]  /*8820*/  FFMA.FTZ R157, R154.reuse, R87, -R157 ;  /* 0x000000579a9d7223 */ /* 0x040fe2000001089d */
[----:B------:R-:W-:Y:S01]  /*8830*/  FMUL.FTZ R154, R154, R156 ;  /* 0x0000009c9a9a7220 */ /* 0x000fe20000410000 */
[----:B------:R-:W-:-:S03]  /*8840*/  F2FP.SATFINITE.E4M3.F32.PACK_AB_MERGE_C R48, R52, R53, R48 ;  /* 0x000000353430723e */ /* 0x000fc60004807030 */
[----:B------:R-:W-:Y:S01]  /*8850*/  FFMA.FTZ R154, R83, R87, R154 ;  /* 0x00000057539a7223 */ /* 0x000fe2000001009a */
[CC--:B------:R-:W-:Y:S01]  /*8860*/  FMUL.FTZ R83, R50.reuse, R49.reuse ;  /* 0x0000003132537220 */ /* 0x0c0fe20000410000 */
[C---:B------:R-:W-:Y:S01]  /*8870*/  FMUL.FTZ R49, R55.reuse, R49 ;  /* 0x0000003137317220 */ /* 0x040fe20000410000 */
[----:B------:R-:W-:Y:S02]  /*8880*/  F2FP.F16.E4M3.UNPACK_B R87, R144.H1 ;  /* 0x00000090ff57723e */ /* 0x000fe400030006ff */
[-C--:B------:R-:W-:Y:S01]  /*8890*/  FFMA.FTZ R83, R55, R85.reuse, -R83 ;  /* 0x0000005537537223 */ /* 0x080fe20000010853 */
[----:B------:R-:W-:Y:S01]  /*88a0*/  FFMA.FTZ R50, R50, R85, R49 ;  /* 0x0000005532327223 */ /* 0x000fe20000010031 */
[----:B------:R-:W-:Y:S01]  /*88b0*/  MOV R49, R80 ;  /* 0x0000005000317202 */ /* 0x000fe20000000f00 */
[----:B------:R-:W-:Y:S01]  /*88c0*/  HADD2.F32 R85, -RZ, R81.H0_H0 ;  /* 0x20000051ff557230 */ /* 0x000fe20000004100 */
[----:B------:R-:W-:Y:S01]  /*88d0*/  F2FP.F16.E4M3.UNPACK_B R55, R145.H1 ;  /* 0x00000091ff37723e */ /* 0x000fe200030006ff */
[----:B------:R-:W-:Y:S01]  /*88e0*/  HADD2.F32 R151, -RZ, R87.H0_H0 ;  /* 0x20000057ff977230 */ /* 0x000fe20000004100 */
[----:B------:R-:W-:Y:S01]  /*88f0*/  F2FP.F16.E4M3.UNPACK_B R80, R49.H1 ;  /* 0x00000031ff50723e */ /* 0x000fe200030006ff */
[----:B------:R-:W-:Y:S01]  /*8900*/  HADD2.F32 R81, -RZ, R81.H1_H1 ;  /* 0x30000051ff517230 */ /* 0x000fe20000004100 */
[----:B------:R-:W-:Y:S01]  /*8910*/  F2FP.F16.E4M3.UNPACK_B R145, R145 ;  /* 0x00000091ff91723e */ /* 0x000fe200020006ff */
[--C-:B------:R-:W-:Y:S01]  /*8920*/  HADD2.F32 R156, -RZ, R55.reuse.H0_H0 ;  /* 0x20000037ff9c7230 */ /* 0x100fe20000004100 */
[----:B------:R-:W-:Y:S01]  /*8930*/  F2FP.F16.E4M3.UNPACK_B R49, R49 ;  /* 0x00000031ff31723e */ /* 0x000fe200020006ff */
        /* <DEDUP_REMOVED lines=8> */
[----:B------:R-:W-:Y:S01]  /*89c0*/  F2FP.SATFINITE.E4M3.F32.PACK_AB_MERGE_C R83, R83, R157, RZ ;  /* 0x0000009d5353723e */ /* 0x000fe200048070ff */
[----:B------:R-:W-:Y:S01]  /*89d0*/  FFMA.FTZ R156, R85, R151, R156 ;  /* 0x00000097559c7223 */ /* 0x000fe2000001009c */
[CC--:B------:R-:W-:Y:S01]  /*89e0*/  FMUL.FTZ R85, R81.reuse, R55.reuse ;  /* 0x0000003751557220 */ /* 0x0c0fe20000410000 */
[----:B------:R-:W-:Y:S01]  /*89f0*/  FMUL.FTZ R55, R80, R55 ;  /* 0x0000003750377220 */ /* 0x000fe20000410000 */
[----:B------:R-:W-:Y:S01]  /*8a00*/  HADD2.F32 R151, -RZ, R145.H0_H0 ;  /* 0x20000091ff977230 */ /* 0x000fe20000004100 */
[----:B------:R-:W-:Y:S01]  /*8a10*/  F2FP.SATFINITE.E4M3.F32.PACK_AB_MERGE_C R50, R50, R154, RZ ;  /* 0x0000009a3232723e */ /* 0x000fe200048070ff */
[-C--:B------:R-:W-:Y:S01]  /*8a20*/  FFMA.FTZ R80, R80, R87.reuse, -R85 ;  /* 0x0000005750507223 */ /* 0x080fe20000010855 */
[----:B------:R-:W-:Y:S01]  /*8a30*/  FFMA.FTZ R55, R81, R87, R55 ;  /* 0x0000005751377223 */ /* 0x000fe20000010037 */
[----:B------:R-:W-:Y:S01]  /*8a40*/  HADD2.F32 R81, -RZ, R84.H0_H0 ;  /* 0x20000054ff517230 */ /* 0x000fe20000004100 */
[----:B------:R-:W-:Y:S01]  /*8a50*/  F2FP.SATFINITE.E4M3.F32.PACK_AB_MERGE_C R50, R51, R155, R50 ;  /* 0x0000009b3332723e */ /* 0x000fe20004807032 */
[----:B------:R-:W-:Y:S01]  /*8a60*/  HADD2.F32 R87, -RZ, R49.H0_H0 ;  /* 0x20000031ff577230 */ /* 0x000fe20000004100 */
[----:B------:R-:W-:Y:S01]  /*8a70*/  F2FP.SATFINITE.E4M3.F32.PACK_AB_MERGE_C R80, R80, R153, RZ ;  /* 0x000000995050723e */ /* 0x000fe200048070ff */
        /* <DEDUP_REMOVED lines=9> */
[C---:B------:R-:W-:Y:S01]  /*8b10*/  FMUL.FTZ R81, R84.reuse, R145 ;  /* 0x0000009154517220 */ /* 0x040fe20000410000 */
[----:B------:R-:W-:Y:S01]  /*8b20*/  F2FP.F16.E4M3.UNPACK_B R87, R147.H1 ;  /* 0x00000093ff57723e */ /* 0x000fe200030006ff */
[C---:B------:R-:W-:Y:S01]  /*8b30*/  FMUL.FTZ R145, R49.reuse, R145 ;  /* 0x0000009131917220 */ /* 0x040fe20000410000 */
[----:B------:R-:W-:Y:S01]  /*8b40*/  F2FP.F16.E4M3.UNPACK_B R147, R147 ;  /* 0x00000093ff93723e */ /* 0x000fe200020006ff */
[----:B------:R-:W-:Y:S01]  /*8b50*/  FFMA.FTZ R81, R49, R144, -R81 ;  /* 0x0000009031517223 */ /* 0x000fe20000010851 */
[----:B------:R-:W-:Y:S01]  /*8b60*/  F2FP.SATFINITE.E4M3.F32.PACK_AB_MERGE_C R55, R55, R156, RZ ;  /* 0x0000009c3737723e */ /* 0x000fe200048070ff */
[----:B------:R-:W-:Y:S01]  /*8b70*/  FFMA.FTZ R49, R84, R144, R145 ;  /* 0x0000009054317223 */ /* 0x000fe20000010091 */
[----:B------:R-:W-:Y:S01]  /*8b80*/  F2FP.F16.E4M3.UNPACK_B R84, R86.H1 ;  /* 0x00000056ff54723e */ /* 0x000fe200030006ff */
[--C-:B------:R-:W-:Y:S01]  /*8b90*/  HADD2.F32 R145, -RZ, R87.reuse.H0_H0 ;  /* 0x20000057ff917230 */ /* 0x100fe20000004100 */
[----:B------:R-:W-:Y:S01]  /*8ba0*/  F2FP.SATFINITE.E4M3.F32.PACK_AB_MERGE_C R149, R81, R149, R80 ;  /* 0x000000955195723e */ /* 0x000fe20004807050 */
[----:B------:R-:W-:Y:S01]  /*8bb0*/  HADD2.F32 R87, -RZ, R87.H1_H1 ;  /* 0x30000057ff577230 */ /* 0x000fe20000004100 */
[----:B------:R-:W-:Y:S01]  /*8bc0*/  F2FP.F16.E4M3.UNPACK_B R80, R146.H1 ;  /* 0x00000092ff50723e */ /* 0x000fe200030006ff */
[--C-:B------:R-:W-:Y:S01]  /*8bd0*/  HADD2.F32 R85, -RZ, R84.reuse.H0_H0 ;  /* 0x20000054ff557230 */ /* 0x100fe20000004100 */
        /* <DEDUP_REMOVED lines=11> */
[----:B------:R-:W-:Y:S01]  /*8c90*/  F2FP.SATFINITE.E4M3.F32.PACK_AB_MERGE_C R49, R49, R151, R55 ;  /* 0x000000973131723e */ /* 0x000fe20004807037 */
[-C--:B------:R-:W-:Y:S01]  /*8ca0*/  FFMA.FTZ R153, R144, R145.reuse, -R153 ;  /* 0x0000009190997223 */ /* 0x080fe20000010899 */
[----:B------:R-:W-:Y:S01]  /*8cb0*/  F2FP.SATFINITE.E4M3.F32.PACK_AB_MERGE_C R83, R54, R158, R83 ;  /* 0x0000009e3653723e */ /* 0x000fe20004807053 */
[----:B------:R-:W-:Y:S01]  /*8cc0*/  FFMA.FTZ R157, R85, R145, R157 ;  /* 0x00000091559d7223 */ /* 0x000fe2000001009d */
[-C--:B------:R-:W-:Y:S01]  /*8cd0*/  FMUL.FTZ R85, R84, R80.reuse ;  /* 0x0000005054557220 */ /* 0x080fe20000410000 */
[----:B------:R-:W-:Y:S01]  /*8ce0*/  FMUL.FTZ R80, R81, R80 ;  /* 0x0000005051507220 */ /* 0x000fe20000410000 */
[----:B------:R-:W-:-:S02]  /*8cf0*/  HADD2.F32 R145, -RZ, R146.H0_H0 ;  /* 0x20000092ff917230 */ /* 0x000fc40000004100 */
[-C--:B------:R-:W-:Y:S01]  /*8d00*/  FFMA.FTZ R81, R81, R87.reuse, -R85 ;  /* 0x0000005751517223 */ /* 0x080fe20000010855 */
[----:B------:R-:W-:Y:S01]  /*8d10*/  FFMA.FTZ R80, R84, R87, R80 ;  /* 0x0000005754507223 */ /* 0x000fe20000010050 */
[----:B------:R-:W-:Y:S02]  /*8d20*/  HADD2.F32 R84, -RZ, R86.H0_H0 ;  /* 0x20000056ff547230 */ /* 0x000fe40000004100 */
[----:B------:R-:W-:Y:S01]  /*8d30*/  HADD2.F32 R87, -RZ, R82.H0_H0 ;  /* 0x20000052ff577230 */ /* 0x000fe20000004100 */
[----:B------:R-:W-:Y:S01]  /*8d40*/  F2FP.SATFINITE.E4M3.F32.PACK_AB_MERGE_C R81, R81, R153, RZ ;  /* 0x000000995151723e */ /* 0x000fe200048070ff */
[----:B------:R-:W-:Y:S02]  /*8d50*/  HADD2.F32 R85, -RZ, R147.H0_H0 ;  /* 0x20000093ff557230 */ /* 0x000fe40000004100 */
[-C--:B------:R-:W-:Y:S01]  /*8d60*/  FMUL.FTZ R144, R84, R145.reuse ;  /* 0x0000009154907220 */ /* 0x080fe20000410000 */
[----:B------:R-:W-:Y:S02]  /*8d70*/  HADD2.F32 R146, -RZ, R146.H1_H1 ;  /* 0x30000092ff927230 */ /* 0x000fe40000004100 */
[----:B------:R-:W-:Y:S01]  /*8d80*/  FMUL.FTZ R145, R87, R145 ;  /* 0x0000009157917220 */ /* 0x000fe20000410000 */
[----:B------:R-:W-:-:S02]  /*8d90*/  HADD2.F32 R86, -RZ, R86.H1_H1 ;  /* 0x30000056ff567230 */ /* 0x000fc40000004100 */
[-C--:B------:R-:W-:Y:S01]  /*8da0*/  FFMA.FTZ R144, R87, R85.reuse, -R144 ;  /* 0x0000005557907223 */ /* 0x080fe20000010890 */
[----:B------:R-:W-:Y:S02]  /*8db0*/  HADD2.F32 R82, -RZ, R82.H1_H1 ;  /* 0x30000052ff527230 */ /* 0x000fe40000004100 */
[----:B------:R-:W-:Y:S01]  /*8dc0*/  FFMA.FTZ R145, R84, R85, R145 ;  /* 0x0000005554917223 */ /* 0x000fe20000010091 */
[----:B------:R-:W-:Y:S02]  /*8dd0*/  HADD2.F32 R147, -RZ, R147.H1_H1 ;  /* 0x30000093ff937230 */ /* 0x000fe40000004100 */
[-C--:B------:R-:W-:Y:S01]  /*8de0*/  FMUL.FTZ R84, R86, R146.reuse ;  /* 0x0000009256547220 */ /* 0x080fe20000410000 */
[----:B------:R-:W-:Y:S01]  /*8df0*/  F2FP.SATFINITE.E4M3.F32.PACK_AB_MERGE_C R80, R80, R157, RZ ;  /* 0x0000009d5050723e */ /* 0x000fe200048070ff */
[C---:B------:R-:W-:Y:S01]  /*8e00*/  FMUL.FTZ R146, R82.reuse, R146 ;  /* 0x0000009252927220 */ /* 0x040fe20000410000 */
[----:B------:R-:W-:Y:S02]  /*8e10*/  IMAD.MOV.U32 R85, RZ, RZ, R48 ;  /* 0x000000ffff557224 */ /* 0x000fe400078e0030 */
[----:B------:R-:W-:Y:S01]  /*8e20*/  FFMA.FTZ R84, R82, R147, -R84 ;  /* 0x0000009352547223 */ /* 0x000fe20000010854 */
[----:B------:R-:W-:-:S02]  /*8e30*/  IMAD.MOV.U32 R87, RZ, RZ, R50 ;  /* 0x000000ffff577224 */ /* 0x000fc400078e0032 */
[----:B------:R-:W-:Y:S02]  /*8e40*/  FFMA.FTZ R146, R86, R147, R146 ;  /* 0x0000009356927223 */ /* 0x000fe40000010092 */
[----:B------:R-:W-:Y:S01]  /*8e50*/  F2FP.SATFINITE.E4M3.F32.PACK_AB_MERGE_C R144, R84, R144, R81 ;  /* 0x000000905490723e */ /* 0x000fe20004807051 */
[----:B------:R-:W-:Y:S02]  /*8e60*/  IMAD.MOV.U32 R81, RZ, RZ, R150 ;  /* 0x000000ffff517224 */ /* 0x000fe400078e0096 */
[----:B------:R-:W-:Y:S01]  /*8e70*/  F2FP.SATFINITE.E4M3.F32.PACK_AB_MERGE_C R145, R146, R145, R80 ;  /* 0x000000919291723e */ /* 0x000fe20004807050 */
[----:B------:R-:W-:Y:S01]  /*8e80*/  IMAD.MOV.U32 R80, RZ, RZ, R149 ;  /* 0x000000ffff507224 */ /* 0x000fe200078e0095 */
[----:B------:R-:W-:Y:S01]  /*8e90*/  MOV R82, R144 ;  /* 0x0000009000527202 */ /* 0x000fe20000000f00 */
[----:B------:R-:W-:Y:S02]  /*8ea0*/  IMAD.MOV.U32 R84, RZ, RZ, R49 ;  /* 0x000000ffff547224 */ /* 0x000fe400078e0031 */
[----:B------:R-:W-:-:S07]  /*8eb0*/  IMAD.MOV.U32 R86, RZ, RZ, R145 ;  /* 0x000000ffff567224 */ /* 0x000fce00078e0091 */
.L_x_402:
[----:B------:R-:W-:Y:S05]  /*8ec0*/  BSYNC B2 ;  /* 0x0000000000027941 */ /* 0x000fea0003800000 */
.L_x_401:
[----:B------:R-:W-:Y:S01]  /*8ed0*/  SHF.R.S32.HI R48, RZ, 0x1f, R23 ;  /* 0x0000001fff307819 */ /* 0x000fe20000011417 */
[----:B------:R-:W-:Y:S01]  /*8ee0*/  ULDC.64 UR4, c[0x0][0x2e8] ;  /* 0x0000ba0000047ab9 */ /* 0x000fe20000000a00 */
[----:B------:R-:W-:-:S03]  /*8ef0*/  ISETP.GE.AND P3, PT, R148, R134, PT ;  /* 0x000000869400720c */ /* 0x000fc60003f66270 */
[-C--:B--2---:R-:W-:Y:S02]  /*8f00*/  IMAD R50, R48, R122.reuse, RZ ;  /* 0x0000007a30327224 */ /* 0x084fe400078e02ff */
[----:B------:R-:W-:-:S04]  /*8f10*/  IMAD.WIDE.U32 R48, R23, R122, R120 ;  /* 0x0000007a17307225 */ /* 0x000fc800078e0078 */
[----:B------:R-:W-:-:S04]  /*8f20*/  IMAD R50, R23, R123, R50 ;  /* 0x0000007b17327224 */ /* 0x000fc800078e0232 */
[----:B------:R-:W-:Y:S01]  /*8f30*/  IMAD.IADD R49, R50, 0x1, R49 ;  /* 0x0000000132317824 */ /* 0x000fe200078e0231 */
[--C-:B------:R-:W-:Y:S02]  /*8f40*/  @!P3 SHF.R.S32.HI R51, RZ, 0x1f, R148.reuse ;  /* 0x0000001fff33b819 */ /* 0x100fe40000011494 */
[----:B------:R-:W-:-:S04]  /*8f50*/  @!P3 IADD3 R50, P4, P6, R102, R48, R148 ;  /* 0x000000306632b210 */ /* 0x000fc80007e9e094 */
[----:B------:R-:W-:Y:S02]  /*8f60*/  @!P3 IADD3.X R51, R42, R49, R51, P4, P6 ;  /* 0x000000312a33b210 */ /* 0x000fe400027ec433 */
[----:B------:R-:W-:-:S04]  /*8f70*/  IADD3 R48, P4, P6, R102, R48, R41 ;  /* 0x0000003066307210 */ /* 0x000fc80007e9e029 */
[----:B------:R-:W-:Y:S02]  /*8f80*/  IADD3.X R49, R42, R49, R109, P4, P6 ;  /* 0x000000312a317210 */ /* 0x000fe400027ec46d */
[----:B------:R-:W-:-:S04]  /*8f90*/  IADD3 R48, P4, R48, UR4, RZ ;  /* 0x0000000430307c10 */ /* 0x000fc8000ff9e0ff */
[----:B------:R-:W-:Y:S02]  /*8fa0*/  IADD3.X R49, R49, UR5, RZ, P4, !PT ;  /* 0x0000000531317c10 */ /* 0x000fe4000a7fe4ff */
[----:B------:R-:W-:-:S03]  /*8fb0*/  @!P3 IADD3 R50, P4, R50, UR4, RZ ;  /* 0x000000043232bc10 */ /* 0x000fc6000ff9e0ff */
[----:B---3--:R3:W-:Y:S01]  /*8fc0*/  STG.E.128 desc[UR42][R48.64], R80 ;  /* 0x0000005030007986 */ /* 0x0087e2000c101d2a */
[----:B------:R-:W-:-:S05]  /*8fd0*/  @!P3 IADD3.X R51, R51, UR5, RZ, P4, !PT ;  /* 0x000000053333bc10 */ /* 0x000fca000a7fe4ff */
[----:B0-----:R3:W-:Y:S04]  /*8fe0*/  @!P3 STG.E.128 desc[UR42][R50.64], R84 ;  /* 0x000000543200b986 */ /* 0x0017e8000c101d2a */
.L_x_400:
[----:B------:R-:W-:Y:S05]  /*8ff0*/  BSYNC B1 ;  /* 0x0000000000017941 */ /* 0x000fea0003800000 */
.L_x_399:
[----:B------:R-:W-:Y:S01]  /*9000*/  VIADD R146, R23, 0x20 ;  /* 0x0000002017927836 */ /* 0x000fe20000000000 */
[----:B------:R-:W-:Y:S04]  /*9010*/  BSSY B1, `(.L_x_403) ;  /* 0x0000108000017945 */ /* 0x000fe80003800000 */
[----:B------:R-:W-:-:S13]  /*9020*/  ISETP.GE.OR P3, PT, R146, R117, P0 ;  /* 0x000000759200720c */ /* 0x000fda0000766670 */
[----:B------:R-:W-:Y:S05]  /*9030*/  @P3 BRA `(.L_x_404) ;  /* 0x0000001000143947 */ /* 0x000fea0003800000 */
[----:B---3--:R-:W3:Y:S04]  /*9040*/  LDL R48, [R1+0x10] ;  /* 0x0000100001307983 */ /* 0x008ee80000100800 */
[----:B------:R-:W4:Y:S01]  /*9050*/  LDL R50, [R1+0x5c] ;  /* 0x00005c0001327983 */ /* 0x000f220000100800 */
[C---:B------:R-:W-:Y:S01]  /*9060*/  IADD3 R51, R23.reuse, 0x20, RZ ;  /* 0x0000002017337810 */ /* 0x040fe20007ffe0ff */
[----:B------:R-:W-:Y:S01]  /*9070*/  VIADD R52, R23, 0x20 ;  /* 0x0000002017347836 */ /* 0x000fe20000000000 */
[----:B------:R-:W-:Y:S03]  /*9080*/  BSSY B2, `(.L_x_405) ;  /* 0x00000ef000027945 */ /* 0x000fe60003800000 */
[----:B------:R-:W-:-:S02]  /*9090*/  IMAD.SHL.U32 R51, R51, 0x80, RZ ;  /* 0x0000008033337824 */ /* 0x000fc400078e00ff */
        /* <DEDUP_REMOVED lines=10> */
[----:B------:R-:W-:Y:S01]  /*9140*/  LEA.HI R48, R48, R80, RZ, 0x3 ;  /* 0x0000005030307211 */ /* 0x000fe200078f18ff */
[----:B------:R-:W-:-:S03]  /*9150*/  IMAD.SHL.U32 R80, R80, 0x10, RZ ;  /* 0x0000001050507824 */ /* 0x000fc600078e00ff */
[----:B------:R-:W-:Y:S02]  /*9160*/  SHF.L.U32 R48, R48, 0xb, RZ ;  /* 0x0000000b30307819 */ /* 0x000fe400000006ff */
[----:B------:R-:W-:Y:S02]  /*9170*/  LOP3.LUT R49, R52, 0x70, R80, 0xf8, !PT ;  /* 0x0000007034317812 */ /* 0x000fe400078ef850 */
[----:B------:R-:W-:Y:S02]  /*9180*/  LOP3.LUT R48, R48, 0xffffc000, RZ, 0xc0, !PT ;  /* 0xffffc00030307812 */ /* 0x000fe400078ec0ff */
[----:B------:R-:W-:-:S04]  /*9190*/  LOP3.LUT R49, R49, R51, RZ, 0x3c, !PT ;  /* 0x0000003331317212 */ /* 0x000fc800078e3cff */
[----:B----4-:R-:W-:-:S05]  /*91a0*/  IADD3 R48, R49, R48, R50 ;  /* 0x0000003031307210 */ /* 0x010fca0007ffe032 */
[C---:B------:R-:W-:Y:S02]  /*91b0*/  IMAD R52, R232.reuse, 0x8000, R48 ;  /* 0x00008000e8347824 */ /* 0x040fe400078e0230 */
[----:B------:R-:W-:Y:S02]  /*91c0*/  IMAD R48, R232, 0x8000, R30 ;  /* 0x00008000e8307824 */ /* 0x000fe400078e021e */
[C---:B------:R-:W-:Y:S02]  /*91d0*/  IMAD.IADD R52, R22.reuse, 0x1, R52 ;  /* 0x0000000116347824 */ /* 0x040fe400078e0234 */
[----:B------:R-:W-:-:S04]  /*91e0*/  IMAD.IADD R48, R22, 0x1, R48 ;  /* 0x0000000116307824 */ /* 0x000fc800078e0230 */
[----:B------:R-:W0:Y:S04]  /*91f0*/  LDS.128 R52, [R52+0x28400] ;  /* 0x0284000034347984 */ /* 0x000e280000000c00 */
[----:B------:R-:W3:Y:S01]  /*9200*/  LDS.128 R48, [R48+0x28400] ;  /* 0x0284000030307984 */ /* 0x000ee20000000c00 */
[----:B------:R-:W-:Y:S05]  /*9210*/  @P2 BRA `(.L_x_406) ;  /* 0x0000000c00542947 */ /* 0x000fea0003800000 */
[----:B------:R-:W-:Y:S02]  /*9220*/  SHF.R.U32.HI R60, RZ, 0x8, R59 ;  /* 0x00000008ff3c7819 */ /* 0x000fe4000001163b */
[--C-:B------:R-:W-:Y:S02]  /*9230*/  SHF.R.U32.HI R82, RZ, 0x8, R61.reuse ;  /* 0x00000008ff527819 */ /* 0x100fe4000001163d */
[----:B------:R-:W-:Y:S01]  /*9240*/  SHF.R.U32.HI R81, RZ, 0x10, R61 ;  /* 0x00000010ff517819 */ /* 0x000fe2000001163d */
[----:B------:R-:W-:Y:S01]  /*9250*/  IMAD.SHL.U32 R60, R60, 0x100, RZ ;  /* 0x000001003c3c7824 */ /* 0x000fe200078e00ff */
[----:B------:R-:W-:Y:S01]  /*9260*/  LOP3.LUT R84, R59, 0xff0000ff, RZ, 0xc0, !PT ;  /* 0xff0000ff3b547812 */ /* 0x000fe200078ec0ff */
[----:B------:R-:W-:Y:S01]  /*9270*/  IMAD.SHL.U32 R82, R82, 0x100, RZ ;  /* 0x0000010052527824 */ /* 0x000fe200078e00ff */
[----:B------:R-:W-:Y:S01]  /*9280*/  LOP3.LUT R83, R61, 0xff0000ff, RZ, 0xc0, !PT ;  /* 0xff0000ff3d537812 */ /* 0x000fe200078ec0ff */
[----:B------:R-:W-:Y:S01]  /*9290*/  IMAD.U32 R81, R81, 0x10000, RZ ;  /* 0x0001000051517824 */ /* 0x000fe200078e00ff */
[----:B------:R-:W-:-:S02]  /*92a0*/  SHF.R.U32.HI R62, RZ, 0x8, R57 ;  /* 0x00000008ff3e7819 */ /* 0x000fc40000011639 */
[----:B------:R-:W-:Y:S02]  /*92b0*/  SHF.R.U32.HI R58, RZ, 0x10, R57 ;  /* 0x00000010ff3a7819 */ /* 0x000fe40000011639 */
[----:B------:R-:W-:Y:S02]  /*92c0*/  LOP3.LUT R84, R84, 0xff00, R60, 0xf8, !PT ;  /* 0x0000ff0054547812 */ /* 0x000fe400078ef83c */
[----:B------:R-:W-:Y:S01]  /*92d0*/  LOP3.LUT R60, R83, 0xff00, R82, 0xf8, !PT ;  /* 0x0000ff00533c7812 */ /* 0x000fe200078ef852 */
[----:B------:R-:W-:Y:S01]  /*92e0*/  IMAD.U32 R58, R58, 0x10000, RZ ;  /* 0x000100003a3a7824 */ /* 0x000fe200078e00ff */
[----:B------:R-:W-:Y:S02]  /*92f0*/  LOP3.LUT R57, R57, 0xff0000ff, RZ, 0xc0, !PT ;  /* 0xff0000ff39397812 */ /* 0x000fe400078ec0ff */
[----:B------:R-:W-:Y:S02]  /*9300*/  SHF.L.U32 R62, R62, 0x8, RZ ;  /* 0x000000083e3e7819 */ /* 0x000fe400000006ff */
[----:B------:R-:W-:-:S02]  /*9310*/  LOP3.LUT R60, R60, 0xff0000, R81, 0xf8, !PT ;  /* 0x00ff00003c3c7812 */ /* 0x000fc400078ef851 */
[----:B------:R-:W-:Y:S02]  /*9320*/  LOP3.LUT R62, R57, 0xff00, R62, 0xf8, !PT ;  /* 0x0000ff00393e7812 */ /* 0x000fe400078ef83e */
[----:B0-----:R-:W-:Y:S02]  /*9330*/  F2FP.F16.E4M3.UNPACK_B R81, R53 ;  /* 0x00000035ff51723e */ /* 0x001fe400020006ff */
[----:B------:R-:W-:Y:S02]  /*9340*/  F2FP.F16.E4M3.UNPACK_B R83, R60 ;  /* 0x0000003cff53723e */ /* 0x000fe400020006ff */
[----:B------:R-:W-:Y:S01]  /*9350*/  LOP3.LUT R62, R62, 0xff0000, R58, 0xf8, !PT ;  /* 0x00ff00003e3e7812 */ /* 0x000fe200078ef83a */
[----:B------:R-:W-:Y:S01]  /*9360*/  HADD2.F32 R58, -RZ, R81.H0_H0 ;  /* 0x20000051ff3a7230 */ /* 0x000fe20000004100 */
[----:B---3--:R-:W-:Y:S01]  /*9370*/  F2FP.F16.E4M3.UNPACK_B R57, R49 ;  /* 0x00000031ff39723e */ /* 0x008fe200020006ff */
[--C-:B------:R-:W-:Y:S01]  /*9380*/  HADD2.F32 R87, -RZ, R83.reuse.H0_H0 ;  /* 0x20000053ff577230 */ /* 0x100fe20000004100 */
[----:B------:R-:W-:Y:S01]  /*9390*/  F2FP.F16.E4M3.UNPACK_B R85, R62 ;  /* 0x0000003eff55723e */ /* 0x000fe200020006ff */
[----:B------:R-:W-:Y:S01]  /*93a0*/  HADD2.F32 R83, -RZ, R83.H1_H1 ;  /* 0x30000053ff537230 */ /* 0x000fe20000004100 */
[----:B------:R-:W-:Y:S01]  /*93b0*/  F2FP.F16.E4M3.UNPACK_B R53, R53.H1 ;  /* 0x00000035ff35723e */ /* 0x000fe200030006ff */
[----:B------:R-:W-:-:S02]  /*93c0*/  HADD2.F32 R82, -RZ, R57.H0_H0 ;  /* 0x20000039ff527230 */ /* 0x000fc40000004100 */
[-C--:B------:R-:W-:Y:S01]  /*93d0*/  FMUL.FTZ R144, R58, R87.reuse ;  /* 0x000000573a907220 */ /* 0x080fe20000410000 */
[----:B------:R-:W-:Y:S01]  /*93e0*/  HADD2.F32 R86, -RZ, R85.H0_H0 ;  /* 0x20000055ff567230 */ /* 0x000fe20000004100 */
[----:B------:R-:W-:Y:S01]  /*93f0*/  F2FP.F16.E4M3.UNPACK_B R62, R62.H1 ;  /* 0x0000003eff3e723e */ /* 0x000fe200030006ff */
[----:B------:R-:W-:Y:S02]  /*9400*/  HADD2.F32 R57, -RZ, R57.H1_H1 ;  /* 0x30000039ff397230 */ /* 0x000fe40000004100 */
[C---:B------:R-:W-:Y:S01]  /*9410*/  FMUL.FTZ R87, R82.reuse, R87 ;  /* 0x0000005752577220 */ /* 0x040fe20000410000 */
[----:B------:R-:W-:Y:S02]  /*9420*/  HADD2.F32 R85, -RZ, R85.H1_H1 ;  /* 0x30000055ff557230 */ /* 0x000fe40000004100 */
[-C--:B------:R-:W-:Y:S01]  /*9430*/  FFMA.FTZ R82, R82, R86.reuse, -R144 ;  /* 0x0000005652527223 */ /* 0x080fe20000010890 */
[----:B------:R-:W-:Y:S01]  /*9440*/  SHF.R.U32.HI R61, RZ, 0x8, R63 ;  /* 0x00000008ff3d7819 */ /* 0x000fe2000001163f */
[----:B------:R-:W-:Y:S01]  /*9450*/  FFMA.FTZ R58, R58, R86, R87 ;  /* 0x000000563a3a7223 */ /* 0x000fe20000010057 */
[----:B------:R-:W-:Y:S01]  /*9460*/  HADD2.F32 R86, -RZ, R81.H1_H1 ;  /* 0x30000051ff567230 */ /* 0x000fe20000004100 */
[----:B------:R-:W-:-:S02]  /*9470*/  SHF.R.U32.HI R56, RZ, 0x10, R59 ;  /* 0x00000010ff387819 */ /* 0x000fc4000001163b */
[----:B------:R-:W-:Y:S02]  /*9480*/  SHF.R.U32.HI R59, RZ, 0x10, R63 ;  /* 0x00000010ff3b7819 */ /* 0x000fe4000001163f */
[CC--:B------:R-:W-:Y:S01]  /*9490*/  FMUL.FTZ R81, R86.reuse, R83.reuse ;  /* 0x0000005356517220 */ /* 0x0c0fe20000410000 */
[----:B------:R-:W-:Y:S01]  /*94a0*/  FMUL.FTZ R83, R57, R83 ;  /* 0x0000005339537220 */ /* 0x000fe20000410000 */
[----:B------:R-:W-:Y:S01]  /*94b0*/  LOP3.LUT R63, R63, 0xff0000ff, RZ, 0xc0, !PT ;  /* 0xff0000ff3f3f7812 */ /* 0x000fe200078ec0ff */
[----:B------:R-:W-:Y:S02]  /*94c0*/  IMAD.U32 R59, R59, 0x10000, RZ ;  /* 0x000100003b3b7824 */ /* 0x000fe400078e00ff */
[-C--:B------:R-:W-:Y:S01]  /*94d0*/  FFMA.FTZ R81, R57, R85.reuse, -R81 ;  /* 0x0000005539517223 */ /* 0x080fe20000010851 */
[----:B------:R-:W-:Y:S01]  /*94e0*/  FFMA.FTZ R57, R86, R85, R83 ;  /* 0x0000005556397223 */ /* 0x000fe20000010053 */
[----:B------:R-:W-:Y:S01]  /*94f0*/  F2FP.F16.E4M3.UNPACK_B R83, R60.H1 ;  /* 0x0000003cff53723e */ /* 0x000fe200030006ff */
[----:B------:R-:W-:Y:S01]  /*9500*/  HADD2.F32 R86, -RZ, R62.H0_H0 ;  /* 0x2000003eff567230 */ /* 0x000fe20000004100 */
[----:B------:R-:W-:Y:S01]  /*9510*/  F2FP.F16.E4M3.UNPACK_B R85, R49.H1 ;  /* 0x00000031ff55723e */ /* 0x000fe200030006ff */
[----:B------:R-:W-:-:S02]  /*9520*/  HADD2.F32 R49, -RZ, R53.H0_H0 ;  /* 0x20000035ff317230 */ /* 0x000fc40000004100 */
[----:B------:R-:W-:Y:S02]  /*9530*/  HADD2.F32 R87, -RZ, R83.H0_H0 ;  /* 0x20000053ff577230 */ /* 0x000fe40000004100 */
[----:B------:R-:W-:Y:S02]  /*9540*/  HADD2.F32 R60, -RZ, R85.H0_H0 ;  /* 0x20000055ff3c7230 */ /* 0x000fe40000004100 */
[----:B------:R-:W-:Y:S02]  /*9550*/  HADD2.F32 R53, -RZ, R53.H1_H1 ;  /* 0x30000035ff357230 */ /* 0x000fe40000004100 */
[-C--:B------:R-:W-:Y:S01]  /*9560*/  FMUL.FTZ R144, R49, R87.reuse ;  /* 0x0000005731907220 */ /* 0x080fe20000410000 */
[----:B------:R-:W-:Y:S02]  /*9570*/  HADD2.F32 R83, -RZ, R83.H1_H1 ;  /* 0x30000053ff537230 */ /* 0x000fe40000004100 */
[----:B------:R-:W-:Y:S01]  /*9580*/  FMUL.FTZ R87, R60, R87 ;  /* 0x000000573c577220 */ /* 0x000fe20000410000 */
[----:B------:R-:W-:-:S02]  /*9590*/  HADD2.F32 R85, -RZ, R85.H1_H1 ;  /* 0x30000055ff557230 */ /* 0x000fc40000004100 */
[-C--:B------:R-:W-:Y:S01]  /*95a0*/  FFMA.FTZ R60, R60, R86.reuse, -R144 ;  /* 0x000000563c3c7223 */ /* 0x080fe20000010890 */
[----:B------:R-:W-:Y:S02]  /*95b0*/  HADD2.F32 R62, -RZ, R62.H1_H1 ;  /* 0x3000003eff3e7230 */ /* 0x000fe40000004100 */
[----:B------:R-:W-:Y:S01]  /*95c0*/  FFMA.FTZ R49, R49, R86, R87 ;  /* 0x0000005631317223 */ /* 0x000fe20000010057 */
[-C--:B------:R-:W-:Y:S01]  /*95d0*/  FMUL.FTZ R86, R53, R83.reuse ;  /* 0x0000005335567220 */ /* 0x080fe20000410000 */
[C---:B------:R-:W-:Y:S01]  /*95e0*/  FMUL.FTZ R87, R85.reuse, R83 ;  /* 0x0000005355577220 */ /* 0x040fe20000410000 */
[----:B------:R-:W-:Y:S02]  /*95f0*/  IMAD.U32 R56, R56, 0x10000, RZ ;  /* 0x0001000038387824 */ /* 0x000fe400078e00ff */
[-C--:B------:R-:W-:Y:S01]  /*9600*/  FFMA.FTZ R83, R85, R62.reuse, -R86 ;  /* 0x0000003e55537223 */ /* 0x080fe20000010856 */
[----:B------:R-:W-:Y:S01]  /*9610*/  FFMA.FTZ R62, R53, R62, R87 ;  /* 0x0000003e353e7223 */ /* 0x000fe20000010057 */
[----:B------:R-:W-:-:S02]  /*9620*/  SHF.L.U32 R53, R61, 0x8, RZ ;  /* 0x000000083d357819 */ /* 0x000fc400000006ff */
[----:B------:R-:W-:Y:S02]  /*9630*/  LOP3.LUT R61, R84, 0xff0000, R56, 0xf8, !PT ;  /* 0x00ff0000543d7812 */ /* 0x000fe400078ef838 */
[----:B------:R-:W-:Y:S01]  /*9640*/  LOP3.LUT R53, R63, 0xff00, R53, 0xf8, !PT ;  /* 0x0000ff003f357812 */ /* 0x000fe200078ef835 */
[----:B------:R-:W-:Y:S01]  /*9650*/  IMAD.MOV.U32 R63, RZ, RZ, R51 ;  /* 0x000000ffff3f7224 */ /* 0x000fe200078e0033 */
[----:B------:R-:W-:Y:S02]  /*9660*/  F2FP.F16.E4M3.UNPACK_B R56, R55 ;  /* 0x00000037ff38723e */ /* 0x000fe400020006ff */
[----:B------:R-:W-:Y:S02]  /*9670*/  LOP3.LUT R53, R53, 0xff0000, R59, 0xf8, !PT ;  /* 0x00ff000035357812 */ /* 0x000fe400078ef83b */
[----:B------:R-:W-:Y:S01]  /*9680*/  F2FP.F16.E4M3.UNPACK_B R51, R63 ;  /* 0x0000003fff33723e */ /* 0x000fe200020006ff */
[----:B------:R-:W-:Y:S01]  /*9690*/  HADD2.F32 R86, -RZ, R56.H0_H0 ;  /* 0x20000038ff567230 */ /* 0x000fe20000004100 */
[----:B------:R-:W-:-:S02]  /*96a0*/  F2FP.F16.E4M3.UNPACK_B R84, R53 ;  /* 0x00000035ff54723e */ /* 0x000fc400020006ff */
[----:B------:R-:W-:Y:S01]  /*96b0*/  F2FP.F16.E4M3.UNPACK_B R85, R61 ;  /* 0x0000003dff55723e */ /* 0x000fe200020006ff */
[----:B------:R-:W-:Y:S01]  /*96c0*/  HADD2.F32 R144, -RZ, R51.H0_H0 ;  /* 0x20000033ff907230 */ /* 0x000fe20000004100 */
[----:B------:R-:W-:Y:S01]  /*96d0*/  F2FP.F16.E4M3.UNPACK_B R55, R55.H1 ;  /* 0x00000037ff37723e */ /* 0x000fe200030006ff */
[--C-:B------:R-:W-:Y:S01]  /*96e0*/  HADD2.F32 R59, -RZ, R84.reuse.H0_H0 ;  /* 0x20000054ff3b7230 */ /* 0x100fe20000004100 */
[----:B------:R-:W-:Y:S01]  /*96f0*/  F2FP.F16.E4M3.UNPACK_B R53, R53.H1 ;  /* 0x00000035ff35723e */ /* 0x000fe200030006ff */
[----:B------:R-:W-:Y:S01]  /*9700*/  HADD2.F32 R87, -RZ, R85.H0_H0 ;  /* 0x20000055ff577230 */ /* 0x000fe20000004100 */
[----:B------:R-:W-:Y:S01]  /*9710*/  F2FP.F16.E4M3.UNPACK_B R61, R61.H1 ;  /* 0x0000003dff3d723e */ /* 0x000fe200030006ff */
[----:B------:R-:W-:Y:S02]  /*9720*/  HADD2.F32 R84, -RZ, R84.H1_H1 ;  /* 0x30000054ff547230 */ /* 0x000fe40000004100 */
[-C--:B------:R-:W-:Y:S01]  /*9730*/  FMUL.FTZ R145, R86, R59.reuse ;  /* 0x0000003b56917220 */ /* 0x080fe20000410000 */
[----:B------:R-:W-:Y:S01]  /*9740*/  FMUL.FTZ R59, R144, R59 ;  /* 0x0000003b903b7220 */ /* 0x000fe20000410000 */
[----:B------:R-:W-:Y:S01]  /*9750*/  HADD2.F32 R51, -RZ, R51.H1_H1 ;  /* 0x30000033ff337230 */ /* 0x000fe20000004100 */
[----:B------:R-:W-:Y:S01]  /*9760*/  F2FP.SATFINITE.E4M3.F32.PACK_AB_MERGE_C R60, R83, R60, RZ ;  /* 0x0000003c533c723e */ /* 0x000fe200048070ff */
[----:B------:R-:W-:-:S02]  /*9770*/  HADD2.F32 R85, -RZ, R85.H1_H1 ;  /* 0x30000055ff557230 */ /* 0x000fc40000004100 */
[-C--:B------:R-:W-:Y:S01]  /*9780*/  FFMA.FTZ R86, R86, R87.reuse, R59 ;  /* 0x0000005756567223 */ /* 0x080fe2000001003b */
[----:B------:R-:W-:Y:S02]  /*9790*/  HADD2.F32 R59, -RZ, R56.H1_H1 ;  /* 0x30000038ff3b7230 */ /* 0x000fe40000004100 */
[----:B------:R-:W-:Y:S01]  /*97a0*/  FFMA.FTZ R145, R144, R87, -R145 ;  /* 0x0000005790917223 */ /* 0x000fe20000010891 */
[--C-:B------:R-:W-:Y:S01]  /*97b0*/  HADD2.F32 R87, -RZ, R53.reuse.H0_H0 ;  /* 0x20000035ff577230 */ /* 0x100fe20000004100 */
[----:B------:R-:W-:Y:S01]  /*97c0*/  F2FP.SATFINITE.E4M3.F32.PACK_AB_MERGE_C R81, R81, R82, R60 ;  /* 0x000000525151723e */ /* 0x000fe2000480703c */
[----:B------:R-:W-:Y:S02]  /*97d0*/  HADD2.F32 R53, -RZ, R53.H1_H1 ;  /* 0x30000035ff357230 */ /* 0x000fe40000004100 */
[----:B------:R-:W-:Y:S01]  /*97e0*/  FMUL.FTZ R56, R59, R84 ;  /* 0x000000543b387220 */ /* 0x000fe20000410000 */
[----:B------:R-:W-:Y:S02]  /*97f0*/  F2FP.F16.E4M3.UNPACK_B R60, R52.H1 ;  /* 0x00000034ff3c723e */ /* 0x000fe400030006ff */
[----:B------:R-:W-:Y:S01]  /*9800*/  F2FP.SATFINITE.E4M3.F32.PACK_AB_MERGE_C R49, R62, R49, RZ ;  /* 0x000000313e31723e */ /* 0x000fe200048070ff */
[C---:B------:R-:W-:Y:S01]  /*9810*/  FFMA.FTZ R56, R51.reuse, R85, -R56 ;  /* 0x0000005533387223 */ /* 0x040fe20000010838 */
[----:B------:R-:W-:Y:S01]  /*9820*/  FMUL.FTZ R51, R51, R84 ;  /* 0x0000005433337220 */ /* 0x000fe20000410000 */
[--C-:B------:R-:W-:Y:S01]  /*9830*/  HADD2.F32 R84, -RZ, R61.reuse.H0_H0 ;  /* 0x2000003dff547230 */ /* 0x100fe20000004100 */
[----:B------:R-:W-:Y:S01]  /*9840*/  F2FP.F16.E4M3.UNPACK_B R62, R140.H1 ;  /* 0x0000008cff3e723e */ /* 0x000fe200030006ff */
[----:B------:R-:W-:-:S02]  /*9850*/  HADD2.F32 R61, -RZ, R61.H1_H1 ;  /* 0x3000003dff3d7230 */ /* 0x000fc40000004100 */
[----:B------:R-:W-:Y:S01]  /*9860*/  FFMA.FTZ R51, R59, R85, R51 ;  /* 0x000000553b337223 */ /* 0x000fe20000010033 */
[----:B------:R-:W-:Y:S01]  /*9870*/  F2FP.F16.E4M3.UNPACK_B R59, R63.H1 ;  /* 0x0000003fff3b723e */ /* 0x000fe200030006ff */
[--C-:B------:R-:W-:Y:S01]  /*9880*/  HADD2.F32 R63, -RZ, R55.reuse.H0_H0 ;  /* 0x20000037ff3f7230 */ /* 0x100fe20000004100 */
[----:B------:R-:W-:Y:S01]  /*9890*/  F2FP.F16.E4M3.UNPACK_B R52, R52 ;  /* 0x00000034ff34723e */ /* 0x000fe200020006ff */
[----:B------:R-:W-:Y:S01]  /*98a0*/  HADD2.F32 R55, -RZ, R55.H1_H1 ;  /* 0x30000037ff377230 */ /* 0x000fe20000004100 */
[----:B------:R-:W-:Y:S01]  /*98b0*/  F2FP.F16.E4M3.UNPACK_B R140, R140 ;  /* 0x0000008cff8c723e */ /* 0x000fe200020006ff */
[--C-:B------:R-:W-:Y:S02]  /*98c0*/  HADD2.F32 R85, -RZ, R59.reuse.H0_H0 ;  /* 0x2000003bff557230 */ /* 0x100fe40000004100 */
[----:B------:R-:W-:Y:S01]  /*98d0*/  FMUL.FTZ R144, R63, R87 ;  /* 0x000000573f907220 */ /* 0x000fe20000410000 */
[----:B------:R-:W-:Y:S01]  /*98e0*/  HADD2.F32 R59, -RZ, R59.H1_H1 ;  /* 0x3000003bff3b7230 */ /* 0x000fe20000004100 */
[----:B------:R-:W-:Y:S01]  /*98f0*/  F2FP.SATFINITE.E4M3.F32.PACK_AB_MERGE_C R57, R57, R58, R49 ;  /* 0x0000003a3939723e */ /* 0x000fe20004807031 */
[----:B------:R-:W-:-:S02]  /*9900*/  HADD2.F32 R83, -RZ, R62.H0_H0 ;  /* 0x2000003eff537230 */ /* 0x000fc40000004100 */
[CC--:B------:R-:W-:Y:S01]  /*9910*/  FFMA.FTZ R144, R85.reuse, R84.reuse, -R144 ;  /* 0x0000005455907223 */ /* 0x0c0fe20000010890 */
[----:B------:R-:W-:Y:S01]  /*9920*/  FMUL.FTZ R85, R85, R87 ;  /* 0x0000005755557220 */ /* 0x000fe20000410000 */
[----:B------:R-:W-:Y:S02]  /*9930*/  HADD2.F32 R62, -RZ, R62.H1_H1 ;  /* 0x3000003eff3e7230 */ /* 0x000fe40000004100 */
[----:B------:R-:W-:Y:S02]  /*9940*/  IMAD.MOV.U32 R49, RZ, RZ, R81 ;  /* 0x000000ffff317224 */ /* 0x000fe400078e0051 */
[----:B------:R-:W-:Y:S01]  /*9950*/  FFMA.FTZ R85, R63, R84, R85 ;  /* 0x000000543f557223 */ /* 0x000fe20000010055 */
[-C--:B------:R-:W-:Y:S01]  /*9960*/  FMUL.FTZ R63, R55, R53.reuse ;  /* 0x00000035373f7220 */ /* 0x080fe20000410000 */
[----:B------:R-:W-:-:S03]  /*9970*/  FMUL.FTZ R53, R59, R53 ;  /* 0x000000353b357220 */ /* 0x000fc60000410000 */
[-C--:B------:R-:W-:Y:S01]  /*9980*/  FFMA.FTZ R63, R59, R61.reuse, -R63 ;  /* 0x0000003d3b3f7223 */ /* 0x080fe2000001083f */
[----:B------:R-:W-:Y:S01]  /*9990*/  FFMA.FTZ R55, R55, R61, R53 ;  /* 0x0000003d37377223 */ /* 0x000fe20000010035 */
[----:B------:R-:W-:Y:S01]  /*99a0*/  F2FP.F16.E4M3.UNPACK_B R53, R142.H1 ;  /* 0x0000008eff35723e */ /* 0x000fe200030006ff */
[--C-:B------:R-:W-:Y:S01]  /*99b0*/  HADD2.F32 R61, -RZ, R60.reuse.H0_H0 ;  /* 0x2000003cff3d7230 */ /* 0x100fe20000004100 */
[----:B------:R-:W-:Y:S01]  /*99c0*/  F2FP.F16.E4M3.UNPACK_B R59, R48.H1 ;  /* 0x00000030ff3b723e */ /* 0x000fe200030006ff */
[----:B------:R-:W-:Y:S01]  /*99d0*/  HADD2.F32 R60, -RZ, R60.H1_H1 ;  /* 0x3000003cff3c7230 */ /* 0x000fe20000004100 */
[----:B------:R-:W-:Y:S01]  /*99e0*/  F2FP.F16.E4M3.UNPACK_B R142, R142 ;  /* 0x0000008eff8e723e */ /* 0x000fe200020006ff */
[----:B------:R-:W-:Y:S01]  /*99f0*/  HADD2.F32 R87, -RZ, R53.H0_H0 ;  /* 0x20000035ff577230 */ /* 0x000fe20000004100 */
[----:B------:R-:W-:Y:S01]  /*9a00*/  F2FP.F16.E4M3.UNPACK_B R48, R48 ;  /* 0x00000030ff30723e */ /* 0x000fe200020006ff */
[----:B------:R-:W-:Y:S01]  /*9a10*/  HADD2.F32 R82, -RZ, R59.H0_H0 ;  /* 0x2000003bff527230 */ /* 0x000fe20000004100 */
[----:B------:R-:W-:Y:S01]  /*9a20*/  F2FP.SATFINITE.E4M3.F32.PACK_AB_MERGE_C R63, R63, R144, RZ ;  /* 0x000000903f3f723e */ /* 0x000fe200048070ff */
[----:B------:R-:W-:-:S02]  /*9a30*/  HADD2.F32 R53, -RZ, R53.H1_H1 ;  /* 0x30000035ff357230 */ /* 0x000fc40000004100 */
[-C--:B------:R-:W-:Y:S01]  /*9a40*/  FMUL.FTZ R84, R61, R87.reuse ;  /* 0x000000573d547220 */ /* 0x080fe20000410000 */
[----:B------:R-:W-:Y:S02]  /*9a50*/  HADD2.F32 R59, -RZ, R59.H1_H1 ;  /* 0x3000003bff3b7230 */ /* 0x000fe40000004100 */
[C---:B------:R-:W-:Y:S01]  /*9a60*/  FMUL.FTZ R87, R82.reuse, R87 ;  /* 0x0000005752577220 */ /* 0x040fe20000410000 */
[----:B------:R-:W-:Y:S01]  /*9a70*/  F2FP.SATFINITE.E4M3.F32.PACK_AB_MERGE_C R55, R55, R85, RZ ;  /* 0x000000553737723e */ /* 0x000fe200048070ff */
[----:B------:R-:W-:Y:S01]  /*9a80*/  FFMA.FTZ R84, R82, R83, -R84 ;  /* 0x0000005352547223 */ /* 0x000fe20000010854 */
[----:B------:R-:W-:Y:S01]  /*9a90*/  F2FP.SATFINITE.E4M3.F32.PACK_AB_MERGE_C R56, R56, R145, R63 ;  /* 0x000000913838723e */ /* 0x000fe2000480703f */
[----:B------:R-:W-:Y:S01]  /*9aa0*/  FFMA.FTZ R87, R61, R83, R87 ;  /* 0x000000533d577223 */ /* 0x000fe20000010057 */
[CC--:B------:R-:W-:Y:S01]  /*9ab0*/  FMUL.FTZ R61, R60.reuse, R53.reuse ;  /* 0x000000353c3d7220 */ /* 0x0c0fe20000410000 */
[----:B------:R-:W-:Y:S01]  /*9ac0*/  FMUL.FTZ R53, R59, R53 ;  /* 0x000000353b357220 */ /* 0x000fe20000410000 */
[----:B------:R-:W-:Y:S01]  /*9ad0*/  HADD2.F32 R83, -RZ, R142.H0_H0 ;  /* 0x2000008eff537230 */ /* 0x000fe20000004100 */
[----:B------:R-:W-:Y:S01]  /*9ae0*/  F2FP.SATFINITE.E4M3.F32.PACK_AB_MERGE_C R55, R51, R86, R55 ;  /* 0x000000563337723e */ /* 0x000fe20004807037 */
[-C--:B------:R-:W-:Y:S01]  /*9af0*/  FFMA.FTZ R59, R59, R62.reuse, -R61 ;  /* 0x0000003e3b3b7223 */ /* 0x080fe2000001083d */
[----:B------:R-:W-:Y:S01]  /*9b00*/  FFMA.FTZ R53, R60, R62, R53 ;  /* 0x0000003e3c357223 */ /* 0x000fe20000010035 */
[----:B------:R-:W-:Y:S01]  /*9b10*/  HADD2.F32 R60, -RZ, R52.H0_H0 ;  /* 0x20000034ff3c7230 */ /* 0x000fe20000004100 */
[----:B------:R-:W-:Y:S01]  /*9b20*/  MOV R51, R56 ;  /* 0x0000003800337202 */ /* 0x000fe20000000f00 */
        /* <DEDUP_REMOVED lines=11> */
[-C--:B------:R-:W-:Y:S01]  /*9be0*/  FMUL.FTZ R60, R52, R142.reuse ;  /* 0x0000008e343c7220 */ /* 0x080fe20000410000 */
[-C--:B------:R-:W-:Y:S01]  /*9bf0*/  F2FP.F16.E4M3.UNPACK_B R62, R141.reuse.H1 ;  /* 0x0000008dff3e723e */ /* 0x080fe200030006ff */
[C---:B------:R-:W-:Y:S01]  /*9c00*/  FMUL.FTZ R142, R48.reuse, R142 ;  /* 0x0000008e308e7220 */ /* 0x040fe20000410000 */
[----:B------:R-:W-:Y:S01]  /*9c10*/  F2FP.F16.E4M3.UNPACK_B R141, R141 ;  /* 0x0000008dff8d723e */ /* 0x000fe200020006ff */
[-C--:B------:R-:W-:Y:S01]  /*9c20*/  FFMA.FTZ R60, R48, R140.reuse, -R60 ;  /* 0x0000008c303c7223 */ /* 0x080fe2000001083c */
[----:B------:R-:W-:Y:S01]  /*9c30*/  F2FP.SATFINITE.E4M3.F32.PACK_AB_MERGE_C R53, R53, R87, RZ ;  /* 0x000000573535723e */ /* 0x000fe200048070ff */
[----:B------:R-:W-:Y:S01]  /*9c40*/  FFMA.FTZ R48, R52, R140, R142 ;  /* 0x0000008c34307223 */ /* 0x000fe2000001008e */
[----:B------:R-:W-:Y:S01]  /*9c50*/  IMAD.MOV.U32 R52, RZ, RZ, R50 ;  /* 0x000000ffff347224 */ /* 0x000fe200078e0032 */
[-C--:B------:R-:W-:Y:S01]  /*9c60*/  F2FP.F16.E4M3.UNPACK_B R50, R143.reuse.H1 ;  /* 0x0000008fff32723e */ /* 0x080fe200030006ff */
        /* <DEDUP_REMOVED lines=13> */
[CC--:B------:R-:W-:Y:S01]  /*9d40*/  FMUL.FTZ R142, R61.reuse, R144.reuse ;  /* 0x000000903d8e7220 */ /* 0x0c0fe20000410000 */
[----:B------:R-:W-:Y:S02]  /*9d50*/  HADD2.F32 R59, -RZ, R59.H1_H1 ;  /* 0x3000003bff3b7230 */ /* 0x000fe40000004100 */
[----:B------:R-:W-:Y:S01]  /*9d60*/  FMUL.FTZ R144, R84, R144 ;  /* 0x0000009054907220 */ /* 0x000fe20000410000 */
[----:B------:R-:W-:Y:S01]  /*9d70*/  F2FP.SATFINITE.E4M3.F32.PACK_AB_MERGE_C R53, R48, R83, R53 ;  /* 0x000000533035723e */ /* 0x000fe20004807035 */
[----:B------:R-:W-:Y:S01]  /*9d80*/  FFMA.FTZ R142, R84, R140, -R142 ;  /* 0x0000008c548e7223 */ /* 0x000fe2000001088e */
[----:B------:R-:W-:Y:S01]  /*9d90*/  MOV R48, R82 ;  /* 0x0000005200307202 */ /* 0x000fe20000000f00 */
        /* <DEDUP_REMOVED lines=20> */
[C---:B------:R-:W-:Y:S02]  /*9ee0*/  FMUL.FTZ R143, R52.reuse, R143 ;  /* 0x0000008f348f7220 */ /* 0x040fe40000410000 */
[----:B------:R-:W-:Y:S01]  /*9ef0*/  FFMA.FTZ R60, R52, R141, -R60 ;  /* 0x0000008d343c7223 */ /* 0x000fe2000001083c */
[----:B------:R-:W-:-:S02]  /*9f00*/  IMAD.MOV.U32 R52, RZ, RZ, R53 ;  /* 0x000000ffff347224 */ /* 0x000fc400078e0035 */
[----:B------:R-:W-:Y:S01]  /*9f10*/  FFMA.FTZ R143, R54, R141, R143 ;  /* 0x0000008d368f7223 */ /* 0x000fe2000001008f */
[----:B------:R-:W-:Y:S01]  /*9f20*/  IMAD.MOV.U32 R53, RZ, RZ, R57 ;  /* 0x000000ffff357224 */ /* 0x000fe200078e0039 */
[----:B------:R-:W-:-:S03]  /*9f30*/  F2FP.SATFINITE.E4M3.F32.PACK_AB_MERGE_C R59, R60, R84, R59 ;  /* 0x000000543c3b723e */ /* 0x000fc6000480703b */
[----:B------:R-:W-:Y:S02]  /*9f40*/  F2FP.SATFINITE.E4M3.F32.PACK_AB_MERGE_C R140, R143, R140, R50 ;  /* 0x0000008c8f8c723e */ /* 0x000fe40004807032 */
[----:B------:R-:W-:-:S03]  /*9f50*/  IMAD.MOV.U32 R50, RZ, RZ, R59 ;  /* 0x000000ffff327224 */ /* 0x000fc600078e003b */
[----:B------:R-:W-:-:S07]  /*9f60*/  IMAD.MOV.U32 R54, RZ, RZ, R140 ;  /* 0x000000ffff367224 */ /* 0x000fce00078e008c */
.L_x_406:
[----:B------:R-:W-:Y:S05]  /*9f70*/  BSYNC B2 ;  /* 0x0000000000027941 */ /* 0x000fea0003800000 */
.L_x_405:
[----:B------:R-:W-:Y:S01]  /*9f80*/  ISETP.GE.AND P3, PT, R80, R134, PT ;  /* 0x000000865000720c */ /* 0x000fe20003f66270 */
[----:B--2---:R-:W-:Y:S01]  /*9f90*/  IMAD R56, R116, R122, RZ ;  /* 0x0000007a74387224 */ /* 0x004fe200078e02ff */
[----:B------:R-:W-:-:S03]  /*9fa0*/  ULDC.64 UR4, c[0x0][0x2e8] ;  /* 0x0000ba0000047ab9 */ /* 0x000fc60000000a00 */
[C---:B------:R-:W-:Y:S02]  /*9fb0*/  IMAD R59, R146.reuse, R123, R56 ;  /* 0x0000007b923b7224 */ /* 0x040fe400078e0238 */
[----:B------:R-:W-:-:S04]  /*9fc0*/  IMAD.WIDE.U32 R56, R146, R122, R120 ;  /* 0x0000007a92387225 */ /* 0x000fc800078e0078 */
[----:B------:R-:W-:Y:S02]  /*9fd0*/  IMAD.IADD R57, R57, 0x1, R59 ;  /* 0x0000000139397824 */ /* 0x000fe400078e023b */
        /* <DEDUP_REMOVED lines=11> */
.L_x_404:
[----:B------:R-:W-:Y:S05]  /*a090*/  BSYNC B1 ;  /* 0x0000000000017941 */ /* 0x000fea0003800000 */
.L_x_403:
[----:B---3--:R-:W-:Y:S01]  /*a0a0*/  VIADD R84, R23, 0x40 ;  /* 0x0000004017547836 */ /* 0x008fe20000000000 */
[----:B------:R-:W-:Y:S04]  /*a0b0*/  BSSY B1, `(.L_x_407) ;  /* 0x0000104000017945 */ /* 0x000fe80003800000 */
[----:B------:R-:W-:-:S13]  /*a0c0*/  ISETP.GE.OR P3, PT, R84, R117, P0 ;  /* 0x000000755400720c */ /* 0x000fda0000766670 */
[----:B------:R-:W-:Y:S05]  /*a0d0*/  @P3 BRA `(.L_x_408) ;  /* 0x0000001000043947 */ /* 0x000fea0003800000 */
[----:B----4-:R-:W3:Y:S04]  /*a0e0*/  LDL R48, [R1+0x10] ;  /* 0x0000100001307983 */ /* 0x010ee80000100800 */
[----:B------:R-:W4:Y:S01]  /*a0f0*/  LDL R50, [R1+0x58] ;  /* 0x0000580001327983 */ /* 0x000f220000100800 */
[C---:B------:R-:W-:Y:S01]  /*a100*/  VIADD R51, R23.reuse, 0x40 ;  /* 0x0000004017337836 */ /* 0x040fe20000000000 */
[----:B------:R-:W-:Y:S01]  /*a110*/  BSSY B2, `(.L_x_409) ;  /* 0x00000ec000027945 */ /* 0x000fe20003800000 */
[----:B------:R-:W-:-:S03]  /*a120*/  VIADD R52, R23, 0x40 ;  /* 0x0000004017347836 */ /* 0x000fc60000000000 */
[----:B------:R-:W-:Y:S01]  /*a130*/  SHF.L.U32 R51, R51, 0x7, RZ ;  /* 0x0000000733337819 */ /* 0x000fe200000006ff */
        /* <DEDUP_REMOVED lines=9> */
[----:B------:R-:W-:Y:S01]  /*a1d0*/  SHF.R.S32.HI R48, RZ, 0x1f, R49 ;  /* 0x0000001fff307819 */ /* 0x000fe20000011431 */
[----:B------:R-:W-:-:S03]  /*a1e0*/  IMAD.SHL.U32 R58, R49, 0x10, RZ ;  /* 0x00000010313a7824 */ /* 0x000fc600078e00ff */
[----:B------:R-:W-:-:S05]  /*a1f0*/  LEA.HI R48, R48, R49, RZ, 0x3 ;  /* 0x0000003130307211 */ /* 0x000fca00078f18ff */
[----:B------:R-:W-:Y:S01]  /*a200*/  IMAD.SHL.U32 R49, R48, 0x800, RZ ;  /* 0x0000080030317824 */ /* 0x000fe200078e00ff */
[----:B------:R-:W-:-:S04]  /*a210*/  LOP3.LUT R48, R52, 0x70, R58, 0xf8, !PT ;  /* 0x0000007034307812 */ /* 0x000fc800078ef83a */
[----:B------:R-:W-:Y:S02]  /*a220*/  LOP3.LUT R48, R48, R51, RZ, 0x3c, !PT ;  /* 0x0000003330307212 */ /* 0x000fe400078e3cff */
[----:B------:R-:W-:-:S04]  /*a230*/  LOP3.LUT R49, R49, 0xffffc000, RZ, 0xc0, !PT ;  /* 0xffffc00031317812 */ /* 0x000fc800078ec0ff */
[----:B----4-:R-:W-:-:S04]  /*a240*/  IADD3 R49, R48, R49, R50 ;  /* 0x0000003130317210 */ /* 0x010fc80007ffe032 */
[C---:B------:R-:W-:Y:S01]  /*a250*/  LEA R51, R232.reuse, R49, 0xf ;  /* 0x00000031e8337211 */ /* 0x040fe200078e78ff */
[----:B------:R-:W-:-:S04]  /*a260*/  IMAD R49, R232, 0x8000, R28 ;  /* 0x00008000e8317824 */ /* 0x000fc800078e021c */
[C---:B------:R-:W-:Y:S02]  /*a270*/  IMAD.IADD R49, R22.reuse, 0x1, R49 ;  /* 0x0000000116317824 */ /* 0x040fe400078e0231 */
[----:B------:R-:W-:-:S04]  /*a280*/  IMAD.IADD R52, R22, 0x1, R51 ;  /* 0x0000000116347824 */ /* 0x000fc800078e0233 */
[----:B------:R-:W0:Y:S04]  /*a290*/  LDS.128 R48, [R49+0x28400] ;  /* 0x0284000031307984 */ /* 0x000e280000000c00 */
[----:B------:R-:W3:Y:S01]  /*a2a0*/  LDS.128 R52, [R52+0x28400] ;  /* 0x0284000034347984 */ /* 0x000ee20000000c00 */
[----:B------:R-:W-:Y:S05]  /*a2b0*/  @P2 BRA `(.L_x_410) ;  /* 0x0000000c00442947 */ /* 0x000fea0003800000 */
[--C-:B------:R-:W-:Y:S02]  /*a2c0*/  SHF.R.U32.HI R60, RZ, 0x8, R65.reuse ;  /* 0x00000008ff3c7819 */ /* 0x100fe40000011641 */
[----:B------:R-:W-:Y:S02]  /*a2d0*/  LOP3.LUT R57, R65, 0xff0000ff, RZ, 0xc0, !PT ;  /* 0xff0000ff41397812 */ /* 0x000fe400078ec0ff */
[----:B------:R-:W-:Y:S02]  /*a2e0*/  SHF.R.U32.HI R59, RZ, 0x10, R65 ;  /* 0x00000010ff3b7819 */ /* 0x000fe40000011641 */
[----:B------:R-:W-:Y:S02]  /*a2f0*/  SHF.R.U32.HI R65, RZ, 0x8, R69 ;  /* 0x00000008ff417819 */ /* 0x000fe40000011645 */
[----:B------:R-:W-:Y:S02]  /*a300*/  SHF.R.U32.HI R61, RZ, 0x8, R67 ;  /* 0x00000008ff3d7819 */ /* 0x000fe40000011643 */
[----:B------:R-:W-:Y:S01]  /*a310*/  SHF.R.U32.HI R66, RZ, 0x10, R69 ;  /* 0x00000010ff427819 */ /* 0x000fe20000011645 */
[----:B------:R-:W-:Y:S01]  /*a320*/  IMAD.SHL.U32 R70, R65, 0x100, RZ ;  /* 0x0000010041467824 */ /* 0x000fe200078e00ff */
[----:B------:R-:W-:-:S02]  /*a330*/  LOP3.LUT R68, R67, 0xff0000ff, RZ, 0xc0, !PT ;  /* 0xff0000ff43447812 */ /* 0x000fc400078ec0ff */
[----:B------:R-:W-:Y:S01]  /*a340*/  SHF.L.U32 R61, R61, 0x8, RZ ;  /* 0x000000083d3d7819 */ /* 0x000fe200000006ff */
[----:B------:R-:W-:Y:S01]  /*a350*/  IMAD.U32 R66, R66, 0x10000, RZ ;  /* 0x0001000042427824 */ /* 0x000fe200078e00ff */
[----:B------:R-:W-:Y:S02]  /*a360*/  LOP3.LUT R63, R69, 0xff0000ff, RZ, 0xc0, !PT ;  /* 0xff0000ff453f7812 */ /* 0x000fe400078ec0ff */
[----:B------:R-:W-:Y:S01]  /*a370*/  SHF.R.U32.HI R56, RZ, 0x10, R67 ;  /* 0x00000010ff387819 */ /* 0x000fe20000011643 */
[----:B------:R-:W-:Y:S01]  /*a380*/  IMAD.SHL.U32 R67, R60, 0x100, RZ ;  /* 0x000001003c437824 */ /* 0x000fe200078e00ff */
[----:B------:R-:W-:Y:S02]  /*a390*/  LOP3.LUT R68, R68, 0xff00, R61, 0xf8, !PT ;  /* 0x0000ff0044447812 */ /* 0x000fe400078ef83d */
[----:B------:R-:W-:Y:S01]  /*a3a0*/  LOP3.LUT R61, R63, 0xff00, R70, 0xf8, !PT ;  /* 0x0000ff003f3d7812 */ /* 0x000fe200078ef846 */
[----:B------:R-:W-:Y:S01]  /*a3b0*/  IMAD.U32 R70, R59, 0x10000, RZ ;  /* 0x000100003b467824 */ /* 0x000fe200078e00ff */
[----:B------:R-:W-:-:S02]  /*a3c0*/  LOP3.LUT R57, R57, 0xff00, R67, 0xf8, !PT ;  /* 0x0000ff0039397812 */ /* 0x000fc400078ef843 */
[----:B------:R-:W-:Y:S02]  /*a3d0*/  LOP3.LUT R61, R61, 0xff0000, R66, 0xf8, !PT ;  /* 0x00ff00003d3d7812 */ /* 0x000fe400078ef842 */
[----:B------:R-:W-:Y:S02]  /*a3e0*/  LOP3.LUT R63, R57, 0xff0000, R70, 0xf8, !PT ;  /* 0x00ff0000393f7812 */ /* 0x000fe400078ef846 */
[----:B---3--:R-:W-:Y:S02]  /*a3f0*/  F2FP.F16.E4M3.UNPACK_B R65, R53 ;  /* 0x00000035ff41723e */ /* 0x008fe400020006ff */
[----:B------:R-:W-:Y:S02]  /*a400*/  F2FP.F16.E4M3.UNPACK_B R67, R61 ;  /* 0x0000003dff43723e */ /* 0x000fe400020006ff */
[----:B0-----:R-:W-:Y:S01]  /*a410*/  F2FP.F16.E4M3.UNPACK_B R57, R49 ;  /* 0x00000031ff39723e */ /* 0x001fe200020006ff */
[----:B------:R-:W-:Y:S01]  /*a420*/  HADD2.F32 R59, -RZ, R65.H0_H0 ;  /* 0x20000041ff3b7230 */ /* 0x000fe20000004100 */
[----:B------:R-:W-:-:S02]  /*a430*/  SHF.R.U32.HI R60, RZ, 0x8, R71 ;  /* 0x00000008ff3c7819 */ /* 0x000fc40000011647 */
[----:B------:R-:W-:Y:S01]  /*a440*/  LOP3.LUT R62, R71, 0xff0000ff, RZ, 0xc0, !PT ;  /* 0xff0000ff473e7812 */ /* 0x000fe200078ec0ff */
[----:B------:R-:W-:Y:S01]  /*a450*/  HADD2.F32 R66, -RZ, R57.H0_H0 ;  /* 0x20000039ff427230 */ /* 0x000fe20000004100 */
[----:B------:R-:W-:Y:S01]  /*a460*/  SHF.R.U32.HI R64, RZ, 0x10, R71 ;  /* 0x00000010ff407819 */ /* 0x000fe20000011647 */
[--C-:B------:R-:W-:Y:S01]  /*a470*/  HADD2.F32 R71, -RZ, R67.reuse.H0_H0 ;  /* 0x20000043ff477230 */ /* 0x100fe20000004100 */
[----:B------:R-:W-:Y:S01]  /*a480*/  F2FP.F16.E4M3.UNPACK_B R69, R63 ;  /* 0x0000003fff45723e */ /* 0x000fe200020006ff */
[----:B------:R-:W-:Y:S01]  /*a490*/  HADD2.F32 R67, -RZ, R67.H1_H1 ;  /* 0x30000043ff437230 */ /* 0x000fe20000004100 */
[----:B------:R-:W-:Y:S01]  /*a4a0*/  F2FP.F16.E4M3.UNPACK_B R53, R53.H1 ;  /* 0x00000035ff35723e */ /* 0x000fe200030006ff */
[----:B------:R-:W-:Y:S02]  /*a4b0*/  HADD2.F32 R57, -RZ, R57.H1_H1 ;  /* 0x30000039ff397230 */ /* 0x000fe40000004100 */
[----:B------:R-:W-:Y:S01]  /*a4c0*/  FMUL.FTZ R80, R59, R71 ;  /* 0x000000473b507220 */ /* 0x000fe20000410000 */
[----:B------:R-:W-:-:S02]  /*a4d0*/  HADD2.F32 R70, -RZ, R69.H0_H0 ;  /* 0x20000045ff467230 */ /* 0x000fc40000004100 */
[----:B------:R-:W-:Y:S01]  /*a4e0*/  FMUL.FTZ R71, R66, R71 ;  /* 0x0000004742477220 */ /* 0x000fe20000410000 */
[----:B------:R-:W-:Y:S01]  /*a4f0*/  HADD2.F32 R69, -RZ, R69.H1_H1 ;  /* 0x30000045ff457230 */ /* 0x000fe20000004100 */
[----:B------:R-:W-:Y:S01]  /*a500*/  F2FP.F16.E4M3.UNPACK_B R63, R63.H1 ;  /* 0x0000003fff3f723e */ /* 0x000fe200030006ff */
[----:B------:R-:W-:Y:S02]  /*a510*/  IMAD.U32 R64, R64, 0x10000, RZ ;  /* 0x0001000040407824 */ /* 0x000fe400078e00ff */
[-C--:B------:R-:W-:Y:S01]  /*a520*/  FFMA.FTZ R66, R66, R70.reuse, -R80 ;  /* 0x0000004642427223 */ /* 0x080fe20000010850 */
[----:B------:R-:W-:Y:S01]  /*a530*/  FFMA.FTZ R59, R59, R70, R71 ;  /* 0x000000463b3b7223 */ /* 0x000fe20000010047 */
[----:B------:R-:W-:Y:S01]  /*a540*/  HADD2.F32 R70, -RZ, R65.H1_H1 ;  /* 0x30000041ff467230 */ /* 0x000fe20000004100 */
[----:B------:R-:W-:-:S04]  /*a550*/  SHF.L.U32 R56, R56, 0x10, RZ ;  /* 0x0000001038387819 */ /* 0x000fc800000006ff */
        /* <DEDUP_REMOVED lines=11> */
[-C--:B------:R-:W-:Y:S01]  /*a610*/  FMUL.FTZ R80, R49, R71.reuse ;  /* 0x0000004731507220 */ /* 0x080fe20000410000 */
        /* <DEDUP_REMOVED lines=10> */
[----:B------:R-:W-:-:S03]  /*a6c0*/  IMAD.SHL.U32 R53, R60, 0x100, RZ ;  /* 0x000001003c357824 */ /* 0x000fc600078e00ff */
[----:B------:R-:W-:Y:S02]  /*a6d0*/  F2FP.SATFINITE.E4M3.F32.PACK_AB_MERGE_C R61, R67, R61, RZ ;  /* 0x0000003d433d723e */ /* 0x000fe400048070ff */
[----:B------:R-:W-:Y:S02]  /*a6e0*/  LOP3.LUT R53, R62, 0xff00, R53, 0xf8, !PT ;  /* 0x0000ff003e357812 */ /* 0x000fe400078ef835 */
[----:B------:R-:W-:Y:S02]  /*a6f0*/  LOP3.LUT R62, R68, 0xff0000, R56, 0xf8, !PT ;  /* 0x00ff0000443e7812 */ /* 0x000fe400078ef838 */
[----:B------:R-:W-:Y:S01]  /*a700*/  LOP3.LUT R53, R53, 0xff0000, R64, 0xf8, !PT ;  /* 0x00ff000035357812 */ /* 0x000fe200078ef840 */
[----:B------:R-:W-:Y:S01]  /*a710*/  IMAD.MOV.U32 R64, RZ, RZ, R51 ;  /* 0x000000ffff407224 */ /* 0x000fe200078e0033 */
[----:B------:R-:W-:Y:S02]  /*a720*/  F2FP.F16.E4M3.UNPACK_B R56, R55 ;  /* 0x00000037ff38723e */ /* 0x000fe400020006ff */
[----:B------:R-:W-:-:S02]  /*a730*/  F2FP.F16.E4M3.UNPACK_B R68, R53 ;  /* 0x00000035ff44723e */ /* 0x000fc400020006ff */
[----:B------:R-:W-:Y:S01]  /*a740*/  F2FP.F16.E4M3.UNPACK_B R51, R64 ;  /* 0x00000040ff33723e */ /* 0x000fe200020006ff */
[----:B------:R-:W-:Y:S01]  /*a750*/  HADD2.F32 R70, -RZ, R56.H0_H0 ;  /* 0x20000038ff467230 */ /* 0x000fe20000004100 */
[----:B------:R-:W-:Y:S01]  /*a760*/  F2FP.F16.E4M3.UNPACK_B R69, R62 ;  /* 0x0000003eff45723e */ /* 0x000fe200020006ff */
[--C-:B------:R-:W-:Y:S01]  /*a770*/  HADD2.F32 R60, -RZ, R68.reuse.H0_H0 ;  /* 0x20000044ff3c7230 */ /* 0x100fe20000004100 */
[----:B------:R-:W-:Y:S01]  /*a780*/  F2FP.F16.E4M3.UNPACK_B R55, R55.H1 ;  /* 0x00000037ff37723e */ /* 0x000fe200030006ff */
[----:B------:R-:W-:Y:S01]  /*a790*/  HADD2.F32 R80, -RZ, R51.H0_H0 ;  /* 0x20000033ff507230 */ /* 0x000fe20000004100 */
[----:B------:R-:W-:Y:S01]  /*a7a0*/  F2FP.F16.E4M3.UNPACK_B R53, R53.H1 ;  /* 0x00000035ff35723e */ /* 0x000fe200030006ff */
[----:B------:R-:W-:Y:S02]  /*a7b0*/  HADD2.F32 R71, -RZ, R69.H0_H0 ;  /* 0x20000045ff477230 */ /* 0x000fe40000004100 */
[----:B------:R-:W-:Y:S01]  /*a7c0*/  FMUL.FTZ R81, R70, R60 ;  /* 0x0000003c46517220 */ /* 0x000fe20000410000 */
[----:B------:R-:W-:-:S02]  /*a7d0*/  HADD2.F32 R68, -RZ, R68.H1_H1 ;  /* 0x30000044ff447230 */ /* 0x000fc40000004100 */
[C---:B------:R-:W-:Y:S01]  /*a7e0*/  FMUL.FTZ R60, R80.reuse, R60 ;  /* 0x0000003c503c7220 */ /* 0x040fe20000410000 */
[----:B------:R-:W-:Y:S02]  /*a7f0*/  HADD2.F32 R51, -RZ, R51.H1_H1 ;  /* 0x30000033ff337230 */ /* 0x000fe40000004100 */
[-C--:B------:R-:W-:Y:S01]  /*a800*/  FFMA.FTZ R81, R80, R71.reuse, -R81 ;  /* 0x0000004750517223 */ /* 0x080fe20000010851 */
[----:B------:R-:W-:Y:S02]  /*a810*/  HADD2.F32 R69, -RZ, R69.H1_H1 ;  /* 0x30000045ff457230 */ /* 0x000fe40000004100 */
[----:B------:R-:W-:Y:S01]  /*a820*/  FFMA.FTZ R70, R70, R71, R60 ;  /* 0x0000004746467223 */ /* 0x000fe2000001003c */
[----:B------:R-:W-:Y:S01]  /*a830*/  HADD2.F32 R60, -RZ, R56.H1_H1 ;  /* 0x30000038ff3c7230 */ /* 0x000fe20000004100 */
[----:B------:R-:W-:Y:S01]  /*a840*/  F2FP.F16.E4M3.UNPACK_B R62, R62.H1 ;  /* 0x0000003eff3e723e */ /* 0x000fe200030006ff */
[--C-:B------:R-:W-:Y:S01]  /*a850*/  HADD2.F32 R71, -RZ, R53.reuse.H0_H0 ;  /* 0x20000035ff477230 */ /* 0x100fe20000004100 */
[----:B------:R-:W-:Y:S01]  /*a860*/  F2FP.SATFINITE.E4M3.F32.PACK_AB_MERGE_C R65, R65, R66, R61 ;  /* 0x000000424141723e */ /* 0x000fe2000480703d */
[----:B------:R-:W-:-:S02]  /*a870*/  HADD2.F32 R53, -RZ, R53.H1_H1 ;  /* 0x30000035ff357230 */ /* 0x000fc40000004100 */
[C---:B------:R-:W-:Y:S01]  /*a880*/  FMUL.FTZ R56, R60.reuse, R68 ;  /* 0x000000443c387220 */ /* 0x040fe20000410000 */
[----:B------:R-:W-:Y:S02]  /*a890*/  F2FP.F16.E4M3.UNPACK_B R61, R52.H1 ;  /* 0x00000034ff3d723e */ /* 0x000fe400030006ff */
[----:B------:R-:W-:Y:S01]  /*a8a0*/  F2FP.SATFINITE.E4M3.F32.PACK_AB_MERGE_C R49, R63, R49, RZ ;  /* 0x000000313f31723e */ /* 0x000fe200048070ff */
[CC--:B------:R-:W-:Y:S01]  /*a8b0*/  FFMA.FTZ R56, R51.reuse, R69.reuse, -R56 ;  /* 0x0000004533387223 */ /* 0x0c0fe20000010838 */
[----:B------:R-:W-:Y:S01]  /*a8c0*/  FMUL.FTZ R51, R51, R68 ;  /* 0x0000004433337220 */ /* 0x000fe20000410000 */
[--C-:B------:R-:W-:Y:S01]  /*a8d0*/  HADD2.F32 R68, -RZ, R62.reuse.H0_H0 ;  /* 0x2000003eff447230 */ /* 0x100fe20000004100 */
[----:B------:R-:W-:Y:S01]  /*a8e0*/  F2FP.F16.E4M3.UNPACK_B R63, R136.H1 ;  /* 0x00000088ff3f723e */ /* 0x000fe200030006ff */
[----:B------:R-:W-:Y:S02]  /*a8f0*/  HADD2.F32 R62, -RZ, R62.H1_H1 ;  /* 0x3000003eff3e7230 */ /* 0x000fe40000004100 */
[----:B------:R-:W-:Y:S01]  /*a900*/  FFMA.FTZ R51, R60, R69, R51 ;  /* 0x000000453c337223 */ /* 0x000fe20000010033 */
[----:B------:R-:W-:Y:S01]  /*a910*/  F2FP.F16.E4M3.UNPACK_B R60, R64.H1 ;  /* 0x00000040ff3c723e */ /* 0x000fe200030006ff */
[--C-:B------:R-:W-:Y:S01]  /*a920*/  HADD2.F32 R64, -RZ, R55.reuse.H0_H0 ;  /* 0x20000037ff407230 */ /* 0x100fe20000004100 */
[----:B------:R-:W-:Y:S01]  /*a930*/  F2FP.F16.E4M3.UNPACK_B R52, R52 ;  /* 0x00000034ff34723e */ /* 0x000fe200020006ff */
[----:B------:R-:W-:Y:S01]  /*a940*/  HADD2.F32 R55, -RZ, R55.H1_H1 ;  /* 0x30000037ff377230 */ /* 0x000fe20000004100 */
[----:B------:R-:W-:Y:S01]  /*a950*/  F2FP.F16.E4M3.UNPACK_B R136, R136 ;  /* 0x00000088ff88723e */ /* 0x000fe200020006ff */
[----:B------:R-:W-:-:S02]  /*a960*/  HADD2.F32 R69, -RZ, R60.H0_H0 ;  /* 0x2000003cff457230 */ /* 0x000fc40000004100 */
[-C--:B------:R-:W-:Y:S01]  /*a970*/  FMUL.FTZ R80, R64, R71.reuse ;  /* 0x0000004740507220 */ /* 0x080fe20000410000 */
[----:B------:R-:W-:Y:S02]  /*a980*/  HADD2.F32 R60, -RZ, R60.H1_H1 ;  /* 0x3000003cff3c7230 */ /* 0x000fe40000004100 */
[--C-:B------:R-:W-:Y:S02]  /*a990*/  HADD2.F32 R67, -RZ, R63.reuse.H0_H0 ;  /* 0x2000003fff437230 */ /* 0x100fe40000004100 */
[C---:B------:R-:W-:Y:S01]  /*a9a0*/  FFMA.FTZ R80, R69.reuse, R68, -R80 ;  /* 0x0000004445507223 */ /* 0x040fe20000010850 */
[----:B------:R-:W-:Y:S01]  /*a9b0*/  FMUL.FTZ R69, R69, R71 ;  /* 0x0000004745457220 */ /* 0x000fe20000410000 */
[----:B------:R-:W-:-:S03]  /*a9c0*/  HADD2.F32 R63, -RZ, R63.H1_H1 ;  /* 0x3000003fff3f7230 */ /* 0x000fc60000004100 */
        /* <DEDUP_REMOVED lines=22> */
[-C--:B------:R-:W-:Y:S01]  /*ab30*/  FMUL.FTZ R62, R61, R53.reuse ;  /* 0x000000353d3e7220 */ /* 0x080fe20000410000 */
[C---:B------:R-:W-:Y:S01]  /*ab40*/  FMUL.FTZ R53, R60.reuse, R53 ;  /* 0x000000353c357220 */ /* 0x040fe20000410000 */
[----:B------:R-:W-:Y:S01]  /*ab50*/  HADD2.F32 R67, -RZ, R138.H0_H0 ;  /* 0x2000008aff437230 */ /* 0x000fe20000004100 */
[----:B------:R-:W-:Y:S01]  /*ab60*/  F2FP.SATFINITE.E4M3.F32.PACK_AB_MERGE_C R55, R51, R70, R55 ;  /* 0x000000463337723e */ /* 0x000fe20004807037 */
[-C--:B------:R-:W-:Y:S01]  /*ab70*/  FFMA.FTZ R60, R60, R63.reuse, -R62 ;  /* 0x0000003f3c3c7223 */ /* 0x080fe2000001083e */
[----:B------:R-:W-:Y:S01]  /*ab80*/  FFMA.FTZ R53, R61, R63, R53 ;  /* 0x0000003f3d357223 */ /* 0x000fe20000010035 */
[----:B------:R-:W-:-:S02]  /*ab90*/  HADD2.F32 R61, -RZ, R52.H0_H0 ;  /* 0x20000034ff3d7230 */ /* 0x000fc40000004100 */
[----:B------:R-:W-:Y:S01]  /*aba0*/  HADD2.F32 R63, -RZ, R48.H0_H0 ;  /* 0x20000030ff3f7230 */ /* 0x000fe20000004100 */
[----:B------:R-:W-:Y:S01]  /*abb0*/  F2FP.SATFINITE.E4M3.F32.PACK_AB_MERGE_C R60, R60, R68, RZ ;  /* 0x000000443c3c723e */ /* 0x000fe200048070ff */
[----:B------:R-:W-:Y:S02]  /*abc0*/  HADD2.F32 R62, -RZ, R136.H0_H0 ;  /* 0x20000088ff3e7230 */ /* 0x000fe40000004100 */
[-C--:B------:R-:W-:Y:S01]  /*abd0*/  FMUL.FTZ R66, R61, R67.reuse ;  /* 0x000000433d427220 */ /* 0x080fe20000410000 */
[----:B------:R-:W-:Y:S02]  /*abe0*/  HADD2.F32 R138, -RZ, R138.H1_H1 ;  /* 0x3000008aff8a7230 */ /* 0x000fe40000004100 */
[C---:B------:R-:W-:Y:S01]  /*abf0*/  FMUL.FTZ R67, R63.reuse, R67 ;  /* 0x000000433f437220 */ /* 0x040fe20000410000 */
[----:B------:R-:W-:Y:S02]  /*ac00*/  HADD2.F32 R52, -RZ, R52.H1_H1 ;  /* 0x30000034ff347230 */ /* 0x000fe40000004100 */
[----:B------:R-:W-:Y:S01]  /*ac10*/  FFMA.FTZ R66, R63, R62, -R66 ;  /* 0x0000003e3f427223 */ /* 0x000fe20000010842 */
[----:B------:R-:W-:-:S02]  /*ac20*/  HADD2.F32 R48, -RZ, R48.H1_H1 ;  /* 0x30000030ff307230 */ /* 0x000fc40000004100 */
[----:B------:R-:W-:Y:S01]  /*ac30*/  FFMA.FTZ R67, R61, R62, R67 ;  /* 0x0000003e3d437223 */ /* 0x000fe20000010043 */
[----:B------:R-:W-:Y:S02]  /*ac40*/  HADD2.F32 R136, -RZ, R136.H1_H1 ;  /* 0x30000088ff887230 */ /* 0x000fe40000004100 */
        /* <DEDUP_REMOVED lines=25> */
[----:B------:R-:W-:Y:S02]  /*ade0*/  IMAD.MOV.U32 R51, RZ, RZ, R81 ;  /* 0x000000ffff337224 */ /* 0x000fe400078e0051 */
[-C--:B------:R-:W-:Y:S01]  /*adf0*/  FFMA.FTZ R82, R68, R80.reuse, -R82 ;  /* 0x0000005044527223 */ /* 0x080fe20000010852 */
        /* <DEDUP_REMOVED lines=19> */
[----:B------:R-:W-:-:S03]  /*af30*/  FMUL.FTZ R139, R52, R139 ;  /* 0x0000008b348b7220 */ /* 0x000fc60000410000 */
[----:B------:R-:W-:Y:S01]  /*af40*/  FFMA.FTZ R61, R52, R137, -R61 ;  /* 0x00000089343d7223 */ /* 0x000fe2000001083d */
[----:B------:R-:W-:Y:S01]  /*af50*/  F2FP.SATFINITE.E4M3.F32.PACK_AB_MERGE_C R52, R48, R67, R53 ;  /* 0x000000433034723e */ /* 0x000fe20004807035 */
[----:B------:R-:W-:Y:S01]  /*af60*/  FFMA.FTZ R139, R54, R137, R139 ;  /* 0x00000089368b7223 */ /* 0x000fe2000001008b */
[----:B------:R-:W-:Y:S01]  /*af70*/  F2FP.SATFINITE.E4M3.F32.PACK_AB_MERGE_C R54, R50, R83, RZ ;  /* 0x000000533236723e */ /* 0x000fe200048070ff */
[----:B------:R-:W-:Y:S01]  /*af80*/  IMAD.MOV.U32 R48, RZ, RZ, R66 ;  /* 0x000000ffff307224 */ /* 0x000fe200078e0042 */
[----:B------:R-:W-:Y:S02]  /*af90*/  F2FP.SATFINITE.E4M3.F32.PACK_AB_MERGE_C R53, R57, R59, R49 ;  /* 0x0000003b3935723e */ /* 0x000fe40004807031 */
[----:B------:R-:W-:Y:S02]  /*afa0*/  F2FP.SATFINITE.E4M3.F32.PACK_AB_MERGE_C R50, R61, R68, R60 ;  /* 0x000000443d32723e */ /* 0x000fe4000480703c */
[----:B------:R-:W-:Y:S02]  /*afb0*/  F2FP.SATFINITE.E4M3.F32.PACK_AB_MERGE_C R54, R139, R80, R54 ;  /* 0x000000508b36723e */ /* 0x000fe40004807036 */
[----:B------:R-:W-:-:S07]  /*afc0*/  MOV R49, R65 ;  /* 0x0000004100317202 */ /* 0x000fce0000000f00 */
.L_x_410:
[----:B------:R-:W-:Y:S05]  /*afd0*/  BSYNC B2 ;  /* 0x0000000000027941 */ /* 0x000fea0003800000 */
.L_x_409:
        /* <DEDUP_REMOVED lines=14> */
[----:B0-----:R0:W-:Y:S01]  /*b0c0*/  STG.E.128 desc[UR42][R56.64], R48 ;  /* 0x0000003038007986 */ /* 0x0011e2000c101d2a */
[----:B------:R-:W-:-:S05]  /*b0d0*/  @!P3 IADD3.X R59, R59, UR5, RZ, P4, !PT ;  /* 0x000000053b3bbc10 */ /* 0x000fca000a7fe4ff */
[----:B---3--:R0:W-:Y:S04]  /*b0e0*/  @!P3 STG.E.128 desc[UR42][R58.64], R52 ;  /* 0x000000343a00b986 */ /* 0x0081e8000c101d2a */
.L_x_408:
[----:B------:R-:W-:Y:S05]  /*b0f0*/  BSYNC B1 ;  /* 0x0000000000017941 */ /* 0x000fea0003800000 */
.L_x_407:
[----:B0---4-:R-:W-:Y:S02]  /*b100*/  VIADD R49, R23, 0x60 ;  /* 0x0000006017317836 */ /* 0x011fe40000000000 */
[-C--:B--2---:R-:W-:Y:S02]  /*b110*/  IMAD R48, R114, R122.reuse, RZ ;  /* 0x0000007a72307224 */ /* 0x084fe400078e02ff */
[C---:B------:R-:W-:Y:S01]  /*b120*/  IMAD.WIDE.U32 R120, R49.reuse, R122, R120 ;  /* 0x0000007a31787225 */ /* 0x040fe200078e0078 */
[----:B------:R-:W-:-:S03]  /*b130*/  ISETP.GE.OR P3, PT, R49, R117, P0 ;  /* 0x000000753100720c */ /* 0x000fc60000766670 */
[----:B------:R-:W-:-:S10]  /*b140*/  IMAD R61, R49, R123, R48 ;  /* 0x0000007b313d7224 */ /* 0x000fd400078e0230 */
[----:B------:R-:W-:Y:S05]  /*b150*/  @P3 BRA `(.L_x_389) ;  /* 0x0000001400543947 */ /* 0x000fea0003800000 */
[----:B------:R-:W2:Y:S01]  /*b160*/  LDL R50, [R1+0x10] ;  /* 0x0000100001327983 */ /* 0x000ea20000100800 */
[----:B------:R-:W0:Y:S03]  /*b170*/  LDC.64 R56, c[0x0][0x2e8] ;  /* 0x0000ba00ff387b82 */ /* 0x000e260000000a00 */
[----:B------:R-:W3:Y:S01]  /*b180*/  LDL R49, [R1+0x54] ;  /* 0x0000540001317983 */ /* 0x000ee20000100800 */
[----:B------:R-:W-:Y:S01]  /*b190*/  IMAD.IADD R61, R121, 0x1, R61 ;  /* 0x00000001793d7824 */ /* 0x000fe200078e023d */
[----:B------:R-:W-:Y:S01]  /*b1a0*/  IADD3 R59, P3, P4, R102, R120, R41 ;  /* 0x00000078663b7210 */ /* 0x000fe20007c7e029 */
[----:B------:R-:W-:Y:S01]  /*b1b0*/  VIADD R51, R23, 0x60 ;  /* 0x0000006017337836 */ /* 0x000fe20000000000 */
[----:B------:R-:W-:Y:S02]  /*b1c0*/  BSSY B1, `(.L_x_411) ;  /* 0x00000f0000017945 */ /* 0x000fe40003800000 */
[----:B------:R-:W-:-:S02]  /*b1d0*/  IADD3.X R48, R42, R61, R109, P3, P4 ;  /* 0x0000003d2a307210 */ /* 0x000fc40001fe846d */
[----:B------:R-:W-:-:S04]  /*b1e0*/  SHF.L.U32 R51, R51, 0x7, RZ ;  /* 0x0000000733337819 */ /* 0x000fc800000006ff */
[----:B------:R-:W-:Y:S02]  /*b1f0*/  LOP3.LUT R51, R51, 0x380, RZ, 0xc0, !PT ;  /* 0x0000038033337812 */ /* 0x000fe400078ec0ff */
[----:B0-----:R-:W-:-:S04]  /*b200*/  IADD3 R58, P3, R59, R56, RZ ;  /* 0x000000383b3a7210 */ /* 0x001fc80007f7e0ff */
[----:B------:R-:W-:Y:S02]  /*b210*/  IADD3.X R59, R48, R57, RZ, P3, !PT ;  /* 0x00000039303b7210 */ /* 0x000fe40001ffe4ff */
[----:B--2---:R-:W-:Y:S01]  /*b220*/  LOP3.LUT P6, RZ, R50, 0x2, RZ, 0xc0, !PT ;  /* 0x0000000232ff7812 */ /* 0x004fe200078cc0ff */
[----:B------:R-:W-:-:S03]  /*b230*/  VIADD R50, R23, 0x60 ;  /* 0x0000006017327836 */ /* 0x000fc60000000000 */
[----:B------:R-:W-:Y:S01]  /*b240*/  SEL R135, R35, R135, !P6 ;  /* 0x0000008723877207 */ /* 0x000fe20007000000 */
[----:B------:R-:W-:-:S03]  /*b250*/  IMAD.SHL.U32 R50, R50, 0x80, RZ ;  /* 0x0000008032327824 */ /* 0x000fc600078e00ff */
[----:B------:R-:W-:Y:S02]  /*b260*/  SHF.R.S32.HI R48, RZ, 0x1f, R135 ;  /* 0x0000001fff307819 */ /* 0x000fe40000011487 */
[----:B------:R-:W-:Y:S02]  /*b270*/  LOP3.LUT R50, R50, 0x380, RZ, 0xc0, !PT ;  /* 0x0000038032327812 */ /* 0x000fe400078ec0ff */
[----:B------:R-:W-:Y:S02]  /*b280*/  LEA.HI R135, R48, R135, RZ, 0x5 ;  /* 0x0000008730877211 */ /* 0x000fe400078f28ff */
[----:B------:R-:W-:Y:S02]  /*b290*/  SHF.R.U32.HI R50, RZ, 0x3, R50 ;  /* 0x00000003ff327819 */ /* 0x000fe40000011632 */
[----:B------:R-:W-:-:S04]  /*b2a0*/  LEA.HI.SX32 R135, R135, R108, 0x1b ;  /* 0x0000006c87877211 */ /* 0x000fc800078fdaff */
[----:B------:R-:W-:Y:S01]  /*b2b0*/  SHF.R.S32.HI R48, RZ, 0x1f, R135 ;  /* 0x0000001fff307819 */ /* 0x000fe20000011487 */
[----:B------:R-:W-:-:S03]  /*b2c0*/  IMAD.SHL.U32 R63, R135, 0x10, RZ ;  /* 0x00000010873f7824 */ /* 0x000fc600078e00ff */
[----:B------:R-:W-:Y:S02]  /*b2d0*/  LEA.HI R135, R48, R135, RZ, 0x3 ;  /* 0x0000008730877211 */ /* 0x000fe400078f18ff */
[----:B------:R-:W-:-:S03]  /*b2e0*/  LOP3.LUT R48, R51, 0x70, R63, 0xf8, !PT ;  /* 0x0000007033307812 */ /* 0x000fc600078ef83f */
[----:B------:R-:W-:Y:S01]  /*b2f0*/  IMAD.SHL.U32 R135, R135, 0x800, RZ ;  /* 0x0000080087877824 */ /* 0x000fe200078e00ff */
[----:B------:R-:W-:-:S04]  /*b300*/  LOP3.LUT R48, R48, R50, RZ, 0x3c, !PT ;  /* 0x0000003230307212 */ /* 0x000fc800078e3cff */
[----:B------:R-:W-:-:S04]  /*b310*/  LOP3.LUT R51, R135, 0xffffc000, RZ, 0xc0, !PT ;  /* 0xffffc00087337812 */ /* 0x000fc800078ec0ff */
[----:B---3--:R-:W-:Y:S01]  /*b320*/  IADD3 R51, R48, R51, R49 ;  /* 0x0000003330337210 */ /* 0x008fe20007ffe031 */
[----:B------:R-:W-:-:S04]  /*b330*/  IMAD R49, R232, 0x8000, R27 ;  /* 0x00008000e8317824 */ /* 0x000fc800078e021b */
[----:B------:R-:W-:Y:S02]  /*b340*/  IMAD R51, R232, 0x8000, R51 ;  /* 0x00008000e8337824 */ /* 0x000fe400078e0233 */
[----:B------:R-:W-:-:S03]  /*b350*/  IMAD.IADD R49, R22, 0x1, R49 ;  /* 0x0000000116317824 */ /* 0x000fc600078e0231 */
[----:B------:R-:W-:-:S03]  /*b360*/  IADD3 R52, R22, R51, RZ ;  /* 0x0000003316347210 */ /* 0x000fc60007ffe0ff */
[----:B------:R-:W0:Y:S04]  /*b370*/  LDS.128 R48, [R49+0x28400] ;  /* 0x0284000031307984 */ /* 0x000e280000000c00 */
[----:B------:R-:W2:Y:S01]  /*b380*/  LDS.128 R52, [R52+0x28400] ;  /* 0x0284000034347984 */ /* 0x000ea20000000c00 */
[----:B------:R-:W-:Y:S05]  /*b390*/  @P2 BRA `(.L_x_412) ;  /* 0x0000000c00482947 */ /* 0x000fea0003800000 */
[--C-:B------:R-:W-:Y:S02]  /*b3a0*/  SHF.R.U32.HI R62, RZ, 0x8, R77.reuse ;  /* 0x00000008ff3e7819 */ /* 0x100fe4000001164d */
[----:B------:R-:W-:Y:S02]  /*b3b0*/  SHF.R.U32.HI R66, RZ, 0x10, R77 ;  /* 0x00000010ff427819 */ /* 0x000fe4000001164d */
[--C-:B------:R-:W-:Y:S01]  /*b3c0*/  SHF.R.U32.HI R60, RZ, 0x8, R73.reuse ;  /* 0x00000008ff3c7819 */ /* 0x100fe20000011649 */
[----:B------:R-:W-:Y:S01]  /*b3d0*/  IMAD.SHL.U32 R62, R62, 0x100, RZ ;  /* 0x000001003e3e7824 */ /* 0x000fe200078e00ff */
[----:B------:R-:W-:Y:S01]  /*b3e0*/  LOP3.LUT R67, R77, 0xff0000ff, RZ, 0xc0, !PT ;  /* 0xff0000ff4d437812 */ /* 0x000fe200078ec0ff */
[----:B------:R-:W-:Y:S01]  /*b3f0*/  IMAD.U32 R66, R66, 0x10000, RZ ;  /* 0x0001000042427824 */ /* 0x000fe200078e00ff */
[----:B------:R-:W-:Y:S01]  /*b400*/  SHF.R.U32.HI R64, RZ, 0x10, R73 ;  /* 0x00000010ff407819 */ /* 0x000fe20000011649 */
[----:B------:R-:W-:Y:S01]  /*b410*/  IMAD.SHL.U32 R60, R60, 0x100, RZ ;  /* 0x000001003c3c7824 */ /* 0x000fe200078e00ff */
[----:B------:R-:W-:-:S02]  /*b420*/  LOP3.LUT R67, R67, 0xff00, R62, 0xf8, !PT ;  /* 0x0000ff0043437812 */ /* 0x000fc400078ef83e */
[----:B------:R-:W-:Y:S01]  /*b430*/  LOP3.LUT R65, R73, 0xff0000ff, RZ, 0xc0, !PT ;  /* 0xff0000ff49417812 */ /* 0x000fe200078ec0ff */
[----:B------:R-:W-:Y:S01]  /*b440*/  IMAD.U32 R64, R64, 0x10000, RZ ;  /* 0x0001000040407824 */ /* 0x000fe200078e00ff */
[----:B------:R-:W-:Y:S02]  /*b450*/  LOP3.LUT R66, R67, 0xff0000, R66, 0xf8, !PT ;  /* 0x00ff000043427812 */ /* 0x000fe400078ef842 */
[----:B--2---:R-:W-:Y:S02]  /*b460*/  MOV R67, R53 ;  /* 0x0000003500437202 */ /* 0x004fe40000000f00 */
[----:B------:R-:W-:Y:S02]  /*b470*/  LOP3.LUT R65, R65, 0xff00, R60, 0xf8, !PT ;  /* 0x0000ff0041417812 */ /* 0x000fe400078ef83c */
[----:B------:R-:W-:Y:S02]  /*b480*/  F2FP.F16.E4M3.UNPACK_B R68, R67 ;  /* 0x00000043ff44723e */ /* 0x000fe400020006ff */
[----:B------:R-:W-:-:S02]  /*b490*/  F2FP.F16.E4M3.UNPACK_B R70, R66 ;  /* 0x00000042ff46723e */ /* 0x000fc400020006ff */
[----:B------:R-:W-:Y:S01]  /*b4a0*/  LOP3.LUT R64, R65, 0xff0000, R64, 0xf8, !PT ;  /* 0x00ff000041407812 */ /* 0x000fe200078ef840 */
[----:B------:R-:W-:Y:S01]  /*b4b0*/  HADD2.F32 R60, -RZ, R68.H0_H0 ;  /* 0x20000044ff3c7230 */ /* 0x000fe20000004100 */
[----:B0-----:R-:W-:Y:S01]  /*b4c0*/  F2FP.F16.E4M3.UNPACK_B R62, R49 ;  /* 0x00000031ff3e723e */ /* 0x001fe200020006ff */
[----:B------:R-:W-:Y:S01]  /*b4d0*/  HADD2.F32 R71, -RZ, R70.H0_H0 ;  /* 0x20000046ff477230 */ /* 0x000fe20000004100 */
[-C--:B------:R-:W-:Y:S01]  /*b4e0*/  F2FP.F16.E4M3.UNPACK_B R53, R64.reuse ;  /* 0x00000040ff35723e */ /* 0x080fe200020006ff */
[----:B------:R-:W-:Y:S01]  /*b4f0*/  HADD2.F32 R68, -RZ, R68.H1_H1 ;  /* 0x30000044ff447230 */ /* 0x000fe20000004100 */
[----:B------:R-:W-:Y:S01]  /*b500*/  F2FP.F16.E4M3.UNPACK_B R67, R67.H1 ;  /* 0x00000043ff43723e */ /* 0x000fe200030006ff */
[--C-:B------:R-:W-:Y:S02]  /*b510*/  HADD2.F32 R65, -RZ, R62.reuse.H0_H0 ;  /* 0x2000003eff417230 */ /* 0x100fe40000004100 */
[----:B------:R-:W-:Y:S01]  /*b520*/  FMUL.FTZ R72, R60, R71 ;  /* 0x000000473c487220 */ /* 0x000fe20000410000 */
[----:B------:R-:W-:Y:S01]  /*b530*/  HADD2.F32 R69, -RZ, R53.H0_H0 ;  /* 0x20000035ff457230 */ /* 0x000fe20000004100 */
[----:B------:R-:W-:Y:S01]  /*b540*/  F2FP.F16.E4M3.UNPACK_B R64, R64.H1 ;  /* 0x00000040ff40723e */ /* 0x000fe200030006ff */
[----:B------:R-:W-:-:S02]  /*b550*/  HADD2.F32 R62, -RZ, R62.H1_H1 ;  /* 0x3000003eff3e7230 */ /* 0x000fc40000004100 */
[C---:B------:R-:W-:Y:S01]  /*b560*/  FMUL.FTZ R71, R65.reuse, R71 ;  /* 0x0000004741477220 */ /* 0x040fe20000410000 */
[----:B------:R-:W-:Y:S02]  /*b570*/  HADD2.F32 R53, -RZ, R53.H1_H1 ;  /* 0x30000035ff357230 */ /* 0x000fe40000004100 */
[----:B------:R-:W-:Y:S01]  /*b580*/  FFMA.FTZ R65, R65, R69, -R72 ;  /* 0x0000004541417223 */ /* 0x000fe20000010848 */
[----:B------:R-:W-:Y:S01]  /*b590*/  F2FP.F16.E4M3.UNPACK_B R73, R51 ;  /* 0x00000033ff49723e */ /* 0x000fe200020006ff */
[----:B------:R-:W-:Y:S01]  /*b5a0*/  FFMA.FTZ R60, R60, R69, R71 ;  /* 0x000000453c3c7223 */ /* 0x000fe20000010047 */
[----:B------:R-:W-:Y:S02]  /*b5b0*/  HADD2.F32 R69, -RZ, R70.H1_H1 ;  /* 0x30000046ff457230 */ /* 0x000fe40000004100 */
[--C-:B------:R-:W-:Y:S02]  /*b5c0*/  HADD2.F32 R70, -RZ, R64.reuse.H0_H0 ;  /* 0x20000040ff467230 */ /* 0x100fe40000004100 */
[----:B------:R-:W-:-:S02]  /*b5d0*/  HADD2.F32 R64, -RZ, R64.H1_H1 ;  /* 0x30000040ff407230 */ /* 0x000fc40000004100 */
[-C--:B------:R-:W-:Y:S01]  /*b5e0*/  FMUL.FTZ R71, R68, R69.reuse ;  /* 0x0000004544477220 */ /* 0x080fe20000410000 */
[----:B------:R-:W-:-:S03]  /*b5f0*/  FMUL.FTZ R69, R62, R69 ;  /* 0x000000453e457220 */ /* 0x000fc60000410000 */
[-C--:B------:R-:W-:Y:S01]  /*b600*/  FFMA.FTZ R62, R62, R53.reuse, -R71 ;  /* 0x000000353e3e7223 */ /* 0x080fe20000010847 */
[----:B------:R-:W-:Y:S01]  /*b610*/  FFMA.FTZ R53, R68, R53, R69 ;  /* 0x0000003544357223 */ /* 0x000fe20000010045 */
[----:B------:R-:W-:Y:S02]  /*b620*/  F2FP.F16.E4M3.UNPACK_B R68, R66.H1 ;  /* 0x00000042ff44723e */ /* 0x000fe400030006ff */
[----:B------:R-:W-:Y:S01]  /*b630*/  F2FP.F16.E4M3.UNPACK_B R66, R49.H1 ;  /* 0x00000031ff42723e */ /* 0x000fe200030006ff */
[--C-:B------:R-:W-:Y:S02]  /*b640*/  HADD2.F32 R49, -RZ, R67.reuse.H0_H0 ;  /* 0x20000043ff317230 */ /* 0x100fe40000004100 */
[----:B------:R-:W-:Y:S02]  /*b650*/  HADD2.F32 R72, -RZ, R68.H0_H0 ;  /* 0x20000044ff487230 */ /* 0x000fe40000004100 */
[----:B------:R-:W-:Y:S02]  /*b660*/  HADD2.F32 R71, -RZ, R66.H0_H0 ;  /* 0x20000042ff477230 */ /* 0x000fe40000004100 */
[----:B------:R-:W-:-:S02]  /*b670*/  HADD2.F32 R67, -RZ, R67.H1_H1 ;  /* 0x30000043ff437230 */ /* 0x000fc40000004100 */
[-C--:B------:R-:W-:Y:S01]  /*b680*/  FMUL.FTZ R74, R49, R72.reuse ;  /* 0x00000048314a7220 */ /* 0x080fe20000410000 */
[----:B------:R-:W-:Y:S02]  /*b690*/  HADD2.F32 R68, -RZ, R68.H1_H1 ;  /* 0x30000044ff447230 */ /* 0x000fe40000004100 */
[C---:B------:R-:W-:Y:S01]  /*b6a0*/  FMUL.FTZ R72, R71.reuse, R72 ;  /* 0x0000004847487220 */ /* 0x040fe20000410000 */
[----:B------:R-:W-:Y:S02]  /*b6b0*/  HADD2.F32 R66, -RZ, R66.H1_H1 ;  /* 0x30000042ff427230 */ /* 0x000fe40000004100 */
[----:B------:R-:W-:Y:S01]  /*b6c0*/  FFMA.FTZ R71, R71, R70, -R74 ;  /* 0x0000004647477223 */ /* 0x000fe2000001084a */
[----:B------:R-:W-:Y:S01]  /*b6d0*/  FMUL.FTZ R69, R67, R68 ;  /* 0x0000004443457220 */ /* 0x000fe20000410000 */
[----:B------:R-:W-:Y:S01]  /*b6e0*/  FFMA.FTZ R49, R49, R70, R72 ;  /* 0x0000004631317223 */ /* 0x000fe20000010048 */
[C---:B------:R-:W-:Y:S01]  /*b6f0*/  FMUL.FTZ R68, R66.reuse, R68 ;  /* 0x0000004442447220 */ /* 0x040fe20000410000 */
[----:B------:R-:W-:Y:S01]  /*b700*/  SHF.R.U32.HI R72, RZ, 0x10, R79 ;  /* 0x00000010ff487819 */ /* 0x000fe2000001164f */
[-C--:B------:R-:W-:Y:S01]  /*b710*/  FFMA.FTZ R74, R66, R64.reuse, -R69 ;  /* 0x00000040424a7223 */ /* 0x080fe20000010845 */
[----:B------:R-:W-:Y:S01]  /*b720*/  SHF.R.U32.HI R66, RZ, 0x8, R75 ;  /* 0x00000008ff427819 */ /* 0x000fe2000001164b */
[----:B------:R-:W-:Y:S01]  /*b730*/  FFMA.FTZ R64, R67, R64, R68 ;  /* 0x0000004043407223 */ /* 0x000fe20000010044 */
[----:B------:R-:W-:Y:S01]  /*b740*/  SHF.R.U32.HI R68, RZ, 0x8, R79 ;  /* 0x00000008ff447819 */ /* 0x000fe2000001164f */
[----:B------:R-:W-:Y:S01]  /*b750*/  IMAD.U32 R72, R72, 0x10000, RZ ;  /* 0x0001000048487824 */ /* 0x000fe200078e00ff */
[----:B------:R-:W-:Y:S01]  /*b760*/  LOP3.LUT R69, R79, 0xff0000ff, RZ, 0xc0, !PT ;  /* 0xff0000ff4f457812 */ /* 0x000fe200078ec0ff */
[----:B------:R-:W-:Y:S01]  /*b770*/  IMAD.SHL.U32 R66, R66, 0x100, RZ ;  /* 0x0000010042427824 */ /* 0x000fe200078e00ff */
[----:B------:R-:W-:Y:S01]  /*b780*/  SHF.R.U32.HI R70, RZ, 0x10, R75 ;  /* 0x00000010ff467819 */ /* 0x000fe2000001164b */
[----:B------:R-:W-:Y:S01]  /*b790*/  IMAD.SHL.U32 R68, R68, 0x100, RZ ;  /* 0x0000010044447824 */ /* 0x000fe200078e00ff */
[----:B------:R-:W-:-:S02]  /*b7a0*/  LOP3.LUT R67, R75, 0xff0000ff, RZ, 0xc0, !PT ;  /* 0xff0000ff4b437812 */ /* 0x000fc400078ec0ff */
[----:B------:R-:W-:Y:S01]  /*b7b0*/  F2FP.F16.E4M3.UNPACK_B R75, R55 ;  /* 0x00000037ff4b723e */ /* 0x000fe200020006ff */
[----:B------:R-:W-:Y:S01]  /*b7c0*/  IMAD.U32 R70, R70, 0x10000, RZ ;  /* 0x0001000046467824 */ /* 0x000fe200078e00ff */
[----:B------:R-:W-:Y:S02]  /*b7d0*/  LOP3.LUT R69, R69, 0xff00, R68, 0xf8, !PT ;  /* 0x0000ff0045457812 */ /* 0x000fe400078ef844 */
[----:B------:R-:W-:Y:S02]  /*b7e0*/  LOP3.LUT R67, R67, 0xff00, R66, 0xf8, !PT ;  /* 0x0000ff0043437812 */ /* 0x000fe400078ef842 */
[----:B------:R-:W-:Y:S01]  /*b7f0*/  LOP3.LUT R72, R69, 0xff0000, R72, 0xf8, !PT ;  /* 0x00ff000045487812 */ /* 0x000fe200078ef848 */
[----:B------:R-:W-:Y:S01]  /*b800*/  HADD2.F32 R69, -RZ, R73.H0_H0 ;  /* 0x20000049ff457230 */ /* 0x000fe20000004100 */
[----:B------:R-:W-:Y:S01]  /*b810*/  LOP3.LUT R70, R67, 0xff0000, R70, 0xf8, !PT ;  /* 0x00ff000043467812 */ /* 0x000fe200078ef846 */
[--C-:B------:R-:W-:Y:S01]  /*b820*/  HADD2.F32 R67, -RZ, R75.reuse.H0_H0 ;  /* 0x2000004bff437230 */ /* 0x100fe20000004100 */
[----:B------:R-:W-:Y:S01]  /*b830*/  F2FP.F16.E4M3.UNPACK_B R68, R72 ;  /* 0x00000048ff44723e */ /* 0x000fe200020006ff */
[----:B------:R-:W-:Y:S01]  /*b840*/  HADD2.F32 R75, -RZ, R75.H1_H1 ;  /* 0x3000004bff4b7230 */ /* 0x000fe20000004100 */
[----:B------:R-:W-:Y:S01]  /*b850*/  F2FP.F16.E4M3.UNPACK_B R66, R70 ;  /* 0x00000046ff42723e */ /* 0x000fe200020006ff */
[----:B------:R-:W-:Y:S01]  /*b860*/  HADD2.F32 R73, -RZ, R73.H1_H1 ;  /* 0x30000049ff497230 */ /* 0x000fe20000004100 */
[----:B------:R-:W-:Y:S01]  /*b870*/  F2FP.F16.E4M3.UNPACK_B R72, R72.H1 ;  /* 0x00000048ff48723e */ /* 0x000fe200030006ff */
[----:B------:R-:W-:Y:S01]  /*b880*/  HADD2.F32 R78, -RZ, R68.H0_H0 ;  /* 0x20000044ff4e7230 */ /* 0x000fe20000004100 */
[----:B------:R-:W-:Y:S01]  /*b890*/  F2FP.F16.E4M3.UNPACK_B R70, R70.H1 ;  /* 0x00000046ff46723e */ /* 0x000fe200030006ff */
[----:B------:R-:W-:Y:S01]  /*b8a0*/  HADD2.F32 R76, -RZ, R66.H0_H0 ;  /* 0x20000042ff4c7230 */ /* 0x000fe20000004100 */
[----:B------:R-:W-:Y:S01]  /*b8b0*/  F2FP.SATFINITE.E4M3.F32.PACK_AB_MERGE_C R64, R64, R49, RZ ;  /* 0x000000314040723e */ /* 0x000fe200048070ff */
[----:B------:R-:W-:-:S02]  /*b8c0*/  HADD2.F32 R68, -RZ, R68.H1_H1 ;  /* 0x30000044ff447230 */ /* 0x000fc40000004100 */
[-C--:B------:R-:W-:Y:S01]  /*b8d0*/  FMUL.FTZ R80, R67, R78.reuse ;  /* 0x0000004e43507220 */ /* 0x080fe20000410000 */
[----:B------:R-:W-:Y:S01]  /*b8e0*/  FMUL.FTZ R78, R69, R78 ;  /* 0x0000004e454e7220 */ /* 0x000fe20000410000 */
[----:B------:R-:W-:Y:S01]  /*b8f0*/  HADD2.F32 R66, -RZ, R66.H1_H1 ;  /* 0x30000042ff427230 */ /* 0x000fe20000004100 */
[----:B------:R-:W-:Y:S01]  /*b900*/  F2FP.SATFINITE.E4M3.F32.PACK_AB_MERGE_C R53, R53, R60, R64 ;  /* 0x0000003c3535723e */ /* 0x000fe20004807040 */
[-C--:B------:R-:W-:Y:S01]  /*b910*/  FFMA.FTZ R69, R69, R76.reuse, -R80 ;  /* 0x0000004c45457223 */ /* 0x080fe20000010850 */
[----:B------:R-:W-:Y:S01]  /*b920*/  FFMA.FTZ R67, R67, R76, R78 ;  /* 0x0000004c43437223 */ /* 0x000fe2000001004e */
        /* <DEDUP_REMOVED lines=20> */
[----:B------:R-:W-:Y:S01]  /*ba70*/  FFMA.FTZ R72, R75, R70, -R76 ;  /* 0x000000464b487223 */ /* 0x000fe2000001084c */
[----:B------:R-:W-:Y:S01]  /*ba80*/  MOV R75, R52 ;  /* 0x00000034004b7202 */ /* 0x000fe20000000f00 */
[----:B------:R-:W-:Y:S01]  /*ba90*/  IMAD.MOV.U32 R76, RZ, RZ, R48 ;  /* 0x000000ffff4c7224 */ /* 0x000fe200078e0030 */
[----:B------:R-:W-:Y:S01]  /*baa0*/  F2FP.SATFINITE.E4M3.F32.PACK_AB_MERGE_C R48, R74, R71, RZ ;  /* 0x000000474a30723e */ /* 0x000fe200048070ff */
[----:B------:R-:W-:Y:S01]  /*bab0*/  FFMA.FTZ R70, R73, R70, R78 ;  /* 0x0000004649467223 */ /* 0x000fe2000001004e */
[----:B------:R-:W-:Y:S02]  /*bac0*/  F2FP.F16.E4M3.UNPACK_B R52, R132.H1 ;  /* 0x00000084ff34723e */ /* 0x000fe400030006ff */
[-C--:B------:R-:W-:Y:S02]  /*bad0*/  F2FP.F16.E4M3.UNPACK_B R74, R75.reuse.H1 ;  /* 0x0000004bff4a723e */ /* 0x080fe400030006ff */
[----:B------:R-:W-:Y:S01]  /*bae0*/  F2FP.F16.E4M3.UNPACK_B R77, R76.H1 ;  /* 0x0000004cff4d723e */ /* 0x000fe200030006ff */
[--C-:B------:R-:W-:Y:S01]  /*baf0*/  HADD2.F32 R82, -RZ, R52.reuse.H0_H0 ;  /* 0x20000034ff527230 */ /* 0x100fe20000004100 */
[----:B------:R-:W-:Y:S01]  /*bb00*/  F2FP.F16.E4M3.UNPACK_B R78, R130.H1 ;  /* 0x00000082ff4e723e */ /* 0x000fe200030006ff */
[----:B------:R-:W-:Y:S01]  /*bb10*/  HADD2.F32 R79, -RZ, R52.H1_H1 ;  /* 0x30000034ff4f7230 */ /* 0x000fe20000004100 */
[----:B------:R-:W-:Y:S01]  /*bb20*/  F2FP.F16.E4M3.UNPACK_B R132, R132 ;  /* 0x00000084ff84723e */ /* 0x000fe200020006ff */
[--C-:B------:R-:W-:Y:S01]  /*bb30*/  HADD2.F32 R71, -RZ, R74.reuse.H0_H0 ;  /* 0x2000004aff477230 */ /* 0x100fe20000004100 */
[----:B------:R-:W-:Y:S01]  /*bb40*/  F2FP.F16.E4M3.UNPACK_B R75, R75 ;  /* 0x0000004bff4b723e */ /* 0x000fe200020006ff */
[----:B------:R-:W-:Y:S01]  /*bb50*/  HADD2.F32 R52, -RZ, R74.H1_H1 ;  /* 0x3000004aff347230 */ /* 0x000fe20000004100 */
[----:B------:R-:W-:Y:S01]  /*bb60*/  F2FP.F16.E4M3.UNPACK_B R76, R76 ;  /* 0x0000004cff4c723e */ /* 0x000fe200020006ff */
[----:B------:R-:W-:-:S02]  /*bb70*/  HADD2.F32 R73, -RZ, R77.H0_H0 ;  /* 0x2000004dff497230 */ /* 0x000fc40000004100 */
[-C--:B------:R-:W-:Y:S01]  /*bb80*/  FMUL.FTZ R84, R71, R82.reuse ;  /* 0x0000005247547220 */ /* 0x080fe20000410000 */
[----:B------:R-:W-:Y:S02]  /*bb90*/  HADD2.F32 R74, -RZ, R77.H1_H1 ;  /* 0x3000004dff4a7230 */ /* 0x000fe40000004100 */
[-C--:B------:R-:W-:Y:S01]  /*bba0*/  FMUL.FTZ R81, R52, R79.reuse ;  /* 0x0000004f34517220 */ /* 0x080fe20000410000 */
[--C-:B------:R-:W-:Y:S02]  /*bbb0*/  HADD2.F32 R77, -RZ, R78.reuse.H1_H1 ;  /* 0x3000004eff4d7230 */ /* 0x100fe40000004100 */
[----:B------:R-:W-:Y:S01]  /*bbc0*/  FMUL.FTZ R82, R73, R82 ;  /* 0x0000005249527220 */ /* 0x000fe20000410000 */
[----:B------:R-:W-:Y:S02]  /*bbd0*/  HADD2.F32 R80, -RZ, R78.H0_H0 ;  /* 0x2000004eff507230 */ /* 0x000fe40000004100 */
[C---:B------:R-:W-:Y:S01]  /*bbe0*/  FMUL.FTZ R79, R74.reuse, R79 ;  /* 0x0000004f4a4f7220 */ /* 0x040fe20000410000 */
[----:B------:R-:W-:Y:S01]  /*bbf0*/  F2FP.F16.E4M3.UNPACK_B R130, R130 ;  /* 0x00000082ff82723e */ /* 0x000fe200020006ff */
[----:B------:R-:W-:Y:S01]  /*bc00*/  FFMA.FTZ R74, R74, R77, -R81 ;  /* 0x0000004d4a4a7223 */ /* 0x000fe20000010851 */
[----:B------:R-:W-:-:S02]  /*bc10*/  HADD2.F32 R81, -RZ, R132.H0_H0 ;  /* 0x20000084ff517230 */ /* 0x000fc40000004100 */
[-C--:B------:R-:W-:Y:S01]  /*bc20*/  FFMA.FTZ R73, R73, R80.reuse, -R84 ;  /* 0x0000005049497223 */ /* 0x080fe20000010854 */
[----:B------:R-:W-:Y:S01]  /*bc30*/  FFMA.FTZ R71, R71, R80, R82 ;  /* 0x0000005047477223 */ /* 0x000fe20000010052 */
[----:B------:R-:W-:Y:S02]  /*bc40*/  HADD2.F32 R78, -RZ, R75.H0_H0 ;  /* 0x2000004bff4e7230 */ /* 0x000fe40000004100 */
[----:B------:R-:W-:Y:S01]  /*bc50*/  FFMA.FTZ R52, R52, R77, R79 ;  /* 0x0000004d34347223 */ /* 0x000fe2000001004f */
[----:B------:R-:W-:Y:S01]  /*bc60*/  HADD2.F32 R80, -RZ, R76.H0_H0 ;  /* 0x2000004cff507230 */ /* 0x000fe20000004100 */
[----:B------:R-:W-:Y:S01]  /*bc70*/  F2FP.SATFINITE.E4M3.F32.PACK_AB_MERGE_C R74, R74, R73, RZ ;  /* 0x000000494a4a723e */ /* 0x000fe200048070ff */
        /* <DEDUP_REMOVED lines=8> */
[----:B------:R-:W-:Y:S02]  /*bd00*/  HADD2.F32 R79, -RZ, R76.H1_H1 ;  /* 0x3000004cff4f7230 */ /* 0x000fe40000004100 */
[----:B------:R-:W-:Y:S01]  /*bd10*/  FMUL.FTZ R76, R75, R132 ;  /* 0x000000844b4c7220 */ /* 0x000fe20000410000 */
[----:B------:R-:W-:-:S02]  /*bd20*/  F2FP.F16.E4M3.UNPACK_B R81, R133.H1 ;  /* 0x00000085ff51723e */ /* 0x000fc400030006ff */
[----:B------:R-:W-:Y:S01]  /*bd30*/  F2FP.F16.E4M3.UNPACK_B R133, R133 ;  /* 0x00000085ff85723e */ /* 0x000fe200020006ff */
[C---:B------:R-:W-:Y:S01]  /*bd40*/  FFMA.FTZ R76, R79.reuse, R130, -R76 ;  /* 0x000000824f4c7223 */ /* 0x040fe2000001084c */
[----:B------:R-:W-:Y:S01]  /*bd50*/  FMUL.FTZ R132, R79, R132 ;  /* 0x000000844f847220 */ /* 0x000fe20000410000 */
[--C-:B------:R-:W-:Y:S01]  /*bd60*/  HADD2.F32 R85, -RZ, R81.reuse.H0_H0 ;  /* 0x20000051ff557230 */ /* 0x100fe20000004100 */
[----:B------:R-:W-:Y:S01]  /*bd70*/  F2FP.SATFINITE.E4M3.F32.PACK_AB_MERGE_C R55, R72, R55, RZ ;  /* 0x000000374837723e */ /* 0x000fe200048070ff */
[----:B------:R-:W-:Y:S01]  /*bd80*/  HADD2.F32 R81, -RZ, R81.H1_H1 ;  /* 0x30000051ff517230 */ /* 0x000fe20000004100 */
[----:B------:R-:W-:Y:S01]  /*bd90*/  F2FP.SATFINITE.E4M3.F32.PACK_AB_MERGE_C R77, R76, R77, R74 ;  /* 0x0000004d4c4d723e */ /* 0x000fe2000480704a */
[----:B------:R-:W-:Y:S02]  /*bda0*/  IMAD.MOV.U32 R74, RZ, RZ, R54 ;  /* 0x000000ffff4a7224 */ /* 0x000fe400078e0036 */
[----:B------:R-:W-:Y:S01]  /*bdb0*/  FFMA.FTZ R73, R75, R130, R132 ;  /* 0x000000824b497223 */ /* 0x000fe20000010084 */
[----:B------:R-:W-:Y:S01]  /*bdc0*/  IMAD.MOV.U32 R76, RZ, RZ, R50 ;  /* 0x000000ffff4c7224 */ /* 0x000fe200078e0032 */
[----:B------:R-:W-:-:S02]  /*bdd0*/  F2FP.F16.E4M3.UNPACK_B R75, R131.H1 ;  /* 0x00000083ff4b723e */ /* 0x000fc400030006ff */
[----:B------:R-:W-:Y:S02]  /*bde0*/  F2FP.F16.E4M3.UNPACK_B R80, R74.H1 ;  /* 0x0000004aff50723e */ /* 0x000fe400030006ff */
[----:B------:R-:W-:Y:S01]  /*bdf0*/  F2FP.F16.E4M3.UNPACK_B R79, R76.H1 ;  /* 0x0000004cff4f723e */ /* 0x000fe200030006ff */
[----:B------:R-:W-:Y:S01]  /*be00*/  HADD2.F32 R83, -RZ, R75.H0_H0 ;  /* 0x2000004bff537230 */ /* 0x000fe20000004100 */
[----:B------:R-:W-:Y:S01]  /*be10*/  F2FP.F16.E4M3.UNPACK_B R74, R74 ;  /* 0x0000004aff4a723e */ /* 0x000fe200020006ff */
[--C-:B------:R-:W-:Y:S01]  /*be20*/  HADD2.F32 R54, -RZ, R80.reuse.H0_H0 ;  /* 0x20000050ff367230 */ /* 0x100fe20000004100 */
[----:B------:R-:W-:Y:S01]  /*be30*/  F2FP.F16.E4M3.UNPACK_B R76, R76 ;  /* 0x0000004cff4c723e */ /* 0x000fe200020006ff */
[--C-:B------:R-:W-:Y:S01]  /*be40*/  HADD2.F32 R50, -RZ, R79.reuse.H0_H0 ;  /* 0x2000004fff327230 */ /* 0x100fe20000004100 */
[----:B------:R-:W-:Y:S01]  /*be50*/  F2FP.F16.E4M3.UNPACK_B R131, R131 ;  /* 0x00000083ff83723e */ /* 0x000fe200020006ff */
[----:B------:R-:W-:Y:S02]  /*be60*/  HADD2.F32 R80, -RZ, R80.H1_H1 ;  /* 0x30000050ff507230 */ /* 0x000fe40000004100 */
[----:B------:R-:W-:Y:S01]  /*be70*/  FMUL.FTZ R87, R54, R85 ;  /* 0x0000005536577220 */ /* 0x000fe20000410000 */
[----:B------:R-:W-:-:S02]  /*be80*/  HADD2.F32 R79, -RZ, R79.H1_H1 ;  /* 0x3000004fff4f7230 */ /* 0x000fc40000004100 */
[----:B------:R-:W-:Y:S01]  /*be90*/  FMUL.FTZ R85, R50, R85 ;  /* 0x0000005532557220 */ /* 0x000fe20000410000 */
[----:B------:R-:W-:Y:S02]  /*bea0*/  HADD2.F32 R75, -RZ, R75.H1_H1 ;  /* 0x3000004bff4b7230 */ /* 0x000fe40000004100 */
[----:B------:R-:W-:Y:S01]  /*beb0*/  FMUL.FTZ R82, R80, R81 ;  /* 0x0000005150527220 */ /* 0x000fe20000410000 */
[----:B------:R-:W-:Y:S01]  /*bec0*/  FFMA.FTZ R50, R50, R83, -R87 ;  /* 0x0000005332327223 */ /* 0x000fe20000010857 */
[C---:B------:R-:W-:Y:S01]  /*bed0*/  FMUL.FTZ R81, R79.reuse, R81 ;  /* 0x000000514f517220 */ /* 0x040fe20000410000 */
[----:B------:R-:W-:Y:S01]  /*bee0*/  FFMA.FTZ R54, R54, R83, R85 ;  /* 0x0000005336367223 */ /* 0x000fe20000010055 */
[-C--:B------:R-:W-:Y:S01]  /*bef0*/  FFMA.FTZ R79, R79, R75.reuse, -R82 ;  /* 0x0000004b4f4f7223 */ /* 0x080fe20000010852 */
[----:B------:R-:W-:Y:S02]  /*bf00*/  HADD2.F32 R83, -RZ, R76.H0_H0 ;  /* 0x2000004cff537230 */ /* 0x000fe40000004100 */
[----:B------:R-:W-:Y:S01]  /*bf10*/  FFMA.FTZ R75, R80, R75, R81 ;  /* 0x0000004b504b7223 */ /* 0x000fe20000010051 */
[----:B------:R-:W-:Y:S01]  /*bf20*/  HADD2.F32 R80, -RZ, R133.H0_H0 ;  /* 0x20000085ff507230 */ /* 0x000fe20000004100 */
[----:B------:R-:W-:Y:S01]  /*bf30*/  F2FP.SATFINITE.E4M3.F32.PACK_AB_MERGE_C R52, R52, R71, RZ ;  /* 0x000000473434723e */ /* 0x000fe200048070ff */
[----:B------:R-:W-:Y:S01]  /*bf40*/  HADD2.F32 R81, -RZ, R74.H0_H0 ;  /* 0x2000004aff517230 */ /* 0x000fe20000004100 */
[----:B------:R-:W-:Y:S01]  /*bf50*/  F2FP.SATFINITE.E4M3.F32.PACK_AB_MERGE_C R50, R79, R50, RZ ;  /* 0x000000324f32723e */ /* 0x000fe200048070ff */
[----:B------:R-:W-:-:S02]  /*bf60*/  HADD2.F32 R82, -RZ, R131.H0_H0 ;  /* 0x20000083ff527230 */ /* 0x000fc40000004100 */
[-C--:B------:R-:W-:Y:S01]  /*bf70*/  FMUL.FTZ R86, R83, R80.reuse ;  /* 0x0000005053567220 */ /* 0x080fe20000410000 */
[----:B------:R-:W-:Y:S02]  /*bf80*/  HADD2.F32 R133, -RZ, R133.H1_H1 ;  /* 0x30000085ff857230 */ /* 0x000fe40000004100 */
[C---:B------:R-:W-:Y:S01]  /*bf90*/  FMUL.FTZ R84, R81.reuse, R80 ;  /* 0x0000005051547220 */ /* 0x040fe20000410000 */
[----:B------:R-:W-:Y:S02]  /*bfa0*/  HADD2.F32 R74, -RZ, R74.H1_H1 ;  /* 0x3000004aff4a7230 */ /* 0x000fe40000004100 */
[-C--:B------:R-:W-:Y:S01]  /*bfb0*/  FFMA.FTZ R81, R81, R82.reuse, R86 ;  /* 0x0000005251517223 */ /* 0x080fe20000010056 */
[----:B------:R-:W-:Y:S02]  /*bfc0*/  HADD2.F32 R76, -RZ, R76.H1_H1 ;  /* 0x3000004cff4c7230 */ /* 0x000fe40000004100 */
[----:B------:R-:W-:Y:S01]  /*bfd0*/  FFMA.FTZ R80, R83, R82, -R84 ;  /* 0x0000005253507223 */ /* 0x000fe20000010854 */
[----:B------:R-:W-:-:S02]  /*bfe0*/  HADD2.F32 R131, -RZ, R131.H1_H1 ;  /* 0x30000083ff837230 */ /* 0x000fc40000004100 */
[-C--:B------:R-:W-:Y:S01]  /*bff0*/  FMUL.FTZ R83, R74, R133.reuse ;  /* 0x000000854a537220 */ /* 0x080fe20000410000 */
[----:B------:R-:W-:Y:S01]  /*c000*/  F2FP.SATFINITE.E4M3.F32.PACK_AB_MERGE_C R54, R75, R54, RZ ;  /* 0x000000364b36723e */ /* 0x000fe200048070ff */
[----:B------:R-:W-:Y:S01]  /*c010*/  FMUL.FTZ R133, R76, R133 ;  /* 0x000000854c857220 */ /* 0x000fe20000410000 */
[----:B------:R-:W-:Y:S01]  /*c020*/  F2FP.SATFINITE.E4M3.F32.PACK_AB_MERGE_C R70, R70, R51, RZ ;  /* 0x000000334646723e */ /* 0x000fe200048070ff */
[----:B------:R-:W-:Y:S01]  /*c030*/  FFMA.FTZ R83, R76, R131, -R83 ;  /* 0x000000834c537223 */ /* 0x000fe20000010853 */
[----:B------:R-:W-:Y:S01]  /*c040*/  F2FP.SATFINITE.E4M3.F32.PACK_AB_MERGE_C R49, R62, R65, R48 ;  /* 0x000000413e31723e */ /* 0x000fe20004807030 */
[----:B------:R-:W-:Y:S01]  /*c050*/  FFMA.FTZ R74, R74, R131, R133 ;  /* 0x000000834a4a7223 */ /* 0x000fe20000010085 */
[----:B------:R-:W-:Y:S01]  /*c060*/  F2FP.SATFINITE.E4M3.F32.PACK_AB_MERGE_C R51, R68, R69, R55 ;  /* 0x000000454433723e */ /* 0x000fe20004807037 */
[----:B------:R-:W-:Y:S01]  /*c070*/  IMAD.MOV.U32 R48, RZ, RZ, R77 ;  /* 0x000000ffff307224 */ /* 0x000fe200078e004d */
[----:B------:R-:W-:Y:S02]  /*c080*/  F2FP.SATFINITE.E4M3.F32.PACK_AB_MERGE_C R52, R73, R78, R52 ;  /* 0x0000004e4934723e */ /* 0x000fe40004807034 */
[----:B------:R-:W-:-:S02]  /*c090*/  F2FP.SATFINITE.E4M3.F32.PACK_AB_MERGE_C R50, R83, R80, R50 ;  /* 0x000000505332723e */ /* 0x000fc40004807032 */
[----:B------:R-:W-:Y:S02]  /*c0a0*/  F2FP.SATFINITE.E4M3.F32.PACK_AB_MERGE_C R54, R74, R81, R54 ;  /* 0x000000514a36723e */ /* 0x000fe40004807036 */
[----:B------:R-:W-:-:S07]  /*c0b0*/  F2FP.SATFINITE.E4M3.F32.PACK_AB_MERGE_C R55, R66, R67, R70 ;  /* 0x000000434237723e */ /* 0x000fce0004807046 */
.L_x_412:
[----:B------:R-:W-:Y:S05]  /*c0c0*/  BSYNC B1 ;  /* 0x0000000000017941 */ /* 0x000fea0003800000 */
.L_x_411:
[----:B0-----:R0:W-:Y:S01]  /*c0d0*/  STG.E.128 desc[UR42][R58.64], R48 ;  /* 0x000000303a007986 */ /* 0x0011e2000c101d2a */
[----:B------:R-:W-:-:S13]  /*c0e0*/  ISETP.GE.AND P2, PT, R63, R134, PT ;  /* 0x000000863f00720c */ /* 0x000fda0003f46270 */
[----:B------:R-:W-:Y:S05]  /*c0f0*/  @P2 BRA `(.L_x_389) ;  /* 0x00000004006c2947 */ /* 0x000fea0003800000 */
[--C-:B0-----:R-:W-:Y:S02]  /*c100*/  SHF.R.S32.HI R48, RZ, 0x1f, R63.reuse ;  /* 0x0000001fff307819 */ /* 0x101fe4000001143f */
[----:B------:R-:W-:-:S04]  /*c110*/  IADD3 R63, P2, P3, R102, R120, R63 ;  /* 0x00000078663f7210 */ /* 0x000fc80007b5e03f */
[----:B------:R-:W-:Y:S02]  /*c120*/  IADD3.X R48, R42, R61, R48, P2, P3 ;  /* 0x0000003d2a307210 */ /* 0x000fe400017e6430 */
[----:B------:R-:W-:-:S04]  /*c130*/  IADD3 R56, P2, R63, R56, RZ ;  /* 0x000000383f387210 */ /* 0x000fc80007f5e0ff */
[----:B------:R-:W-:-:S05]  /*c140*/  IADD3.X R57, R48, R57, RZ, P2, !PT ;  /* 0x0000003930397210 */ /* 0x000fca00017fe4ff */
[----:B--2---:R0:W-:Y:S01]  /*c150*/  STG.E.128 desc[UR42][R56.64], R52 ;  /* 0x0000003438007986 */ /* 0x0041e2000c101d2a */
[----:B------:R-:W-:Y:S05]  /*c160*/  BRA `(.L_x_389) ;  /* 0x0000000400507947 */ /* 0x000fea0003800000 */
.L_x_352:
[----:B------:R-:W-:-:S06]  /*c170*/  UISETP.NE.AND UP0, UPT, UR46, 0x3, UPT ;  /* 0x000000032e00788c */ /* 0x000fcc000bf05270 */
[----:B------:R-:W-:-:S13]  /*c180*/  PLOP3.LUT P5, PT, PT, PT, UP0, 0x80, 0x0 ;  /* 0x000000000000781c */ /* 0x000fda0003faf008 */
[----:B------:R-:W-:Y:S05]  /*c190*/  @!P5 BRA `(.L_x_413) ;  /* 0x000000000004d947 */ /* 0x000fea0003800000 */
[----:B------:R-:W-:Y:S01]  /*c1a0*/  BPT.TRAP 0x1 ;  /* 0x000000040000795c */ /* 0x000fe20000300000 */
.L_x_413:
[----:B------:R-:W-:Y:S01]  /*c1b0*/  IMAD R112, R232, 0x8, R22 ;  /* 0x00000008e8707824 */ /* 0x000fe200078e0216 */
[----:B------:R-:W-:Y:S01]  /*c1c0*/  SHF.L.U32 R127, R234, 0x1f, RZ ;  /* 0x0000001fea7f7819 */ /* 0x000fe200000006ff */
[-C--:B------:R-:W-:Y:S01]  /*c1d0*/  IMAD R49, R0, R26.reuse, RZ ;  /* 0x0000001a00317224 */ /* 0x080fe200078e02ff */
[----:B------:R-:W-:Y:S01]  /*c1e0*/  SHF.R.S32.HI R48, RZ, 0x1f, R26 ;  /* 0x0000001fff307819 */ /* 0x000fe2000001141a */
[----:B------:R-:W-:Y:S01]  /*c1f0*/  IMAD R117, R26, -0x80, R2 ;  /* 0xffffff801a757824 */ /* 0x000fe200078e0202 */
[----:B------:R-:W1:Y:S01]  /*c200*/  SYNCS.PHASECHK.TRANS64.TRYWAIT P2, [R112+URZ+0x38890], R127 ;  /* 0x0388907f700075a7 */ /* 0x000e62000804017f */
[----:B------:R-:W-:Y:S01]  /*c210*/  IMAD.WIDE.U32 R56, R125, R26, RZ ;  /* 0x0000001a7d387225 */ /* 0x000fe200078e00ff */
[----:B------:R-:W-:Y:S02]  /*c220*/  BSSY B1, `(.L_x_414) ;  /* 0x0000005000017945 */ /* 0x000fe40003800000 */
[----:B------:R-:W-:Y:S01]  /*c230*/  VIMNMX R117, R117, 0x80, PT ;  /* 0x0000008075757848 */ /* 0x000fe20003fe0100 */
[----:B------:R-:W-:-:S04]  /*c240*/  IMAD R49, R48, R125, R49 ;  /* 0x0000007d30317224 */ /* 0x000fc800078e0231 */
[----:B------:R-:W-:Y:S01]  /*c250*/  IMAD.IADD R62, R49, 0x1, R57 ;  /* 0x00000001313e7824 */ /* 0x000fe200078e0239 */
[----:B-1----:R-:W-:Y:S06]  /*c260*/  @!P2 BRA `(.L_x_415) ;  /* 0x000001f00030a947 */ /* 0x002fec0003800000 */
.L_x_673:
[----:B------:R-:W-:Y:S05]  /*c270*/  BSYNC B1 ;  /* 0x0000000000017941 */ /* 0x000fea0003800000 */
.L_x_414:
[----:B------:R-:W-:Y:S01]  /*c280*/  ISETP.GE.AND P2, PT, R23, R117, PT ;  /* 0x000000751700720c */ /* 0x000fe20003f46270 */
[----:B------:R-:W-:-:S12]  /*c290*/  BSSY B1, `(.L_x_416) ;  /* 0x000000c000017945 */ /* 0x000fd80003800000 */
[----:B------:R-:W-:Y:S05]  /*c2a0*/  @P2 BRA `(.L_x_417) ;  /* 0x0000000000282947 */ /* 0x000fea0003800000 */
[----:B------:R-:W2:Y:S01]  /*c2b0*/  @!P0 LDS.128 R48, [R113+0x28400] ;  /* 0x0284000071308984 */ /* 0x000ea20000000c00 */
[----:B0-----:R-:W0:Y:S03]  /*c2c0*/  @!P0 LDC.64 R58, c[0x0][0x2e8] ;  /* 0x0000ba00ff3a8b82 */ /* 0x001e260000000a00 */
[----:B------:R-:W3:Y:S05]  /*c2d0*/  @!P1 LDS.128 R52, [R113+0x2c400] ;  /* 0x02c4000071349984 */ /* 0x000eea0000000c00 */
[----:B------:R-:W4:Y:S01]  /*c2e0*/  @!P1 LDC.64 R60, c[0x0][0x2e8] ;  /* 0x0000ba00ff3c9b82 */ /* 0x000f220000000a00 */
[----:B0-----:R-:W-:-:S04]  /*c2f0*/  @!P0 IADD3 R58, P2, P3, R56, R58, R40 ;  /* 0x0000003a383a8210 */ /* 0x001fc80007b5e028 */
[----:B------:R-:W-:Y:S02]  /*c300*/  @!P0 IADD3.X R59, R62, R59, R45, P2, P3 ;  /* 0x0000003b3e3b8210 */ /* 0x000fe400017e642d */
[----:B----4-:R-:W-:-:S04]  /*c310*/  @!P1 IADD3 R60, P2, P3, R44, R60, R56 ;  /* 0x0000003c2c3c9210 */ /* 0x010fc80007b5e038 */
[----:B------:R-:W-:Y:S01]  /*c320*/  @!P1 IADD3.X R61, R110, R61, R62, P2, P3 ;  /* 0x0000003d6e3d9210 */ /* 0x000fe200017e643e */
[----:B--2---:R2:W-:Y:S04]  /*c330*/  @!P0 STG.E.128 desc[UR42][R58.64], R48 ;  /* 0x000000303a008986 */ /* 0x0045e8000c101d2a */
[----:B---3--:R2:W-:Y:S04]  /*c340*/  @!P1 STG.E.128 desc[UR42][R60.64], R52 ;  /* 0x000000343c009986 */ /* 0x0085e8000c101d2a */
.L_x_417:
[----:B------:R-:W-:Y:S05]  /*c350*/  BSYNC B1 ;  /* 0x0000000000017941 */ /* 0x000fea0003800000 */
.L_x_416:
[----:B--2---:R-:W-:Y:S01]  /*c360*/  VIADD R48, R23, 0x20 ;  /* 0x0000002017307836 */ /* 0x004fe20000000000 */
[----:B------:R-:W-:Y:S04]  /*c370*/  BSSY B1, `(.L_x_418) ;  /* 0x000000f000017945 */ /* 0x000fe80003800000 */
[----:B------:R-:W-:-:S13]  /*c380*/  ISETP.GE.AND P2, PT, R48, R117, PT ;  /* 0x000000753000720c */ /* 0x000fda0003f46270 */
[----:B------:R-:W-:Y:S05]  /*c390*/  @P2 BRA `(.L_x_419) ;  /* 0x0000000000302947 */ /* 0x000fea0003800000 */
[----:B0-----:R-:W0:Y:S01]  /*c3a0*/  @!P0 LDC.64 R58, c[0x0][0x2e8] ;  /* 0x0000ba00ff3a8b82 */ /* 0x001e220000000a00 */
[----:B------:R-:W-:Y:S01]  /*c3b0*/  IADD3 R49, P2, R90, R56, RZ ;  /* 0x000000385a317210 */ /* 0x000fe20007f5e0ff */
[----:B------:R-:W-:Y:S04]  /*c3c0*/  @!P1 LDS.128 R52, [R113+0x2d400] ;  /* 0x02d4000071349984 */ /* 0x000fe80000000c00 */
[----:B------:R-:W-:Y:S02]  /*c3d0*/  IMAD.X R48, R62, 0x1, R91, P2 ;  /* 0x000000013e307824 */ /* 0x000fe400010e065b */
[----:B------:R-:W2:Y:S01]  /*c3e0*/  @!P1 LDC.64 R60, c[0x0][0x2e8] ;  /* 0x0000ba00ff3c9b82 */ /* 0x000ea20000000a00 */
[----:B0-----:R-:W-:-:S04]  /*c3f0*/  @!P0 IADD3 R58, P2, P3, R49, R58, R40 ;  /* 0x0000003a313a8210 */ /* 0x001fc80007b5e028 */
[----:B------:R-:W-:Y:S02]  /*c400*/  @!P0 IADD3.X R59, R48, R59, R45, P2, P3 ;  /* 0x0000003b303b8210 */ /* 0x000fe400017e642d */
[----:B--2---:R-:W-:-:S04]  /*c410*/  @!P1 IADD3 R60, P2, P3, R44, R60, R49 ;  /* 0x0000003c2c3c9210 */ /* 0x004fc80007b5e031 */
[----:B------:R-:W-:Y:S02]  /*c420*/  @!P1 IADD3.X R61, R110, R61, R48, P2, P3 ;  /* 0x0000003d6e3d9210 */ /* 0x000fe400017e6430 */
[----:B------:R-:W0:Y:S04]  /*c430*/  @!P0 LDS.128 R48, [R113+0x29400] ;  /* 0x0294000071308984 */ /* 0x000e280000000c00 */
[----:B0-----:R2:W-:Y:S04]  /*c440*/  @!P0 STG.E.128 desc[UR42][R58.64], R48 ;  /* 0x000000303a008986 */ /* 0x0015e8000c101d2a */
[----:B------:R2:W-:Y:S02]  /*c450*/  @!P1 STG.E.128 desc[UR42][R60.64], R52 ;  /* 0x000000343c009986 */ /* 0x0005e4000c101d2a */
.L_x_419:
[----:B------:R-:W-:Y:S05]  /*c460*/  BSYNC B1 ;  /* 0x0000000000017941 */ /* 0x000fea0003800000 */
.L_x_418:
[----:B--2---:R-:W-:Y:S01]  /*c470*/  IADD3 R48, R23, 0x40, RZ ;  /* 0x0000004017307810 */ /* 0x004fe20007ffe0ff */
[----:B------:R-:W-:Y:S03]  /*c480*/  BSSY B1, `(.L_x_420) ;  /* 0x000000f000017945 */ /* 0x000fe60003800000 */
[----:B------:R-:W-:-:S13]  /*c490*/  ISETP.GE.AND P2, PT, R48, R117, PT ;  /* 0x000000753000720c */ /* 0x000fda0003f46270 */
[----:B------:R-:W-:Y:S05]  /*c4a0*/  @P2 BRA `(.L_x_421) ;  /* 0x0000000000302947 */ /* 0x000fea0003800000 */
[----:B0-----:R-:W0:Y:S01]  /*c4b0*/  @!P0 LDC.64 R58, c[0x0][0x2e8] ;  /* 0x0000ba00ff3a8b82 */ /* 0x001e220000000a00 */
[----:B------:R-:W-:Y:S01]  /*c4c0*/  LEA R49, P2, R104, R56, 0x6 ;  /* 0x0000003868317211 */ /* 0x000fe200078430ff */
        /* <DEDUP_REMOVED lines=10> */
.L_x_421:
[----:B------:R-:W-:Y:S05]  /*c570*/  BSYNC B1 ;  /* 0x0000000000017941 */ /* 0x000fea0003800000 */
.L_x_420:
[----:B--2---:R-:W-:-:S05]  /*c580*/  VIADD R48, R23, 0x60 ;  /* 0x0000006017307836 */ /* 0x004fca0000000000 */
[----:B------:R-:W-:-:S13]  /*c590*/  ISETP.GE.AND P2, PT, R48, R117, PT ;  /* 0x000000753000720c */ /* 0x000fda0003f46270 */
[----:B------:R-:W-:Y:S05]  /*c5a0*/  @P2 BRA `(.L_x_389) ;  /* 0x0000000000402947 */ /* 0x000fea0003800000 */
[----:B------:R-:W2:Y:S01]  /*c5b0*/  LDC.64 R50, c[0x0][0x300] ;  /* 0x0000c000ff327b82 */ /* 0x000ea20000000a00 */
[----:B0-----:R-:W-:Y:S01]  /*c5c0*/  IMAD.MOV.U32 R58, RZ, RZ, R56 ;  /* 0x000000ffff3a7224 */ /* 0x001fe200078e0038 */
[----:B------:R-:W-:Y:S01]  /*c5d0*/  @!P1 LDS.128 R52, [R113+0x2f400] ;  /* 0x02f4000071349984 */ /* 0x000fe20000000c00 */
[----:B------:R-:W-:-:S05]  /*c5e0*/  IMAD.MOV.U32 R59, RZ, RZ, R62 ;  /* 0x000000ffff3b7224 */ /* 0x000fca00078e003e */
[----:B------:R-:W0:Y:S01]  /*c5f0*/  @!P0 LDC.64 R48, c[0x0][0x2e8] ;  /* 0x0000ba00ff308b82 */ /* 0x000e220000000a00 */
[----:B--2---:R-:W-:-:S04]  /*c600*/  IMAD.WIDE.U32 R58, R50, 0x60, R58 ;  /* 0x00000060323a7825 */ /* 0x004fc800078e003a */
[----:B------:R-:W-:Y:S01]  /*c610*/  IMAD R51, R51, 0x60, RZ ;  /* 0x0000006033337824 */ /* 0x000fe200078e02ff */
[----:B0-----:R-:W-:-:S04]  /*c620*/  @!P0 IADD3 R56, P2, P3, R58, R48, R40 ;  /* 0x000000303a388210 */ /* 0x001fc80007b5e028 */
[----:B------:R-:W-:-:S04]  /*c630*/  IADD3 R50, R59, R51, RZ ;  /* 0x000000333b327210 */ /* 0x000fc80007ffe0ff */
[----:B------:R-:W-:Y:S02]  /*c640*/  @!P0 IADD3.X R57, R50, R49, R45, P2, P3 ;  /* 0x0000003132398210 */ /* 0x000fe400017e642d */
[----:B------:R-:W0:Y:S02]  /*c650*/  @!P1 LDC.64 R48, c[0x0][0x2e8] ;  /* 0x0000ba00ff309b82 */ /* 0x000e240000000a00 */
[----:B0-----:R-:W-:-:S04]  /*c660*/  @!P1 IADD3 R58, P2, P3, R44, R48, R58 ;  /* 0x000000302c3a9210 */ /* 0x001fc80007b5e03a */
[----:B------:R-:W-:Y:S02]  /*c670*/  @!P1 IADD3.X R59, R110, R49, R50, P2, P3 ;  /* 0x000000316e3b9210 */ /* 0x000fe400017e6432 */
[----:B------:R-:W0:Y:S04]  /*c680*/  @!P0 LDS.128 R48, [R113+0x2b400] ;  /* 0x02b4000071308984 */ /* 0x000e280000000c00 */
[----:B0-----:R2:W-:Y:S04]  /*c690*/  @!P0 STG.E.128 desc[UR42][R56.64], R48 ;  /* 0x0000003038008986 */ /* 0x0015e8000c101d2a */
[----:B------:R2:W-:Y:S02]  /*c6a0*/  @!P1 STG.E.128 desc[UR42][R58.64], R52 ;  /* 0x000000343a009986 */ /* 0x0005e4000c101d2a */
.L_x_389:
[----:B------:R-:W-:Y:S05]  /*c6b0*/  BSYNC B0 ;  /* 0x0000000000007941 */ /* 0x000fea0003800000 */
.L_x_351:
[----:B0-234-:R-:W0:Y:S01]  /*c6c0*/  S2R R48, SR_TID.X ;  /* 0x0000000000307919 */ /* 0x01de220000002100 */
[----:B------:R-:W-:Y:S01]  /*c6d0*/  @!PT LDS RZ, [RZ] ;  /* 0x00000000fffff984 */ /* 0x000fe20000000800 */
[----:B------:R-:W-:Y:S01]  /*c6e0*/  @!PT LDS RZ, [RZ] ;  /* 0x00000000fffff984 */ /* 0x000fe20000000800 */
[----:B------:R-:W-:Y:S01]  /*c6f0*/  @!PT LDS RZ, [RZ] ;  /* 0x00000000fffff984 */ /* 0x000fe20000000800 */
[----:B------:R-:W-:Y:S01]  /*c700*/  @!PT LDS RZ, [RZ] ;  /* 0x00000000fffff984 */ /* 0x000fe20000000800 */
[----:B------:R2:W-:Y:S06]  /*c710*/  MEMBAR.ALL.CTA ;  /* 0x0000000000007992 */ /* 0x0005ec0000008000 */
[----:B--2---:R-:W2:Y:S01]  /*c720*/  FENCE.VIEW.ASYNC.S ;  /* 0x00000000000073c6 */ /* 0x004ea20000000000 */
[----:B------:R-:W-:Y:S05]  /*c730*/  WARPSYNC.ALL ;  /* 0x0000000000007948 */ /* 0x000fea0003800000 */
[----:B------:R-:W-:Y:S01]  /*c740*/  BSSY B0, `(.L_x_422) ;  /* 0x0000009000007945 */ /* 0x000fe20003800000 */
[----:B0-----:R-:W-:Y:S01]  /*c750*/  LOP3.LUT R48, R48, 0x7f, RZ, 0xc0, !PT ;  /* 0x0000007f30307812 */ /* 0x001fe200078ec0ff */
[----:B--2---:R0:W-:Y:S03]  /*c760*/  BAR.SYNC.DEFER_BLOCKING R124, 0x80 ;  /* 0x0002007c0000751d */ /* 0x0041e60000010000 */
[----:B------:R-:W-:-:S13]  /*c770*/  ISETP.NE.AND P2, PT, R48, RZ, PT ;  /* 0x000000ff3000720c */ /* 0x000fda0003f45270 */
[----:B------:R-:W-:-:S05]  /*c780*/  @!P2 VIADD R48, R112, 0x388a0 ;  /* 0x000388a07030a836 */ /* 0x000fca0000000000 */
[----:B------:R-:W-:-:S04]  /*c790*/  @!P2 PRMT R48, RZ, 0x654, R48 ;  /* 0x00000654ff30a816 */ /* 0x000fc80000000030 */
[----:B------:R0:W-:Y:S01]  /*c7a0*/  @!P2 SYNCS.ARRIVE.TRANS64.RED.A1T0 RZ, [R48+URZ], RZ ;  /* 0x000000ff30ffa9a7 */ /* 0x0001e2000810043f */
[----:B------:R-:W-:Y:S05]  /*c7b0*/  @!P5 BRA `(.L_x_423) ;  /* 0x000000000004d947 */ /* 0x000fea0003800000 */
[----:B------:R-:W-:Y:S01]  /*c7c0*/  BPT.TRAP 0x1 ;  /* 0x000000040000795c */ /* 0x000fe20000300000 */
.L_x_423:
[----:B------:R-:W-:Y:S05]  /*c7d0*/  BSYNC B0 ;  /* 0x0000000000007941 */ /* 0x000fea0003800000 */
.L_x_422:
[----:B------:R-:W2:Y:S01]  /*c7e0*/  SYNCS.PHASECHK.TRANS64.TRYWAIT P3, [R112+URZ+0x388b0], R127 ;  /* 0x0388b07f700075a7 */ /* 0x000ea2000806017f */
[----:B------:R-:W-:Y:S01]  /*c7f0*/  ULDC UR38, c[0x0][0x2f4] ;  /* 0x0000bd0000267ab9 */ /* 0x000fe20000000800 */
[----:B------:R-:W-:Y:S01]  /*c800*/  ULDC.64 UR44, c[0x0][0x328] ;  /* 0x0000ca00002c7ab9 */ /* 0x000fe20000000a00 */
[----:B------:R-:W-:Y:S01]  /*c810*/  ULDC.64 UR40, c[0x0][0x318] ;  /* 0x0000c60000287ab9 */ /* 0x000fe20000000a00 */
[----:B------:R-:W-:Y:S01]  /*c820*/  BSSY B0, `(.L_x_424) ;  /* 0x0000003000007945 */ /* 0x000fe20003800000 */
[----:B------:R-:W-:-:S03]  /*c830*/  IMAD.WIDE R52, R26, 0x80, R88 ;  /* 0x000000801a347825 */ /* 0x000fc600078e0258 */
[----:B--2---:R-:W-:Y:S05]  /*c840*/  @!P3 BRA `(.L_x_425) ;  /* 0x000001e800ccb947 */ /* 0x004fea0003800000 */
.L_x_674:
[----:B------:R-:W-:Y:S05]  /*c850*/  BSYNC B0 ;  /* 0x0000000000007941 */ /* 0x000fea0003800000 */
.L_x_424:
[----:B------:R-:W-:Y:S01]  /*c860*/  ISETP.GE.AND P3, PT, R23, R117, PT ;  /* 0x000000751700720c */ /* 0x000fe20003f66270 */
[----:B------:R-:W-:-:S12]  /*c870*/  BSSY B0, `(.L_x_426) ;  /* 0x000000f000007945 */ /* 0x000fd80003800000 */
[----:B------:R-:W-:Y:S05]  /*c880*/  @P3 BRA `(.L_x_427) ;  /* 0x0000000000343947 */ /* 0x000fea0003800000 */
[----:B0-----:R-:W-:Y:S02]  /*c890*/  IMAD.MOV.U32 R48, RZ, RZ, R100 ;  /* 0x000000ffff307224 */ /* 0x001fe400078e0064 */
[----:B------:R-:W-:Y:S02]  /*c8a0*/  IMAD.MOV.U32 R49, RZ, RZ, R111 ;  /* 0x000000ffff317224 */ /* 0x000fe400078e006f */
[----:B------:R-:W-:Y:S02]  /*c8b0*/  IMAD R51, R53, UR44, RZ ;  /* 0x0000002c35337c24 */ /* 0x000fe4000f8e02ff */
[----:B------:R-:W-:-:S04]  /*c8c0*/  IMAD.WIDE.U32 R48, R52, UR44, R48 ;  /* 0x0000002c34307c25 */ /* 0x000fc8000f8e0030 */
[----:B------:R-:W-:Y:S01]  /*c8d0*/  IMAD R51, R52, UR45, R51 ;  /* 0x0000002d34337c24 */ /* 0x000fe2000f8e0233 */
[----:B------:R-:W-:-:S04]  /*c8e0*/  IADD3 R54, P3, R48, UR40, RZ ;  /* 0x0000002830367c10 */ /* 0x000fc8000ff7e0ff */
[----:B------:R-:W-:Y:S02]  /*c8f0*/  IADD3.X R55, R49, UR41, R51, P3, !PT ;  /* 0x0000002931377c10 */ /* 0x000fe40009ffe433 */
[----:B------:R-:W-:-:S13]  /*c900*/  ISETP.GE.AND P3, PT, R16, UR38, PT ;  /* 0x0000002610007c0c */ /* 0x000fda000bf66270 */
[----:B------:R-:W0:Y:S04]  /*c910*/  @!P3 LDS.128 R48, [R113+0x10400] ;  /* 0x010400007130b984 */ /* 0x000e280000000c00 */
[----:B0-----:R-:W-:Y:S01]  /*c920*/  @!P3 STG.E.128 desc[UR42][R54.64], R48 ;  /* 0x000000303600b986 */ /* 0x001fe2000c101d2a */
[----:B------:R-:W-:-:S13]  /*c930*/  ISETP.GE.AND P3, PT, R5, UR38, PT ;  /* 0x0000002605007c0c */ /* 0x000fda000bf66270 */
[----:B------:R-:W0:Y:S04]  /*c940*/  @!P3 LDS.128 R48, [R113+0x14400] ;  /* 0x014400007130b984 */ /* 0x000e280000000c00 */
[----:B0-----:R3:W-:Y:S02]  /*c950*/  @!P3 STG.E.128 desc[UR42][R54.64+0x80], R48 ;  /* 0x000080303600b986 */ /* 0x0017e4000c101d2a */
.L_x_427:
[----:B------:R-:W-:Y:S05]  /*c960*/  BSYNC B0 ;  /* 0x0000000000007941 */ /* 0x000fea0003800000 */
.L_x_426:
[----:B0--3--:R-:W-:Y:S01]  /*c970*/  VIADD R48, R23, 0x20 ;  /* 0x0000002017307836 */ /* 0x009fe20000000000 */
[----:B------:R-:W-:Y:S04]  /*c980*/  BSSY B0, `(.L_x_428) ;  /* 0x0000012000007945 */ /* 0x000fe80003800000 */
[----:B------:R-:W-:-:S13]  /*c990*/  ISETP.GE.AND P3, PT, R48, R117, PT ;  /* 0x000000753000720c */ /* 0x000fda0003f66270 */
[----:B------:R-:W-:Y:S05]  /*c9a0*/  @P3 BRA `(.L_x_429) ;  /* 0x00000000003c3947 */ /* 0x000fea0003800000 */
[----:B------:R-:W-:Y:S01]  /*c9b0*/  IADD3 R51, P3, R52, 0x20, RZ ;  /* 0x0000002034337810 */ /* 0x000fe20007f7e0ff */
[----:B------:R-:W-:Y:S02]  /*c9c0*/  IMAD.MOV.U32 R48, RZ, RZ, R100 ;  /* 0x000000ffff307224 */ /* 0x000fe400078e0064 */
[----:B------:R-:W-:Y:S01]  /*c9d0*/  IMAD.MOV.U32 R49, RZ, RZ, R111 ;  /* 0x000000ffff317224 */ /* 0x000fe200078e006f */
[----:B------:R-:W-:Y:S01]  /*c9e0*/  IADD3.X R50, RZ, R53, RZ, P3, !PT ;  /* 0x00000035ff327210 */ /* 0x000fe20001ffe4ff */
[----:B------:R-:W-:-:S04]  /*c9f0*/  IMAD.WIDE.U32 R48, R51, UR44, R48 ;  /* 0x0000002c33307c25 */ /* 0x000fc8000f8e0030 */
[----:B------:R-:W-:Y:S01]  /*ca00*/  IMAD R50, R50, UR44, RZ ;  /* 0x0000002c32327c24 */ /* 0x000fe2000f8e02ff */
[----:B------:R-:W-:-:S03]  /*ca10*/  IADD3 R54, P3, R48, UR40, RZ ;  /* 0x0000002830367c10 */ /* 0x000fc6000ff7e0ff */
[----:B------:R-:W-:-:S05]  /*ca20*/  IMAD R51, R51, UR45, R50 ;  /* 0x0000002d33337c24 */ /* 0x000fca000f8e0232 */
[----:B------:R-:W-:Y:S02]  /*ca30*/  IADD3.X R55, R49, UR41, R51, P3, !PT ;  /* 0x0000002931377c10 */ /* 0x000fe40009ffe433 */
[----:B------:R-:W-:-:S13]  /*ca40*/  ISETP.GE.AND P3, PT, R16, UR38, PT ;  /* 0x0000002610007c0c */ /* 0x000fda000bf66270 */
[----:B------:R-:W0:Y:S04]  /*ca50*/  @!P3 LDS.128 R48, [R113+0x11400] ;  /* 0x011400007130b984 */ /* 0x000e280000000c00 */
[----:B0-----:R-:W-:Y:S01]  /*ca60*/  @!P3 STG.E.128 desc[UR42][R54.64], R48 ;  /* 0x000000303600b986 */ /* 0x001fe2000c101d2a */
[----:B------:R-:W-:-:S13]  /*ca70*/  ISETP.GE.AND P3, PT, R5, UR38, PT ;  /* 0x0000002605007c0c */ /* 0x000fda000bf66270 */
[----:B------:R-:W0:Y:S04]  /*ca80*/  @!P3 LDS.128 R48, [R113+0x15400] ;  /* 0x015400007130b984 */ /* 0x000e280000000c00 */
[----:B0-----:R0:W-:Y:S02]  /*ca90*/  @!P3 STG.E.128 desc[UR42][R54.64+0x80], R48 ;  /* 0x000080303600b986 */ /* 0x0011e4000c101d2a */
.L_x_429:
[----:B------:R-:W-:Y:S05]  /*caa0*/  BSYNC B0 ;  /* 0x0000000000007941 */ /* 0x000fea0003800000 */
.L_x_428:
[----:B0-----:R-:W-:Y:S01]  /*cab0*/  VIADD R48, R23, 0x40 ;  /* 0x0000004017307836 */ /* 0x001fe20000000000 */
[----:B------:R-:W-:Y:S04]  /*cac0*/  BSSY B0, `(.L_x_430) ;  /* 0x0000012000007945 */ /* 0x000fe80003800000 */
[----:B------:R-:W-:-:S13]  /*cad0*/  ISETP.GE.AND P3, PT, R48, R117, PT ;  /* 0x000000753000720c */ /* 0x000fda0003f66270 */
[----:B------:R-:W-:Y:S05]  /*cae0*/  @P3 BRA `(.L_x_431) ;  /* 0x00000000003c3947 */ /* 0x000fea0003800000 */
[----:B------:R-:W-:Y:S01]  /*caf0*/  IADD3 R51, P3, R52, 0x40, RZ ;  /* 0x0000004034337810 */ /* 0x000fe20007f7e0ff */
[----:B------:R-:W-:Y:S01]  /*cb00*/  IMAD.MOV.U32 R49, RZ, RZ, R111 ;  /* 0x000000ffff317224 */ /* 0x000fe200078e006f */
[----:B------:R-:W-:-:S03]  /*cb10*/  MOV R48, R100 ;  /* 0x0000006400307202 */ /* 0x000fc60000000f00 */
[----:B------:R-:W-:Y:S02]  /*cb20*/  IMAD.X R50, RZ, RZ, R53, P3 ;  /* 0x000000ffff327224 */ /* 0x000fe400018e0635 */
        /* <DEDUP_REMOVED lines=11> */
.L_x_431:
[----:B------:R-:W-:Y:S05]  /*cbe0*/  BSYNC B0 ;  /* 0x0000000000007941 */ /* 0x000fea0003800000 */
.L_x_430:
        /* <DEDUP_REMOVED lines=9> */
[----:B------:R-:W-:-:S04]  /*cc80*/  IMAD R52, R52, UR44, RZ ;  /* 0x0000002c34347c24 */ /* 0x000fc8000f8e02ff */
        /* <DEDUP_REMOVED lines=9> */
.L_x_433:
[----:B------:R-:W-:Y:S05]  /*cd20*/  BSYNC B0 ;  /* 0x0000000000007941 */ /* 0x000fea0003800000 */
.L_x_432:
[----:B0-----:R-:W3:Y:S01]  /*cd30*/  LDL R48, [R1+0x10] ;  /* 0x0000100001307983 */ /* 0x001ee20000100800 */
[----:B-12---:R-:W-:Y:S02]  /*cd40*/  @!P2 VIADD R112, R112, 0x388c0 ;  /* 0x000388c07070a836 */ /* 0x006fe40000000000 */
[----:B------:R-:W-:Y:S01]  /*cd50*/  VIADD R232, R232, 0x1 ;  /* 0x00000001e8e87836 */ /* 0x000fe20000000000 */
[----:B------:R-:W-:Y:S01]  /*cd60*/  @!PT LDS RZ, [RZ] ;  /* 0x00000000fffff984 */ /* 0x000fe20000000800 */
[----:B------:R-:W-:Y:S01]  /*cd70*/  @!PT LDS RZ, [RZ] ;  /* 0x00000000fffff984 */ /* 0x000fe20000000800 */
[----:B------:R-:W-:Y:S01]  /*cd80*/  @!PT LDS RZ, [RZ] ;  /* 0x00000000fffff984 */ /* 0x000fe20000000800 */
[----:B------:R-:W-:Y:S01]  /*cd90*/  @!PT LDS RZ, [RZ] ;  /* 0x00000000fffff984 */ /* 0x000fe20000000800 */
[----:B------:R0:W-:Y:S06]  /*cda0*/  MEMBAR.ALL.CTA ;  /* 0x0000000000007992 */ /* 0x0001ec0000008000 */
[----:B0-----:R-:W0:Y:S01]  /*cdb0*/  FENCE.VIEW.ASYNC.S ;  /* 0x00000000000073c6 */ /* 0x001e220000000000 */
[----:B------:R-:W-:Y:S01]  /*cdc0*/  @!P2 PRMT R112, RZ, 0x654, R112 ;  /* 0x00000654ff70a816 */ /* 0x000fe20000000070 */
[----:B0-----:R0:W-:Y:S06]  /*cdd0*/  BAR.SYNC.DEFER_BLOCKING R124, 0x80 ;  /* 0x0002007c0000751d */ /* 0x0011ec0000010000 */
[----:B------:R0:W-:Y:S01]  /*cde0*/  @!P2 SYNCS.ARRIVE.TRANS64.RED.A1T0 RZ, [R112+URZ], RZ ;  /* 0x000000ff70ffa9a7 */ /* 0x0001e2000810043f */
[----:B------:R-:W-:-:S04]  /*cdf0*/  ISETP.NE.AND P2, PT, R232, 0x2, PT ;  /* 0x00000002e800780c */ /* 0x000fc80003f45270 */
[----:B------:R-:W-:Y:S02]  /*ce00*/  SEL R49, RZ, 0x1, P2 ;  /* 0x00000001ff317807 */ /* 0x000fe40001000000 */
[----:B------:R-:W-:Y:S02]  /*ce10*/  SEL R232, R232, RZ, P2 ;  /* 0x000000ffe8e87207 */ /* 0x000fe40001000000 */
[----:B------:R-:W-:Y:S02]  /*ce20*/  LOP3.LUT R234, R234, R49, RZ, 0x3c, !PT ;  /* 0x00000031eaea7212 */ /* 0x000fe400078e3cff */
[----:B---3--:R-:W-:-:S13]  /*ce30*/  LOP3.LUT P3, RZ, R48, 0x4, RZ, 0xc0, !PT ;  /* 0x0000000430ff7812 */ /* 0x008fda000786c0ff */
[----:B0-----:R-:W-:Y:S05]  /*ce40*/  @P3 BRA `(.L_x_434) ;  /* 0xffffff6000d83947 */ /* 0x001fea000383ffff */
[----:B------:R-:W0:Y:S01]  /*ce50*/  S2R R48, SR_TID.X ;  /* 0x0000000000307919 */ /* 0x000e220000002100 */
[----:B------:R-:W-:Y:S02]  /*ce60*/  PLOP3.LUT P0, PT, PT, PT, PT, 0x8, 0x0 ;  /* 0x000000000000781c */ /* 0x000fe40003f0e170 */
[----:B0-----:R-:W-:-:S04]  /*ce70*/  SHF.R.U32.HI R48, RZ, 0x7, R48 ;  /* 0x00000007ff307819 */ /* 0x001fc80000011630 */
[----:B------:R-:W-:-:S13]  /*ce80*/  ISETP.NE.AND P3, PT, R48, 0x1, PT ;  /* 0x000000013000780c */ /* 0x000fda0003f65270 */
[----:B------:R-:W-:Y:S06]  /*ce90*/  @!P3 BAR.ARV 0x9, 0x100 ;  /* 0x024400000000bb1d */ /* 0x000fec0000002000 */
.L_x_346:
[----:B------:R-:W-:Y:S01]  /*cea0*/  IMAD.MOV.U32 R3, RZ, RZ, RZ ;  /* 0x000000ffff037224 */ /* 0x000fe200078e00ff */
[----:B------:R-:W-:Y:S06]  /*ceb0*/  @P0 BRA `(.L_x_435) ;  /* 0x00000000000c0947 */ /* 0x000fec0003800000 */
[----:B------:R-:W1:Y:S01]  /*cec0*/  FENCE.VIEW.ASYNC.G ;  /* 0x00000000000073c6 */ /* 0x000e620000000100 */
[----:B------:R-:W-:Y:S05]  /*ced0*/  WARPSYNC.ALL ;  /* 0x0000000000007948 */ /* 0x000fea0003800000 */
[----:B-1----:R-:W-:Y:S06]  /*cee0*/  BAR.ARV 0xc, 0x180 ;  /* 0x0306000000007b1d */ /* 0x002fec0000002000 */
.L_x_435:
[----:B------:R-:W2:Y:S01]  /*cef0*/  LDL R0, [R1+0x10] ;  /* 0x0000100001007983 */ /* 0x000ea20000100800 */
[----:B------:R-:W-:Y:S01]  /*cf00*/  BSSY B0, `(.L_x_436) ;  /* 0x0000021000007945 */ /* 0x000fe20003800000 */
[----:B--2---:R-:W-:-:S13]  /*cf10*/  LOP3.LUT P0, RZ, R0, 0x10, RZ, 0xc0, !PT ;  /* 0x0000001000ff7812 */ /* 0x004fda000780c0ff */
[----:B------:R-:W-:Y:S05]  /*cf20*/  @!P0 BRA `(.L_x_437) ;  /* 0x0000000000788947 */ /* 0x000fea0003800000 */
[----:B------:R-:W2:Y:S01]  /*cf30*/  LDL R0, [R1+0x70] ;  /* 0x0000700001007983 */ /* 0x000ea20000100800 */
[----:B------:R-:W-:Y:S01]  /*cf40*/  ULDC UR4, c[0x0][0x9f0] ;  /* 0x00027c0000047ab9 */ /* 0x000fe20000000800 */
[----:B--2---:R-:W-:-:S04]  /*cf50*/  ISETP.NE.AND P0, PT, R0, RZ, PT ;  /* 0x000000ff0000720c */ /* 0x004fc80003f05270 */
[----:B------:R-:W-:-:S04]  /*cf60*/  SEL R9, R0, UR4, P0 ;  /* 0x0000000400097c07 */ /* 0x000fc80008000000 */
        /* <DEDUP_REMOVED lines=11> */
[----:B0-----:R-:W-:Y:S01]  /*d020*/  IMAD.MOV.U32 R2, RZ, RZ, RZ ;  /* 0x000000ffff027224 */ /* 0x001fe200078e00ff */
[----:B-1----:R-:W-:-:S05]  /*d030*/  IADD3 R6, RZ, -R3, RZ ;  /* 0x80000003ff067210 */ /* 0x002fca0007ffe0ff */
[----:B------:R-:W-:-:S04]  /*d040*/  IMAD R7, R6, R5, RZ ;  /* 0x0000000506077224 */ /* 0x000fc800078e02ff */
[----:B------:R-:W-:-:S04]  /*d050*/  IMAD.HI.U32 R3, R3, R7, R2 ;  /* 0x0000000703037227 */ /* 0x000fc800078e0002 */
[----:B------:R-:W-:Y:S02]  /*d060*/  IMAD.MOV.U32 R2, RZ, RZ, R8 ;  /* 0x000000ffff027224 */ /* 0x000fe400078e0008 */
[----:B------:R-:W-:-:S04]  /*d070*/  IMAD.HI.U32 R3, R3, R4, RZ ;  /* 0x0000000403037227 */ /* 0x000fc800078e00ff */
[----:B------:R-:W-:-:S05]  /*d080*/  IMAD R2, R3, R2, R4 ;  /* 0x0000000203027224 */ /* 0x000fca00078e0204 */
[----:B------:R-:W-:-:S13]  /*d090*/  ISETP.GT.U32.AND P1, PT, R5, R2, PT ;  /* 0x000000020500720c */ /* 0x000fda0003f24070 */
[----:B------:R-:W-:Y:S01]  /*d0a0*/  @!P1 IMAD.IADD R2, R2, 0x1, -R5 ;  /* 0x0000000102029824 */ /* 0x000fe200078e0a05 */
[----:B------:R-:W-:Y:S02]  /*d0b0*/  @!P1 IADD3 R3, R3, 0x1, RZ ;  /* 0x0000000103039810 */ /* 0x000fe40007ffe0ff */
[----:B------:R-:W-:Y:S02]  /*d0c0*/  ISETP.NE.AND P1, PT, R9, RZ, PT ;  /* 0x000000ff0900720c */ /* 0x000fe40003f25270 */
[----:B------:R-:W-:-:S13]  /*d0d0*/  ISETP.GE.U32.AND P0, PT, R2, R5, PT ;  /* 0x000000050200720c */ /* 0x000fda0003f06070 */
[----:B------:R-:W-:-:S04]  /*d0e0*/  @P0 VIADD R3, R3, 0x1 ;  /* 0x0000000103030836 */ /* 0x000fc80000000000 */
[----:B------:R-:W-:Y:S01]  /*d0f0*/  @!P2 IMAD.MOV R3, RZ, RZ, -R3 ;  /* 0x000000ffff03a224 */ /* 0x000fe200078e0a03 */
[----:B------:R-:W-:-:S07]  /*d100*/  @!P1 LOP3.LUT R3, RZ, R9, RZ, 0x33, !PT ;  /* 0x00000009ff039212 */ /* 0x000fce00078e33ff */
.L_x_437:
[----:B------:R-:W-:Y:S05]  /*d110*/  BSYNC B0 ;  /* 0x0000000000007941 */ /* 0x000fea0003800000 */
.L_x_436:
[----:B------:R-:W2:Y:S01]  /*d120*/  LDL R0, [R1+0x8c] ;  /* 0x00008c0001007983 */ /* 0x000ea20000100800 */
[----:B------:R-:W-:Y:S02]  /*d130*/  PLOP3.LUT P0, PT, PT, PT, PT, 0x80, 0x0 ;  /* 0x000000000000781c */ /* 0x000fe40003f0f070 */
[----:B------:R-:W-:Y:S01]  /*d140*/  CS2R R172, SRZ ;  /* 0x0000000000ac7805 */ /* 0x000fe2000001ff00 */
[----:B0-----:R-:W-:Y:S01]  /*d150*/  IMAD.MOV.U32 R5, RZ, RZ, RZ ;  /* 0x000000ffff057224 */ /* 0x001fe200078e00ff */
[----:B------:R-:W-:Y:S02]  /*d160*/  CS2R R146, SRZ ;  /* 0x0000000000927805 */ /* 0x000fe4000001ff00 */
[----:B------:R-:W-:Y:S02]  /*d170*/  CS2R R64, SRZ ;  /* 0x0000000000407805 */ /* 0x000fe4000001ff00 */
[----:B------:R-:W-:Y:S02]  /*d180*/  CS2R R6, SRZ ;  /* 0x0000000000067805 */ /* 0x000fe4000001ff00 */
[----:B------:R-:W-:-:S02]  /*d190*/  MOV R2, RZ ;  /* 0x000000ff00027202 */ /* 0x000fc40000000f00 */
[----:B------:R-:W-:Y:S02]  /*d1a0*/  CS2R R120, SRZ ;  /* 0x0000000000787805 */ /* 0x000fe4000001ff00 */
[----:B------:R-:W-:Y:S02]  /*d1b0*/  CS2R R158, SRZ ;  /* 0x00000000009e7805 */ /* 0x000fe4000001ff00 */
[----:B------:R-:W-:Y:S01]  /*d1c0*/  CS2R R36, SRZ ;  /* 0x0000000000247805 */ /* 0x000fe2000001ff00 */
[----:B------:R-:W-:Y:S01]  /*d1d0*/  IMAD.MOV.U32 R9, RZ, RZ, RZ ;  /* 0x000000ffff097224 */ /* 0x000fe200078e00ff */
[----:B------:R-:W-:Y:S02]  /*d1e0*/  CS2R R124, SRZ ;  /* 0x00000000007c7805 */ /* 0x000fe4000001ff00 */
[----:B------:R-:W-:Y:S02]  /*d1f0*/  CS2R R10, SRZ ;  /* 0x00000000000a7805 */ /* 0x000fe4000001ff00 */
[----:B------:R-:W-:-:S02]  /*d200*/  CS2R R128, SRZ ;  /* 0x0000000000807805 */ /* 0x000fc4000001ff00 */
[----:B------:R-:W-:Y:S02]  /*d210*/  CS2R R160, SRZ ;  /* 0x0000000000a07805 */ /* 0x000fe4000001ff00 */
[----:B------:R-:W-:Y:S01]  /*d220*/  CS2R R44, SRZ ;  /* 0x00000000002c7805 */ /* 0x000fe2000001ff00 */
[----:B------:R-:W-:Y:S01]  /*d230*/  IMAD.MOV.U32 R21, RZ, RZ, RZ ;  /* 0x000000ffff157224 */ /* 0x000fe200078e00ff */
[----:B------:R-:W-:Y:S01]  /*d240*/  CS2R R132, SRZ ;  /* 0x0000000000847805 */ /* 0x000fe2000001ff00 */
[----:B------:R-:W-:Y:S01]  /*d250*/  IMAD.MOV.U32 R153, RZ, RZ, RZ ;  /* 0x000000ffff997224 */ /* 0x000fe200078e00ff */
[----:B------:R-:W-:Y:S01]  /*d260*/  CS2R R136, SRZ ;  /* 0x0000000000887805 */ /* 0x000fe2000001ff00 */
[----:B------:R-:W-:Y:S01]  /*d270*/  IMAD.MOV.U32 R25, RZ, RZ, RZ ;  /* 0x000000ffff197224 */ /* 0x000fe200078e00ff */
        /* <DEDUP_REMOVED lines=42> */
[----:B------:R-:W-:Y:S02]  /*d520*/  MOV R127, RZ ;  /* 0x000000ff007f7202 */ /* 0x000fe40000000f00 */
[----:B------:R-:W-:-:S02]  /*d530*/  CS2R R134, SRZ ;  /* 0x0000000000867805 */ /* 0x000fc4000001ff00 */
[----:B------:R-:W-:Y:S02]  /*d540*/  CS2R R130, SRZ ;  /* 0x0000000000827805 */ /* 0x000fe4000001ff00 */
[----:B------:R-:W-:Y:S02]  /*d550*/  CS2R R142, SRZ ;  /* 0x00000000008e7805 */ /* 0x000fe4000001ff00 */
[----:B------:R-:W-:Y:S02]  /*d560*/  CS2R R138, SRZ ;  /* 0x00000000008a7805 */ /* 0x000fe4000001ff00 */
[----:B------:R-:W-:Y:S01]  /*d570*/  CS2R R150, SRZ ;  /* 0x0000000000967805 */ /* 0x000fe2000001ff00 */
[----:B--2---:R-:W-:Y:S02]  /*d580*/  IMAD R4, R0, R3, RZ ;  /* 0x0000000300047224 */ /* 0x004fe400078e02ff */
[----:B------:R-:W-:-:S03]  /*d590*/  IMAD.MOV.U32 R0, RZ, RZ, RZ ;  /* 0x000000ffff007224 */ /* 0x000fc600078e00ff */
[----:B------:R0:W-:Y:S01]  /*d5a0*/  STL [R1+0x14], R4 ;  /* 0x0000140401007387 */ /* 0x0001e20000100800 */
[----:B------:R-:W-:-:S04]  /*d5b0*/  VIADDMNMX R118, R4, R3, R118, PT ;  /* 0x0000000304767246 */ /* 0x000fc80003800176 */
[----:B------:R-:W-:-:S13]  /*d5c0*/  ISETP.GT.AND P1, PT, R118, R4, PT ;  /* 0x000000047600720c */ /* 0x000fda0003f24270 */
[----:B0-----:R-:W-:Y:S05]  /*d5d0*/  @!P1 BRA `(.L_x_438) ;  /* 0x000000e800e89947 */ /* 0x001fea0003800000 */
[----:B------:R-:W0:Y:S01]  /*d5e0*/  S2R R4, SR_TID.X ;  /* 0x0000000000047919 */ /* 0x000e220000002100 */
[----:B------:R-:W-:Y:S01]  /*d5f0*/  UMOV UR4, 0xffffffff ;  /* 0xffffffff00047882 */ /* 0x000fe20000000000 */
[----:B------:R-:W-:Y:S02]  /*d600*/  VIADD R0, R22, 0x20400 ;  /* 0x0002040016007836 */ /* 0x000fe40000000000 */
[----:B0-----:R-:W-:-:S05]  /*d610*/  VIADD R28, R4, 0xffffff80 ;  /* 0xffffff80041c7836 */ /* 0x001fca0000000000 */
[----:B------:R-:W-:-:S04]  /*d620*/  SHF.R.S32.HI R32, RZ, 0x1f, R28 ;  /* 0x0000001fff207819 */ /* 0x000fc8000001141c */
[----:B------:R-:W-:-:S04]  /*d630*/  LEA.HI R13, R32, R28, RZ, 0x7 ;  /* 0x0000001c200d7211 */ /* 0x000fc800078f38ff */
[----:B------:R-:W-:Y:S01]  /*d640*/  SHF.R.S32.HI R13, RZ, 0x7, R13 ;  /* 0x00000007ff0d7819 */ /* 0x000fe2000001140d */
[----:B------:R-:W-:Y:S06]  /*d650*/  BRA.DIV UR4, `(.L_x_439) ;  /* 0x000001de045c7947 */ /* 0x000fec000b800000 */
[----:B------:R-:W0:Y:S04]  /*d660*/  SHFL.IDX PT, R2, R13, RZ, 0x1f ;  /* 0x00001fff0d027589 */ /* 0x000e2800000e0000 */
[----:B0-----:R0:W-:Y:S02]  /*d670*/  STL [R1+0x30], R2 ;  /* 0x0000300201007387 */ /* 0x0011e40000100800 */
.L_x_677:
[----:B------:R-:W0:Y:S01]  /*d680*/  LDL R3, [R1+0x30] ;  /* 0x0000300001037983 */ /* 0x000e220000100800 */
[----:B------:R-:W-:Y:S01]  /*d690*/  LOP3.LUT P0, RZ, R0, 0x3ff, RZ, 0xc0, !PT ;  /* 0x000003ff00ff7812 */ /* 0x000fe2000780c0ff */
[----:B------:R-:W-:Y:S03]  /*d6a0*/  BSSY B6, `(.L_x_440) ;  /* 0x0000019000067945 */ /* 0x000fe60003800000 */
[----:B------:R-:W-:Y:S02]  /*d6b0*/  P2R R26, PR, RZ, 0x1 ;  /* 0x00000001ff1a7803 */ /* 0x000fe40000000000 */
[----:B0-----:R-:W-:-:S04]  /*d6c0*/  LEA.HI R2, R3, R3, RZ, 0x1 ;  /* 0x0000000303027211 */ /* 0x001fc800078f08ff */
[----:B------:R-:W-:-:S05]  /*d6d0*/  LOP3.LUT R2, R2, 0x1e, RZ, 0xc0, !PT ;  /* 0x0000001e02027812 */ /* 0x000fca00078ec0ff */
[----:B------:R-:W-:-:S04]  /*d6e0*/  IMAD.IADD R3, R3, 0x1, -R2 ;  /* 0x0000000103037824 */ /* 0x000fc800078e0a02 */
[----:B------:R-:W-:-:S05]  /*d6f0*/  IMAD R3, R3, 0x2000, R0 ;  /* 0x0000200003037824 */ /* 0x000fca00078e0200 */
[----:B------:R-:W-:-:S04]  /*d700*/  SHF.R.U32.HI R3, RZ, 0x4, R3 ;  /* 0x00000004ff037819 */ /* 0x000fc80000011603 */
[----:B------:R-:W-:Y:S01]  /*d710*/  LOP3.LUT R25, R3, 0x3fff, RZ, 0xc0, !PT ;  /* 0x00003fff03197812 */ /* 0x000fe200078ec0ff */
[----:B------:R-:W-:Y:S06]  /*d720*/  @!P0 BRA `(.L_x_441) ;  /* 0x0000000000408947 */ /* 0x000fec0003800000 */
[----:B------:R-:W-:Y:S01]  /*d730*/  MOV R2, 0x0 ;  /* 0x0000000000027802 */ /* 0x000fe20000000f00 */
[----:B------:R-:W-:Y:S01]  /*d740*/  ULDC.64 UR4, c[0x4][0xc0] ;  /* 0x0100300000047ab9 */ /* 0x000fe20000000a00 */
[----:B------:R-:W-:Y:S01]  /*d750*/  ULDC.64 UR6, c[0x4][0xc8] ;  /* 0x0100320000067ab9 */ /* 0x000fe20000000a00 */
[----:B------:R-:W-:Y:S01]  /*d760*/  MOV R4, UR4 ;  /* 0x0000000400047c02 */ /* 0x000fe20008000f00 */
[----:B------:R-:W-:Y:S01]  /*d770*/  IMAD.U32 R5, RZ, RZ, UR5 ;  /* 0x00000005ff057e24 */ /* 0x000fe2000f8e00ff */
[----:B------:R-:W-:Y:S01]  /*d780*/  ULDC.64 UR4, c[0x4][0x30] ;  /* 0x01000c0000047ab9 */ /* 0x000fe20000000a00 */
[----:B------:R-:W0:Y:S01]  /*d790*/  LDC.64 R2, c[0x4][R2] ;  /* 0x0100000002027b82 */ /* 0x000e220000000a00 */
[----:B------:R-:W-:Y:S01]  /*d7a0*/  IMAD.U32 R6, RZ, RZ, UR6 ;  /* 0x00000006ff067e24 */ /* 0x000fe2000f8e00ff */
[----:B------:R-:W-:Y:S01]  /*d7b0*/  MOV R11, UR5 ;  /* 0x00000005000b7c02 */ /* 0x000fe20008000f00 */
[----:B------:R-:W-:Y:S02]  /*d7c0*/  IMAD.U32 R7, RZ, RZ, UR7 ;  /* 0x00000007ff077e24 */ /* 0x000fe4000f8e00ff */
[----:B------:R-:W-:-:S02]  /*d7d0*/  IMAD.U32 R10, RZ, RZ, UR4 ;  /* 0x00000004ff0a7e24 */ /* 0x000fc4000f8e00ff */
[----:B------:R-:W-:Y:S02]  /*d7e0*/  IMAD.MOV.U32 R8, RZ, RZ, 0x70 ;  /* 0x00000070ff087424 */ /* 0x000fe400078e00ff */
[----:B------:R-:W-:Y:S02]  /*d7f0*/  IMAD.MOV.U32 R12, RZ, RZ, 0x1 ;  /* 0x00000001ff0c7424 */ /* 0x000fe400078e00ff */
[----:B------:R-:W-:-:S07]  /*d800*/  IMAD.MOV.U32 R13, RZ, RZ, RZ ;  /* 0x000000ffff0d7224 */ /* 0x000fce00078e00ff */
[----:B------:R-:W-:-:S07]  /*d810*/  LEPC R20, `(.L_x_441) ;  /* 0x000000001014794e */ /* 0x000fce0000000000 */
[----:B01---5:R-:W-:Y:S05]  /*d820*/  CALL.ABS.NOINC R2 ;  /* 0x0000000002007343 */ /* 0x023fea0003c00000 */
.L_x_441:
[----:B------:R-:W-:Y:S05]  /*d830*/  BSYNC B6 ;  /* 0x0000000000067941 */ /* 0x000fea0003800000 */
.L_x_440:
[----:B------:R-:W2:Y:S01]  /*d840*/  LDL R27, [R1+0x7c] ;  /* 0x00007c00011b7983 */ /* 0x000ea20000100800 */
[----:B------:R-:W-:Y:S01]  /*d850*/  ULDC.64 UR4, c[0x0][0x990] ;  /* 0x0002640000047ab9 */ /* 0x000fe20000000a00 */
[----:B------:R-:W-:Y:S02]  /*d860*/  ULDC.64 UR6, c[0x0][0x998] ;  /* 0x0002660000067ab9 */ /* 0x000fe40000000a00 */
[----:B------:R-:W3:Y:S04]  /*d870*/  LDL R21, [R1+0x6c] ;  /* 0x00006c0001157983 */ /* 0x000ee80000100800 */
[----:B------:R-:W4:Y:S01]  /*d880*/  LDL R20, [R1+0x50] ;  /* 0x0000500001147983 */ /* 0x000f220000100800 */
[----:B------:R-:W-:Y:S02]  /*d890*/  ISETP.NE.U32.AND P0, PT, RZ, UR4, PT ;  /* 0x00000004ff007c0c */ /* 0x000fe4000bf05070 */
[----:B------:R-:W-:-:S02]  /*d8a0*/  ISETP.NE.U32.AND P1, PT, RZ, UR6, PT ;  /* 0x00000006ff007c0c */ /* 0x000fc4000bf25070 */
[----:B------:R-:W-:Y:S02]  /*d8b0*/  ISETP.NE.AND.EX P0, PT, RZ, UR5, PT, P0 ;  /* 0x00000005ff007c0c */ /* 0x000fe4000bf05300 */
[----:B------:R-:W-:-:S11]  /*d8c0*/  ISETP.NE.AND.EX P1, PT, RZ, UR7, PT, P1 ;  /* 0x00000007ff007c0c */ /* 0x000fd6000bf25310 */
[----:B------:R-:W2:Y:S08]  /*d8d0*/  @P0 LDC.64 R6, c[0x0][0x9a8] ;  /* 0x00026a00ff060b82 */ /* 0x000eb00000000a00 */
[----:B------:R-:W0:Y:S08]  /*d8e0*/  @P1 LDC.64 R8, c[0x0][0x9b8] ;  /* 0x00026e00ff081b82 */ /* 0x000e300000000a00 */
[----:B------:R-:W4:Y:S08]  /*d8f0*/  @P0 LDC.64 R4, c[0x0][0x9b0] ;  /* 0x00026c00ff040b82 */ /* 0x000f300000000a00 */
[----:B------:R-:W1:Y:S01]  /*d900*/  @P1 LDC.64 R2, c[0x0][0x9c0] ;  /* 0x00027000ff021b82 */ /* 0x000e620000000a00 */
[----:B--2---:R-:W-:-:S02]  /*d910*/  @P0 IMAD R0, R27, R6, RZ ;  /* 0x000000061b000224 */ /* 0x004fc400078e02ff */
[----:B0-----:R-:W-:Y:S02]  /*d920*/  @P1 IMAD R10, R27, R8, RZ ;  /* 0x000000081b0a1224 */ /* 0x001fe400078e02ff */
[C---:B---3--:R-:W-:Y:S02]  /*d930*/  @P0 IMAD R11, R21.reuse, R7, R0 ;  /* 0x00000007150b0224 */ /* 0x048fe400078e0200 */
[C---:B------:R-:W-:Y:S02]  /*d940*/  @P1 IMAD R13, R21.reuse, R9, R10 ;  /* 0x00000009150d1224 */ /* 0x040fe400078e020a */
[----:B------:R-:W-:-:S04]  /*d950*/  @P0 IMAD.WIDE.U32 R6, R21, R6, RZ ;  /* 0x0000000615060225 */ /* 0x000fc800078e00ff */
[----:B------:R-:W-:-:S04]  /*d960*/  @P1 IMAD.WIDE.U32 R8, R21, R8, RZ ;  /* 0x0000000815081225 */ /* 0x000fc800078e00ff */
[----:B------:R-:W-:Y:S01]  /*d970*/  @P0 IMAD.IADD R7, R7, 0x1, R11 ;  /* 0x0000000107070824 */ /* 0x000fe200078e020b */
[----:B------:R-:W-:Y:S01]  /*d980*/  @P1 IADD3 R9, R9, R13, RZ ;  /* 0x0000000d09091210 */ /* 0x000fe20007ffe0ff */
[----:B------:R-:W-:Y:S02]  /*d990*/  IMAD.MOV.U32 R0, RZ, RZ, 0x3f800000 ;  /* 0x3f800000ff007424 */ /* 0x000fe400078e00ff */
[----:B----4-:R-:W-:-:S04]  /*d9a0*/  @P0 IMAD.WIDE.U32 R6, R20, R4, R6 ;  /* 0x0000000414060225 */ /* 0x010fc800078e0006 */
[----:B-1----:R-:W-:Y:S01]  /*d9b0*/  @P1 IMAD.WIDE.U32 R8, R20, R2, R8 ;  /* 0x0000000214081225 */ /* 0x002fe200078e0008 */
[----:B------:R-:W-:Y:S01]  /*d9c0*/  @P0 LEA R2, P2, R6, UR4, 0x2 ;  /* 0x0000000406020c11 */ /* 0x000fe2000f8410ff */
[----:B------:R-:W-:Y:S02]  /*d9d0*/  ULDC UR4, c[0x0][0x3f4] ;  /* 0x0000fd0000047ab9 */ /* 0x000fe40000000800 */
[----:B------:R-:W-:Y:S01]  /*d9e0*/  @P0 IMAD R7, R20, R5, R7 ;  /* 0x0000000514070224 */ /* 0x000fe200078e0207 */
[----:B------:R-:W-:Y:S01]  /*d9f0*/  @P1 LEA R4, P3, R8, UR6, 0x2 ;  /* 0x0000000608041c11 */ /* 0x000fe2000f8610ff */
[----:B------:R-:W-:-:S03]  /*da00*/  @P1 IMAD R5, R20, R3, R9 ;  /* 0x0000000314051224 */ /* 0x000fc600078e0209 */
[----:B------:R-:W-:Y:S01]  /*da10*/  @P0 LEA.HI.X R3, R6, UR5, R7, 0x2, P2 ;  /* 0x0000000506030c11 */ /* 0x000fe200090f1407 */
[----:B------:R-:W-:Y:S01]  /*da20*/  IMAD.MOV.U32 R7, RZ, RZ, 0x3f800000 ;  /* 0x3f800000ff077424 */ /* 0x000fe200078e00ff */
[----:B------:R-:W-:-:S05]  /*da30*/  @P1 LEA.HI.X R5, R8, UR7, R5, 0x2, P3 ;  /* 0x0000000708051c11 */ /* 0x000fca00098f1405 */
[----:B------:R-:W2:Y:S04]  /*da40*/  @P0 LDG.E R7, desc[UR42][R2.64] ;  /* 0x0000002a02070981 */ /* 0x000ea8000c1e1900 */
[----:B------:R-:W2:Y:S01]  /*da50*/  @P1 LDG.E R0, desc[UR42][R4.64] ;  /* 0x0000002a04001981 */ /* 0x000ea2000c1e1900 */
[----:B------:R-:W-:Y:S01]  /*da60*/  ISETP.LT.AND P0, PT, RZ, UR4, PT ;  /* 0x00000004ff007c0c */ /* 0x000fe2000bf01270 */
[----:B------:R-:W-:Y:S01]  /*da70*/  ULDC UR4, c[0x0][0x9d8] ;  /* 0x0002760000047ab9 */ /* 0x000fe20000000800 */
[----:B--2---:R-:W-:-:S04]  /*da80*/  FMUL.FTZ R0, R7, R0 ;  /* 0x0000000007007220 */ /* 0x004fc80000410000 */
[----:B------:R-:W-:-:S07]  /*da90*/  FMUL.FTZ R2, R0, UR4 ;  /* 0x0000000400027c20 */ /* 0x000fce0008410000 */
[----:B------:R-:W-:Y:S05]  /*daa0*/  @P0 BRA `(.L_x_442) ;  /* 0x0000000000400947 */ /* 0x000fea0003800000 */
[----:B------:R-:W-:-:S04]  /*dab0*/  ULEA.HI UR4, UR39, UR39, URZ, 0x1 ;  /* 0x0000002727047291 */ /* 0x000fc8000f8f083f */
[----:B------:R-:W-:-:S04]  /*dac0*/  ULOP3.LUT UR4, UR4, 0xfffffffe, URZ, 0xc0, !UPT ;  /* 0xfffffffe04047892 */ /* 0x000fc8000f8ec03f */
[----:B------:R-:W-:-:S06]  /*dad0*/  UIADD3 UR4, UR39, -UR4, URZ ;  /* 0x8000000427047290 */ /* 0x000fcc000fffe03f */
[----:B------:R-:W-:-:S05]  /*dae0*/  IMAD.U32 R3, RZ, RZ, UR4 ;  /* 0x00000004ff037e24 */ /* 0x000fca000f8e00ff */
[----:B------:R-:W-:-:S04]  /*daf0*/  SHF.L.U32 R3, R3, 0x1f, RZ ;  /* 0x0000001f03037819 */ /* 0x000fc800000006ff */
[----:B------:R0:W1:Y:S03]  /*db00*/  SYNCS.PHASECHK.TRANS64.TRYWAIT P0, [R22+URZ+0x38800], R3 ;  /* 0x03880003160075a7 */ /* 0x000066000800017f */
[----:B-1----:R-:W-:Y:S05]  /*db10*/  @!P0 NANOSLEEP.SYNCS 0x989680 ;  /* 0x009896800000895d */ /* 0x002fea0003900000 */
[----:B------:R-:W1:Y:S01]  /*db20*/  @!P0 SYNCS.PHASECHK.TRANS64 P0, [R22+URZ+0x38800], R3 ;  /* 0x03880003160085a7 */ /* 0x000e62000800007f */
[----:B------:R-:W-:Y:S04]  /*db30*/  BSSY B0, `(.L_x_443) ;  /* 0x0000006000007945 */ /* 0x000fe80003800000 */
[----:B-1----:R-:W-:Y:S05]  /*db40*/  @P0 BRA `(.L_x_444) ;  /* 0x0000000000100947 */ /* 0x002fea0003800000 */
.L_x_445:
[----:B-1----:R1:W2:Y:S02]  /*db50*/  SYNCS.PHASECHK.TRANS64.TRYWAIT P0, [R22+URZ+0x38800], R3 ;  /* 0x03880003160075a7 */ /* 0x0022a4000800017f */
[----:B--2---:R-:W-:Y:S05]  /*db60*/  @!P0 NANOSLEEP.SYNCS 0x989680 ;  /* 0x009896800000895d */ /* 0x004fea0003900000 */
[----:B------:R-:W2:Y:S02]  /*db70*/  @!P0 SYNCS.PHASECHK.TRANS64 P0, [R22+URZ+0x38800], R3 ;  /* 0x03880003160085a7 */ /* 0x000ea4000800007f */
[----:B--2---:R-:W-:Y:S05]  /*db80*/  @!P0 BRA `(.L_x_445) ;  /* 0xfffffffc00f08947 */ /* 0x004fea000383ffff */
.L_x_444:
[----:B------:R-:W-:Y:S05]  /*db90*/  BSYNC B0 ;  /* 0x0000000000007941 */ /* 0x000fea0003800000 */
.L_x_443:
[----:B------:R-:W-:Y:S05]  /*dba0*/  BRA `(.L_x_446) ;  /* 0x0000007000b07947 */ /* 0x000fea0003800000 */
.L_x_442:
[----:B------:R-:W-:Y:S01]  /*dbb0*/  ISETP.NE.AND P0, PT, R26, RZ, PT ;  /* 0x000000ff1a00720c */ /* 0x000fe20003f05270 */
[----:B------:R-:W0:Y:S01]  /*dbc0*/  LDC.64 R30, c[0x0][0x400] ;  /* 0x00010000ff1e7b82 */ /* 0x000e220000000a00 */
[----:B-----5:R-:W-:Y:S01]  /*dbd0*/  SHF.R.S32.HI R0, RZ, 0x1f, R24 ;  /* 0x0000001fff007819 */ /* 0x020fe20000011418 */
[----:B------:R-:W-:Y:S01]  /*dbe0*/  ULDC.64 UR6, c[0x0][0x408] ;  /* 0x0001020000067ab9 */ /* 0x000fe20000000a00 */
[----:B------:R-:W-:Y:S01]  /*dbf0*/  ULDC.64 UR4, c[0x0][0x3f8] ;  /* 0x0000fe0000047ab9 */ /* 0x000fe20000000a00 */
[----:B------:R-:W-:Y:S02]  /*dc00*/  BSSY B6, `(.L_x_447) ;  /* 0x000001b000067945 */ /* 0x000fe40003800000 */
[C---:B------:R-:W-:Y:S02]  /*dc10*/  IMAD R5, R0.reuse, UR6, RZ ;  /* 0x0000000600057c24 */ /* 0x040fe4000f8e02ff */
[----:B------:R-:W1:Y:S01]  /*dc20*/  LDC.64 R26, c[0x0][0x3e8] ;  /* 0x0000fa00ff1a7b82 */ /* 0x000e620000000a00 */
[----:B------:R-:W-:-:S02]  /*dc30*/  IMAD R3, R0, UR4, RZ ;  /* 0x0000000400037c24 */ /* 0x000fc4000f8e02ff */
[C---:B------:R-:W-:Y:S02]  /*dc40*/  IMAD R5, R24.reuse, UR7, R5 ;  /* 0x0000000718057c24 */ /* 0x040fe4000f8e0205 */
[C---:B------:R-:W-:Y:S02]  /*dc50*/  IMAD R3, R24.reuse, UR5, R3 ;  /* 0x0000000518037c24 */ /* 0x040fe4000f8e0203 */
[----:B0-----:R-:W-:-:S05]  /*dc60*/  IMAD.WIDE.U32 R30, R24, UR6, R30 ;  /* 0x00000006181e7c25 */ /* 0x001fca000f8e001e */
[----:B------:R-:W-:Y:S01]  /*dc70*/  IADD3 R33, R5, R31, RZ ;  /* 0x0000001f05217210 */ /* 0x000fe20007ffe0ff */
[----:B-1----:R-:W-:-:S04]  /*dc80*/  IMAD.WIDE.U32 R26, R24, UR4, R26 ;  /* 0x00000004181a7c25 */ /* 0x002fc8000f8e001a */
[----:B------:R-:W-:Y:S01]  /*dc90*/  IMAD.IADD R24, R3, 0x1, R27 ;  /* 0x0000000103187824 */ /* 0x000fe200078e021b */
[----:B------:R-:W-:Y:S06]  /*dca0*/  @!P0 BRA `(.L_x_448) ;  /* 0x0000000000408947 */ /* 0x000fec0003800000 */
[----:B------:R-:W-:Y:S01]  /*dcb0*/  MOV R14, 0x0 ;  /* 0x00000000000e7802 */ /* 0x000fe20000000f00 */
[----:B------:R-:W-:Y:S01]  /*dcc0*/  ULDC.64 UR4, c[0x4][0xc0] ;  /* 0x0100300000047ab9 */ /* 0x000fe20000000a00 */
[----:B------:R-:W-:Y:S01]  /*dcd0*/  ULDC.64 UR6, c[0x4][0xc8] ;  /* 0x0100320000067ab9 */ /* 0x000fe20000000a00 */
[----:B------:R-:W-:Y:S02]  /*dce0*/  IMAD.U32 R4, RZ, RZ, UR4 ;  /* 0x00000004ff047e24 */ /* 0x000fe4000f8e00ff */
[----:B------:R-:W-:Y:S01]  /*dcf0*/  IMAD.U32 R5, RZ, RZ, UR5 ;  /* 0x00000005ff057e24 */ /* 0x000fe2000f8e00ff */
[----:B------:R-:W0:Y:S01]  /*dd00*/  LDC.64 R14, c[0x4][R14] ;  /* 0x010000000e0e7b82 */ /* 0x000e220000000a00 */
[----:B------:R-:W-:Y:S01]  /*dd10*/  ULDC.64 UR4, c[0x4][0x28] ;  /* 0x01000a0000047ab9 */ /* 0x000fe20000000a00 */
[----:B------:R-:W-:Y:S01]  /*dd20*/  IMAD.U32 R6, RZ, RZ, UR6 ;  /* 0x00000006ff067e24 */ /* 0x000fe2000f8e00ff */
[----:B------:R-:W-:Y:S01]  /*dd30*/  MOV R10, UR4 ;  /* 0x00000004000a7c02 */ /* 0x000fe20008000f00 */
[----:B------:R-:W-:-:S02]  /*dd40*/  IMAD.U32 R7, RZ, RZ, UR7 ;  /* 0x00000007ff077e24 */ /* 0x000fc4000f8e00ff */
[----:B------:R-:W-:Y:S02]  /*dd50*/  IMAD.U32 R11, RZ, RZ, UR5 ;  /* 0x00000005ff0b7e24 */ /* 0x000fe4000f8e00ff */
[----:B------:R-:W-:Y:S02]  /*dd60*/  IMAD.MOV.U32 R8, RZ, RZ, 0x70 ;  /* 0x00000070ff087424 */ /* 0x000fe400078e00ff */
[----:B------:R-:W-:Y:S02]  /*dd70*/  IMAD.MOV.U32 R12, RZ, RZ, 0x1 ;  /* 0x00000001ff0c7424 */ /* 0x000fe400078e00ff */
[----:B------:R-:W-:-:S07]  /*dd80*/  IMAD.MOV.U32 R13, RZ, RZ, RZ ;  /* 0x000000ffff0d7224 */ /* 0x000fce00078e00ff */
[----:B------:R-:W-:-:S07]  /*dd90*/  LEPC R20, `(.L_x_448) ;  /* 0x000000001014794e */ /* 0x000fce0000000000 */
[----:B0-----:R-:W-:Y:S05]  /*dda0*/  CALL.ABS.NOINC R14 ;  /* 0x000000000e007343 */ /* 0x001fea0003c00000 */
.L_x_448:
[----:B------:R-:W-:Y:S05]  /*ddb0*/  BSYNC B6 ;  /* 0x0000000000067941 */ /* 0x000fea0003800000 */
.L_x_447:
[----:B------:R-:W-:Y:S01]  /*ddc0*/  ULDC.U8 UR4, c[0x0][0x410] ;  /* 0x0001040000047ab9 */ /* 0x000fe20000000000 */
[----:B------:R-:W-:Y:S01]  /*ddd0*/  BSSY B0, `(.L_x_449) ;  /* 0x0000701000007945 */ /* 0x000fe20003800000 */
[----:B------:R-:W-:Y:S02]  /*dde0*/  ISETP.NE.AND P0, PT, RZ, UR4, PT ;  /* 0x00000004ff007c0c */ /* 0x000fe4000bf05270 */
[----:B------:R-:W-:-:S11]  /*ddf0*/  LEA R0, R29, R23, 0x7 ;  /* 0x000000171d007211 */ /* 0x000fd600078e38ff */
[----:B------:R-:W-:Y:S05]  /*de00*/  @!P0 BRA `(.L_x_450) ;  /* 0x00000034009c8947 */ /* 0x000fea0003800000 */
[----:B------:R-:W-:-:S03]  /*de10*/  UMOV UR4, 0xffffffff ;  /* 0xffffffff00047882 */ /* 0x000fc60000000000 */
[----:B------:R-:W-:Y:S05]  /*de20*/  BRA.DIV UR4, `(.L_x_451) ;  /* 0x000001d604907947 */ /* 0x000fea000b800000 */
[----:B------:R-:W0:Y:S04]  /*de30*/  SHFL.IDX PT, R26, R26, RZ, 0x181f ;  /* 0x00181fff1a1a7589 */ /* 0x000e2800000e0000 */
[----:B------:R1:W2:Y:S04]  /*de40*/  SHFL.IDX PT, R20, R30, RZ, 0x181f ;  /* 0x00181fff1e147589 */ /* 0x0002a800000e0000 */
[----:B------:R1:W3:Y:S04]  /*de50*/  SHFL.IDX PT, R3, R24, RZ, 0x181f ;  /* 0x00181fff18037589 */ /* 0x0002e800000e0000 */
[----:B------:R1:W4:Y:S02]  /*de60*/  SHFL.IDX PT, R27, R33, RZ, 0x181f ;  /* 0x00181fff211b7589 */ /* 0x00032400000e0000 */
.L_x_683:
[----:B------:R-:W-:Y:S01]  /*de70*/  ULDC UR4, c[0x0][0x448] ;  /* 0x0001120000047ab9 */ /* 0x000fe20000000800 */
[----:B------:R-:W-:Y:S01]  /*de80*/  BSSY B1, `(.L_x_452) ;  /* 0x000001a000017945 */ /* 0x000fe20003800000 */
[----:B------:R-:W-:Y:S01]  /*de90*/  IMAD R119, R119, UR4, RZ ;  /* 0x0000000477777c24 */ /* 0x000fe2000f8e02ff */
[----:B------:R-:W-:Y:S02]  /*dea0*/  CS2R R4, SRZ ;  /* 0x0000000000047805 */ /* 0x000fe4000001ff00 */
[----:B------:R-:W-:Y:S02]  /*deb0*/  CS2R R6, SRZ ;  /* 0x0000000000067805 */ /* 0x000fe4000001ff00 */
[----:B------:R-:W-:Y:S02]  /*dec0*/  CS2R R8, SRZ ;  /* 0x0000000000087805 */ /* 0x000fe4000001ff00 */
[----:B------:R-:W-:Y:S02]  /*ded0*/  CS2R R10, SRZ ;  /* 0x00000000000a7805 */ /* 0x000fe4000001ff00 */
[----:B------:R-:W-:-:S13]  /*dee0*/  ISETP.GE.AND P0, PT, R0, R119, PT ;  /* 0x000000770000720c */ /* 0x000fda0003f06270 */
[----:B------:R-:W-:Y:S05]  /*def0*/  @P0 BRA `(.L_x_453) ;  /* 0x0000000000480947 */ /* 0x000fea0003800000 */
[----:B------:R-:W-:Y:S01]  /*df00*/  ULDC UR4, c[0x0][0x3f4] ;  /* 0x0000fd0000047ab9 */ /* 0x000fe20000000800 */
[----:B------:R-:W-:Y:S02]  /*df10*/  SHF.R.S32.HI R0, RZ, 0x1f, R233 ;  /* 0x0000001fff007819 */ /* 0x000fe400000114e9 */
[----:B------:R-:W-:Y:S02]  /*df20*/  ISETP.GE.AND P4, PT, R18, UR4, PT ;  /* 0x0000000412007c0c */ /* 0x000fe4000bf86270 */
[----:B------:R-:W-:-:S11]  /*df30*/  ISETP.GE.AND P5, PT, R233, UR4, PT ;  /* 0x00000004e9007c0c */ /* 0x000fd6000bfa6270 */
[C---:B0-----:R-:W-:Y:S02]  /*df40*/  @!P4 IADD3 R4, P0, R18.reuse, R26, RZ ;  /* 0x0000001a1204c210 */ /* 0x041fe40007f1e0ff */
[----:B--2---:R-:W-:Y:S02]  /*df50*/  @!P4 IADD3 R14, P1, R18, R20, RZ ;  /* 0x00000014120ec210 */ /* 0x004fe40007f3e0ff */
[----:B------:R-:W-:Y:S01]  /*df60*/  @!P5 IADD3 R12, P2, R233, R26, RZ ;  /* 0x0000001ae90cd210 */ /* 0x000fe20007f5e0ff */
[--C-:B---3--:R-:W-:Y:S01]  /*df70*/  @!P4 IMAD.X R5, R3, 0x1, R19.reuse, P0 ;  /* 0x000000010305c824 */ /* 0x108fe200000e0613 */
[----:B------:R-:W-:Y:S02]  /*df80*/  @!P5 IADD3 R20, P3, R233, R20, RZ ;  /* 0x00000014e914d210 */ /* 0x000fe40007f7e0ff */
[----:B------:R-:W-:Y:S01]  /*df90*/  CS2R R8, SRZ ;  /* 0x0000000000087805 */ /* 0x000fe2000001ff00 */
[----:B----4-:R-:W-:Y:S01]  /*dfa0*/  @!P4 IMAD.X R15, R27, 0x1, R19, P1 ;  /* 0x000000011b0fc824 */ /* 0x010fe200008e0613 */
[----:B------:R0:W5:Y:S01]  /*dfb0*/  @!P4 LD.E.64 R6, desc[UR42][R4.64] ;  /* 0x0000002a0406c980 */ /* 0x000162000c101b00 */
[----:B------:R-:W-:-:S02]  /*dfc0*/  @!P5 IMAD.X R13, R3, 0x1, R0, P2 ;  /* 0x00000001030dd824 */ /* 0x000fc400010e0600 */
[----:B------:R-:W-:Y:S01]  /*dfd0*/  @!P5 IMAD.X R21, R27, 0x1, R0, P3 ;  /* 0x000000011b15d824 */ /* 0x000fe200018e0600 */
[----:B------:R2:W5:Y:S04]  /*dfe0*/  @!P4 LD.E.64 R10, desc[UR42][R14.64] ;  /* 0x0000002a0e0ac980 */ /* 0x000568000c101b00 */
[----:B------:R2:W5:Y:S01]  /*dff0*/  @!P5 LD.E.64 R8, desc[UR42][R20.64] ;  /* 0x0000002a1408d980 */ /* 0x000562000c101b00 */
[----:B0-----:R-:W-:-:S06]  /*e000*/  CS2R R4, SRZ ;  /* 0x0000000000047805 */ /* 0x001fcc000001ff00 */
[----:B------:R2:W5:Y:S02]  /*e010*/  @!P5 LD.E.64 R4, desc[UR42][R12.64] ;  /* 0x0000002a0c04d980 */ /* 0x000564000c101b00 */
.L_x_453:
[----:B------:R-:W-:Y:S05]  /*e020*/  BSYNC B1 ;  /* 0x0000000000017941 */ /* 0x000fea0003800000 */
.L_x_452:
[----:B------:R-:W-:Y:S01]  /*e030*/  ULEA.HI UR4, UR39, UR39, URZ, 0x1 ;  /* 0x0000002727047291 */ /* 0x000fe2000f8f083f */
[----:B-----5:R-:W-:Y:S01]  /*e040*/  SHF.R.U32.HI R0, RZ, 0x8, R6 ;  /* 0x00000008ff007819 */ /* 0x020fe20000011606 */
[----:B0-----:R-:W-:Y:S01]  /*e050*/  IMAD R26, R29, -0x80, R119 ;  /* 0xffffff801d1a7824 */ /* 0x001fe200078e0277 */
[----:B--2---:R-:W-:Y:S01]  /*e060*/  SHF.R.U32.HI R15, RZ, 0x8, R7 ;  /* 0x00000008ff0f7819 */ /* 0x004fe20000011607 */
[----:B------:R-:W-:Y:S01]  /*e070*/  ULOP3.LUT UR4, UR4, 0xfffffffe, URZ, 0xc0, !UPT ;  /* 0xfffffffe04047892 */ /* 0x000fe2000f8ec03f */
[----:B---3--:R-:W-:Y:S01]  /*e080*/  LOP3.LUT R3, R6, 0xff, RZ, 0xc0, !PT ;  /* 0x000000ff06037812 */ /* 0x008fe200078ec0ff */
[----:B------:R-:W-:Y:S01]  /*e090*/  BSSY B1, `(.L_x_454) ;  /* 0x000003b000017945 */ /* 0x000fe20003800000 */
[----:B------:R-:W-:Y:S01]  /*e0a0*/  LOP3.LUT R0, R0, 0xff, RZ, 0xc0, !PT ;  /* 0x000000ff00007812 */ /* 0x000fe200078ec0ff */
[----:B------:R-:W-:Y:S01]  /*e0b0*/  UIADD3 UR4, UR39, -UR4, URZ ;  /* 0x8000000427047290 */ /* 0x000fe2000fffe03f */
[----:B------:R-:W-:Y:S02]  /*e0c0*/  LOP3.LUT R12, R7, 0xff, RZ, 0xc0, !PT ;  /* 0x000000ff070c7812 */ /* 0x000fe400078ec0ff */
[----:B------:R-:W-:-:S02]  /*e0d0*/  LOP3.LUT R15, R15, 0xff, RZ, 0xc0, !PT ;  /* 0x000000ff0f0f7812 */ /* 0x000fc400078ec0ff */
[----:B------:R-:W-:Y:S02]  /*e0e0*/  PRMT R13, R0, 0x7604, R3 ;  /* 0x00007604000d7816 */ /* 0x000fe40000000003 */
[----:B------:R-:W-:Y:S02]  /*e0f0*/  MOV R35, UR4 ;  /* 0x0000000400237c02 */ /* 0x000fe40008000f00 */
[----:B------:R-:W-:Y:S02]  /*e100*/  SHF.R.U32.HI R0, RZ, 0x8, R4 ;  /* 0x00000008ff007819 */ /* 0x000fe40000011604 */
[----:B------:R-:W-:Y:S02]  /*e110*/  SHF.L.U32 R35, R35, 0x1f, RZ ;  /* 0x0000001f23237819 */ /* 0x000fe400000006ff */
[----:B------:R-:W-:Y:S02]  /*e120*/  PRMT R12, R15, 0x7604, R12 ;  /* 0x000076040f0c7816 */ /* 0x000fe4000000000c */
[----:B------:R-:W0:Y:S01]  /*e130*/  SYNCS.PHASECHK.TRANS64.TRYWAIT P0, [R22+URZ+0x38800], R35 ;  /* 0x03880023160075a7 */ /* 0x000e22000800017f */
[----:B------:R-:W-:-:S02]  /*e140*/  LOP3.LUT R14, R4, 0xff, RZ, 0xc0, !PT ;  /* 0x000000ff040e7812 */ /* 0x000fc400078ec0ff */
[----:B------:R-:W-:Y:S02]  /*e150*/  SHF.R.U32.HI R3, RZ, 0x8, R10 ;  /* 0x00000008ff037819 */ /* 0x000fe4000001160a */
[----:B------:R-:W-:Y:S02]  /*e160*/  LOP3.LUT R15, R0, 0xff, RZ, 0xc0, !PT ;  /* 0x000000ff000f7812 */ /* 0x000fe400078ec0ff */
[----:B------:R-:W-:Y:S02]  /*e170*/  SHF.R.U32.HI R21, RZ, 0x8, R5 ;  /* 0x00000008ff157819 */ /* 0x000fe40000011605 */
[----:B-1----:R-:W-:Y:S02]  /*e180*/  LOP3.LUT R24, R10, 0xff, RZ, 0xc0, !PT ;  /* 0x000000ff0a187812 */ /* 0x002fe400078ec0ff */
[----:B------:R-:W-:Y:S02]  /*e190*/  LOP3.LUT R3, R3, 0xff, RZ, 0xc0, !PT ;  /* 0x000000ff03037812 */ /* 0x000fe400078ec0ff */
[----:B------:R-:W-:-:S02]  /*e1a0*/  PRMT R15, R15, 0x7604, R14 ;  /* 0x000076040f0f7816 */ /* 0x000fc4000000000e */
[----:B------:R-:W-:Y:S02]  /*e1b0*/  LOP3.LUT R20, R5, 0xff, RZ, 0xc0, !PT ;  /* 0x000000ff05147812 */ /* 0x000fe400078ec0ff */
[----:B------:R-:W-:Y:S02]  /*e1c0*/  LOP3.LUT R21, R21, 0xff, RZ, 0xc0, !PT ;  /* 0x000000ff15157812 */ /* 0x000fe400078ec0ff */
[----:B------:R-:W-:Y:S02]  /*e1d0*/  SHF.R.U32.HI R14, RZ, 0x8, R11 ;  /* 0x00000008ff0e7819 */ /* 0x000fe4000001160b */
[----:B------:R-:W-:Y:S02]  /*e1e0*/  SHF.R.U32.HI R0, RZ, 0x8, R8 ;  /* 0x00000008ff007819 */ /* 0x000fe40000011608 */
[----:B------:R-:W-:Y:S02]  /*e1f0*/  SHF.R.U32.HI R29, RZ, 0x8, R9 ;  /* 0x00000008ff1d7819 */ /* 0x000fe40000011609 */
[----:B----4-:R-:W-:-:S02]  /*e200*/  PRMT R27, R3, 0x7604, R24 ;  /* 0x00007604031b7816 */ /* 0x010fc40000000018 */
[----:B------:R-:W-:Y:S02]  /*e210*/  PRMT R20, R21, 0x7604, R20 ;  /* 0x0000760415147816 */ /* 0x000fe40000000014 */
[----:B------:R-:W-:Y:S02]  /*e220*/  LOP3.LUT R3, R11, 0xff, RZ, 0xc0, !PT ;  /* 0x000000ff0b037812 */ /* 0x000fe400078ec0ff */
[----:B------:R-:W-:Y:S02]  /*e230*/  LOP3.LUT R14, R14, 0xff, RZ, 0xc0, !PT ;  /* 0x000000ff0e0e7812 */ /* 0x000fe400078ec0ff */
[----:B------:R-:W-:Y:S02]  /*e240*/  LOP3.LUT R21, R8, 0xff, RZ, 0xc0, !PT ;  /* 0x000000ff08157812 */ /* 0x000fe400078ec0ff */
[----:B------:R-:W-:Y:S02]  /*e250*/  LOP3.LUT R24, R9, 0xff, RZ, 0xc0, !PT ;  /* 0x000000ff09187812 */ /* 0x000fe400078ec0ff */
[----:B------:R-:W-:-:S02]  /*e260*/  LOP3.LUT R0, R0, 0xff, RZ, 0xc0, !PT ;  /* 0x000000ff00007812 */ /* 0x000fc400078ec0ff */
[----:B------:R-:W-:Y:S02]  /*e270*/  LOP3.LUT R29, R29, 0xff, RZ, 0xc0, !PT ;  /* 0x000000ff1d1d7812 */ /* 0x000fe400078ec0ff */
[----:B------:R-:W-:Y:S02]  /*e280*/  PRMT R14, R14, 0x7604, R3 ;  /* 0x000076040e0e7816 */ /* 0x000fe40000000003 */
[----:B------:R-:W-:Y:S02]  /*e290*/  SHF.R.U32.HI R3, RZ, 0x10, R7 ;  /* 0x00000010ff037819 */ /* 0x000fe40000011607 */
[----:B------:R-:W-:Y:S02]  /*e2a0*/  PRMT R31, R0, 0x7604, R21 ;  /* 0x00007604001f7816 */ /* 0x000fe40000000015 */
[----:B------:R-:W-:Y:S01]  /*e2b0*/  PRMT R24, R29, 0x7604, R24 ;  /* 0x000076041d187816 */ /* 0x000fe20000000018 */
[----:B------:R-:W-:Y:S01]  /*e2c0*/  IMAD.U32 R3, R3, 0x10000, RZ ;  /* 0x0001000003037824 */ /* 0x000fe200078e00ff */
[----:B------:R-:W-:-:S02]  /*e2d0*/  SHF.R.U32.HI R21, RZ, 0x10, R5 ;  /* 0x00000010ff157819 */ /* 0x000fc40000011605 */
[----:B------:R-:W-:Y:S02]  /*e2e0*/  SHF.R.U32.HI R29, RZ, 0x10, R11 ;  /* 0x00000010ff1d7819 */ /* 0x000fe4000001160b */
[----:B------:R-:W-:Y:S01]  /*e2f0*/  SHF.R.U32.HI R33, RZ, 0x10, R9 ;  /* 0x00000010ff217819 */ /* 0x000fe20000011609 */
[----:B------:R-:W-:Y:S01]  /*e300*/  IMAD.U32 R21, R21, 0x10000, RZ ;  /* 0x0001000015157824 */ /* 0x000fe200078e00ff */
[----:B------:R-:W-:Y:S01]  /*e310*/  LOP3.LUT R3, R12, 0xff0000, R3, 0xf8, !PT ;  /* 0x00ff00000c037812 */ /* 0x000fe200078ef803 */
[----:B------:R-:W-:Y:S01]  /*e320*/  IMAD.U32 R29, R29, 0x10000, RZ ;  /* 0x000100001d1d7824 */ /* 0x000fe200078e00ff */
[----:B------:R-:W-:Y:S01]  /*e330*/  VIMNMX R0, R26, 0x80, PT ;  /* 0x000000801a007848 */ /* 0x000fe20003fe0100 */
[----:B------:R-:W-:Y:S01]  /*e340*/  IMAD.U32 R33, R33, 0x10000, RZ ;  /* 0x0001000021217824 */ /* 0x000fe200078e00ff */
[----:B------:R-:W-:Y:S02]  /*e350*/  LOP3.LUT R21, R20, 0xff0000, R21, 0xf8, !PT ;  /* 0x00ff000014157812 */ /* 0x000fe400078ef815 */
[----:B------:R-:W-:-:S02]  /*e360*/  LOP3.LUT R29, R14, 0xff0000, R29, 0xf8, !PT ;  /* 0x00ff00000e1d7812 */ /* 0x000fc400078ef81d */
[----:B------:R-:W-:Y:S02]  /*e370*/  LOP3.LUT R13, R13, 0xff0000, R6, 0xf8, !PT ;  /* 0x00ff00000d0d7812 */ /* 0x000fe400078ef806 */
[----:B------:R-:W-:Y:S02]  /*e380*/  LOP3.LUT R15, R15, 0xff0000, R4, 0xf8, !PT ;  /* 0x00ff00000f0f7812 */ /* 0x000fe400078ef804 */
[----:B------:R-:W-:Y:S02]  /*e390*/  LOP3.LUT R27, R27, 0xff0000, R10, 0xf8, !PT ;  /* 0x00ff00001b1b7812 */ /* 0x000fe400078ef80a */
[----:B------:R-:W-:Y:S02]  /*e3a0*/  LOP3.LUT R14, R3, 0xff000000, R7, 0xf8, !PT ;  /* 0xff000000030e7812 */ /* 0x000fe400078ef807 */
[----:B------:R-:W-:Y:S02]  /*e3b0*/  LOP3.LUT R33, R24, 0xff0000, R33, 0xf8, !PT ;  /* 0x00ff000018217812 */ /* 0x000fe400078ef821 */
[----:B------:R-:W-:-:S02]  /*e3c0*/  ISETP.GE.AND P1, PT, R23, R0, PT ;  /* 0x000000001700720c */ /* 0x000fc40003f26270 */
[----:B------:R-:W-:Y:S02]  /*e3d0*/  LOP3.LUT R13, R13, 0xff000000, R6, 0xf8, !PT ;  /* 0xff0000000d0d7812 */ /* 0x000fe400078ef806 */
[----:B------:R-:W-:Y:S02]  /*e3e0*/  LOP3.LUT R3, R15, 0xff000000, R4, 0xf8, !PT ;  /* 0xff0000000f037812 */ /* 0x000fe400078ef804 */
[----:B------:R-:W-:Y:S02]  /*e3f0*/  LOP3.LUT R12, R21, 0xff000000, R5, 0xf8, !PT ;  /* 0xff000000150c7812 */ /* 0x000fe400078ef805 */
[----:B------:R-:W-:Y:S02]  /*e400*/  LOP3.LUT R10, R27, 0xff000000, R10, 0xf8, !PT ;  /* 0xff0000001b0a7812 */ /* 0x000fe400078ef80a */
[----:B------:R-:W-:Y:S02]  /*e410*/  LOP3.LUT R11, R29, 0xff000000, R11, 0xf8, !PT ;  /* 0xff0000001d0b7812 */ /* 0x000fe400078ef80b */
[----:B------:R-:W-:Y:S01]  /*e420*/  LOP3.LUT R31, R31, 0xff0000, R8, 0xf8, !PT ;  /* 0x00ff00001f1f7812 */ /* 0x000fe200078ef808 */
[----:B0-----:R-:W-:Y:S06]  /*e430*/  @!P0 BRA `(.L_x_455) ;  /* 0x000001d000808947 */ /* 0x001fec0003800000 */
.L_x_684:
[----:B------:R-:W-:Y:S05]  /*e440*/  BSYNC B1 ;  /* 0x0000000000017941 */ /* 0x000fea0003800000 */
.L_x_454:
[----:B------:R-:W-:Y:S01]  /*e450*/  BSSY B1, `(.L_x_456) ;  /* 0x00000c0000017945 */ /* 0x000fe20003800000 */
[----:B------:R-:W-:Y:S02]  /*e460*/  LOP3.LUT R8, R31, 0xff000000, R8, 0xf8, !PT ;  /* 0xff0000001f087812 */ /* 0x000fe400078ef808 */
[----:B------:R-:W-:Y:S01]  /*e470*/  LOP3.LUT R9, R33, 0xff000000, R9, 0xf8, !PT ;  /* 0xff00000021097812 */ /* 0x000fe200078ef809 */
[----:B------:R-:W-:Y:S06]  /*e480*/  @P1 BRA `(.L_x_457) ;  /* 0x0000000800f01947 */ /* 0x000fec0003800000 */
[----:B------:R1:W5:Y:S01]  /*e490*/  LDL R42, [R1+0x64] ;  /* 0x00006400012a7983 */ /* 0x0003620000100800 */
[----:B------:R-:W2:Y:S01]  /*e4a0*/  LDC R4, c[0x0][0x3f4] ;  /* 0x0000fd00ff047b82 */ /* 0x000ea20000000800 */
[----:B------:R-:W-:Y:S01]  /*e4b0*/  BSSY B2, `(.L_x_458) ;  /* 0x000005e000027945 */ /* 0x000fe20003800000 */
[-C--:B--2---:R-:W-:Y:S02]  /*e4c0*/  ISETP.GE.AND P0, PT, R18, R4.reuse, PT ;  /* 0x000000041200720c */ /* 0x084fe40003f06270 */
[----:B------:R-:W-:-:S11]  /*e4d0*/  ISETP.GE.AND P1, PT, R233, R4, PT ;  /* 0x00000004e900720c */ /* 0x000fd60003f26270 */
[----:B-1----:R-:W-:Y:S05]  /*e4e0*/  @P0 BRA `(.L_x_459) ;  /* 0x0000000400680947 */ /* 0x002fea0003800000 */
[----:B-----5:R-:W1:Y:S01]  /*e4f0*/  LDS.128 R4, [R42+0x20400] ;  /* 0x020400002a047984 */ /* 0x020e620000000c00 */
[----:B------:R-:W-:Y:S02]  /*e500*/  F2FP.F16.E4M3.UNPACK_B R29, R10 ;  /* 0x0000000aff1d723e */ /* 0x000fe400020006ff */
[----:B------:R-:W-:-:S03]  /*e510*/  F2FP.F16.E4M3.UNPACK_B R27, R13 ;  /* 0x0000000dff1b723e */ /* 0x000fc600020006ff */
[----:B------:R-:W-:Y:S02]  /*e520*/  HADD2.F32 R30, -RZ, R29.H1_H1 ;  /* 0x3000001dff1e7230 */ /* 0x000fe40000004100 */
[----:B------:R-:W-:Y:S02]  /*e530*/  HADD2.F32 R28, -RZ, R27.H1_H1 ;  /* 0x3000001bff1c7230 */ /* 0x000fe40000004100 */
[----:B------:R-:W-:Y:S02]  /*e540*/  HADD2.F32 R29, -RZ, R29.H0_H0 ;  /* 0x2000001dff1d7230 */ /* 0x000fe40000004100 */
[----:B------:R-:W-:Y:S01]  /*e550*/  HADD2.F32 R27, -RZ, R27.H0_H0 ;  /* 0x2000001bff1b7230 */ /* 0x000fe20000004100 */
[-C--:B-1----:R-:W-:Y:S02]  /*e560*/  F2FP.F16.E4M3.UNPACK_B R15, R4.reuse.H1 ;  /* 0x00000004ff0f723e */ /* 0x082fe400030006ff */
[-C--:B------:R-:W-:Y:S02]  /*e570*/  F2FP.F16.E4M3.UNPACK_B R21, R5.reuse ;  /* 0x00000005ff15723e */ /* 0x080fe400020006ff */
[----:B------:R-:W-:Y:S01]  /*e580*/  F2FP.F16.E4M3.UNPACK_B R24, R5.H1 ;  /* 0x00000005ff18723e */ /* 0x000fe200030006ff */
[--C-:B------:R-:W-:Y:S01]  /*e590*/  HADD2.F32 R20, -RZ, R15.reuse.H0_H0 ;  /* 0x2000000fff147230 */ /* 0x100fe20000004100 */
[----:B------:R-:W-:Y:S01]  /*e5a0*/  F2FP.F16.E4M3.UNPACK_B R4, R4 ;  /* 0x00000004ff04723e */ /* 0x000fe200020006ff */
[----:B------:R-:W-:Y:S01]  /*e5b0*/  HADD2.F32 R15, -RZ, R15.H1_H1 ;  /* 0x3000000fff0f7230 */ /* 0x000fe20000004100 */
[----:B------:R-:W-:-:S02]  /*e5c0*/  F2FP.F16.E4M3.UNPACK_B R26, R6 ;  /* 0x00000006ff1a723e */ /* 0x000fc400020006ff */
[----:B------:R-:W-:Y:S02]  /*e5d0*/  F2FP.F16.E4M3.UNPACK_B R6, R6.H1 ;  /* 0x00000006ff06723e */ /* 0x000fe400030006ff */
[C---:B------:R-:W-:Y:S01]  /*e5e0*/  FMUL.FTZ R5, R15.reuse, R30 ;  /* 0x0000001e0f057220 */ /* 0x040fe20000410000 */
[-C--:B------:R-:W-:Y:S01]  /*e5f0*/  FMUL.FTZ R31, R15, R28.reuse ;  /* 0x0000001c0f1f7220 */ /* 0x080fe20000410000 */
[----:B------:R-:W-:Y:S02]  /*e600*/  F2FP.F16.E4M3.UNPACK_B R15, R7 ;  /* 0x00000007ff0f723e */ /* 0x000fe400020006ff */
[C---:B------:R-:W-:Y:S01]  /*e610*/  FFMA.FTZ R33, R20.reuse, R28, -R5 ;  /* 0x0000001c14217223 */ /* 0x040fe20000010805 */
[--C-:B------:R-:W-:Y:S01]  /*e620*/  HADD2.F32 R5, -RZ, R4.reuse.H1_H1 ;  /* 0x30000004ff057230 */ /* 0x100fe20000004100 */
[----:B------:R-:W-:Y:S01]  /*e630*/  F2FP.F16.E4M3.UNPACK_B R28, R10.H1 ;  /* 0x0000000aff1c723e */ /* 0x000fe200030006ff */
[----:B------:R-:W-:Y:S01]  /*e640*/  FFMA.FTZ R34, R20, R30, R31 ;  /* 0x0000001e14227223 */ /* 0x000fe2000001001f */
[----:B------:R-:W-:Y:S01]  /*e650*/  HADD2.F32 R4, -RZ, R4.H0_H0 ;  /* 0x20000004ff047230 */ /* 0x000fe20000004100 */
[----:B------:R-:W-:Y:S01]  /*e660*/  F2FP.F16.E4M3.UNPACK_B R20, R13.H1 ;  /* 0x0000000dff14723e */ /* 0x000fe200030006ff */
[C---:B------:R-:W-:Y:S01]  /*e670*/  FMUL.FTZ R31, R5.reuse, R29 ;  /* 0x0000001d051f7220 */ /* 0x040fe20000410000 */
[----:B------:R-:W-:Y:S01]  /*e680*/  FMUL.FTZ R32, R5, R27 ;  /* 0x0000001b05207220 */ /* 0x000fe20000410000 */
[----:B------:R-:W-:Y:S01]  /*e690*/  HADD2.F32 R30, -RZ, R28.H1_H1 ;  /* 0x3000001cff1e7230 */ /* 0x000fe20000004100 */
[----:B------:R-:W-:Y:S01]  /*e6a0*/  F2FP.F16.E4M3.UNPACK_B R7, R7.H1 ;  /* 0x00000007ff07723e */ /* 0x000fe200030006ff */
[----:B------:R-:W-:-:S02]  /*e6b0*/  HADD2.F32 R5, -RZ, R24.H1_H1 ;  /* 0x30000018ff057230 */ /* 0x000fc40000004100 */
[C---:B------:R-:W-:Y:S01]  /*e6c0*/  FFMA.FTZ R31, R4.reuse, R27, -R31 ;  /* 0x0000001b041f7223 */ /* 0x040fe2000001081f */
[----:B------:R-:W-:Y:S01]  /*e6d0*/  FFMA.FTZ R32, R4, R29, R32 ;  /* 0x0000001d04207223 */ /* 0x000fe20000010020 */
[----:B------:R-:W-:Y:S02]  /*e6e0*/  HADD2.F32 R27, -RZ, R20.H1_H1 ;  /* 0x30000014ff1b7230 */ /* 0x000fe40000004100 */
[----:B------:R-:W-:Y:S02]  /*e6f0*/  HADD2.F32 R24, -RZ, R24.H0_H0 ;  /* 0x20000018ff187230 */ /* 0x000fe40000004100 */
[C---:B------:R-:W-:Y:S01]  /*e700*/  FMUL.FTZ R29, R5.reuse, R30 ;  /* 0x0000001e051d7220 */ /* 0x040fe20000410000 */
[----:B------:R-:W-:Y:S02]  /*e710*/  HADD2.F32 R28, -RZ, R28.H0_H0 ;  /* 0x2000001cff1c7230 */ /* 0x000fe40000004100 */
[----:B------:R-:W-:Y:S01]  /*e720*/  FMUL.FTZ R5, R5, R27 ;  /* 0x0000001b05057220 */ /* 0x000fe20000410000 */
[----:B------:R-:W-:-:S02]  /*e730*/  HADD2.F32 R4, -RZ, R21.H1_H1 ;  /* 0x30000015ff047230 */ /* 0x000fc40000004100 */
[C---:B------:R-:W-:Y:S01]  /*e740*/  FFMA.FTZ R37, R24.reuse, R27, -R29 ;  /* 0x0000001b18257223 */ /* 0x040fe2000001081d */
[----:B------:R-:W-:Y:S01]  /*e750*/  F2FP.F16.E4M3.UNPACK_B R27, R11 ;  /* 0x0000000bff1b723e */ /* 0x000fe200020006ff */
[----:B------:R-:W-:Y:S02]  /*e760*/  HADD2.F32 R20, -RZ, R20.H0_H0 ;  /* 0x20000014ff147230 */ /* 0x000fe40000004100 */
[----:B------:R-:W-:Y:S01]  /*e770*/  FFMA.FTZ R30, R24, R30, R5 ;  /* 0x0000001e181e7223 */ /* 0x000fe20000010005 */
[----:B------:R-:W-:Y:S02]  /*e780*/  HADD2.F32 R21, -RZ, R21.H0_H0 ;  /* 0x20000015ff157230 */ /* 0x000fe40000004100 */
[C---:B------:R-:W-:Y:S01]  /*e790*/  FMUL.FTZ R36, R4.reuse, R28 ;  /* 0x0000001c04247220 */ /* 0x040fe20000410000 */
[----:B------:R-:W-:Y:S01]  /*e7a0*/  F2FP.F16.E4M3.UNPACK_B R24, R14 ;  /* 0x0000000eff18723e */ /* 0x000fe200020006ff */
[----:B------:R-:W-:Y:S02]  /*e7b0*/  HADD2.F32 R29, -RZ, R27.H1_H1 ;  /* 0x3000001bff1d7230 */ /* 0x000fe40000004100 */
[----:B0-----:R-:W-:Y:S01]  /*e7c0*/  FMUL.FTZ R35, R4, R20 ;  /* 0x0000001404237220 */ /* 0x001fe20000410000 */
[----:B------:R-:W-:-:S02]  /*e7d0*/  HADD2.F32 R5, -RZ, R6.H1_H1 ;  /* 0x30000006ff057230 */ /* 0x000fc40000004100 */
[C---:B------:R-:W-:Y:S01]  /*e7e0*/  FFMA.FTZ R36, R21.reuse, R20, -R36 ;  /* 0x0000001415247223 */ /* 0x040fe20000010824 */
[----:B------:R-:W-:Y:S02]  /*e7f0*/  HADD2.F32 R20, -RZ, R24.H1_H1 ;  /* 0x30000018ff147230 */ /* 0x000fe40000004100 */
[----:B------:R-:W-:Y:S01]  /*e800*/  FFMA.FTZ R35, R21, R28, R35 ;  /* 0x0000001c15237223 */ /* 0x000fe20000010023 */
[----:B------:R-:W-:Y:S02]  /*e810*/  HADD2.F32 R6, -RZ, R6.H0_H0 ;  /* 0x20000006ff067230 */ /* 0x000fe40000004100 */
[C---:B------:R-:W-:Y:S01]  /*e820*/  FMUL.FTZ R39, R5.reuse, R29 ;  /* 0x0000001d05277220 */ /* 0x040fe20000410000 */
[----:B------:R-:W-:Y:S02]  /*e830*/  HADD2.F32 R27, -RZ, R27.H0_H0 ;  /* 0x2000001bff1b7230 */ /* 0x000fe40000004100 */
[----:B------:R-:W-:Y:S01]  /*e840*/  FMUL.FTZ R41, R5, R20 ;  /* 0x0000001405297220 */ /* 0x000fe20000410000 */
[----:B------:R-:W-:-:S02]  /*e850*/  HADD2.F32 R4, -RZ, R26.H1_H1 ;  /* 0x3000001aff047230 */ /* 0x000fc40000004100 */
[----:B------:R-:W-:Y:S01]  /*e860*/  FFMA.FTZ R28, R6, R20, -R39 ;  /* 0x00000014061c7223 */ /* 0x000fe20000010827 */
[----:B------:R-:W-:Y:S01]  /*e870*/  HADD2.F32 R21, -RZ, R24.H0_H0 ;  /* 0x20000018ff157230 */ /* 0x000fe20000004100 */
[----:B------:R-:W-:Y:S01]  /*e880*/  F2FP.F16.E4M3.UNPACK_B R5, R14.H1 ;  /* 0x0000000eff05723e */ /* 0x000fe200030006ff */
[----:B------:R-:W-:Y:S02]  /*e890*/  HADD2.F32 R26, -RZ, R26.H0_H0 ;  /* 0x2000001aff1a7230 */ /* 0x000fe40000004100 */
[----:B------:R-:W-:Y:S01]  /*e8a0*/  FMUL.FTZ R39, R4, R27 ;  /* 0x0000001b04277220 */ /* 0x000fe20000410000 */
[----:B------:R-:W-:Y:S01]  /*e8b0*/  FFMA.FTZ R41, R6, R29, R41 ;  /* 0x0000001d06297223 */ /* 0x000fe20000010029 */
[----:B------:R-:W-:Y:S01]  /*e8c0*/  FMUL.FTZ R20, R4, R21 ;  /* 0x0000001504147220 */ /* 0x000fe20000410000 */
[----:B------:R-:W-:Y:S01]  /*e8d0*/  F2FP.F16.E4M3.UNPACK_B R4, R11.H1 ;  /* 0x0000000bff04723e */ /* 0x000fe200030006ff */
[----:B------:R-:W-:Y:S01]  /*e8e0*/  FFMA.FTZ R39, R26, R21, -R39 ;  /* 0x000000151a277223 */ /* 0x000fe20000010827 */
[----:B------:R-:W-:-:S02]  /*e8f0*/  HADD2.F32 R6, -RZ, R5.H0_H0 ;  /* 0x20000005ff067230 */ /* 0x000fc40000004100 */
[----:B------:R-:W-:Y:S01]  /*e900*/  FFMA.FTZ R26, R26, R27, R20 ;  /* 0x0000001b1a1a7223 */ /* 0x000fe20000010014 */
[----:B------:R-:W-:Y:S01]  /*e910*/  HADD2.F32 R20, -RZ, R5.H1_H1 ;  /* 0x30000005ff147230 */ /* 0x000fe20000004100 */
[----:B------:R-:W-:Y:S01]  /*e920*/  F2FP.SATFINITE.E4M3.F32.PACK_AB_MERGE_C R30, R30, R37, RZ ;  /* 0x000000251e1e723e */ /* 0x000fe200048070ff */
[--C-:B------:R-:W-:Y:S02]  /*e930*/  HADD2.F32 R24, -RZ, R4.reuse.H1_H1 ;  /* 0x30000004ff187230 */ /* 0x100fe40000004100 */
[----:B------:R-:W-:Y:S02]  /*e940*/  HADD2.F32 R5, -RZ, R7.H1_H1 ;  /* 0x30000007ff057230 */ /* 0x000fe40000004100 */
[----:B------:R-:W-:Y:S02]  /*e950*/  HADD2.F32 R21, -RZ, R4.H0_H0 ;  /* 0x20000004ff157230 */ /* 0x000fe40000004100 */
[----:B------:R-:W-:Y:S02]  /*e960*/  HADD2.F32 R4, -RZ, R15.H1_H1 ;  /* 0x3000000fff047230 */ /* 0x000fe40000004100 */
[----:B------:R-:W-:Y:S01]  /*e970*/  FMUL.FTZ R40, R5, R24 ;  /* 0x0000001805287220 */ /* 0x000fe20000410000 */
[----:B------:R-:W-:-:S02]  /*e980*/  HADD2.F32 R7, -RZ, R7.H0_H0 ;  /* 0x20000007ff077230 */ /* 0x000fc40000004100 */
[----:B------:R-:W-:Y:S01]  /*e990*/  FMUL.FTZ R5, R5, R20 ;  /* 0x0000001405057220 */ /* 0x000fe20000410000 */
[----:B------:R-:W-:Y:S02]  /*e9a0*/  HADD2.F32 R15, -RZ, R15.H0_H0 ;  /* 0x2000000fff0f7230 */ /* 0x000fe40000004100 */
[CC--:B------:R-:W-:Y:S01]  /*e9b0*/  FMUL.FTZ R38, R4.reuse, R21.reuse ;  /* 0x0000001504267220 */ /* 0x0c0fe20000410000 */
[----:B------:R-:W-:Y:S01]  /*e9c0*/  FMUL.FTZ R4, R4, R6 ;  /* 0x0000000604047220 */ /* 0x000fe20000410000 */
[C---:B------:R-:W-:Y:S01]  /*e9d0*/  FFMA.FTZ R40, R7.reuse, R20, -R40 ;  /* 0x0000001407287223 */ /* 0x040fe20000010828 */
[----:B------:R-:W-:Y:S01]  /*e9e0*/  FFMA.FTZ R5, R7, R24, R5 ;  /* 0x0000001807057223 */ /* 0x000fe20000010005 */
[C---:B------:R-:W-:Y:S01]  /*e9f0*/  FFMA.FTZ R7, R15.reuse, R6, -R38 ;  /* 0x000000060f077223 */ /* 0x040fe20000010826 */
[----:B------:R-:W-:Y:S01]  /*ea00*/  FFMA.FTZ R20, R15, R21, R4 ;  /* 0x000000150f147223 */ /* 0x000fe20000010004 */
[----:B------:R-:W-:Y:S02]  /*ea10*/  F2FP.SATFINITE.E4M3.F32.PACK_AB_MERGE_C R4, R34, R33, RZ ;  /* 0x000000212204723e */ /* 0x000fe400048070ff */
[----:B------:R-:W-:-:S02]  /*ea20*/  F2FP.SATFINITE.E4M3.F32.PACK_AB_MERGE_C R6, R41, R28, RZ ;  /* 0x0000001c2906723e */ /* 0x000fc400048070ff */
[----:B------:R-:W-:Y:S02]  /*ea30*/  F2FP.SATFINITE.E4M3.F32.PACK_AB_MERGE_C R40, R5, R40, RZ ;  /* 0x000000280528723e */ /* 0x000fe400048070ff */
[----:B------:R-:W-:Y:S02]  /*ea40*/  F2FP.SATFINITE.E4M3.F32.PACK_AB_MERGE_C R4, R32, R31, R4 ;  /* 0x0000001f2004723e */ /* 0x000fe40004807004 */
[----:B------:R-:W-:Y:S02]  /*ea50*/  F2FP.SATFINITE.E4M3.F32.PACK_AB_MERGE_C R5, R35, R36, R30 ;  /* 0x000000242305723e */ /* 0x000fe4000480701e */
[----:B------:R-:W-:Y:S02]  /*ea60*/  F2FP.SATFINITE.E4M3.F32.PACK_AB_MERGE_C R6, R26, R39, R6 ;  /* 0x000000271a06723e */ /* 0x000fe40004807006 */
[----:B------:R-:W-:-:S05]  /*ea70*/  F2FP.SATFINITE.E4M3.F32.PACK_AB_MERGE_C R7, R20, R7, R40 ;  /* 0x000000071407723e */ /* 0x000fca0004807028 */
[----:B------:R1:W-:Y:S02]  /*ea80*/  STS.128 [R42+0x20400], R4 ;  /* 0x020400042a007388 */ /* 0x0003e40000000c00 */
.L_x_459:
[----:B------:R-:W-:Y:S05]  /*ea90*/  BSYNC B2 ;  /* 0x0000000000027941 */ /* 0x000fea0003800000 */
.L_x_458:
[----:B------:R-:W-:Y:S05]  /*eaa0*/  @P1 BRA `(.L_x_457) ;  /* 0x0000000400681947 */ /* 0x000fea0003800000 */
[----:B-1---5:R-:W1:Y:S01]  /*eab0*/  LDS.128 R4, [R42+0x24400] ;  /* 0x024400002a047984 */ /* 0x022e620000000c00 */
        /* <DEDUP_REMOVED lines=89> */
.L_x_457:
[----:B------:R-:W-:Y:S05]  /*f050*/  BSYNC B1 ;  /* 0x0000000000017941 */ /* 0x000fea0003800000 */
.L_x_456:
[----:B-12---:R-:W-:Y:S01]  /*f060*/  IADD3 R4, R23, 0x20, RZ ;  /* 0x0000002017047810 */ /* 0x006fe20007ffe0ff */
[----:B------:R-:W-:Y:S03]  /*f070*/  BSSY B1, `(.L_x_460) ;  /* 0x00000bf000017945 */ /* 0x000fe60003800000 */
[----:B------:R-:W-:-:S13]  /*f080*/  ISETP.GE.AND P0, PT, R4, R0, PT ;  /* 0x000000000400720c */ /* 0x000fda0003f06270 */
[----:B------:R-:W-:Y:S05]  /*f090*/  @P0 BRA `(.L_x_461) ;  /* 0x0000000800f00947 */ /* 0x000fea0003800000 */
[----:B-----5:R1:W5:Y:S01]  /*f0a0*/  LDL R42, [R1+0x64] ;  /* 0x00006400012a7983 */ /* 0x0203620000100800 */
[----:B------:R-:W2:Y:S01]  /*f0b0*/  LDC R4, c[0x0][0x3f4] ;  /* 0x0000fd00ff047b82 */ /* 0x000ea20000000800 */
[----:B------:R-:W-:Y:S01]  /*f0c0*/  BSSY B2, `(.L_x_462) ;  /* 0x000005e000027945 */ /* 0x000fe20003800000 */
[-C--:B--2---:R-:W-:Y:S02]  /*f0d0*/  ISETP.GE.AND P0, PT, R18, R4.reuse, PT ;  /* 0x000000041200720c */ /* 0x084fe40003f06270 */
[----:B------:R-:W-:-:S11]  /*f0e0*/  ISETP.GE.AND P1, PT, R233, R4, PT ;  /* 0x00000004e900720c */ /* 0x000fd60003f26270 */
[----:B-1----:R-:W-:Y:S05]  /*f0f0*/  @P0 BRA `(.L_x_463) ;  /* 0x0000000400680947 */ /* 0x002fea0003800000 */
[----:B-----5:R-:W1:Y:S01]  /*f100*/  LDS.128 R4, [R42+0x21400] ;  /* 0x021400002a047984 */ /* 0x020e620000000c00 */
[----:B------:R-:W-:Y:S02]  /*f110*/  F2FP.F16.E4M3.UNPACK_B R29, R13 ;  /* 0x0000000dff1d723e */ /* 0x000fe400020006ff */
[-C--:B------:R-:W-:Y:S02]  /*f120*/  F2FP.F16.E4M3.UNPACK_B R30, R10.reuse ;  /* 0x0000000aff1e723e */ /* 0x080fe400020006ff */
[----:B------:R-:W-:Y:S01]  /*f130*/  F2FP.F16.E4M3.UNPACK_B R33, R10.H1 ;  /* 0x0000000aff21723e */ /* 0x000fe200030006ff */
[----:B------:R-:W-:Y:S01]  /*f140*/  HADD2.F32 R28, -RZ, R29.H1_H1 ;  /* 0x3000001dff1c7230 */ /* 0x000fe20000004100 */
[----:B------:R-:W-:Y:S01]  /*f150*/  F2FP.F16.E4M3.UNPACK_B R37, R11 ;  /* 0x0000000bff25723e */ /* 0x000fe200020006ff */
[----:B------:R-:W-:Y:S02]  /*f160*/  HADD2.F32 R32, -RZ, R30.H1_H1 ;  /* 0x3000001eff207230 */ /* 0x000fe40000004100 */
[----:B------:R-:W-:-:S02]  /*f170*/  HADD2.F32 R34, -RZ, R33.H1_H1 ;  /* 0x30000021ff227230 */ /* 0x000fc40000004100 */
[----:B0-----:R-:W-:Y:S02]  /*f180*/  HADD2.F32 R35, -RZ, R33.H0_H0 ;  /* 0x20000021ff237230 */ /* 0x001fe40000004100 */
[--C-:B------:R-:W-:Y:S02]  /*f190*/  HADD2.F32 R40, -RZ, R37.reuse.H1_H1 ;  /* 0x30000025ff287230 */ /* 0x100fe40000004100 */
        /* <DEDUP_REMOVED lines=9> */
[-C--:B------:R-:W-:Y:S01]  /*f230*/  FMUL.FTZ R5, R32, R15.reuse ;  /* 0x0000000f20057220 */ /* 0x080fe20000410000 */
[C---:B------:R-:W-:Y:S01]  /*f240*/  FMUL.FTZ R27, R28.reuse, R15 ;  /* 0x0000000f1c1b7220 */ /* 0x040fe20000410000 */
[----:B------:R-:W-:Y:S02]  /*f250*/  F2FP.F16.E4M3.UNPACK_B R15, R7 ;  /* 0x00000007ff0f723e */ /* 0x000fe400020006ff */
[-C--:B------:R-:W-:Y:S01]  /*f260*/  FFMA.FTZ R28, R28, R20.reuse, -R5 ;  /* 0x000000141c1c7223 */ /* 0x080fe20000010805 */
[----:B------:R-:W-:Y:S01]  /*f270*/  FFMA.FTZ R31, R32, R20, R27 ;  /* 0x00000014201f7223 */ /* 0x000fe2000001001b */
[----:B------:R-:W-:Y:S01]  /*f280*/  HADD2.F32 R32, -RZ, R30.H0_H0 ;  /* 0x2000001eff207230 */ /* 0x000fe20000004100 */
[----:B------:R-:W-:Y:S01]  /*f290*/  F2FP.F16.E4M3.UNPACK_B R30, R13.H1 ;  /* 0x0000000dff1e723e */ /* 0x000fe200030006ff */
[----:B------:R-:W-:Y:S01]  /*f2a0*/  HADD2.F32 R5, -RZ, R4.H1_H1 ;  /* 0x30000004ff057230 */ /* 0x000fe20000004100 */
[----:B------:R-:W-:Y:S01]  /*f2b0*/  F2FP.F16.E4M3.UNPACK_B R7, R7.H1 ;  /* 0x00000007ff07723e */ /* 0x000fe200030006ff */
[----:B------:R-:W-:-:S02]  /*f2c0*/  HADD2.F32 R20, -RZ, R29.H0_H0 ;  /* 0x2000001dff147230 */ /* 0x000fc40000004100 */
[----:B------:R-:W-:Y:S02]  /*f2d0*/  HADD2.F32 R4, -RZ, R4.H0_H0 ;  /* 0x20000004ff047230 */ /* 0x000fe40000004100 */
[-C--:B------:R-:W-:Y:S01]  /*f2e0*/  FMUL.FTZ R27, R32, R5.reuse ;  /* 0x00000005201b7220 */ /* 0x080fe20000410000 */
[----:B------:R-:W-:Y:S02]  /*f2f0*/  HADD2.F32 R33, -RZ, R30.H0_H0 ;  /* 0x2000001eff217230 */ /* 0x000fe40000004100 */
[C---:B------:R-:W-:Y:S01]  /*f300*/  FMUL.FTZ R29, R20.reuse, R5 ;  /* 0x00000005141d7220 */ /* 0x040fe20000410000 */
[--C-:B------:R-:W-:Y:S02]  /*f310*/  HADD2.F32 R5, -RZ, R24.reuse.H1_H1 ;  /* 0x30000018ff057230 */ /* 0x100fe40000004100 */
[-C--:B------:R-:W-:Y:S01]  /*f320*/  FFMA.FTZ R27, R20, R4.reuse, -R27 ;  /* 0x00000004141b7223 */ /* 0x080fe2000001081b */
[----:B------:R-:W-:Y:S02]  /*f330*/  HADD2.F32 R24, -RZ, R24.H0_H0 ;  /* 0x20000018ff187230 */ /* 0x000fe40000004100 */
[----:B------:R-:W-:Y:S01]  /*f340*/  FFMA.FTZ R20, R32, R4, R29 ;  /* 0x0000000420147223 */ /* 0x000fe2000001001d */
[----:B------:R-:W-:-:S02]  /*f350*/  HADD2.F32 R32, -RZ, R30.H1_H1 ;  /* 0x3000001eff207230 */ /* 0x000fc40000004100 */
[-C--:B------:R-:W-:Y:S01]  /*f360*/  FMUL.FTZ R29, R34, R5.reuse ;  /* 0x00000005221d7220 */ /* 0x080fe20000410000 */
[--C-:B------:R-:W-:Y:S02]  /*f370*/  HADD2.F32 R4, -RZ, R21.reuse.H1_H1 ;  /* 0x30000015ff047230 */ /* 0x100fe40000004100 */
[----:B------:R-:W-:Y:S02]  /*f380*/  HADD2.F32 R21, -RZ, R21.H0_H0 ;  /* 0x20000015ff157230 */ /* 0x000fe40000004100 */
[C---:B------:R-:W-:Y:S01]  /*f390*/  FMUL.FTZ R5, R32.reuse, R5 ;  /* 0x0000000520057220 */ /* 0x040fe20000410000 */
[----:B------:R-:W-:Y:S01]  /*f3a0*/  FFMA.FTZ R29, R32, R24, -R29 ;  /* 0x00000018201d7223 */ /* 0x000fe2000001081d */
[----:B------:R-:W-:Y:S01]  /*f3b0*/  FMUL.FTZ R30, R35, R4 ;  /* 0x00000004231e7220 */ /* 0x000fe20000410000 */
[----:B------:R-:W-:Y:S01]  /*f3c0*/  F2FP.F16.E4M3.UNPACK_B R32, R14 ;  /* 0x0000000eff20723e */ /* 0x000fe200020006ff */
[----:B------:R-:W-:Y:S01]  /*f3d0*/  FFMA.FTZ R24, R34, R24, R5 ;  /* 0x0000001822187223 */ /* 0x000fe20000010005 */
[----:B------:R-:W-:Y:S01]  /*f3e0*/  FMUL.FTZ R4, R33, R4 ;  /* 0x0000000421047220 */ /* 0x000fe20000410000 */
[----:B------:R-:W-:-:S02]  /*f3f0*/  HADD2.F32 R5, -RZ, R6.H1_H1 ;  /* 0x30000006ff057230 */ /* 0x000fc40000004100 */
[-C--:B------:R-:W-:Y:S01]  /*f400*/  FFMA.FTZ R30, R33, R21.reuse, -R30 ;  /* 0x00000015211e7223 */ /* 0x080fe2000001081e */
[----:B------:R-:W-:Y:S02]  /*f410*/  HADD2.F32 R34, -RZ, R32.H1_H1 ;  /* 0x30000020ff227230 */ /* 0x000fe40000004100 */
[----:B------:R-:W-:Y:S01]  /*f420*/  FFMA.FTZ R21, R35, R21, R4 ;  /* 0x0000001523157223 */ /* 0x000fe20000010004 */
[----:B------:R-:W-:Y:S02]  /*f430*/  HADD2.F32 R6, -RZ, R6.H0_H0 ;  /* 0x20000006ff067230 */ /* 0x000fe40000004100 */
[-C--:B------:R-:W-:Y:S01]  /*f440*/  FMUL.FTZ R33, R40, R5.reuse ;  /* 0x0000000528217220 */ /* 0x080fe20000410000 */
[----:B------:R-:W-:Y:S02]  /*f450*/  HADD2.F32 R36, -RZ, R32.H0_H0 ;  /* 0x20000020ff247230 */ /* 0x000fe40000004100 */
[----:B------:R-:W-:Y:S01]  /*f460*/  FMUL.FTZ R35, R34, R5 ;  /* 0x0000000522237220 */ /* 0x000fe20000410000 */
[----:B------:R-:W-:-:S02]  /*f470*/  HADD2.F32 R4, -RZ, R26.H1_H1 ;  /* 0x3000001aff047230 */ /* 0x000fc40000004100 */
[----:B------:R-:W-:Y:S01]  /*f480*/  FFMA.FTZ R32, R34, R6, -R33 ;  /* 0x0000000622207223 */ /* 0x000fe20000010821 */
[----:B------:R-:W-:Y:S01]  /*f490*/  HADD2.F32 R26, -RZ, R26.H0_H0 ;  /* 0x2000001aff1a7230 */ /* 0x000fe20000004100 */
[----:B------:R-:W-:Y:S01]  /*f4a0*/  F2FP.F16.E4M3.UNPACK_B R34, R14.H1 ;  /* 0x0000000eff22723e */ /* 0x000fe200030006ff */
[----:B------:R-:W-:Y:S01]  /*f4b0*/  FFMA.FTZ R35, R40, R6, R35 ;  /* 0x0000000628237223 */ /* 0x000fe20000010023 */
[-C--:B------:R-:W-:Y:S01]  /*f4c0*/  FMUL.FTZ R5, R38, R4.reuse ;  /* 0x0000000426057220 */ /* 0x080fe20000410000 */
[C---:B------:R-:W-:Y:S01]  /*f4d0*/  FMUL.FTZ R33, R36.reuse, R4 ;  /* 0x0000000424217220 */ /* 0x040fe20000410000 */
[----:B------:R-:W-:Y:S01]  /*f4e0*/  F2FP.F16.E4M3.UNPACK_B R4, R11.H1 ;  /* 0x0000000bff04723e */ /* 0x000fe200030006ff */
[----:B------:R-:W-:Y:S02]  /*f4f0*/  HADD2.F32 R39, -RZ, R34.H1_H1 ;  /* 0x30000022ff277230 */ /* 0x000fe40000004100 */
[----:B------:R-:W-:Y:S01]  /*f500*/  FFMA.FTZ R6, R36, R26, -R5 ;  /* 0x0000001a24067223 */ /* 0x000fe20000010805 */
[----:B------:R-:W-:-:S02]  /*f510*/  HADD2.F32 R5, -RZ, R7.H1_H1 ;  /* 0x30000007ff057230 */ /* 0x000fc40000004100 */
[----:B------:R-:W-:Y:S01]  /*f520*/  FFMA.FTZ R33, R38, R26, R33 ;  /* 0x0000001a26217223 */ /* 0x000fe20000010021 */
[--C-:B------:R-:W-:Y:S01]  /*f530*/  HADD2.F32 R43, -RZ, R4.reuse.H1_H1 ;  /* 0x30000004ff2b7230 */ /* 0x100fe20000004100 */
[----:B------:R-:W-:Y:S01]  /*f540*/  F2FP.SATFINITE.E4M3.F32.PACK_AB_MERGE_C R24, R24, R29, RZ ;  /* 0x0000001d1818723e */ /* 0x000fe200048070ff */
[----:B------:R-:W-:Y:S02]  /*f550*/  HADD2.F32 R41, -RZ, R4.H0_H0 ;  /* 0x20000004ff297230 */ /* 0x000fe40000004100 */
[-C--:B------:R-:W-:Y:S01]  /*f560*/  FMUL.FTZ R36, R39, R5.reuse ;  /* 0x0000000527247220 */ /* 0x080fe20000410000 */
[----:B------:R-:W-:Y:S01]  /*f570*/  HADD2.F32 R4, -RZ, R15.H1_H1 ;  /* 0x3000000fff047230 */ /* 0x000fe20000004100 */
[----:B------:R-:W-:Y:S01]  /*f580*/  F2FP.SATFINITE.E4M3.F32.PACK_AB_MERGE_C R32, R35, R32, RZ ;  /* 0x000000202320723e */ /* 0x000fe200048070ff */
[----:B------:R-:W-:Y:S02]  /*f590*/  HADD2.F32 R37, -RZ, R34.H0_H0 ;  /* 0x20000022ff257230 */ /* 0x000fe40000004100 */
[----:B------:R-:W-:Y:S01]  /*f5a0*/  FMUL.FTZ R34, R43, R5 ;  /* 0x000000052b227220 */ /* 0x000fe20000410000 */
[----:B------:R-:W-:-:S02]  /*f5b0*/  HADD2.F32 R7, -RZ, R7.H0_H0 ;  /* 0x20000007ff077230 */ /* 0x000fc40000004100 */
[-C--:B------:R-:W-:Y:S01]  /*f5c0*/  FMUL.FTZ R26, R41, R4.reuse ;  /* 0x00000004291a7220 */ /* 0x080fe20000410000 */
[----:B------:R-:W-:Y:S02]  /*f5d0*/  HADD2.F32 R15, -RZ, R15.H0_H0 ;  /* 0x2000000fff0f7230 */ /* 0x000fe40000004100 */
[----:B------:R-:W-:Y:S01]  /*f5e0*/  FMUL.FTZ R4, R37, R4 ;  /* 0x0000000425047220 */ /* 0x000fe20000410000 */
[----:B------:R-:W-:Y:S01]  /*f5f0*/  F2FP.SATFINITE.E4M3.F32.PACK_AB_MERGE_C R6, R33, R6, R32 ;  /* 0x000000062106723e */ /* 0x000fe20004807020 */
[-C--:B------:R-:W-:Y:S01]  /*f600*/  FFMA.FTZ R34, R39, R7.reuse, -R34 ;  /* 0x0000000727227223 */ /* 0x080fe20000010822 */
[----:B------:R-:W-:Y:S01]  /*f610*/  FFMA.FTZ R5, R43, R7, R36 ;  /* 0x000000072b057223 */ /* 0x000fe20000010024 */
[-C--:B------:R-:W-:Y:S01]  /*f620*/  FFMA.FTZ R7, R37, R15.reuse, -R26 ;  /* 0x0000000f25077223 */ /* 0x080fe2000001081a */
[----:B------:R-:W-:Y:S01]  /*f630*/  FFMA.FTZ R26, R41, R15, R4 ;  /* 0x0000000f291a7223 */ /* 0x000fe20000010004 */
[----:B------:R-:W-:Y:S02]  /*f640*/  F2FP.SATFINITE.E4M3.F32.PACK_AB_MERGE_C R4, R31, R28, RZ ;  /* 0x0000001c1f04723e */ /* 0x000fe400048070ff */
[----:B------:R-:W-:-:S02]  /*f650*/  F2FP.SATFINITE.E4M3.F32.PACK_AB_MERGE_C R34, R5, R34, RZ ;  /* 0x000000220522723e */ /* 0x000fc400048070ff */
[----:B------:R-:W-:Y:S02]  /*f660*/  F2FP.SATFINITE.E4M3.F32.PACK_AB_MERGE_C R4, R20, R27, R4 ;  /* 0x0000001b1404723e */ /* 0x000fe40004807004 */
[----:B------:R-:W-:Y:S02]  /*f670*/  F2FP.SATFINITE.E4M3.F32.PACK_AB_MERGE_C R5, R21, R30, R24 ;  /* 0x0000001e1505723e */ /* 0x000fe40004807018 */
[----:B------:R-:W-:-:S05]  /*f680*/  F2FP.SATFINITE.E4M3.F32.PACK_AB_MERGE_C R7, R26, R7, R34 ;  /* 0x000000071a07723e */ /* 0x000fca0004807022 */
[----:B------:R1:W-:Y:S02]  /*f690*/  STS.128 [R42+0x21400], R4 ;  /* 0x021400042a007388 */ /* 0x0003e40000000c00 */
.L_x_463:
[----:B------:R-:W-:Y:S05]  /*f6a0*/  BSYNC B2 ;  /* 0x0000000000027941 */ /* 0x000fea0003800000 */
.L_x_462:
[----:B------:R-:W-:Y:S05]  /*f6b0*/  @P1 BRA `(.L_x_461) ;  /* 0x0000000400681947 */ /* 0x000fea0003800000 */
[----:B-1---5:R-:W1:Y:S01]  /*f6c0*/  LDS.128 R4, [R42+0x25400] ;  /* 0x025400002a047984 */ /* 0x022e620000000c00 */
        /* <DEDUP_REMOVED lines=89> */
.L_x_461:
[----:B------:R-:W-:Y:S05]  /*fc60*/  BSYNC B1 ;  /* 0x0000000000017941 */ /* 0x000fea0003800000 */
.L_x_460:
[----:B-12---:R-:W-:Y:S01]  /*fc70*/  VIADD R4, R23, 0x40 ;  /* 0x0000004017047836 */ /* 0x006fe20000000000 */
[----:B------:R-:W-:Y:S04]  /*fc80*/  BSSY B1, `(.L_x_464) ;  /* 0x00000bf000017945 */ /* 0x000fe80003800000 */
        /* <DEDUP_REMOVED lines=98> */
.L_x_467:
[----:B------:R-:W-:Y:S05]  /*102b0*/  BSYNC B2 ;  /* 0x0000000000027941 */ /* 0x000fea0003800000 */
.L_x_466:
        /* <DEDUP_REMOVED lines=91> */
.L_x_465:
[----:B------:R-:W-:Y:S05]  /*10870*/  BSYNC B1 ;  /* 0x0000000000017941 */ /* 0x000fea0003800000 */
.L_x_464:
[----:B-12---:R-:W-:-:S05]  /*10880*/  VIADD R4, R23, 0x60 ;  /* 0x0000006017047836 */ /* 0x006fca0000000000 */
[----:B------:R-:W-:-:S13]  /*10890*/  ISETP.GE.AND P0, PT, R4, R0, PT ;  /* 0x000000000400720c */ /* 0x000fda0003f06270 */
[----:B------:R-:W-:Y:S05]  /*108a0*/  @P0 BRA `(.L_x_468) ;  /* 0x00000044004c0947 */ /* 0x000fea0003800000 */
        /* <DEDUP_REMOVED lines=8> */
[----:B------:R-:W-:Y:S02]  /*10930*/  F2FP.F16.E4M3.UNPACK_B R29, R13 ;  /* 0x0000000dff1d723e */ /* 0x000fe400020006ff */
[----:B------:R-:W-:Y:S01]  /*10940*/  F2FP.F16.E4M3.UNPACK_B R34, R11 ;  /* 0x0000000bff22723e */ /* 0x000fe200020006ff */
[--C-:B------:R-:W-:Y:S02]  /*10950*/  HADD2.F32 R31, -RZ, R30.reuse.H1_H1 ;  /* 0x3000001eff1f7230 */ /* 0x100fe40000004100 */
[----:B------:R-:W-:Y:S02]  /*10960*/  HADD2.F32 R27, -RZ, R29.H1_H1 ;  /* 0x3000001dff1b7230 */ /* 0x000fe40000004100 */
[----:B------:R-:W-:-:S02]  /*10970*/  HADD2.F32 R32, -RZ, R30.H0_H0 ;  /* 0x2000001eff207230 */ /* 0x000fc40000004100 */
[----:B------:R-:W-:Y:S01]  /*10980*/  HADD2.F32 R30, -RZ, R29.H0_H0 ;  /* 0x2000001dff1e7230 */ /* 0x000fe20000004100 */
[----:B------:R-:W-:Y:S01]  /*10990*/  F2FP.F16.E4M3.UNPACK_B R29, R13.H1 ;  /* 0x0000000dff1d723e */ /* 0x000fe200030006ff */
[--C-:B------:R-:W-:Y:S02]  /*109a0*/  HADD2.F32 R36, -RZ, R34.reuse.H1_H1 ;  /* 0x30000022ff247230 */ /* 0x100fe40000004100 */
[----:B0-----:R-:W-:Y:S01]  /*109b0*/  HADD2.F32 R35, -RZ, R34.H0_H0 ;  /* 0x20000022ff237230 */ /* 0x001fe20000004100 */
[----:B-1----:R-:W-:Y:S02]  /*109c0*/  F2FP.F16.E4M3.UNPACK_B R0, R4.H1 ;  /* 0x00000004ff00723e */ /* 0x002fe400030006ff */
        /* <DEDUP_REMOVED lines=12> */
[--C-:B------:R-:W-:Y:S01]  /*10a90*/  HADD2.F32 R0, -RZ, R4.reuse.H1_H1 ;  /* 0x30000004ff007230 */ /* 0x100fe20000004100 */
[----:B------:R-:W-:Y:S01]  /*10aa0*/  F2FP.F16.E4M3.UNPACK_B R31, R10.H1 ;  /* 0x0000000aff1f723e */ /* 0x000fe200030006ff */
[----:B------:R-:W-:Y:S01]  /*10ab0*/  HADD2.F32 R4, -RZ, R4.H0_H0 ;  /* 0x20000004ff047230 */ /* 0x000fe20000004100 */
[----:B------:R-:W-:Y:S01]  /*10ac0*/  F2FP.F16.E4M3.UNPACK_B R7, R7.H1 ;  /* 0x00000007ff07723e */ /* 0x000fe200030006ff */
[----:B------:R-:W-:-:S02]  /*10ad0*/  HADD2.F32 R6, -RZ, R5.H1_H1 ;  /* 0x30000005ff067230 */ /* 0x000fc40000004100 */
[-C--:B------:R-:W-:Y:S01]  /*10ae0*/  FMUL.FTZ R15, R30, R0.reuse ;  /* 0x000000001e0f7220 */ /* 0x080fe20000410000 */
[C---:B------:R-:W-:Y:S01]  /*10af0*/  FMUL.FTZ R13, R32.reuse, R0 ;  /* 0x00000000200d7220 */ /* 0x040fe20000410000 */
[----:B------:R-:W-:Y:S02]  /*10b00*/  HADD2.F32 R33, -RZ, R31.H1_H1 ;  /* 0x3000001fff217230 */ /* 0x000fe40000004100 */
[-C--:B------:R-:W-:Y:S01]  /*10b10*/  FFMA.FTZ R10, R32, R4.reuse, R15 ;  /* 0x00000004200a7223 */ /* 0x080fe2000001000f */
[----:B------:R-:W-:Y:S02]  /*10b20*/  HADD2.F32 R15, -RZ, R29.H1_H1 ;  /* 0x3000001dff0f7230 */ /* 0x000fe40000004100 */
[----:B------:R-:W-:Y:S01]  /*10b30*/  FFMA.FTZ R13, R30, R4, -R13 ;  /* 0x000000041e0d7223 */ /* 0x000fe2000001080d */
[----:B------:R-:W-:Y:S02]  /*10b40*/  HADD2.F32 R5, -RZ, R5.H0_H0 ;  /* 0x20000005ff057230 */ /* 0x000fe40000004100 */
[----:B------:R-:W-:Y:S01]  /*10b50*/  FMUL.FTZ R4, R33, R6 ;  /* 0x0000000621047220 */ /* 0x000fe20000410000 */
[----:B------:R-:W-:-:S02]  /*10b60*/  HADD2.F32 R32, -RZ, R31.H0_H0 ;  /* 0x2000001fff207230 */ /* 0x000fc40000004100 */
[C---:B------:R-:W-:Y:S01]  /*10b70*/  FMUL.FTZ R30, R15.reuse, R6 ;  /* 0x000000060f1e7220 */ /* 0x040fe20000410000 */
[--C-:B------:R-:W-:Y:S02]  /*10b80*/  HADD2.F32 R0, -RZ, R20.reuse.H1_H1 ;  /* 0x30000014ff007230 */ /* 0x100fe40000004100 */
[-C--:B------:R-:W-:Y:S01]  /*10b90*/  FFMA.FTZ R6, R15, R5.reuse, -R4 ;  /* 0x000000050f067223 */ /* 0x080fe20000010804 */
[----:B------:R-:W-:Y:S02]  /*10ba0*/  HADD2.F32 R4, -RZ, R29.H0_H0 ;  /* 0x2000001dff047230 */ /* 0x000fe40000004100 */
[----:B------:R-:W-:Y:S01]  /*10bb0*/  FFMA.FTZ R31, R33, R5, R30 ;  /* 0x00000005211f7223 */ /* 0x000fe2000001001e */
[----:B------:R-:W-:Y:S02]  /*10bc0*/  HADD2.F32 R20, -RZ, R20.H0_H0 ;  /* 0x20000014ff147230 */ /* 0x000fe40000004100 */
[----:B------:R-:W-:Y:S01]  /*10bd0*/  FMUL.FTZ R15, R32, R0 ;  /* 0x00000000200f7220 */ /* 0x000fe20000410000 */
[----:B------:R-:W-:Y:S01]  /*10be0*/  F2FP.F16.E4M3.UNPACK_B R30, R14 ;  /* 0x0000000eff1e723e */ /* 0x000fe200020006ff */
[----:B------:R-:W-:Y:S01]  /*10bf0*/  FMUL.FTZ R29, R4, R0 ;  /* 0x00000000041d7220 */ /* 0x000fe20000410000 */
[----:B------:R-:W-:-:S02]  /*10c00*/  HADD2.F32 R0, -RZ, R21.H1_H1 ;  /* 0x30000015ff007230 */ /* 0x000fc40000004100 */
[-C--:B------:R-:W-:Y:S01]  /*10c10*/  FFMA.FTZ R5, R4, R20.reuse, -R15 ;  /* 0x0000001404057223 */ /* 0x080fe2000001080f */
[----:B------:R-:W-:Y:S02]  /*10c20*/  HADD2.F32 R4, -RZ, R24.H1_H1 ;  /* 0x30000018ff047230 */ /* 0x000fe40000004100 */
[----:B------:R-:W-:Y:S01]  /*10c30*/  FFMA.FTZ R20, R32, R20, R29 ;  /* 0x0000001420147223 */ /* 0x000fe2000001001d */
[----:B------:R-:W-:Y:S01]  /*10c40*/  HADD2.F32 R32, -RZ, R30.H1_H1 ;  /* 0x3000001eff207230 */ /* 0x000fe20000004100 */
[----:B------:R-:W-:Y:S01]  /*10c50*/  F2FP.SATFINITE.E4M3.F32.PACK_AB_MERGE_C R6, R31, R6, RZ ;  /* 0x000000061f06723e */ /* 0x000fe200048070ff */
[----:B------:R-:W-:Y:S02]  /*10c60*/  HADD2.F32 R24, -RZ, R24.H0_H0 ;  /* 0x20000018ff187230 */ /* 0x000fe40000004100 */
[-C--:B------:R-:W-:Y:S01]  /*10c70*/  FMUL.FTZ R15, R36, R4.reuse ;  /* 0x00000004240f7220 */ /* 0x080fe20000410000 */
[----:B------:R-:W-:Y:S02]  /*10c80*/  HADD2.F32 R33, -RZ, R30.H0_H0 ;  /* 0x2000001eff217230 */ /* 0x000fe40000004100 */
[----:B------:R-:W-:Y:S01]  /*10c90*/  FMUL.FTZ R29, R32, R4 ;  /* 0x00000004201d7220 */ /* 0x000fe20000410000 */
[----:B------:R-:W-:-:S02]  /*10ca0*/  HADD2.F32 R21, -RZ, R21.H0_H0 ;  /* 0x20000015ff157230 */ /* 0x000fc40000004100 */
[----:B------:R-:W-:Y:S01]  /*10cb0*/  FFMA.FTZ R15, R32, R24, -R15 ;  /* 0x00000018200f7223 */ /* 0x000fe2000001080f */
[----:B------:R-:W-:Y:S01]  /*10cc0*/  FMUL.FTZ R4, R35, R0 ;  /* 0x0000000023047220 */ /* 0x000fe20000410000 */
[----:B------:R-:W-:Y:S01]  /*10cd0*/  FFMA.FTZ R24, R36, R24, R29 ;  /* 0x0000001824187223 */ /* 0x000fe2000001001d */
[C---:B------:R-:W-:Y:S01]  /*10ce0*/  FMUL.FTZ R0, R33.reuse, R0 ;  /* 0x0000000021007220 */ /* 0x040fe20000410000 */
[----:B------:R-:W-:Y:S01]  /*10cf0*/  F2FP.F16.E4M3.UNPACK_B R29, R11.H1 ;  /* 0x0000000bff1d723e */ /* 0x000fe200030006ff */
[-C--:B------:R-:W-:Y:S01]  /*10d00*/  FFMA.FTZ R11, R33, R21.reuse, -R4 ;  /* 0x00000015210b7223 */ /* 0x080fe20000010804 */
[----:B------:R-:W-:Y:S01]  /*10d10*/  F2FP.F16.E4M3.UNPACK_B R30, R14.H1 ;  /* 0x0000000eff1e723e */ /* 0x000fe200030006ff */
[----:B------:R-:W-:Y:S01]  /*10d20*/  FFMA.FTZ R14, R35, R21, R0 ;  /* 0x00000015230e7223 */ /* 0x000fe20000010000 */
[----:B------:R-:W-:Y:S01]  /*10d30*/  HADD2.F32 R4, -RZ, R7.H1_H1 ;  /* 0x30000007ff047230 */ /* 0x000fe20000004100 */
[----:B------:R-:W-:Y:S01]  /*10d40*/  F2FP.SATFINITE.E4M3.F32.PACK_AB_MERGE_C R15, R24, R15, RZ ;  /* 0x0000000f180f723e */ /* 0x000fe200048070ff */
[----:B------:R-:W-:Y:S01]  /*10d50*/  HADD2.F32 R35, -RZ, R29.H1_H1 ;  /* 0x3000001dff237230 */ /* 0x000fe20000004100 */
[----:B------:R-:W-:Y:S01]  /*10d60*/  F2FP.SATFINITE.E4M3.F32.PACK_AB_MERGE_C R5, R20, R5, R6 ;  /* 0x000000051405723e */ /* 0x000fe20004807006 */
[--C-:B------:R-:W-:Y:S01]  /*10d70*/  HADD2.F32 R33, -RZ, R30.reuse.H1_H1 ;  /* 0x3000001eff217230 */ /* 0x100fe20000004100 */
[----:B------:R-:W-:Y:S01]  /*10d80*/  F2FP.SATFINITE.E4M3.F32.PACK_AB_MERGE_C R6, R14, R11, R15 ;  /* 0x0000000b0e06723e */ /* 0x000fe2000480700f */
[----:B------:R-:W-:-:S02]  /*10d90*/  HADD2.F32 R32, -RZ, R30.H0_H0 ;  /* 0x2000001eff207230 */ /* 0x000fc40000004100 */
[-C--:B------:R-:W-:Y:S01]  /*10da0*/  FMUL.FTZ R30, R35, R4.reuse ;  /* 0x00000004231e7220 */ /* 0x080fe20000410000 */
[----:B------:R-:W-:Y:S02]  /*10db0*/  HADD2.F32 R34, -RZ, R29.H0_H0 ;  /* 0x2000001dff227230 */ /* 0x000fe40000004100 */
[C---:B------:R-:W-:Y:S01]  /*10dc0*/  FMUL.FTZ R4, R33.reuse, R4 ;  /* 0x0000000421047220 */ /* 0x040fe20000410000 */
[--C-:B------:R-:W-:Y:S02]  /*10dd0*/  HADD2.F32 R0, -RZ, R26.reuse.H1_H1 ;  /* 0x3000001aff007230 */ /* 0x100fe40000004100 */
[----:B------:R-:W-:Y:S02]  /*10de0*/  HADD2.F32 R7, -RZ, R7.H0_H0 ;  /* 0x20000007ff077230 */ /* 0x000fe40000004100 */
[----:B------:R-:W-:Y:S02]  /*10df0*/  HADD2.F32 R26, -RZ, R26.H0_H0 ;  /* 0x2000001aff1a7230 */ /* 0x000fe40000004100 */
[-C--:B------:R-:W-:Y:S01]  /*10e00*/  FMUL.FTZ R21, R34, R0.reuse ;  /* 0x0000000022157220 */ /* 0x080fe20000410000 */
[C---:B------:R-:W-:Y:S01]  /*10e10*/  FMUL.FTZ R29, R32.reuse, R0 ;  /* 0x00000000201d7220 */ /* 0x040fe20000410000 */
[-C--:B------:R-:W-:Y:S01]  /*10e20*/  FFMA.FTZ R30, R33, R7.reuse, -R30 ;  /* 0x00000007211e7223 */ /* 0x080fe2000001081e */
[----:B------:R-:W-:Y:S01]  /*10e30*/  FFMA.FTZ R33, R35, R7, R4 ;  /* 0x0000000723217223 */ /* 0x000fe20000010004 */
[-C--:B------:R-:W-:Y:S01]  /*10e40*/  FFMA.FTZ R7, R32, R26.reuse, -R21 ;  /* 0x0000001a20077223 */ /* 0x080fe20000010815 */
[----:B------:R-:W-:Y:S01]  /*10e50*/  FFMA.FTZ R26, R34, R26, R29 ;  /* 0x0000001a221a7223 */ /* 0x000fe2000001001d */
[----:B------:R-:W-:-:S02]  /*10e60*/  F2FP.SATFINITE.E4M3.F32.PACK_AB_MERGE_C R4, R28, R27, RZ ;  /* 0x0000001b1c04723e */ /* 0x000fc400048070ff */
[----:B------:R-:W-:Y:S02]  /*10e70*/  F2FP.SATFINITE.E4M3.F32.PACK_AB_MERGE_C R30, R33, R30, RZ ;  /* 0x0000001e211e723e */ /* 0x000fe400048070ff */
[----:B------:R-:W-:Y:S02]  /*10e80*/  F2FP.SATFINITE.E4M3.F32.PACK_AB_MERGE_C R4, R10, R13, R4 ;  /* 0x0000000d0a04723e */ /* 0x000fe40004807004 */
[----:B------:R-:W-:-:S05]  /*10e90*/  F2FP.SATFINITE.E4M3.F32.PACK_AB_MERGE_C R7, R26, R7, R30 ;  /* 0x000000071a07723e */ /* 0x000fca000480701e */
[----:B------:R1:W-:Y:S02]  /*10ea0*/  STS.128 [R37+0x23400], R4 ;  /* 0x0234000425007388 */ /* 0x0003e40000000c00 */
.L_x_470:
[----:B------:R-:W-:Y:S05]  /*10eb0*/  BSYNC B1 ;  /* 0x0000000000017941 */ /* 0x000fea0003800000 */
.L_x_469:
[----:B------:R-:W-:Y:S05]  /*10ec0*/  @P1 BRA `(.L_x_468) ;  /* 0x0000003c00c41947 */ /* 0x000fea0003800000 */
[----:B-1---5:R-:W1:Y:S01]  /*10ed0*/  LDS.128 R4, [R37+0x27400] ;  /* 0x0274000025047984 */ /* 0x022e620000000c00 */
[----:B------:R-:W-:Y:S02]  /*10ee0*/  F2FP.F16.E4M3.UNPACK_B R24, R3 ;  /* 0x00000003ff18723e */ /* 0x000fe400020006ff */
[----:B------:R-:W-:-:S03]  /*10ef0*/  F2FP.F16.E4M3.UNPACK_B R26, R8 ;  /* 0x00000008ff1a723e */ /* 0x000fc600020006ff */
[----:B------:R-:W-:Y:S02]  /*10f00*/  HADD2.F32 R20, -RZ, R24.H1_H1 ;  /* 0x30000018ff147230 */ /* 0x000fe40000004100 */
[----:B------:R-:W-:Y:S02]  /*10f10*/  HADD2.F32 R28, -RZ, R26.H1_H1 ;  /* 0x3000001aff1c7230 */ /* 0x000fe40000004100 */
[----:B------:R-:W-:Y:S01]  /*10f20*/  HADD2.F32 R24, -RZ, R24.H0_H0 ;  /* 0x20000018ff187230 */ /* 0x000fe20000004100 */
[-C--:B-1----:R-:W-:Y:S02]  /*10f30*/  F2FP.F16.E4M3.UNPACK_B R0, R4.reuse.H1 ;  /* 0x00000004ff00723e */ /* 0x082fe400030006ff */
[----:B------:R-:W-:Y:S02]  /*10f40*/  F2FP.F16.E4M3.UNPACK_B R4, R4 ;  /* 0x00000004ff04723e */ /* 0x000fe400020006ff */
[-C--:B------:R-:W-:Y:S01]  /*10f50*/  F2FP.F16.E4M3.UNPACK_B R11, R5.reuse ;  /* 0x00000005ff0b723e */ /* 0x080fe200020006ff */
[--C-:B------:R-:W-:Y:S01]  /*10f60*/  HADD2.F32 R10, -RZ, R0.reuse.H0_H0 ;  /* 0x20000000ff0a7230 */ /* 0x100fe20000004100 */
[----:B------:R-:W-:Y:S01]  /*10f70*/  F2FP.F16.E4M3.UNPACK_B R5, R5.H1 ;  /* 0x00000005ff05723e */ /* 0x000fe200030006ff */
[----:B------:R-:W-:Y:S01]  /*10f80*/  HADD2.F32 R0, -RZ, R0.H1_H1 ;  /* 0x30000000ff007230 */ /* 0x000fe20000004100 */
[----:B------:R-:W-:-:S02]  /*10f90*/  F2FP.F16.E4M3.UNPACK_B R13, R6 ;  /* 0x00000006ff0d723e */ /* 0x000fc400020006ff */
[----:B------:R-:W-:Y:S02]  /*10fa0*/  F2FP.F16.E4M3.UNPACK_B R6, R6.H1 ;  /* 0x00000006ff06723e */ /* 0x000fe400030006ff */
[-C--:B------:R-:W-:Y:S01]  /*10fb0*/  FMUL.FTZ R21, R20, R0.reuse ;  /* 0x0000000014157220 */ /* 0x080fe20000410000 */
[C---:B------:R-:W-:Y:S01]  /*10fc0*/  FMUL.FTZ R15, R28.reuse, R0 ;  /* 0x000000001c0f7220 */ /* 0x040fe20000410000 */
[----:B------:R-:W-:Y:S01]  /*10fd0*/  HADD2.F32 R0, -RZ, R4.H1_H1 ;  /* 0x30000004ff007230 */ /* 0x000fe20000004100 */
[----:B------:R-:W-:Y:S01]  /*10fe0*/  F2FP.F16.E4M3.UNPACK_B R14, R7 ;  /* 0x00000007ff0e723e */ /* 0x000fe200020006ff */
[-C--:B------:R-:W-:Y:S01]  /*10ff0*/  FFMA.FTZ R27, R28, R10.reuse, R21 ;  /* 0x0000000a1c1b7223 */ /* 0x080fe20000010015 */
[----:B------:R-:W-:Y:S02]  /*11000*/  HADD2.F32 R28, -RZ, R26.H0_H0 ;  /* 0x2000001aff1c7230 */ /* 0x000fe40000004100 */
[----:B------:R-:W-:Y:S01]  /*11010*/  FFMA.FTZ R20, R20, R10, -R15 ;  /* 0x0000000a14147223 */ /* 0x000fe2000001080f */
[----:B------:R-:W-:Y:S01]  /*11020*/  F2FP.F16.E4M3.UNPACK_B R10, R8.H1 ;  /* 0x00000008ff0a723e */ /* 0x000fe200030006ff */
[----:B------:R-:W-:Y:S01]  /*11030*/  HADD2.F32 R4, -RZ, R4.H0_H0 ;  /* 0x20000004ff047230 */ /* 0x000fe20000004100 */
[----:B------:R-:W-:Y:S01]  /*11040*/  F2FP.F16.E4M3.UNPACK_B R26, R3.H1 ;  /* 0x00000003ff1a723e */ /* 0x000fe200030006ff */
[-C--:B------:R-:W-:Y:S01]  /*11050*/  FMUL.FTZ R15, R28, R0.reuse ;  /* 0x000000001c0f7220 */ /* 0x080fe20000410000 */
[----:B------:R-:W-:Y:S01]  /*11060*/  FMUL.FTZ R21, R24, R0 ;  /* 0x0000000018157220 */ /* 0x000fe20000410000 */
[----:B------:R-:W-:Y:S01]  /*11070*/  HADD2.F32 R31, -RZ, R10.H1_H1 ;  /* 0x3000000aff1f7230 */ /* 0x000fe20000004100 */
[----:B------:R-:W-:Y:S01]  /*11080*/  F2FP.F16.E4M3.UNPACK_B R7, R7.H1 ;  /* 0x00000007ff07723e */ /* 0x000fe200030006ff */
[----:B------:R-:W-:-:S02]  /*11090*/  HADD2.F32 R3, -RZ, R5.H1_H1 ;  /* 0x30000005ff037230 */ /* 0x000fc40000004100 */
[-C--:B------:R-:W-:Y:S01]  /*110a0*/  FFMA.FTZ R15, R24, R4.reuse, -R15 ;  /* 0x00000004180f7223 */ /* 0x080fe2000001080f */
[----:B------:R-:W-:Y:S01]  /*110b0*/  FFMA.FTZ R4, R28, R4, R21 ;  /* 0x000000041c047223 */ /* 0x000fe20000010015 */
[----:B------:R-:W-:Y:S01]  /*110c0*/  HADD2.F32 R21, -RZ, R26.H1_H1 ;  /* 0x3000001aff157230 */ /* 0x000fe20000004100 */
[----:B------:R-:W-:Y:S01]  /*110d0*/  F2FP.F16.E4M3.UNPACK_B R28, R9 ;  /* 0x00000009ff1c723e */ /* 0x000fe200020006ff */
[----:B------:R-:W-:Y:S02]  /*110e0*/  HADD2.F32 R5, -RZ, R5.H0_H0 ;  /* 0x20000005ff057230 */ /* 0x000fe40000004100 */
[-C--:B------:R-:W-:Y:S01]  /*110f0*/  FMUL.FTZ R8, R31, R3.reuse ;  /* 0x000000031f087220 */ /* 0x080fe20000410000 */
[----:B------:R-:W-:Y:S02]  /*11100*/  HADD2.F32 R29, -RZ, R10.H0_H0 ;  /* 0x2000000aff1d7230 */ /* 0x000fe40000004100 */
[----:B------:R-:W-:Y:S01]  /*11110*/  FMUL.FTZ R24, R21, R3 ;  /* 0x0000000315187220 */ /* 0x000fe20000410000 */
[----:B------:R-:W-:-:S02]  /*11120*/  HADD2.F32 R0, -RZ, R11.H1_H1 ;  /* 0x3000000bff007230 */ /* 0x000fc40000004100 */
[-C--:B------:R-:W-:Y:S01]  /*11130*/  FFMA.FTZ R10, R21, R5.reuse, -R8 ;  /* 0x00000005150a7223 */ /* 0x080fe20000010808 */
[----:B------:R-:W-:Y:S02]  /*11140*/  HADD2.F32 R3, -RZ, R26.H0_H0 ;  /* 0x2000001aff037230 */ /* 0x000fe40000004100 */
[----:B------:R-:W-:Y:S01]  /*11150*/  FFMA.FTZ R21, R31, R5, R24 ;  /* 0x000000051f157223 */ /* 0x000fe20000010018 */
[----:B------:R-:W-:Y:S02]  /*11160*/  HADD2.F32 R11, -RZ, R11.H0_H0 ;  /* 0x2000000bff0b7230 */ /* 0x000fe40000004100 */
[----:B------:R-:W-:Y:S01]  /*11170*/  FMUL.FTZ R8, R29, R0 ;  /* 0x000000001d087220 */ /* 0x000fe20000410000 */
[----:B------:R-:W-:Y:S01]  /*11180*/  F2FP.F16.E4M3.UNPACK_B R24, R12 ;  /* 0x0000000cff18723e */ /* 0x000fe200020006ff */
[C---:B------:R-:W-:Y:S01]  /*11190*/  FMUL.FTZ R0, R3.reuse, R0 ;  /* 0x0000000003007220 */ /* 0x040fe20000410000 */
[----:B------:R-:W-:Y:S02]  /*111a0*/  HADD2.F32 R30, -RZ, R28.H1_H1 ;  /* 0x3000001cff1e7230 */ /* 0x000fe40000004100 */
[----:B------:R-:W-:Y:S01]  /*111b0*/  FFMA.FTZ R5, R3, R11, -R8 ;  /* 0x0000000b03057223 */ /* 0x000fe20000010808 */
[----:B------:R-:W-:-:S02]  /*111c0*/  HADD2.F32 R3, -RZ, R6.H1_H1 ;  /* 0x30000006ff037230 */ /* 0x000fc40000004100 */
[----:B------:R-:W-:Y:S01]  /*111d0*/  FFMA.FTZ R8, R29, R11, R0 ;  /* 0x0000000b1d087223 */ /* 0x000fe20000010000 */
[----:B------:R-:W-:Y:S01]  /*111e0*/  HADD2.F32 R26, -RZ, R24.H1_H1 ;  /* 0x30000018ff1a7230 */ /* 0x000fe20000004100 */
[----:B------:R-:W-:Y:S01]  /*111f0*/  F2FP.F16.E4M3.UNPACK_B R9, R9.H1 ;  /* 0x00000009ff09723e */ /* 0x000fe200030006ff */
[----:B------:R-:W-:Y:S02]  /*11200*/  HADD2.F32 R6, -RZ, R6.H0_H0 ;  /* 0x20000006ff067230 */ /* 0x000fe40000004100 */
[-C--:B------:R-:W-:Y:S01]  /*11210*/  FMUL.FTZ R11, R30, R3.reuse ;  /* 0x000000031e0b7220 */ /* 0x080fe20000410000 */
[----:B------:R-:W-:Y:S02]  /*11220*/  HADD2.F32 R31, -RZ, R28.H0_H0 ;  /* 0x2000001cff1f7230 */ /* 0x000fe40000004100 */
[C---:B------:R-:W-:Y:S01]  /*11230*/  FMUL.FTZ R3, R26.reuse, R3 ;  /* 0x000000031a037220 */ /* 0x040fe20000410000 */
[--C-:B------:R-:W-:Y:S02]  /*11240*/  HADD2.F32 R0, -RZ, R13.reuse.H1_H1 ;  /* 0x3000000dff007230 */ /* 0x100fe40000004100 */
[----:B------:R-:W-:Y:S01]  /*11250*/  FFMA.FTZ R11, R26, R6, -R11 ;  /* 0x000000061a0b7223 */ /* 0x000fe2000001080b */
[----:B------:R-:W-:Y:S01]  /*11260*/  HADD2.F32 R29, -RZ, R24.H0_H0 ;  /* 0x20000018ff1d7230 */ /* 0x000fe20000004100 */
[----:B------:R-:W-:Y:S01]  /*11270*/  F2FP.F16.E4M3.UNPACK_B R26, R12.H1 ;  /* 0x0000000cff1a723e */ /* 0x000fe200030006ff */
[----:B------:R-:W-:-:S02]  /*11280*/  HADD2.F32 R13, -RZ, R13.H0_H0 ;  /* 0x2000000dff0d7230 */ /* 0x000fc40000004100 */
[----:B------:R-:W-:Y:S01]  /*11290*/  FMUL.FTZ R12, R31, R0 ;  /* 0x000000001f0c7220 */ /* 0x000fe20000410000 */
[----:B------:R-:W-:Y:S01]  /*112a0*/  FFMA.FTZ R24, R30, R6, R3 ;  /* 0x000000061e187223 */ /* 0x000fe20000010003 */
[C---:B------:R-:W-:Y:S01]  /*112b0*/  FMUL.FTZ R0, R29.reuse, R0 ;  /* 0x000000001d007220 */ /* 0x040fe20000410000 */
[----:B------:R-:W-:Y:S02]  /*112c0*/  HADD2.F32 R3, -RZ, R7.H1_H1 ;  /* 0x30000007ff037230 */ /* 0x000fe40000004100 */
[-C--:B------:R-:W-:Y:S01]  /*112d0*/  FFMA.FTZ R6, R29, R13.reuse, -R12 ;  /* 0x0000000d1d067223 */ /* 0x080fe2000001080c */
[----:B------:R-:W-:Y:S02]  /*112e0*/  HADD2.F32 R29, -RZ, R26.H1_H1 ;  /* 0x3000001aff1d7230 */ /* 0x000fe40000004100 */
[----:B------:R-:W-:Y:S01]  /*112f0*/  FFMA.FTZ R13, R31, R13, R0 ;  /* 0x0000000d1f0d7223 */ /* 0x000fe20000010000 */
[--C-:B------:R-:W-:Y:S01]  /*11300*/  HADD2.F32 R31, -RZ, R9.reuse.H1_H1 ;  /* 0x30000009ff1f7230 */ /* 0x100fe20000004100 */
[----:B------:R-:W-:Y:S01]  /*11310*/  F2FP.SATFINITE.E4M3.F32.PACK_AB_MERGE_C R20, R27, R20, RZ ;  /* 0x000000141b14723e */ /* 0x000fe200048070ff */
[----:B------:R-:W-:Y:S01]  /*11320*/  HADD2.F32 R30, -RZ, R9.H0_H0 ;  /* 0x20000009ff1e7230 */ /* 0x000fe20000004100 */
[----:B------:R-:W-:Y:S01]  /*11330*/  F2FP.SATFINITE.E4M3.F32.PACK_AB_MERGE_C R10, R21, R10, RZ ;  /* 0x0000000a150a723e */ /* 0x000fe200048070ff */
[----:B------:R-:W-:-:S02]  /*11340*/  HADD2.F32 R0, -RZ, R14.H1_H1 ;  /* 0x3000000eff007230 */ /* 0x000fc40000004100 */
[----:B------:R-:W-:Y:S01]  /*11350*/  FMUL.FTZ R12, R31, R3 ;  /* 0x000000031f0c7220 */ /* 0x000fe20000410000 */
[----:B------:R-:W-:Y:S01]  /*11360*/  HADD2.F32 R7, -RZ, R7.H0_H0 ;  /* 0x20000007ff077230 */ /* 0x000fe20000004100 */
[----:B------:R-:W-:Y:S01]  /*11370*/  F2FP.SATFINITE.E4M3.F32.PACK_AB_MERGE_C R11, R24, R11, RZ ;  /* 0x0000000b180b723e */ /* 0x000fe200048070ff */
[----:B------:R-:W-:Y:S02]  /*11380*/  HADD2.F32 R28, -RZ, R26.H0_H0 ;  /* 0x2000001aff1c7230 */ /* 0x000fe40000004100 */
[C---:B------:R-:W-:Y:S01]  /*11390*/  FMUL.FTZ R26, R29.reuse, R3 ;  /* 0x000000031d1a7220 */ /* 0x040fe20000410000 */
[----:B------:R-:W-:Y:S02]  /*113a0*/  HADD2.F32 R14, -RZ, R14.H0_H0 ;  /* 0x2000000eff0e7230 */ /* 0x000fe40000004100 */
[-C--:B------:R-:W-:Y:S01]  /*113b0*/  FMUL.FTZ R3, R30, R0.reuse ;  /* 0x000000001e037220 */ /* 0x080fe20000410000 */
[-C--:B------:R-:W-:Y:S01]  /*113c0*/  FFMA.FTZ R12, R29, R7.reuse, -R12 ;  /* 0x000000071d0c7223 */ /* 0x080fe2000001080c */
[C---:B------:R-:W-:Y:S01]  /*113d0*/  FMUL.FTZ R9, R28.reuse, R0 ;  /* 0x000000001c097220 */ /* 0x040fe20000410000 */
[----:B------:R-:W-:Y:S01]  /*113e0*/  FFMA.FTZ R7, R31, R7, R26 ;  /* 0x000000071f077223 */ /* 0x000fe2000001001a */
[-C--:B------:R-:W-:Y:S01]  /*113f0*/  FFMA.FTZ R3, R28, R14.reuse, -R3 ;  /* 0x0000000e1c037223 */ /* 0x080fe20000010803 */
[----:B------:R-:W-:Y:S01]  /*11400*/  F2FP.SATFINITE.E4M3.F32.PACK_AB_MERGE_C R4, R4, R15, R20 ;  /* 0x0000000f0404723e */ /* 0x000fe20004807014 */
[----:B------:R-:W-:Y:S01]  /*11410*/  FFMA.FTZ R14, R30, R14, R9 ;  /* 0x0000000e1e0e7223 */ /* 0x000fe20000010009 */
[----:B------:R-:W-:-:S02]  /*11420*/  F2FP.SATFINITE.E4M3.F32.PACK_AB_MERGE_C R5, R8, R5, R10 ;  /* 0x000000050805723e */ /* 0x000fc4000480700a */
[----:B------:R-:W-:Y:S02]  /*11430*/  F2FP.SATFINITE.E4M3.F32.PACK_AB_MERGE_C R7, R7, R12, RZ ;  /* 0x0000000c0707723e */ /* 0x000fe400048070ff */
[----:B------:R-:W-:Y:S02]  /*11440*/  F2FP.SATFINITE.E4M3.F32.PACK_AB_MERGE_C R6, R13, R6, R11 ;  /* 0x000000060d06723e */ /* 0x000fe4000480700b */
[----:B------:R-:W-:-:S05]  /*11450*/  F2FP.SATFINITE.E4M3.F32.PACK_AB_MERGE_C R7, R14, R3, R7 ;  /* 0x000000030e07723e */ /* 0x000fca0004807007 */
[----:B------:R1:W-:Y:S01]  /*11460*/  STS.128 [R37+0x27400], R4 ;  /* 0x0274000425007388 */ /* 0x0003e20000000c00 */
[----:B------:R-:W-:Y:S05]  /*11470*/  BRA `(.L_x_468) ;  /* 0x0000003800587947 */ /* 0x000fea0003800000 */
.L_x_450:
[----:B------:R-:W-:-:S03]  /*11480*/  UMOV UR4, 0xffffffff ;  /* 0xffffffff00047882 */ /* 0x000fc60000000000 */
[----:B------:R-:W-:Y:S05]  /*11490*/  BRA.DIV UR4, `(.L_x_471) ;  /* 0x000001a2047c7947 */ /* 0x000fea000b800000 */
[----:B------:R0:W1:Y:S04]  /*114a0*/  SHFL.IDX PT, R27, R26, RZ, 0x181f ;  /* 0x00181fff1a1b7589 */ /* 0x00006800000e0000 */
[----:B------:R0:W2:Y:S04]  /*114b0*/  SHFL.IDX PT, R14, R30, RZ, 0x181f ;  /* 0x00181fff1e0e7589 */ /* 0x0000a800000e0000 */
[----:B------:R0:W3:Y:S04]  /*114c0*/  SHFL.IDX PT, R3, R24, RZ, 0x181f ;  /* 0x00181fff18037589 */ /* 0x0000e800000e0000 */
[----:B------:R0:W4:Y:S02]  /*114d0*/  SHFL.IDX PT, R21, R33, RZ, 0x181f ;  /* 0x00181fff21157589 */ /* 0x00012400000e0000 */
.L_x_690:
[----:B------:R-:W-:Y:S01]  /*114e0*/  ULDC UR4, c[0x0][0x448] ;  /* 0x0001120000047ab9 */ /* 0x000fe20000000800 */
[----:B------:R-:W-:Y:S01]  /*114f0*/  BSSY B1, `(.L_x_472) ;  /* 0x0000012000017945 */ /* 0x000fe20003800000 */
[----:B0-----:R-:W-:Y:S01]  /*11500*/  IMAD R26, R119, UR4, RZ ;  /* 0x00000004771a7c24 */ /* 0x001fe2000f8e02ff */
[----:B------:R-:W-:Y:S02]  /*11510*/  CS2R R8, SRZ ;  /* 0x0000000000087805 */ /* 0x000fe4000001ff00 */
[----:B------:R-:W-:Y:S02]  /*11520*/  CS2R R6, SRZ ;  /* 0x0000000000067805 */ /* 0x000fe4000001ff00 */
[----:B------:R-:W-:Y:S02]  /*11530*/  CS2R R4, SRZ ;  /* 0x0000000000047805 */ /* 0x000fe4000001ff00 */
[----:B------:R-:W-:Y:S02]  /*11540*/  CS2R R10, SRZ ;  /* 0x00000000000a7805 */ /* 0x000fe4000001ff00 */
[----:B------:R-:W-:-:S13]  /*11550*/  ISETP.GE.AND P0, PT, R0, R26, PT ;  /* 0x0000001a0000720c */ /* 0x000fda0003f06270 */
[----:B------:R-:W-:Y:S05]  /*11560*/  @P0 BRA `(.L_x_473) ;  /* 0x0000000000280947 */ /* 0x000fea0003800000 */
[----:B------:R-:W-:Y:S01]  /*11570*/  ULDC UR4, c[0x0][0x3f4] ;  /* 0x0000fd0000047ab9 */ /* 0x000fe20000000800 */
[C---:B-1----:R-:W-:Y:S02]  /*11580*/  IADD3 R12, P0, R16.reuse, R27, RZ ;  /* 0x0000001b100c7210 */ /* 0x042fe40007f1e0ff */
[----:B------:R-:W-:Y:S02]  /*11590*/  CS2R R8, SRZ ;  /* 0x0000000000087805 */ /* 0x000fe4000001ff00 */
[C---:B------:R-:W-:Y:S02]  /*115a0*/  ISETP.GE.AND P2, PT, R16.reuse, UR4, PT ;  /* 0x0000000410007c0c */ /* 0x040fe4000bf46270 */
[----:B--2---:R-:W-:Y:S01]  /*115b0*/  IADD3 R14, P1, R16, R14, RZ ;  /* 0x0000000e100e7210 */ /* 0x004fe20007f3e0ff */
[----:B---3--:R-:W-:-:S04]  /*115c0*/  IMAD.X R13, R3, 0x1, R17, P0 ;  /* 0x00000001030d7824 */ /* 0x008fc800000e0611 */
[----:B----4-:R-:W-:-:S06]  /*115d0*/  IMAD.X R15, R21, 0x1, R17, P1 ;  /* 0x00000001150f7824 */ /* 0x010fcc00008e0611 */
[----:B------:R-:W-:Y:S05]  /*115e0*/  @P2 BRA `(.L_x_473) ;  /* 0x0000000000082947 */ /* 0x000fea0003800000 */
[----:B------:R0:W5:Y:S04]  /*115f0*/  LD.E.128 R4, desc[UR42][R12.64] ;  /* 0x0000002a0c047980 */ /* 0x000168000c101d00 */
[----:B------:R0:W5:Y:S02]  /*11600*/  LD.E.128 R8, desc[UR42][R14.64] ;  /* 0x0000002a0e087980 */ /* 0x000164000c101d00 */
.L_x_473:
[----:B------:R-:W-:Y:S05]  /*11610*/  BSYNC B1 ;  /* 0x0000000000017941 */ /* 0x000fea0003800000 */
.L_x_472:
[----:B------:R-:W-:Y:S01]  /*11620*/  ULEA.HI UR4, UR39, UR39, URZ, 0x1 ;  /* 0x0000002727047291 */ /* 0x000fe2000f8f083f */
[----:B-----5:R-:W-:Y:S01]  /*11630*/  SHF.R.U32.HI R0, RZ, 0x8, R4 ;  /* 0x00000008ff007819 */ /* 0x020fe20000011604 */
[----:B-1----:R-:W1:Y:S01]  /*11640*/  LDC R27, c[0x0][0x3f4] ;  /* 0x0000fd00ff1b7b82 */ /* 0x002e620000000800 */
[----:B0-----:R-:W-:Y:S01]  /*11650*/  SHF.R.U32.HI R15, RZ, 0x8, R5 ;  /* 0x00000008ff0f7819 */ /* 0x001fe20000011605 */
[----:B------:R-:W-:Y:S01]  /*11660*/  ULOP3.LUT UR4, UR4, 0xfffffffe, URZ, 0xc0, !UPT ;  /* 0xfffffffe04047892 */ /* 0x000fe2000f8ec03f */
[----:B---3--:R-:W-:Y:S01]  /*11670*/  LOP3.LUT R3, R4, 0xff, RZ, 0xc0, !PT ;  /* 0x000000ff04037812 */ /* 0x008fe200078ec0ff */
[----:B------:R-:W-:Y:S01]  /*11680*/  IMAD R26, R29, -0x80, R26 ;  /* 0xffffff801d1a7824 */ /* 0x000fe200078e021a */
[----:B------:R-:W-:Y:S01]  /*11690*/  LOP3.LUT R0, R0, 0xff, RZ, 0xc0, !PT ;  /* 0x000000ff00007812 */ /* 0x000fe200078ec0ff */
[----:B------:R-:W-:Y:S01]  /*116a0*/  UIADD3 UR4, UR39, -UR4, URZ ;  /* 0x8000000427047290 */ /* 0x000fe2000fffe03f */
[----:B------:R-:W-:Y:S01]  /*116b0*/  LOP3.LUT R12, R5, 0xff, RZ, 0xc0, !PT ;  /* 0x000000ff050c7812 */ /* 0x000fe200078ec0ff */
[----:B------:R-:W-:Y:S01]  /*116c0*/  VIADD R34, R23, 0x40 ;  /* 0x0000004017227836 */ /* 0x000fe20000000000 */
[----:B------:R-:W-:Y:S01]  /*116d0*/  LOP3.LUT R15, R15, 0xff, RZ, 0xc0, !PT ;  /* 0x000000ff0f0f7812 */ /* 0x000fe200078ec0ff */
[----:B------:R-:W-:Y:S01]  /*116e0*/  VIADD R30, R23, 0x60 ;  /* 0x00000060171e7836 */ /* 0x000fe20000000000 */
[----:B------:R-:W-:Y:S01]  /*116f0*/  PRMT R13, R0, 0x7604, R3 ;  /* 0x00007604000d7816 */ /* 0x000fe20000000003 */
[----:B------:R-:W-:Y:S01]  /*11700*/  BSSY B1, `(.L_x_474) ;  /* 0x000003d000017945 */ /* 0x000fe20003800000 */
[----:B------:R-:W-:-:S02]  /*11710*/  MOV R37, UR4 ;  /* 0x0000000400257c02 */ /* 0x000fc40008000f00 */
[----:B------:R-:W-:Y:S02]  /*11720*/  SHF.R.U32.HI R0, RZ, 0x8, R6 ;  /* 0x00000008ff007819 */ /* 0x000fe40000011606 */
[----:B------:R-:W-:Y:S02]  /*11730*/  SHF.L.U32 R37, R37, 0x1f, RZ ;  /* 0x0000001f25257819 */ /* 0x000fe400000006ff */
[----:B------:R-:W-:Y:S02]  /*11740*/  PRMT R12, R15, 0x7604, R12 ;  /* 0x000076040f0c7816 */ /* 0x000fe4000000000c */
[----:B------:R-:W0:Y:S01]  /*11750*/  SYNCS.PHASECHK.TRANS64.TRYWAIT P4, [R22+URZ+0x38800], R37 ;  /* 0x03880025160075a7 */ /* 0x000e22000808017f */
[----:B--2---:R-:W-:Y:S02]  /*11760*/  LOP3.LUT R14, R6, 0xff, RZ, 0xc0, !PT ;  /* 0x000000ff060e7812 */ /* 0x004fe400078ec0ff */
[----:B------:R-:W-:Y:S02]  /*11770*/  SHF.R.U32.HI R3, RZ, 0x8, R8 ;  /* 0x00000008ff037819 */ /* 0x000fe40000011608 */
[----:B------:R-:W-:-:S02]  /*11780*/  LOP3.LUT R15, R0, 0xff, RZ, 0xc0, !PT ;  /* 0x000000ff000f7812 */ /* 0x000fc400078ec0ff */
[----:B----4-:R-:W-:Y:S02]  /*11790*/  SHF.R.U32.HI R21, RZ, 0x8, R7 ;  /* 0x00000008ff157819 */ /* 0x010fe40000011607 */
[----:B------:R-:W-:Y:S02]  /*117a0*/  LOP3.LUT R24, R8, 0xff, RZ, 0xc0, !PT ;  /* 0x000000ff08187812 */ /* 0x000fe400078ec0ff */
[----:B------:R-:W-:Y:S02]  /*117b0*/  LOP3.LUT R3, R3, 0xff, RZ, 0xc0, !PT ;  /* 0x000000ff03037812 */ /* 0x000fe400078ec0ff */
[----:B------:R-:W-:Y:S02]  /*117c0*/  PRMT R15, R15, 0x7604, R14 ;  /* 0x000076040f0f7816 */ /* 0x000fe4000000000e */
[----:B------:R-:W-:Y:S02]  /*117d0*/  SHF.R.U32.HI R14, RZ, 0x8, R9 ;  /* 0x00000008ff0e7819 */ /* 0x000fe40000011609 */
[----:B------:R-:W-:-:S02]  /*117e0*/  LOP3.LUT R20, R7, 0xff, RZ, 0xc0, !PT ;  /* 0x000000ff07147812 */ /* 0x000fc400078ec0ff */
[----:B------:R-:W-:Y:S02]  /*117f0*/  LOP3.LUT R21, R21, 0xff, RZ, 0xc0, !PT ;  /* 0x000000ff15157812 */ /* 0x000fe400078ec0ff */
[----:B------:R-:W-:Y:S02]  /*11800*/  PRMT R29, R3, 0x7604, R24 ;  /* 0x00007604031d7816 */ /* 0x000fe40000000018 */
[----:B------:R-:W-:Y:S02]  /*11810*/  SHF.R.U32.HI R0, RZ, 0x8, R10 ;  /* 0x00000008ff007819 */ /* 0x000fe4000001160a */
[----:B------:R-:W-:Y:S02]  /*11820*/  LOP3.LUT R3, R9, 0xff, RZ, 0xc0, !PT ;  /* 0x000000ff09037812 */ /* 0x000fe400078ec0ff */
[----:B------:R-:W-:Y:S02]  /*11830*/  LOP3.LUT R14, R14, 0xff, RZ, 0xc0, !PT ;  /* 0x000000ff0e0e7812 */ /* 0x000fe400078ec0ff */
[----:B------:R-:W-:-:S02]  /*11840*/  PRMT R20, R21, 0x7604, R20 ;  /* 0x0000760415147816 */ /* 0x000fc40000000014 */
[----:B------:R-:W-:Y:S02]  /*11850*/  LOP3.LUT R21, R10, 0xff, RZ, 0xc0, !PT ;  /* 0x000000ff0a157812 */ /* 0x000fe400078ec0ff */
[----:B------:R-:W-:Y:S02]  /*11860*/  LOP3.LUT R0, R0, 0xff, RZ, 0xc0, !PT ;  /* 0x000000ff00007812 */ /* 0x000fe400078ec0ff */
[----:B------:R-:W-:Y:S02]  /*11870*/  PRMT R14, R14, 0x7604, R3 ;  /* 0x000076040e0e7816 */ /* 0x000fe40000000003 */
[----:B------:R-:W-:Y:S02]  /*11880*/  SHF.R.U32.HI R3, RZ, 0x8, R11 ;  /* 0x00000008ff037819 */ /* 0x000fe4000001160b */
[----:B------:R-:W-:Y:S02]  /*11890*/  PRMT R33, R0, 0x7604, R21 ;  /* 0x0000760400217816 */ /* 0x000fe40000000015 */
[----:B------:R-:W-:-:S02]  /*118a0*/  SHF.R.U32.HI R21, RZ, 0x10, R7 ;  /* 0x00000010ff157819 */ /* 0x000fc40000011607 */
[----:B------:R-:W-:Y:S02]  /*118b0*/  LOP3.LUT R0, R11, 0xff, RZ, 0xc0, !PT ;  /* 0x000000ff0b007812 */ /* 0x000fe400078ec0ff */
[----:B------:R-:W-:Y:S01]  /*118c0*/  LOP3.LUT R3, R3, 0xff, RZ, 0xc0, !PT ;  /* 0x000000ff03037812 */ /* 0x000fe200078ec0ff */
[----:B------:R-:W-:Y:S01]  /*118d0*/  IMAD.U32 R21, R21, 0x10000, RZ ;  /* 0x0001000015157824 */ /* 0x000fe200078e00ff */
[----:B------:R-:W-:Y:S02]  /*118e0*/  SHF.R.U32.HI R24, RZ, 0x10, R5 ;  /* 0x00000010ff187819 */ /* 0x000fe40000011605 */
[----:B------:R-:W-:Y:S02]  /*118f0*/  SHF.R.U32.HI R31, RZ, 0x10, R9 ;  /* 0x00000010ff1f7819 */ /* 0x000fe40000011609 */
[----:B------:R-:W-:Y:S02]  /*11900*/  SHF.R.U32.HI R35, RZ, 0x10, R11 ;  /* 0x00000010ff237819 */ /* 0x000fe4000001160b */
[----:B------:R-:W-:Y:S01]  /*11910*/  PRMT R0, R3, 0x7604, R0 ;  /* 0x0000760403007816 */ /* 0x000fe20000000000 */
[----:B------:R-:W-:Y:S01]  /*11920*/  IMAD.U32 R3, R24, 0x10000, RZ ;  /* 0x0001000018037824 */ /* 0x000fe200078e00ff */
[----:B------:R-:W-:Y:S01]  /*11930*/  LOP3.LUT R13, R13, 0xff0000, R4, 0xf8, !PT ;  /* 0x00ff00000d0d7812 */ /* 0x000fe200078ef804 */
[----:B------:R-:W-:Y:S01]  /*11940*/  IMAD.U32 R31, R31, 0x10000, RZ ;  /* 0x000100001f1f7824 */ /* 0x000fe200078e00ff */
[----:B------:R-:W-:Y:S01]  /*11950*/  LOP3.LUT R21, R20, 0xff0000, R21, 0xf8, !PT ;  /* 0x00ff000014157812 */ /* 0x000fe200078ef815 */
[----:B------:R-:W-:Y:S01]  /*11960*/  IMAD.U32 R35, R35, 0x10000, RZ ;  /* 0x0001000023237824 */ /* 0x000fe200078e00ff */
[----:B-1----:R-:W-:-:S02]  /*11970*/  ISETP.GE.AND P0, PT, R16, R27, PT ;  /* 0x0000001b1000720c */ /* 0x002fc40003f06270 */
[----:B------:R-:W-:Y:S02]  /*11980*/  VIMNMX R26, R26, 0x80, PT ;  /* 0x000000801a1a7848 */ /* 0x000fe40003fe0100 */
[----:B------:R-:W-:Y:S02]  /*11990*/  IADD3 R36, R23, 0x20, RZ ;  /* 0x0000002017247810 */ /* 0x000fe40007ffe0ff */
[----:B------:R-:W-:Y:S02]  /*119a0*/  LOP3.LUT R15, R15, 0xff0000, R6, 0xf8, !PT ;  /* 0x00ff00000f0f7812 */ /* 0x000fe400078ef806 */
[----:B------:R-:W-:Y:S02]  /*119b0*/  LOP3.LUT R3, R12, 0xff0000, R3, 0xf8, !PT ;  /* 0x00ff00000c037812 */ /* 0x000fe400078ef803 */
[----:B------:R-:W-:Y:S02]  /*119c0*/  LOP3.LUT R31, R14, 0xff0000, R31, 0xf8, !PT ;  /* 0x00ff00000e1f7812 */ /* 0x000fe400078ef81f */
[----:B------:R-:W-:-:S02]  /*119d0*/  LOP3.LUT R35, R0, 0xff0000, R35, 0xf8, !PT ;  /* 0x00ff000000237812 */ /* 0x000fc400078ef823 */
[----:B------:R-:W-:Y:S02]  /*119e0*/  LOP3.LUT R29, R29, 0xff0000, R8, 0xf8, !PT ;  /* 0x00ff00001d1d7812 */ /* 0x000fe400078ef808 */
[----:B------:R-:W-:Y:S02]  /*119f0*/  LOP3.LUT R33, R33, 0xff0000, R10, 0xf8, !PT ;  /* 0x00ff000021217812 */ /* 0x000fe400078ef80a */
[----:B------:R-:W-:Y:S02]  /*11a00*/  LOP3.LUT R0, R13, 0xff000000, R4, 0xf8, !PT ;  /* 0xff0000000d007812 */ /* 0x000fe400078ef804 */
[-C--:B------:R-:W-:Y:S02]  /*11a10*/  ISETP.GE.OR P3, PT, R23, R26.reuse, P0 ;  /* 0x0000001a1700720c */ /* 0x080fe40000766670 */
[-C--:B------:R-:W-:Y:S02]  /*11a20*/  ISETP.GE.OR P2, PT, R36, R26.reuse, P0 ;  /* 0x0000001a2400720c */ /* 0x080fe40000746670 */
[----:B------:R-:W-:-:S02]  /*11a30*/  ISETP.GE.OR P1, PT, R34, R26, P0 ;  /* 0x0000001a2200720c */ /* 0x000fc40000726670 */
[----:B------:R-:W-:Y:S02]  /*11a40*/  LOP3.LUT R12, R15, 0xff000000, R6, 0xf8, !PT ;  /* 0xff0000000f0c7812 */ /* 0x000fe400078ef806 */
[----:B------:R-:W-:Y:S02]  /*11a50*/  LOP3.LUT R13, R21, 0xff000000, R7, 0xf8, !PT ;  /* 0xff000000150d7812 */ /* 0x000fe400078ef807 */
[----:B------:R-:W-:Y:S02]  /*11a60*/  LOP3.LUT R3, R3, 0xff000000, R5, 0xf8, !PT ;  /* 0xff00000003037812 */ /* 0x000fe400078ef805 */
[----:B------:R-:W-:Y:S02]  /*11a70*/  ISETP.GE.OR P0, PT, R30, R26, P0 ;  /* 0x0000001a1e00720c */ /* 0x000fe40000706670 */
[----:B------:R-:W-:Y:S02]  /*11a80*/  LOP3.LUT R14, R29, 0xff000000, R8, 0xf8, !PT ;  /* 0xff0000001d0e7812 */ /* 0x000fe400078ef808 */
[----:B------:R-:W-:-:S02]  /*11a90*/  LOP3.LUT R15, R31, 0xff000000, R9, 0xf8, !PT ;  /* 0xff0000001f0f7812 */ /* 0x000fc400078ef809 */
[----:B------:R-:W-:Y:S02]  /*11aa0*/  LOP3.LUT R20, R33, 0xff000000, R10, 0xf8, !PT ;  /* 0xff00000021147812 */ /* 0x000fe400078ef80a */
[----:B------:R-:W-:Y:S01]  /*11ab0*/  LOP3.LUT R21, R35, 0xff000000, R11, 0xf8, !PT ;  /* 0xff00000023157812 */ /* 0x000fe200078ef80b */
[----:B0-----:R-:W-:Y:S06]  /*11ac0*/  @!P4 BRA `(.L_x_475) ;  /* 0x0000019c0060c947 */ /* 0x001fec0003800000 */
.L_x_691:
[----:B------:R-:W-:Y:S05]  /*11ad0*/  BSYNC B1 ;  /* 0x0000000000017941 */ /* 0x000fea0003800000 */
.L_x_474:
[----:B------:R-:W-:Y:S04]  /*11ae0*/  BSSY B1, `(.L_x_476) ;  /* 0x00000ca000017945 */ /* 0x000fe80003800000 */
[----:B------:R-:W-:Y:S05]  /*11af0*/  @P3 BRA `(.L_x_477) ;  /* 0x0000000c00203947 */ /* 0x000fea0003800000 */
[----:B------:R-:W2:Y:S04]  /*11b00*/  LDL R6, [R1+0x60] ;  /* 0x0000600001067983 */ /* 0x000ea80000100800 */
[----:B------:R-:W3:Y:S01]  /*11b10*/  LDL R61, [R1+0x64] ;  /* 0x00006400013d7983 */ /* 0x000ee20000100800 */
[----:B------:R-:W-:Y:S01]  /*11b20*/  LEA.HI R4, R32, R28, RZ, 0x3 ;  /* 0x0000001c20047211 */ /* 0x000fe200078f18ff */
[C---:B------:R-:W-:Y:S01]  /*11b30*/  IMAD.SHL.U32 R9, R23.reuse, 0x80, RZ ;  /* 0x0000008017097824 */ /* 0x040fe200078e00ff */
[----:B------:R-:W-:Y:S02]  /*11b40*/  SHF.L.U32 R8, R23, 0x7, RZ ;  /* 0x0000000717087819 */ /* 0x000fe400000006ff */
[----:B------:R-:W-:Y:S02]  /*11b50*/  LOP3.LUT R5, R4, 0xfffffff8, RZ, 0xc0, !PT ;  /* 0xfffffff804057812 */ /* 0x000fe400078ec0ff */
[----:B------:R-:W-:-:S02]  /*11b60*/  LOP3.LUT R9, R9, 0x380, RZ, 0xc0, !PT ;  /* 0x0000038009097812 */ /* 0x000fc400078ec0ff */
[----:B------:R-:W-:Y:S01]  /*11b70*/  LOP3.LUT R8, R8, 0x380, RZ, 0xc0, !PT ;  /* 0x0000038008087812 */ /* 0x000fe200078ec0ff */
[----:B------:R-:W-:Y:S01]  /*11b80*/  IMAD.IADD R4, R28, 0x1, -R5 ;  /* 0x000000011c047824 */ /* 0x000fe200078e0a05 */
[----:B------:R-:W-:Y:S02]  /*11b90*/  F2FP.F16.E4M3.UNPACK_B R46, R14.H1 ;  /* 0x0000000eff2e723e */ /* 0x000fe400030006ff */
[----:B------:R-:W-:Y:S02]  /*11ba0*/  SHF.R.U32.HI R8, RZ, 0x3, R8 ;  /* 0x00000003ff087819 */ /* 0x000fe40000011608 */
[----:B------:R-:W-:Y:S01]  /*11bb0*/  LEA.HI R4, R27, R4, RZ, 0x1c ;  /* 0x000000041b047211 */ /* 0x000fe200078fe0ff */
[--C-:B------:R-:W-:Y:S01]  /*11bc0*/  HADD2.F32 R44, -RZ, R46.reuse.H0_H0 ;  /* 0x2000002eff2c7230 */ /* 0x100fe20000004100 */
[----:B0-----:R-:W-:Y:S01]  /*11bd0*/  F2FP.F16.E4M3.UNPACK_B R37, R0.H1 ;  /* 0x00000000ff25723e */ /* 0x001fe200030006ff */
[----:B------:R-:W-:Y:S01]  /*11be0*/  HADD2.F32 R47, -RZ, R46.H1_H1 ;  /* 0x3000002eff2f7230 */ /* 0x000fe20000004100 */
[----:B------:R-:W-:Y:S01]  /*11bf0*/  SHF.R.S32.HI R7, RZ, 0x1f, R4 ;  /* 0x0000001fff077819 */ /* 0x000fe20000011404 */
[----:B------:R-:W-:-:S02]  /*11c00*/  IMAD.SHL.U32 R5, R4, 0x10, RZ ;  /* 0x0000001004057824 */ /* 0x000fc400078e00ff */
[--C-:B------:R-:W-:Y:S01]  /*11c10*/  HADD2.F32 R40, -RZ, R37.reuse.H0_H0 ;  /* 0x20000025ff287230 */ /* 0x100fe20000004100 */
[----:B------:R-:W-:Y:S01]  /*11c20*/  LEA.HI R7, R7, R4, RZ, 0x3 ;  /* 0x0000000407077211 */ /* 0x000fe200078f18ff */
[----:B------:R-:W-:Y:S01]  /*11c30*/  HADD2.F32 R41, -RZ, R37.H1_H1 ;  /* 0x30000025ff297230 */ /* 0x000fe20000004100 */
[----:B------:R-:W-:Y:S02]  /*11c40*/  LOP3.LUT R5, R9, 0x70, R5, 0xf8, !PT ;  /* 0x0000007009057812 */ /* 0x000fe400078ef805 */
[----:B------:R-:W-:Y:S01]  /*11c50*/  F2FP.F16.E4M3.UNPACK_B R37, R0 ;  /* 0x00000000ff25723e */ /* 0x000fe200020006ff */
[----:B------:R-:W-:Y:S01]  /*11c60*/  IMAD.SHL.U32 R7, R7, 0x800, RZ ;  /* 0x0000080007077824 */ /* 0x000fe200078e00ff */
[----:B------:R-:W-:-:S04]  /*11c70*/  LOP3.LUT R4, R5, R8, RZ, 0x3c, !PT ;  /* 0x0000000805047212 */ /* 0x000fc800078e3cff */
[----:B------:R-:W-:-:S04]  /*11c80*/  LOP3.LUT R7, R7, 0xffffc000, RZ, 0xc0, !PT ;  /* 0xffffc00007077812 */ /* 0x000fc800078ec0ff */
[----:B--2---:R-:W-:Y:S02]  /*11c90*/  IADD3 R9, R4, R7, R6 ;  /* 0x0000000704097210 */ /* 0x004fe40007ffe006 */
[----:B---3--:R-:W0:Y:S03]  /*11ca0*/  LDS.128 R4, [R61+0x20400] ;  /* 0x020400003d047984 */ /* 0x008e260000000c00 */
[----:B------:R-:W-:-:S05]  /*11cb0*/  IMAD.IADD R24, R22, 0x1, R9 ;  /* 0x0000000116187824 */ /* 0x000fca00078e0209 */
[----:B------:R-:W1:Y:S01]  /*11cc0*/  LDS.128 R8, [R24+0x20400] ;  /* 0x0204000018087984 */ /* 0x000e620000000c00 */
[----:B0-----:R-:W-:Y:S02]  /*11cd0*/  F2FP.F16.E4M3.UNPACK_B R31, R4.H1 ;  /* 0x00000004ff1f723e */ /* 0x001fe400030006ff */
[-C--:B------:R-:W-:Y:S02]  /*11ce0*/  F2FP.F16.E4M3.UNPACK_B R42, R5.reuse ;  /* 0x00000005ff2a723e */ /* 0x080fe400020006ff */
[----:B------:R-:W-:Y:S02]  /*11cf0*/  F2FP.F16.E4M3.UNPACK_B R38, R5.H1 ;  /* 0x00000005ff26723e */ /* 0x000fe400030006ff */
[----:B-1----:R-:W-:Y:S02]  /*11d00*/  F2FP.F16.E4M3.UNPACK_B R36, R8.H1 ;  /* 0x00000008ff24723e */ /* 0x002fe400030006ff */
[----:B------:R-:W-:Y:S02]  /*11d10*/  F2FP.F16.E4M3.UNPACK_B R34, R4 ;  /* 0x00000004ff22723e */ /* 0x000fe400020006ff */
[-C--:B------:R-:W-:Y:S01]  /*11d20*/  F2FP.F16.E4M3.UNPACK_B R4, R7.reuse ;  /* 0x00000007ff04723e */ /* 0x080fe200020006ff */
[--C-:B------:R-:W-:Y:S01]  /*11d30*/  HADD2.F32 R5, -RZ, R36.reuse.H0_H0 ;  /* 0x20000024ff057230 */ /* 0x100fe20000004100 */
[----:B------:R-:W-:Y:S01]  /*11d40*/  F2FP.F16.E4M3.UNPACK_B R26, R7.H1 ;  /* 0x00000007ff1a723e */ /* 0x000fe200030006ff */
[----:B------:R-:W-:Y:S01]  /*11d50*/  HADD2.F32 R7, -RZ, R31.H0_H0 ;  /* 0x2000001fff077230 */ /* 0x000fe20000004100 */
[----:B------:R-:W-:Y:S01]  /*11d60*/  F2FP.F16.E4M3.UNPACK_B R35, R8 ;  /* 0x00000008ff23723e */ /* 0x000fe200020006ff */
[----:B------:R-:W-:Y:S01]  /*11d70*/  HADD2.F32 R36, -RZ, R36.H1_H1 ;  /* 0x30000024ff247230 */ /* 0x000fe20000004100 */
[-C--:B------:R-:W-:Y:S01]  /*11d80*/  F2FP.F16.E4M3.UNPACK_B R43, R9.reuse ;  /* 0x00000009ff2b723e */ /* 0x080fe200020006ff */
[C---:B------:R-:W-:Y:S01]  /*11d90*/  FMUL.FTZ R8, R5.reuse, R44 ;  /* 0x0000002c05087220 */ /* 0x040fe20000410000 */
[----:B------:R-:W-:Y:S01]  /*11da0*/  F2FP.F16.E4M3.UNPACK_B R39, R9.H1 ;  /* 0x00000009ff27723e */ /* 0x000fe200030006ff */
[----:B------:R-:W-:Y:S01]  /*11db0*/  FMUL.FTZ R9, R5, R40 ;  /* 0x0000002805097220 */ /* 0x000fe20000410000 */
[----:B------:R-:W-:Y:S01]  /*11dc0*/  F2FP.F16.E4M3.UNPACK_B R30, R10 ;  /* 0x0000000aff1e723e */ /* 0x000fe200020006ff */
[----:B------:R-:W-:Y:S01]  /*11dd0*/  FFMA.FTZ R5, R7, R40, -R8 ;  /* 0x0000002807057223 */ /* 0x000fe20000010808 */
[----:B------:R-:W-:-:S02]  /*11de0*/  HADD2.F32 R8, -RZ, R35.H0_H0 ;  /* 0x20000023ff087230 */ /* 0x000fc40000004100 */
[----:B------:R-:W-:Y:S01]  /*11df0*/  FFMA.FTZ R7, R7, R44, R9 ;  /* 0x0000002c07077223 */ /* 0x000fe20000010009 */
[----:B------:R-:W-:Y:S01]  /*11e00*/  F2FP.F16.E4M3.UNPACK_B R44, R14 ;  /* 0x0000000eff2c723e */ /* 0x000fe200020006ff */
[----:B------:R-:W-:Y:S01]  /*11e10*/  HADD2.F32 R9, -RZ, R37.H0_H0 ;  /* 0x20000025ff097230 */ /* 0x000fe20000004100 */
[----:B------:R-:W-:Y:S01]  /*11e20*/  F2FP.F16.E4M3.UNPACK_B R45, R10.H1 ;  /* 0x0000000aff2d723e */ /* 0x000fe200030006ff */
[----:B------:R-:W-:Y:S02]  /*11e30*/  HADD2.F32 R10, -RZ, R31.H1_H1 ;  /* 0x3000001fff0a7230 */ /* 0x000fe40000004100 */
[C---:B------:R-:W-:Y:S01]  /*11e40*/  FMUL.FTZ R51, R36.reuse, R47 ;  /* 0x0000002f24337220 */ /* 0x040fe20000410000 */
[----:B------:R-:W-:Y:S02]  /*11e50*/  HADD2.F32 R40, -RZ, R44.H0_H0 ;  /* 0x2000002cff287230 */ /* 0x000fe40000004100 */
[----:B------:R-:W-:Y:S01]  /*11e60*/  FMUL.FTZ R46, R36, R41 ;  /* 0x00000029242e7220 */ /* 0x000fe20000410000 */
[----:B------:R-:W-:-:S02]  /*11e70*/  HADD2.F32 R31, -RZ, R34.H0_H0 ;  /* 0x20000022ff1f7230 */ /* 0x000fc40000004100 */
[C---:B------:R-:W-:Y:S01]  /*11e80*/  FMUL.FTZ R49, R8.reuse, R9 ;  /* 0x0000000908317220 */ /* 0x040fe20000410000 */
[----:B------:R-:W-:Y:S02]  /*11e90*/  HADD2.F32 R35, -RZ, R35.H1_H1 ;  /* 0x30000023ff237230 */ /* 0x000fe40000004100 */
[-C--:B------:R-:W-:Y:S01]  /*11ea0*/  FMUL.FTZ R36, R8, R40.reuse ;  /* 0x0000002808247220 */ /* 0x080fe20000410000 */
[C---:B------:R-:W-:Y:S01]  /*11eb0*/  FFMA.FTZ R8, R10.reuse, R41, -R51 ;  /* 0x000000290a087223 */ /* 0x040fe20000010833 */
[----:B------:R-:W-:Y:S01]  /*11ec0*/  F2FP.F16.E4M3.UNPACK_B R41, R3.H1 ;  /* 0x00000003ff29723e */ /* 0x000fe200030006ff */
[----:B------:R-:W-:Y:S01]  /*11ed0*/  FFMA.FTZ R10, R10, R47, R46 ;  /* 0x0000002f0a0a7223 */ /* 0x000fe2000001002e */
[C---:B------:R-:W-:Y:S01]  /*11ee0*/  FFMA.FTZ R9, R31.reuse, R9, -R36 ;  /* 0x000000091f097223 */ /* 0x040fe20000010824 */
[----:B------:R-:W-:Y:S01]  /*11ef0*/  FFMA.FTZ R31, R31, R40, R49 ;  /* 0x000000281f1f7223 */ /* 0x000fe20000010031 */
[----:B------:R-:W-:Y:S01]  /*11f00*/  F2FP.F16.E4M3.UNPACK_B R49, R15.H1 ;  /* 0x0000000fff31723e */ /* 0x000fe200030006ff */
[----:B------:R-:W-:Y:S01]  /*11f10*/  HADD2.F32 R46, -RZ, R44.H1_H1 ;  /* 0x3000002cff2e7230 */ /* 0x000fe20000004100 */
[-C--:B------:R-:W-:Y:S01]  /*11f20*/  F2FP.F16.E4M3.UNPACK_B R33, R6.reuse.H1 ;  /* 0x00000006ff21723e */ /* 0x080fe200030006ff */
[----:B------:R-:W-:Y:S01]  /*11f30*/  HADD2.F32 R40, -RZ, R37.H1_H1 ;  /* 0x30000025ff287230 */ /* 0x000fe20000004100 */
[----:B------:R-:W-:Y:S01]  /*11f40*/  F2FP.F16.E4M3.UNPACK_B R29, R6 ;  /* 0x00000006ff1d723e */ /* 0x000fe200020006ff */
[----:B------:R-:W-:-:S02]  /*11f50*/  HADD2.F32 R36, -RZ, R34.H1_H1 ;  /* 0x30000022ff247230 */ /* 0x000fc40000004100 */
[C---:B------:R-:W-:Y:S01]  /*11f60*/  FMUL.FTZ R51, R35.reuse, R46 ;  /* 0x0000002e23337220 */ /* 0x040fe20000410000 */
[----:B------:R-:W-:Y:S02]  /*11f70*/  HADD2.F32 R47, -RZ, R49.H0_H0 ;  /* 0x20000031ff2f7230 */ /* 0x000fe40000004100 */
[----:B------:R-:W-:Y:S01]  /*11f80*/  FMUL.FTZ R35, R35, R40 ;  /* 0x0000002823237220 */ /* 0x000fe20000410000 */
[----:B------:R-:W-:Y:S01]  /*11f90*/  HADD2.F32 R34, -RZ, R39.H0_H0 ;  /* 0x20000027ff227230 */ /* 0x000fe20000004100 */
[-C--:B------:R-:W-:Y:S01]  /*11fa0*/  F2FP.F16.E4M3.UNPACK_B R6, R11.reuse ;  /* 0x0000000bff06723e */ /* 0x080fe200020006ff */
[----:B------:R-:W-:Y:S01]  /*11fb0*/  HADD2.F32 R44, -RZ, R41.H0_H0 ;  /* 0x20000029ff2c7230 */ /* 0x000fe20000004100 */
[----:B------:R-:W-:Y:S01]  /*11fc0*/  F2FP.F16.E4M3.UNPACK_B R11, R11.H1 ;  /* 0x0000000bff0b723e */ /* 0x000fe200030006ff */
[----:B------:R-:W-:Y:S02]  /*11fd0*/  HADD2.F32 R37, -RZ, R38.H0_H0 ;  /* 0x20000026ff257230 */ /* 0x000fe40000004100 */
[----:B------:R-:W-:Y:S01]  /*11fe0*/  FMUL.FTZ R48, R34, R47 ;  /* 0x0000002f22307220 */ /* 0x000fe20000410000 */
[----:B------:R-:W-:-:S02]  /*11ff0*/  HADD2.F32 R39, -RZ, R39.H1_H1 ;  /* 0x30000027ff277230 */ /* 0x000fc40000004100 */
[----:B------:R-:W-:Y:S01]  /*12000*/  FMUL.FTZ R50, R34, R44 ;  /* 0x0000002c22327220 */ /* 0x000fe20000410000 */
[C---:B------:R-:W-:Y:S01]  /*12010*/  FFMA.FTZ R34, R36.reuse, R40, -R51 ;  /* 0x0000002824227223 */ /* 0x040fe20000010833 */
[----:B------:R-:W-:Y:S01]  /*12020*/  FFMA.FTZ R36, R36, R46, R35 ;  /* 0x0000002e24247223 */ /* 0x000fe20000010023 */
[C---:B------:R-:W-:Y:S01]  /*12030*/  FFMA.FTZ R35, R37.reuse, R44, -R48 ;  /* 0x0000002c25237223 */ /* 0x040fe20000010830 */
[----:B------:R-:W-:Y:S01]  /*12040*/  F2FP.F16.E4M3.UNPACK_B R48, R15 ;  /* 0x0000000fff30723e */ /* 0x000fe200020006ff */
[----:B------:R-:W-:Y:S01]  /*12050*/  FFMA.FTZ R37, R37, R47, R50 ;  /* 0x0000002f25257223 */ /* 0x000fe20000010032 */
[----:B------:R-:W-:Y:S01]  /*12060*/  F2FP.F16.E4M3.UNPACK_B R44, R3 ;  /* 0x00000003ff2c723e */ /* 0x000fe200020006ff */
[----:B------:R-:W-:Y:S02]  /*12070*/  HADD2.F32 R50, -RZ, R49.H1_H1 ;  /* 0x30000031ff327230 */ /* 0x000fe40000004100 */
[----:B------:R-:W-:Y:S02]  /*12080*/  HADD2.F32 R40, -RZ, R38.H1_H1 ;  /* 0x30000026ff287230 */ /* 0x000fe40000004100 */
[----:B------:R-:W-:-:S02]  /*12090*/  HADD2.F32 R49, -RZ, R48.H0_H0 ;  /* 0x20000030ff317230 */ /* 0x000fc40000004100 */
[C---:B------:R-:W-:Y:S01]  /*120a0*/  FMUL.FTZ R51, R39.reuse, R50 ;  /* 0x0000003227337220 */ /* 0x040fe20000410000 */
[----:B------:R-:W-:Y:S02]  /*120b0*/  HADD2.F32 R38, -RZ, R43.H0_H0 ;  /* 0x2000002bff267230 */ /* 0x000fe40000004100 */
[----:B------:R-:W-:Y:S02]  /*120c0*/  HADD2.F32 R46, -RZ, R44.H0_H0 ;  /* 0x2000002cff2e7230 */ /* 0x000fe40000004100 */
[----:B------:R-:W-:Y:S02]  /*120d0*/  HADD2.F32 R47, -RZ, R41.H1_H1 ;  /* 0x30000029ff2f7230 */ /* 0x000fe40000004100 */
[C---:B------:R-:W-:Y:S01]  /*120e0*/  FMUL.FTZ R52, R38.reuse, R49 ;  /* 0x0000003126347220 */ /* 0x040fe20000410000 */
[----:B------:R-:W-:Y:S02]  /*120f0*/  HADD2.F32 R41, -RZ, R42.H0_H0 ;  /* 0x2000002aff297230 */ /* 0x000fe40000004100 */
[----:B------:R-:W-:Y:S01]  /*12100*/  FMUL.FTZ R54, R38, R46 ;  /* 0x0000002e26367220 */ /* 0x000fe20000410000 */
[-C--:B------:R-:W-:Y:S01]  /*12110*/  FMUL.FTZ R39, R39, R47.reuse ;  /* 0x0000002f27277220 */ /* 0x080fe20000410000 */
[C---:B------:R-:W-:Y:S01]  /*12120*/  FFMA.FTZ R38, R40.reuse, R47, -R51 ;  /* 0x0000002f28267223 */ /* 0x040fe20000010833 */
[----:B------:R-:W-:Y:S01]  /*12130*/  HADD2.F32 R51, -RZ, R48.H1_H1 ;  /* 0x30000030ff337230 */ /* 0x000fe20000004100 */
[----:B------:R-:W-:Y:S01]  /*12140*/  F2FP.F16.E4M3.UNPACK_B R48, R12.H1 ;  /* 0x0000000cff30723e */ /* 0x000fe200030006ff */
[----:B------:R-:W-:Y:S01]  /*12150*/  FFMA.FTZ R40, R40, R50, R39 ;  /* 0x0000003228287223 */ /* 0x000fe20000010027 */
[C---:B------:R-:W-:Y:S01]  /*12160*/  FFMA.FTZ R39, R41.reuse, R46, -R52 ;  /* 0x0000002e29277223 */ /* 0x040fe20000010834 */
[----:B------:R-:W-:Y:S01]  /*12170*/  FFMA.FTZ R41, R41, R49, R54 ;  /* 0x0000003129297223 */ /* 0x000fe20000010036 */
[----:B------:R-:W-:Y:S01]  /*12180*/  F2FP.F16.E4M3.UNPACK_B R50, R20.H1 ;  /* 0x00000014ff32723e */ /* 0x000fe200030006ff */
[----:B------:R-:W-:Y:S01]  /*12190*/  HADD2.F32 R47, -RZ, R44.H1_H1 ;  /* 0x3000002cff2f7230 */ /* 0x000fe20000004100 */
[----:B------:R-:W-:Y:S01]  /*121a0*/  F2FP.SATFINITE.E4M3.F32.PACK_AB_MERGE_C R37, R40, R37, RZ ;  /* 0x000000252825723e */ /* 0x000fe200048070ff */
[----:B------:R-:W-:-:S02]  /*121b0*/  HADD2.F32 R46, -RZ, R45.H0_H0 ;  /* 0x2000002dff2e7230 */ /* 0x000fc40000004100 */
[----:B------:R-:W-:Y:S02]  /*121c0*/  HADD2.F32 R49, -RZ, R48.H0_H0 ;  /* 0x20000030ff317230 */ /* 0x000fe40000004100 */
[----:B------:R-:W-:Y:S02]  /*121d0*/  HADD2.F32 R44, -RZ, R42.H1_H1 ;  /* 0x3000002aff2c7230 */ /* 0x000fe40000004100 */
[----:B------:R-:W-:Y:S02]  /*121e0*/  HADD2.F32 R42, -RZ, R43.H1_H1 ;  /* 0x3000002bff2a7230 */ /* 0x000fe40000004100 */
[----:B------:R-:W-:Y:S01]  /*121f0*/  FMUL.FTZ R55, R46, R49 ;  /* 0x000000312e377220 */ /* 0x000fe20000410000 */
[----:B------:R-:W-:Y:S02]  /*12200*/  HADD2.F32 R52, -RZ, R50.H0_H0 ;  /* 0x20000032ff347230 */ /* 0x000fe40000004100 */
[----:B------:R-:W-:Y:S02]  /*12210*/  HADD2.F32 R43, -RZ, R33.H0_H0 ;  /* 0x20000021ff2b7230 */ /* 0x000fe40000004100 */
[C---:B------:R-:W-:Y:S01]  /*12220*/  FMUL.FTZ R53, R42.reuse, R51 ;  /* 0x000000332a357220 */ /* 0x040fe20000410000 */
[----:B------:R-:W-:Y:S01]  /*12230*/  FMUL.FTZ R54, R42, R47 ;  /* 0x0000002f2a367220 */ /* 0x000fe20000410000 */
[----:B------:R-:W-:Y:S01]  /*12240*/  FMUL.FTZ R56, R46, R52 ;  /* 0x000000342e387220 */ /* 0x000fe20000410000 */
[----:B------:R-:W-:-:S02]  /*12250*/  HADD2.F32 R45, -RZ, R45.H1_H1 ;  /* 0x3000002dff2d7230 */ /* 0x000fc40000004100 */
[----:B------:R-:W-:Y:S01]  /*12260*/  FFMA.FTZ R55, R43, R52, R55 ;  /* 0x000000342b377223 */ /* 0x000fe20000010037 */
[----:B------:R-:W-:Y:S02]  /*12270*/  HADD2.F32 R52, -RZ, R50.H1_H1 ;  /* 0x30000032ff347230 */ /* 0x000fe40000004100 */
[C---:B------:R-:W-:Y:S01]  /*12280*/  FFMA.FTZ R42, R44.reuse, R47, -R53 ;  /* 0x0000002f2c2a7223 */ /* 0x040fe20000010835 */
[----:B------:R-:W-:Y:S01]  /*12290*/  HADD2.F32 R48, -RZ, R48.H1_H1 ;  /* 0x30000030ff307230 */ /* 0x000fe20000004100 */
[----:B------:R-:W-:Y:S01]  /*122a0*/  F2FP.F16.E4M3.UNPACK_B R47, R20 ;  /* 0x00000014ff2f723e */ /* 0x000fe200020006ff */
[----:B------:R-:W-:Y:S01]  /*122b0*/  FFMA.FTZ R44, R44, R51, R54 ;  /* 0x000000332c2c7223 */ /* 0x000fe20000010036 */
[----:B------:R-:W-:Y:S01]  /*122c0*/  HADD2.F32 R33, -RZ, R33.H1_H1 ;  /* 0x30000021ff217230 */ /* 0x000fe20000004100 */
[----:B------:R-:W-:Y:S01]  /*122d0*/  F2FP.F16.E4M3.UNPACK_B R46, R12 ;  /* 0x0000000cff2e723e */ /* 0x000fe200020006ff */
[----:B------:R-:W-:Y:S01]  /*122e0*/  FMUL.FTZ R54, R45, R52 ;  /* 0x000000342d367220 */ /* 0x000fe20000410000 */
[----:B------:R-:W-:Y:S01]  /*122f0*/  FFMA.FTZ R56, R43, R49, -R56 ;  /* 0x000000312b387223 */ /* 0x000fe20000010838 */
[----:B------:R-:W-:Y:S01]  /*12300*/  FMUL.FTZ R45, R45, R48 ;  /* 0x000000302d2d7220 */ /* 0x000fe20000410000 */
[----:B------:R-:W-:-:S02]  /*12310*/  HADD2.F32 R50, -RZ, R47.H0_H0 ;  /* 0x2000002fff327230 */ /* 0x000fc40000004100 */
[C---:B------:R-:W-:Y:S01]  /*12320*/  FFMA.FTZ R51, R33.reuse, R48, -R54 ;  /* 0x0000003021337223 */ /* 0x040fe20000010836 */
[----:B------:R-:W-:Y:S02]  /*12330*/  HADD2.F32 R43, -RZ, R30.H0_H0 ;  /* 0x2000001eff2b7230 */ /* 0x000fe40000004100 */
[----:B------:R-:W-:Y:S01]  /*12340*/  FFMA.FTZ R58, R33, R52, R45 ;  /* 0x00000034213a7223 */ /* 0x000fe2000001002d */
[----:B------:R-:W-:Y:S01]  /*12350*/  HADD2.F32 R48, -RZ, R46.H0_H0 ;  /* 0x2000002eff307230 */ /* 0x000fe20000004100 */
[----:B------:R-:W-:Y:S01]  /*12360*/  F2FP.F16.E4M3.UNPACK_B R45, R21.H1 ;  /* 0x00000015ff2d723e */ /* 0x000fe200030006ff */
[----:B------:R-:W-:Y:S02]  /*12370*/  HADD2.F32 R33, -RZ, R29.H0_H0 ;  /* 0x2000001dff217230 */ /* 0x000fe40000004100 */
[C---:B------:R-:W-:Y:S01]  /*12380*/  FMUL.FTZ R52, R43.reuse, R50 ;  /* 0x000000322b347220 */ /* 0x040fe20000410000 */
[----:B------:R-:W-:Y:S02]  /*12390*/  HADD2.F32 R47, -RZ, R47.H1_H1 ;  /* 0x3000002fff2f7230 */ /* 0x000fe40000004100 */
[----:B------:R-:W-:Y:S01]  /*123a0*/  FMUL.FTZ R54, R43, R48 ;  /* 0x000000302b367220 */ /* 0x000fe20000410000 */
[----:B------:R-:W-:-:S02]  /*123b0*/  HADD2.F32 R30, -RZ, R30.H1_H1 ;  /* 0x3000001eff1e7230 */ /* 0x000fc40000004100 */
[C---:B------:R-:W-:Y:S01]  /*123c0*/  FFMA.FTZ R52, R33.reuse, R48, -R52 ;  /* 0x0000003021347223 */ /* 0x040fe20000010834 */
[----:B------:R-:W-:Y:S02]  /*123d0*/  HADD2.F32 R46, -RZ, R46.H1_H1 ;  /* 0x3000002eff2e7230 */ /* 0x000fe40000004100 */
[----:B------:R-:W-:Y:S01]  /*123e0*/  FFMA.FTZ R54, R33, R50, R54 ;  /* 0x0000003221367223 */ /* 0x000fe20000010036 */
[----:B------:R-:W-:Y:S02]  /*123f0*/  HADD2.F32 R29, -RZ, R29.H1_H1 ;  /* 0x3000001dff1d7230 */ /* 0x000fe40000004100 */
[C---:B------:R-:W-:Y:S01]  /*12400*/  FMUL.FTZ R48, R30.reuse, R47 ;  /* 0x0000002f1e307220 */ /* 0x040fe20000410000 */
[----:B------:R-:W-:Y:S01]  /*12410*/  F2FP.F16.E4M3.UNPACK_B R33, R13.H1 ;  /* 0x0000000dff21723e */ /* 0x000fe200030006ff */
[-C--:B------:R-:W-:Y:S01]  /*12420*/  FMUL.FTZ R50, R30, R46.reuse ;  /* 0x0000002e1e327220 */ /* 0x080fe20000410000 */
[----:B------:R-:W-:Y:S02]  /*12430*/  HADD2.F32 R30, -RZ, R11.H0_H0 ;  /* 0x2000000bff1e7230 */ /* 0x000fe40000004100 */
[----:B------:R-:W-:Y:S01]  /*12440*/  FFMA.FTZ R49, R29, R46, -R48 ;  /* 0x0000002e1d317223 */ /* 0x000fe20000010830 */
[----:B------:R-:W-:-:S02]  /*12450*/  HADD2.F32 R46, -RZ, R45.H0_H0 ;  /* 0x2000002dff2e7230 */ /* 0x000fc40000004100 */
[----:B------:R-:W-:Y:S01]  /*12460*/  FFMA.FTZ R47, R29, R47, R50 ;  /* 0x0000002f1d2f7223 */ /* 0x000fe20000010032 */
[----:B------:R-:W-:Y:S02]  /*12470*/  HADD2.F32 R43, -RZ, R33.H0_H0 ;  /* 0x20000021ff2b7230 */ /* 0x000fe40000004100 */
[--C-:B------:R-:W-:Y:S02]  /*12480*/  HADD2.F32 R29, -RZ, R26.reuse.H0_H0 ;  /* 0x2000001aff1d7230 */ /* 0x100fe40000004100 */
[C---:B------:R-:W-:Y:S01]  /*12490*/  FMUL.FTZ R48, R30.reuse, R46 ;  /* 0x0000002e1e307220 */ /* 0x040fe20000410000 */
[----:B------:R-:W-:Y:S02]  /*124a0*/  HADD2.F32 R45, -RZ, R45.H1_H1 ;  /* 0x3000002dff2d7230 */ /* 0x000fe40000004100 */
[-C--:B------:R-:W-:Y:S01]  /*124b0*/  FMUL.FTZ R50, R30, R43.reuse ;  /* 0x0000002b1e327220 */ /* 0x080fe20000410000 */
[----:B------:R-:W-:Y:S02]  /*124c0*/  HADD2.F32 R11, -RZ, R11.H1_H1 ;  /* 0x3000000bff0b7230 */ /* 0x000fe40000004100 */
[----:B------:R-:W-:Y:S01]  /*124d0*/  FFMA.FTZ R48, R29, R43, -R48 ;  /* 0x0000002b1d307223 */ /* 0x000fe20000010830 */
[----:B------:R-:W-:Y:S01]  /*124e0*/  HADD2.F32 R33, -RZ, R33.H1_H1 ;  /* 0x30000021ff217230 */ /* 0x000fe20000004100 */
[----:B------:R-:W-:Y:S01]  /*124f0*/  F2FP.F16.E4M3.UNPACK_B R30, R13 ;  /* 0x0000000dff1e723e */ /* 0x000fe200020006ff */
[----:B------:R-:W-:-:S02]  /*12500*/  HADD2.F32 R26, -RZ, R26.H1_H1 ;  /* 0x3000001aff1a7230 */ /* 0x000fc40000004100 */
[C---:B------:R-:W-:Y:S01]  /*12510*/  FMUL.FTZ R53, R11.reuse, R45 ;  /* 0x0000002d0b357220 */ /* 0x040fe20000410000 */
[----:B------:R-:W-:Y:S01]  /*12520*/  F2FP.F16.E4M3.UNPACK_B R43, R21 ;  /* 0x00000015ff2b723e */ /* 0x000fe200020006ff */
[-C--:B------:R-:W-:Y:S01]  /*12530*/  FMUL.FTZ R60, R11, R33.reuse ;  /* 0x000000210b3c7220 */ /* 0x080fe20000410000 */
[----:B------:R-:W-:Y:S01]  /*12540*/  FFMA.FTZ R50, R29, R46, R50 ;  /* 0x0000002e1d327223 */ /* 0x000fe20000010032 */
[C---:B------:R-:W-:Y:S01]  /*12550*/  FFMA.FTZ R57, R26.reuse, R33, -R53 ;  /* 0x000000211a397223 */ /* 0x040fe20000010835 */
[--C-:B------:R-:W-:Y:S02]  /*12560*/  HADD2.F32 R29, -RZ, R30.reuse.H0_H0 ;  /* 0x2000001eff1d7230 */ /* 0x100fe40000004100 */
[----:B------:R-:W-:Y:S01]  /*12570*/  FFMA.FTZ R59, R26, R45, R60 ;  /* 0x0000002d1a3b7223 */ /* 0x000fe2000001003c */
[----:B------:R-:W-:Y:S02]  /*12580*/  HADD2.F32 R33, -RZ, R30.H1_H1 ;  /* 0x3000001eff217230 */ /* 0x000fe40000004100 */
[----:B------:R-:W-:-:S02]  /*12590*/  HADD2.F32 R30, -RZ, R43.H0_H0 ;  /* 0x2000002bff1e7230 */ /* 0x000fc40000004100 */
[----:B------:R-:W-:Y:S01]  /*125a0*/  HADD2.F32 R43, -RZ, R43.H1_H1 ;  /* 0x3000002bff2b7230 */ /* 0x000fe20000004100 */
[----:B------:R-:W-:Y:S01]  /*125b0*/  F2FP.SATFINITE.E4M3.F32.PACK_AB_MERGE_C R50, R59, R50, RZ ;  /* 0x000000323b32723e */ /* 0x000fe200048070ff */
[--C-:B------:R-:W-:Y:S02]  /*125c0*/  HADD2.F32 R26, -RZ, R6.reuse.H1_H1 ;  /* 0x30000006ff1a7230 */ /* 0x100fe40000004100 */
[----:B------:R-:W-:Y:S02]  /*125d0*/  HADD2.F32 R11, -RZ, R6.H0_H0 ;  /* 0x20000006ff0b7230 */ /* 0x000fe40000004100 */
[--C-:B------:R-:W-:Y:S02]  /*125e0*/  HADD2.F32 R6, -RZ, R4.reuse.H0_H0 ;  /* 0x20000004ff067230 */ /* 0x100fe40000004100 */
[C---:B------:R-:W-:Y:S01]  /*125f0*/  FMUL.FTZ R53, R26.reuse, R43 ;  /* 0x0000002b1a357220 */ /* 0x040fe20000410000 */
[----:B------:R-:W-:Y:S02]  /*12600*/  HADD2.F32 R4, -RZ, R4.H1_H1 ;  /* 0x30000004ff047230 */ /* 0x000fe40000004100 */
[----:B------:R-:W-:Y:S01]  /*12610*/  FMUL.FTZ R46, R26, R33 ;  /* 0x000000211a2e7220 */ /* 0x000fe20000410000 */
[CC--:B------:R-:W-:Y:S01]  /*12620*/  FMUL.FTZ R45, R11.reuse, R30.reuse ;  /* 0x0000001e0b2d7220 */ /* 0x0c0fe20000410000 */
[----:B------:R-:W-:Y:S01]  /*12630*/  FMUL.FTZ R11, R11, R29 ;  /* 0x0000001d0b0b7220 */ /* 0x000fe20000410000 */
[C---:B------:R-:W-:Y:S01]  /*12640*/  FFMA.FTZ R26, R4.reuse, R33, -R53 ;  /* 0x00000021041a7223 */ /* 0x040fe20000010835 */
[----:B------:R-:W-:Y:S01]  /*12650*/  FFMA.FTZ R46, R4, R43, R46 ;  /* 0x0000002b042e7223 */ /* 0x000fe2000001002e */
[----:B------:R-:W-:Y:S01]  /*12660*/  F2FP.SATFINITE.E4M3.F32.PACK_AB_MERGE_C R4, R8, R5, RZ ;  /* 0x000000050804723e */ /* 0x000fe200048070ff */
[C---:B------:R-:W-:Y:S01]  /*12670*/  FFMA.FTZ R45, R6.reuse, R29, -R45 ;  /* 0x0000001d062d7223 */ /* 0x040fe2000001082d */
[----:B------:R-:W-:Y:S01]  /*12680*/  FFMA.FTZ R11, R6, R30, R11 ;  /* 0x0000001e060b7223 */ /* 0x000fe2000001000b */
[----:B------:R-:W-:-:S02]  /*12690*/  F2FP.SATFINITE.E4M3.F32.PACK_AB_MERGE_C R8, R10, R7, RZ ;  /* 0x000000070a08723e */ /* 0x000fc400048070ff */
[----:B------:R-:W-:Y:S02]  /*126a0*/  F2FP.SATFINITE.E4M3.F32.PACK_AB_MERGE_C R5, R38, R35, RZ ;  /* 0x000000232605723e */ /* 0x000fe400048070ff */
[----:B------:R-:W-:Y:S02]  /*126b0*/  F2FP.SATFINITE.E4M3.F32.PACK_AB_MERGE_C R6, R51, R56, RZ ;  /* 0x000000383306723e */ /* 0x000fe400048070ff */
[----:B------:R-:W-:Y:S02]  /*126c0*/  F2FP.SATFINITE.E4M3.F32.PACK_AB_MERGE_C R7, R57, R48, RZ ;  /* 0x000000303907723e */ /* 0x000fe400048070ff */
[----:B------:R-:W-:Y:S02]  /*126d0*/  F2FP.SATFINITE.E4M3.F32.PACK_AB_MERGE_C R10, R58, R55, RZ ;  /* 0x000000373a0a723e */ /* 0x000fe400048070ff */
[----:B------:R-:W-:Y:S02]  /*126e0*/  F2FP.SATFINITE.E4M3.F32.PACK_AB_MERGE_C R4, R34, R9, R4 ;  /* 0x000000092204723e */ /* 0x000fe40004807004 */
[----:B------:R-:W-:-:S02]  /*126f0*/  F2FP.SATFINITE.E4M3.F32.PACK_AB_MERGE_C R5, R42, R39, R5 ;  /* 0x000000272a05723e */ /* 0x000fc40004807005 */
[----:B------:R-:W-:Y:S02]  /*12700*/  F2FP.SATFINITE.E4M3.F32.PACK_AB_MERGE_C R6, R49, R52, R6 ;  /* 0x000000343106723e */ /* 0x000fe40004807006 */
[----:B------:R-:W-:Y:S02]  /*12710*/  F2FP.SATFINITE.E4M3.F32.PACK_AB_MERGE_C R7, R26, R45, R7 ;  /* 0x0000002d1a07723e */ /* 0x000fe40004807007 */
[----:B------:R-:W-:Y:S02]  /*12720*/  F2FP.SATFINITE.E4M3.F32.PACK_AB_MERGE_C R8, R36, R31, R8 ;  /* 0x0000001f2408723e */ /* 0x000fe40004807008 */
[----:B------:R-:W-:Y:S01]  /*12730*/  F2FP.SATFINITE.E4M3.F32.PACK_AB_MERGE_C R9, R44, R41, R37 ;  /* 0x000000292c09723e */ /* 0x000fe20004807025 */
[----:B------:R1:W-:Y:S01]  /*12740*/  STS.128 [R61+0x20400], R4 ;  /* 0x020400043d007388 */ /* 0x0003e20000000c00 */
[----:B------:R-:W-:Y:S02]  /*12750*/  F2FP.SATFINITE.E4M3.F32.PACK_AB_MERGE_C R10, R47, R54, R10 ;  /* 0x000000362f0a723e */ /* 0x000fe4000480700a */
[----:B------:R-:W-:-:S05]  /*12760*/  F2FP.SATFINITE.E4M3.F32.PACK_AB_MERGE_C R11, R46, R11, R50 ;  /* 0x0000000b2e0b723e */ /* 0x000fca0004807032 */
[----:B------:R1:W-:Y:S02]  /*12770*/  STS.128 [R24+0x20400], R8 ;  /* 0x0204000818007388 */ /* 0x0003e40000000c00 */
.L_x_477:
[----:B------:R-:W-:Y:S05]  /*12780*/  BSYNC B1 ;  /* 0x0000000000017941 */ /* 0x000fea0003800000 */
.L_x_476:
[----:B------:R-:W-:Y:S04]  /*12790*/  BSSY B1, `(.L_x_478) ;  /* 0x00000cc000017945 */ /* 0x000fe80003800000 */
[----:B------:R-:W-:Y:S05]  /*127a0*/  @P2 BRA `(.L_x_479) ;  /* 0x0000000c00282947 */ /* 0x000fea0003800000 */
[----:B-1----:R-:W2:Y:S04]  /*127b0*/  LDL R6, [R1+0x5c] ;  /* 0x00005c0001067983 */ /* 0x002ea80000100800 */
[----:B------:R-:W3:Y:S01]  /*127c0*/  LDL R61, [R1+0x198] ;  /* 0x00019800013d7983 */ /* 0x000ee20000100800 */
[----:B------:R-:W-:Y:S01]  /*127d0*/  LEA.HI R4, R32, R28, RZ, 0x3 ;  /* 0x0000001c20047211 */ /* 0x000fe200078f18ff */
[C---:B------:R-:W-:Y:S01]  /*127e0*/  VIADD R8, R23.reuse, 0x20 ;  /* 0x0000002017087836 */ /* 0x040fe20000000000 */
[----:B------:R-:W-:Y:S01]  /*127f0*/  F2FP.F16.E4M3.UNPACK_B R42, R14.H1 ;  /* 0x0000000eff2a723e */ /* 0x000fe200030006ff */
[----:B------:R-:W-:Y:S01]  /*12800*/  VIADD R9, R23, 0x20 ;  /* 0x0000002017097836 */ /* 0x000fe20000000000 */
[----:B------:R-:W-:Y:S01]  /*12810*/  LOP3.LUT R5, R4, 0xfffffff8, RZ, 0xc0, !PT ;  /* 0xfffffff804057812 */ /* 0x000fe200078ec0ff */
[----:B------:R-:W-:Y:S01]  /*12820*/  IMAD.SHL.U32 R8, R8, 0x80, RZ ;  /* 0x0000008008087824 */ /* 0x000fe200078e00ff */
[----:B------:R-:W-:Y:S01]  /*12830*/  F2FP.F16.E4M3.UNPACK_B R39, R0.H1 ;  /* 0x00000000ff27723e */ /* 0x000fe200030006ff */
[----:B------:R-:W-:Y:S01]  /*12840*/  IMAD.SHL.U32 R9, R9, 0x80, RZ ;  /* 0x0000008009097824 */ /* 0x000fe200078e00ff */
[----:B------:R-:W-:Y:S01]  /*12850*/  F2FP.F16.E4M3.UNPACK_B R48, R14 ;  /* 0x0000000eff30723e */ /* 0x000fe200020006ff */
[----:B------:R-:W-:Y:S01]  /*12860*/  IMAD.IADD R4, R28, 0x1, -R5 ;  /* 0x000000011c047824 */ /* 0x000fe200078e0a05 */
[----:B------:R-:W-:Y:S01]  /*12870*/  LOP3.LUT R8, R8, 0x380, RZ, 0xc0, !PT ;  /* 0x0000038008087812 */ /* 0x000fe200078ec0ff */
[--C-:B------:R-:W-:Y:S01]  /*12880*/  HADD2.F32 R47, -RZ, R42.reuse.H0_H0 ;  /* 0x2000002aff2f7230 */ /* 0x100fe20000004100 */
[----:B------:R-:W-:Y:S01]  /*12890*/  LOP3.LUT R9, R9, 0x380, RZ, 0xc0, !PT ;  /* 0x0000038009097812 */ /* 0x000fe200078ec0ff */
[----:B------:R-:W-:Y:S01]  /*128a0*/  HADD2.F32 R43, -RZ, R39.H0_H0 ;  /* 0x20000027ff2b7230 */ /* 0x000fe20000004100 */
[----:B------:R-:W-:Y:S01]  /*128b0*/  LEA.HI R4, R27, R4, RZ, 0x1c ;  /* 0x000000041b047211 */ /* 0x000fe200078fe0ff */
[----:B------:R-:W-:Y:S01]  /*128c0*/  HADD2.F32 R52, -RZ, R42.H1_H1 ;  /* 0x3000002aff347230 */ /* 0x000fe20000004100 */
[----:B------:R-:W-:Y:S01]  /*128d0*/  SHF.R.U32.HI R8, RZ, 0x3, R8 ;  /* 0x00000003ff087819 */ /* 0x000fe20000011608 */
[--C-:B------:R-:W-:Y:S01]  /*128e0*/  HADD2.F32 R50, -RZ, R48.reuse.H0_H0 ;  /* 0x20000030ff327230 */ /* 0x100fe20000004100 */
[----:B------:R-:W-:Y:S01]  /*128f0*/  SHF.R.S32.HI R7, RZ, 0x1f, R4 ;  /* 0x0000001fff077819 */ /* 0x000fe20000011404 */
[----:B------:R-:W-:Y:S01]  /*12900*/  HADD2.F32 R49, -RZ, R48.H1_H1 ;  /* 0x30000030ff317230 */ /* 0x000fe20000004100 */
[----:B------:R-:W-:-:S02]  /*12910*/  SHF.L.U32 R5, R4, 0x4, RZ ;  /* 0x0000000404057819 */ /* 0x000fc400000006ff */
[----:B------:R-:W-:Y:S02]  /*12920*/  LEA.HI R7, R7, R4, RZ, 0x3 ;  /* 0x0000000407077211 */ /* 0x000fe400078f18ff */
[----:B------:R-:W-:Y:S02]  /*12930*/  LOP3.LUT R4, R9, 0x70, R5, 0xf8, !PT ;  /* 0x0000007009047812 */ /* 0x000fe400078ef805 */
[----:B------:R-:W-:Y:S02]  /*12940*/  SHF.L.U32 R7, R7, 0xb, RZ ;  /* 0x0000000b07077819 */ /* 0x000fe400000006ff */
[----:B------:R-:W-:Y:S02]  /*12950*/  LOP3.LUT R4, R4, R8, RZ, 0x3c, !PT ;  /* 0x0000000804047212 */ /* 0x000fe400078e3cff */
[----:B------:R-:W-:Y:S02]  /*12960*/  LOP3.LUT R7, R7, 0xffffc000, RZ, 0xc0, !PT ;  /* 0xffffc00007077812 */ /* 0x000fe400078ec0ff */
[----:B------:R-:W-:-:S02]  /*12970*/  F2FP.F16.E4M3.UNPACK_B R42, R0 ;  /* 0x00000000ff2a723e */ /* 0x000fc400020006ff */
[----:B------:R-:W-:Y:S02]  /*12980*/  F2FP.F16.E4M3.UNPACK_B R51, R15.H1 ;  /* 0x0000000fff33723e */ /* 0x000fe400030006ff */
[----:B------:R-:W-:Y:S01]  /*12990*/  F2FP.F16.E4M3.UNPACK_B R55, R20.H1 ;  /* 0x00000014ff37723e */ /* 0x000fe200030006ff */
[----:B------:R-:W-:Y:S02]  /*129a0*/  HADD2.F32 R46, -RZ, R42.H0_H0 ;  /* 0x2000002aff2e7230 */ /* 0x000fe40000004100 */
[--C-:B------:R-:W-:Y:S02]  /*129b0*/  HADD2.F32 R53, -RZ, R51.reuse.H0_H0 ;  /* 0x20000033ff357230 */ /* 0x100fe40000004100 */
[----:B------:R-:W-:Y:S01]  /*129c0*/  HADD2.F32 R56, -RZ, R51.H1_H1 ;  /* 0x30000033ff387230 */ /* 0x000fe20000004100 */
[----:B--2---:R-:W-:Y:S02]  /*129d0*/  IADD3 R9, R4, R7, R6 ;  /* 0x0000000704097210 */ /* 0x004fe40007ffe006 */
[----:B---3--:R-:W1:Y:S03]  /*129e0*/  LDS.128 R4, [R61+0x20400] ;  /* 0x020400003d047984 */ /* 0x008e660000000c00 */
[----:B------:R-:W-:-:S05]  /*129f0*/  IMAD.IADD R24, R22, 0x1, R9 ;  /* 0x0000000116187824 */ /* 0x000fca00078e0209 */
[----:B------:R-:W2:Y:S01]  /*12a00*/  LDS.128 R8, [R24+0x20400] ;  /* 0x0204000018087984 */ /* 0x000ea20000000c00 */
[-C--:B-1----:R-:W-:Y:S02]  /*12a10*/  F2FP.F16.E4M3.UNPACK_B R33, R6.reuse ;  /* 0x00000006ff21723e */ /* 0x082fe400020006ff */
[----:B------:R-:W-:Y:S02]  /*12a20*/  F2FP.F16.E4M3.UNPACK_B R40, R6.H1 ;  /* 0x00000006ff28723e */ /* 0x000fe400030006ff */
[-C--:B------:R-:W-:Y:S02]  /*12a30*/  F2FP.F16.E4M3.UNPACK_B R6, R7.reuse ;  /* 0x00000007ff06723e */ /* 0x080fe400020006ff */
[----:B------:R-:W-:Y:S02]  /*12a40*/  F2FP.F16.E4M3.UNPACK_B R29, R7.H1 ;  /* 0x00000007ff1d723e */ /* 0x000fe400030006ff */
[----:B--2---:R-:W-:Y:S02]  /*12a50*/  F2FP.F16.E4M3.UNPACK_B R7, R8.H1 ;  /* 0x00000008ff07723e */ /* 0x004fe400030006ff */
[----:B------:R-:W-:-:S02]  /*12a60*/  F2FP.F16.E4M3.UNPACK_B R30, R4 ;  /* 0x00000004ff1e723e */ /* 0x000fc400020006ff */
[----:B------:R-:W-:Y:S01]  /*12a70*/  F2FP.F16.E4M3.UNPACK_B R34, R4.H1 ;  /* 0x00000004ff22723e */ /* 0x000fe200030006ff */
[--C-:B------:R-:W-:Y:S01]  /*12a80*/  HADD2.F32 R4, -RZ, R7.reuse.H0_H0 ;  /* 0x20000007ff047230 */ /* 0x100fe20000004100 */
[-C--:B------:R-:W-:Y:S02]  /*12a90*/  F2FP.F16.E4M3.UNPACK_B R41, R5.reuse ;  /* 0x00000005ff29723e */ /* 0x080fe400020006ff */
[----:B------:R-:W-:Y:S01]  /*12aa0*/  F2FP.F16.E4M3.UNPACK_B R36, R5.H1 ;  /* 0x00000005ff24723e */ /* 0x000fe200030006ff */
[--C-:B------:R-:W-:Y:S01]  /*12ab0*/  HADD2.F32 R5, -RZ, R34.reuse.H0_H0 ;  /* 0x20000022ff057230 */ /* 0x100fe20000004100 */
[----:B------:R-:W-:Y:S01]  /*12ac0*/  F2FP.F16.E4M3.UNPACK_B R35, R8 ;  /* 0x00000008ff23723e */ /* 0x000fe200020006ff */
[----:B------:R-:W-:Y:S01]  /*12ad0*/  FMUL.FTZ R8, R47, R4 ;  /* 0x000000042f087220 */ /* 0x000fe20000410000 */
[-C--:B0-----:R-:W-:Y:S01]  /*12ae0*/  F2FP.F16.E4M3.UNPACK_B R37, R10.reuse ;  /* 0x0000000aff25723e */ /* 0x081fe200020006ff */
[----:B------:R-:W-:Y:S01]  /*12af0*/  HADD2.F32 R34, -RZ, R34.H1_H1 ;  /* 0x30000022ff227230 */ /* 0x000fe20000004100 */
[----:B------:R-:W-:Y:S01]  /*12b00*/  F2FP.F16.E4M3.UNPACK_B R45, R10.H1 ;  /* 0x0000000aff2d723e */ /* 0x000fe200030006ff */
[C---:B------:R-:W-:Y:S01]  /*12b10*/  FMUL.FTZ R10, R43.reuse, R4 ;  /* 0x000000042b0a7220 */ /* 0x040fe20000410000 */
[----:B------:R-:W-:Y:S01]  /*12b20*/  F2FP.F16.E4M3.UNPACK_B R44, R9 ;  /* 0x00000009ff2c723e */ /* 0x000fe200020006ff */
[----:B------:R-:W-:Y:S01]  /*12b30*/  FFMA.FTZ R4, R43, R5, -R8 ;  /* 0x000000052b047223 */ /* 0x000fe20000010808 */
[----:B------:R-:W-:Y:S01]  /*12b40*/  F2FP.F16.E4M3.UNPACK_B R38, R9.H1 ;  /* 0x00000009ff26723e */ /* 0x000fe200030006ff */
[----:B------:R-:W-:-:S02]  /*12b50*/  HADD2.F32 R9, -RZ, R7.H1_H1 ;  /* 0x30000007ff097230 */ /* 0x000fc40000004100 */
[----:B------:R-:W-:Y:S01]  /*12b60*/  FFMA.FTZ R5, R47, R5, R10 ;  /* 0x000000052f057223 */ /* 0x000fe2000001000a */
[----:B------:R-:W-:Y:S01]  /*12b70*/  HADD2.F32 R7, -RZ, R35.H0_H0 ;  /* 0x20000023ff077230 */ /* 0x000fe20000004100 */
[-C--:B------:R-:W-:Y:S01]  /*12b80*/  F2FP.F16.E4M3.UNPACK_B R26, R11.reuse ;  /* 0x0000000bff1a723e */ /* 0x080fe200020006ff */
[----:B------:R-:W-:Y:S01]  /*12b90*/  HADD2.F32 R10, -RZ, R39.H1_H1 ;  /* 0x30000027ff0a7230 */ /* 0x000fe20000004100 */
[----:B------:R-:W-:Y:S01]  /*12ba0*/  F2FP.F16.E4M3.UNPACK_B R31, R11.H1 ;  /* 0x0000000bff1f723e */ /* 0x000fe200030006ff */
[--C-:B------:R-:W-:Y:S02]  /*12bb0*/  HADD2.F32 R8, -RZ, R30.reuse.H0_H0 ;  /* 0x2000001eff087230 */ /* 0x100fe40000004100 */
[----:B------:R-:W-:Y:S01]  /*12bc0*/  FMUL.FTZ R43, R52, R9 ;  /* 0x00000009342b7220 */ /* 0x000fe20000410000 */
[----:B------:R-:W-:Y:S01]  /*12bd0*/  FMUL.FTZ R11, R50, R7 ;  /* 0x00000007320b7220 */ /* 0x000fe20000410000 */
[----:B------:R-:W-:Y:S01]  /*12be0*/  FMUL.FTZ R47, R10, R9 ;  /* 0x000000090a2f7220 */ /* 0x000fe20000410000 */
[----:B------:R-:W-:Y:S01]  /*12bf0*/  FMUL.FTZ R39, R46, R7 ;  /* 0x000000072e277220 */ /* 0x000fe20000410000 */
[----:B------:R-:W-:Y:S01]  /*12c00*/  FFMA.FTZ R9, R10, R34, -R43 ;  /* 0x000000220a097223 */ /* 0x000fe2000001082b */
[----:B------:R-:W-:Y:S01]  /*12c10*/  FFMA.FTZ R7, R46, R8, -R11 ;  /* 0x000000082e077223 */ /* 0x000fe2000001080b */
[----:B------:R-:W-:Y:S01]  /*12c20*/  F2FP.F16.E4M3.UNPACK_B R43, R3.H1 ;  /* 0x00000003ff2b723e */ /* 0x000fe200030006ff */
[----:B------:R-:W-:-:S02]  /*12c30*/  HADD2.F32 R11, -RZ, R30.H1_H1 ;  /* 0x3000001eff0b7230 */ /* 0x000fc40000004100 */
[----:B------:R-:W-:Y:S01]  /*12c40*/  FFMA.FTZ R8, R50, R8, R39 ;  /* 0x0000000832087223 */ /* 0x000fe20000010027 */
[----:B------:R-:W-:Y:S02]  /*12c50*/  HADD2.F32 R30, -RZ, R35.H1_H1 ;  /* 0x30000023ff1e7230 */ /* 0x000fe40000004100 */
[----:B------:R-:W-:Y:S01]  /*12c60*/  FFMA.FTZ R10, R52, R34, R47 ;  /* 0x00000022340a7223 */ /* 0x000fe2000001002f */
[----:B------:R-:W-:Y:S01]  /*12c70*/  HADD2.F32 R39, -RZ, R42.H1_H1 ;  /* 0x3000002aff277230 */ /* 0x000fe20000004100 */
[----:B------:R-:W-:Y:S01]  /*12c80*/  F2FP.F16.E4M3.UNPACK_B R52, R15 ;  /* 0x0000000fff34723e */ /* 0x000fe200020006ff */
[----:B------:R-:W-:Y:S02]  /*12c90*/  HADD2.F32 R34, -RZ, R38.H0_H0 ;  /* 0x20000026ff227230 */ /* 0x000fe40000004100 */
[-C--:B------:R-:W-:Y:S01]  /*12ca0*/  FMUL.FTZ R42, R49, R30.reuse ;  /* 0x0000001e312a7220 */ /* 0x080fe20000410000 */
[----:B------:R-:W-:Y:S02]  /*12cb0*/  HADD2.F32 R47, -RZ, R43.H0_H0 ;  /* 0x2000002bff2f7230 */ /* 0x000fe40000004100 */
[----:B------:R-:W-:Y:S01]  /*12cc0*/  FMUL.FTZ R46, R39, R30 ;  /* 0x0000001e272e7220 */ /* 0x000fe20000410000 */
[----:B------:R-:W-:-:S02]  /*12cd0*/  HADD2.F32 R35, -RZ, R36.H0_H0 ;  /* 0x20000024ff237230 */ /* 0x000fc40000004100 */
[-C--:B------:R-:W-:Y:S01]  /*12ce0*/  FMUL.FTZ R48, R53, R34.reuse ;  /* 0x0000002235307220 */ /* 0x080fe20000410000 */
[-C--:B------:R-:W-:Y:S01]  /*12cf0*/  FFMA.FTZ R30, R39, R11.reuse, -R42 ;  /* 0x0000000b271e7223 */ /* 0x080fe2000001082a */
[----:B------:R-:W-:Y:S01]  /*12d00*/  FMUL.FTZ R50, R47, R34 ;  /* 0x000000222f327220 */ /* 0x000fe20000410000 */
[----:B------:R-:W-:Y:S01]  /*12d10*/  FFMA.FTZ R11, R49, R11, R46 ;  /* 0x0000000b310b7223 */ /* 0x000fe2000001002e */
[----:B------:R-:W-:Y:S01]  /*12d20*/  FFMA.FTZ R34, R47, R35, -R48 ;  /* 0x000000232f227223 */ /* 0x000fe20000010830 */
[----:B------:R-:W-:Y:S01]  /*12d30*/  F2FP.F16.E4M3.UNPACK_B R46, R3 ;  /* 0x00000003ff2e723e */ /* 0x000fe200020006ff */
[----:B------:R-:W-:Y:S01]  /*12d40*/  FFMA.FTZ R35, R53, R35, R50 ;  /* 0x0000002335237223 */ /* 0x000fe20000010032 */
[----:B------:R-:W-:Y:S01]  /*12d50*/  HADD2.F32 R50, -RZ, R43.H1_H1 ;  /* 0x3000002bff327230 */ /* 0x000fe20000004100 */
[----:B------:R-:W-:Y:S01]  /*12d60*/  F2FP.SATFINITE.E4M3.F32.PACK_AB_MERGE_C R4, R9, R4, RZ ;  /* 0x000000040904723e */ /* 0x000fe200048070ff */
[----:B------:R-:W-:Y:S01]  /*12d70*/  HADD2.F32 R42, -RZ, R38.H1_H1 ;  /* 0x30000026ff2a7230 */ /* 0x000fe20000004100 */
[----:B------:R-:W-:Y:S01]  /*12d80*/  F2FP.SATFINITE.E4M3.F32.PACK_AB_MERGE_C R10, R10, R5, RZ ;  /* 0x000000050a0a723e */ /* 0x000fe200048070ff */
[----:B------:R-:W-:Y:S01]  /*12d90*/  HADD2.F32 R54, -RZ, R52.H0_H0 ;  /* 0x20000034ff367230 */ /* 0x000fe20000004100 */
[----:B------:R-:W-:Y:S01]  /*12da0*/  F2FP.SATFINITE.E4M3.F32.PACK_AB_MERGE_C R4, R30, R7, R4 ;  /* 0x000000071e04723e */ /* 0x000fe20004807004 */
[----:B------:R-:W-:-:S02]  /*12db0*/  HADD2.F32 R39, -RZ, R44.H0_H0 ;  /* 0x2000002cff277230 */ /* 0x000fc40000004100 */
[-C--:B------:R-:W-:Y:S01]  /*12dc0*/  FMUL.FTZ R49, R56, R42.reuse ;  /* 0x0000002a38317220 */ /* 0x080fe20000410000 */
[----:B------:R-:W-:Y:S02]  /*12dd0*/  HADD2.F32 R48, -RZ, R46.H0_H0 ;  /* 0x2000002eff307230 */ /* 0x000fe40000004100 */
[----:B------:R-:W-:Y:S01]  /*12de0*/  FMUL.FTZ R51, R50, R42 ;  /* 0x0000002a32337220 */ /* 0x000fe20000410000 */
[----:B------:R-:W-:Y:S02]  /*12df0*/  HADD2.F32 R36, -RZ, R36.H1_H1 ;  /* 0x30000024ff247230 */ /* 0x000fe40000004100 */
[-C--:B------:R-:W-:Y:S01]  /*12e00*/  FMUL.FTZ R43, R54, R39.reuse ;  /* 0x00000027362b7220 */ /* 0x080fe20000410000 */
[----:B------:R-:W-:Y:S02]  /*12e10*/  HADD2.F32 R38, -RZ, R41.H0_H0 ;  /* 0x20000029ff267230 */ /* 0x000fe40000004100 */
[----:B------:R-:W-:Y:S01]  /*12e20*/  FMUL.FTZ R47, R48, R39 ;  /* 0x00000027302f7220 */ /* 0x000fe20000410000 */
[----:B------:R-:W-:-:S02]  /*12e30*/  HADD2.F32 R53, -RZ, R52.H1_H1 ;  /* 0x30000034ff357230 */ /* 0x000fc40000004100 */
[-C--:B------:R-:W-:Y:S01]  /*12e40*/  FFMA.FTZ R39, R50, R36.reuse, -R49 ;  /* 0x0000002432277223 */ /* 0x080fe20000010831 */
[----:B------:R-:W-:Y:S01]  /*12e50*/  FFMA.FTZ R42, R56, R36, R51 ;  /* 0x00000024382a7223 */ /* 0x000fe20000010033 */
[----:B------:R-:W-:Y:S01]  /*12e60*/  FFMA.FTZ R36, R48, R38, -R43 ;  /* 0x0000002630247223 */ /* 0x000fe2000001082b */
[----:B------:R-:W-:Y:S01]  /*12e70*/  HADD2.F32 R43, -RZ, R41.H1_H1 ;  /* 0x30000029ff2b7230 */ /* 0x000fe20000004100 */
[----:B------:R-:W-:Y:S01]  /*12e80*/  F2FP.F16.E4M3.UNPACK_B R52, R12.H1 ;  /* 0x0000000cff34723e */ /* 0x000fe200030006ff */
[----:B------:R-:W-:Y:S02]  /*12e90*/  HADD2.F32 R41, -RZ, R44.H1_H1 ;  /* 0x3000002cff297230 */ /* 0x000fe40000004100 */
[----:B------:R-:W-:Y:S01]  /*12ea0*/  FFMA.FTZ R38, R54, R38, R47 ;  /* 0x0000002636267223 */ /* 0x000fe2000001002f */
[----:B------:R-:W-:Y:S01]  /*12eb0*/  HADD2.F32 R51, -RZ, R46.H1_H1 ;  /* 0x3000002eff337230 */ /* 0x000fe20000004100 */
[----:B------:R-:W-:Y:S01]  /*12ec0*/  F2FP.SATFINITE.E4M3.F32.PACK_AB_MERGE_C R5, R39, R34, RZ ;  /* 0x000000222705723e */ /* 0x000fe200048070ff */
[----:B------:R-:W-:-:S02]  /*12ed0*/  HADD2.F32 R56, -RZ, R55.H0_H0 ;  /* 0x20000037ff387230 */ /* 0x000fc40000004100 */
[-C--:B------:R-:W-:Y:S01]  /*12ee0*/  FMUL.FTZ R48, R53, R41.reuse ;  /* 0x0000002935307220 */ /* 0x080fe20000410000 */
[----:B------:R-:W-:Y:S02]  /*12ef0*/  HADD2.F32 R46, -RZ, R45.H0_H0 ;  /* 0x2000002dff2e7230 */ /* 0x000fe40000004100 */
[C---:B------:R-:W-:Y:S01]  /*12f00*/  FMUL.FTZ R50, R51.reuse, R41 ;  /* 0x0000002933327220 */ /* 0x040fe20000410000 */
[----:B------:R-:W-:Y:S02]  /*12f10*/  HADD2.F32 R54, -RZ, R52.H0_H0 ;  /* 0x20000034ff367230 */ /* 0x000fe40000004100 */
[----:B------:R-:W-:Y:S01]  /*12f20*/  FFMA.FTZ R41, R51, R43, -R48 ;  /* 0x0000002b33297223 */ /* 0x000fe20000010830 */
[----:B------:R-:W-:Y:S02]  /*12f30*/  HADD2.F32 R44, -RZ, R40.H0_H0 ;  /* 0x20000028ff2c7230 */ /* 0x000fe40000004100 */
[----:B------:R-:W-:Y:S01]  /*12f40*/  FMUL.FTZ R47, R56, R46 ;  /* 0x0000002e382f7220 */ /* 0x000fe20000410000 */
[----:B------:R-:W-:-:S02]  /*12f50*/  HADD2.F32 R48, -RZ, R55.H1_H1 ;  /* 0x30000037ff307230 */ /* 0x000fc40000004100 */
[----:B------:R-:W-:Y:S01]  /*12f60*/  FFMA.FTZ R43, R53, R43, R50 ;  /* 0x0000002b352b7223 */ /* 0x000fe20000010032 */
[----:B------:R-:W-:Y:S02]  /*12f70*/  HADD2.F32 R45, -RZ, R45.H1_H1 ;  /* 0x3000002dff2d7230 */ /* 0x000fe40000004100 */
[C---:B------:R-:W-:Y:S01]  /*12f80*/  FMUL.FTZ R49, R54.reuse, R46 ;  /* 0x0000002e36317220 */ /* 0x040fe20000410000 */
[----:B------:R-:W-:Y:S01]  /*12f90*/  HADD2.F32 R52, -RZ, R52.H1_H1 ;  /* 0x30000034ff347230 */ /* 0x000fe20000004100 */
[----:B------:R-:W-:Y:S01]  /*12fa0*/  F2FP.F16.E4M3.UNPACK_B R53, R20 ;  /* 0x00000014ff35723e */ /* 0x000fe200020006ff */
[-C--:B------:R-:W-:Y:S01]  /*12fb0*/  FFMA.FTZ R46, R54, R44.reuse, -R47 ;  /* 0x0000002c362e7223 */ /* 0x080fe2000001082f */
[----:B------:R-:W-:Y:S02]  /*12fc0*/  HADD2.F32 R40, -RZ, R40.H1_H1 ;  /* 0x30000028ff287230 */ /* 0x000fe40000004100 */
[-C--:B------:R-:W-:Y:S01]  /*12fd0*/  FMUL.FTZ R47, R48, R45.reuse ;  /* 0x0000002d302f7220 */ /* 0x080fe20000410000 */
[----:B------:R-:W-:Y:S01]  /*12fe0*/  FFMA.FTZ R49, R56, R44, R49 ;  /* 0x0000002c38317223 */ /* 0x000fe20000010031 */
[----:B------:R-:W-:Y:S01]  /*12ff0*/  F2FP.F16.E4M3.UNPACK_B R50, R12 ;  /* 0x0000000cff32723e */ /* 0x000fe200020006ff */
[----:B------:R-:W-:Y:S01]  /*13000*/  FMUL.FTZ R45, R52, R45 ;  /* 0x0000002d342d7220 */ /* 0x000fe20000410000 */
[----:B------:R-:W-:-:S02]  /*13010*/  HADD2.F32 R54, -RZ, R53.H0_H0 ;  /* 0x20000035ff367230 */ /* 0x000fc40000004100 */
[-C--:B------:R-:W-:Y:S01]  /*13020*/  FFMA.FTZ R51, R52, R40.reuse, -R47 ;  /* 0x0000002834337223 */ /* 0x080fe2000001082f */
[----:B------:R-:W-:Y:S02]  /*13030*/  HADD2.F32 R44, -RZ, R37.H0_H0 ;  /* 0x20000025ff2c7230 */ /* 0x000fe40000004100 */
[----:B------:R-:W-:Y:S01]  /*13040*/  FFMA.FTZ R48, R48, R40, R45 ;  /* 0x0000002830307223 */ /* 0x000fe2000001002d */
        /* <DEDUP_REMOVED lines=8> */
[----:B------:R-:W-:Y:S01]  /*130d0*/  HADD2.F32 R53, -RZ, R50.H1_H1 ;  /* 0x30000032ff357230 */ /* 0x000fe20000004100 */
[----:B------:R-:W-:Y:S01]  /*130e0*/  F2FP.F16.E4M3.UNPACK_B R52, R21.H1 ;  /* 0x00000015ff34723e */ /* 0x000fe200030006ff */
[----:B------:R-:W-:Y:S02]  /*130f0*/  HADD2.F32 R33, -RZ, R33.H1_H1 ;  /* 0x30000021ff217230 */ /* 0x000fe40000004100 */
[----:B------:R-:W-:Y:S01]  /*13100*/  FFMA.FTZ R47, R54, R40, R47 ;  /* 0x00000028362f7223 */ /* 0x000fe2000001002f */
[----:B------:R-:W-:Y:S01]  /*13110*/  FMUL.FTZ R44, R55, R37 ;  /* 0x00000025372c7220 */ /* 0x000fe20000410000 */
[----:B------:R-:W-:Y:S01]  /*13120*/  F2FP.F16.E4M3.UNPACK_B R50, R13.H1 ;  /* 0x0000000dff32723e */ /* 0x000fe200030006ff */
[C---:B------:R-:W-:Y:S01]  /*13130*/  FMUL.FTZ R40, R53.reuse, R37 ;  /* 0x0000002535287220 */ /* 0x040fe20000410000 */
[----:B------:R-:W-:Y:S02]  /*13140*/  HADD2.F32 R57, -RZ, R52.H0_H0 ;  /* 0x20000034ff397230 */ /* 0x000fe40000004100 */
[----:B------:R-:W-:Y:S01]  /*13150*/  FFMA.FTZ R44, R53, R33, -R44 ;  /* 0x00000021352c7223 */ /* 0x000fe2000001082c */
[----:B------:R-:W-:-:S02]  /*13160*/  HADD2.F32 R37, -RZ, R31.H0_H0 ;  /* 0x2000001fff257230 */ /* 0x000fc40000004100 */
[----:B------:R-:W-:Y:S01]  /*13170*/  FFMA.FTZ R40, R55, R33, R40 ;  /* 0x0000002137287223 */ /* 0x000fe20000010028 */
[--C-:B------:R-:W-:Y:S01]  /*13180*/  HADD2.F32 R53, -RZ, R50.reuse.H0_H0 ;  /* 0x20000032ff357230 */ /* 0x100fe20000004100 */
[----:B------:R-:W-:Y:S01]  /*13190*/  F2FP.SATFINITE.E4M3.F32.PACK_AB_MERGE_C R48, R48, R49, RZ ;  /* 0x000000313030723e */ /* 0x000fe200048070ff */
[----:B------:R-:W-:Y:S02]  /*131a0*/  HADD2.F32 R55, -RZ, R50.H1_H1 ;  /* 0x30000032ff377230 */ /* 0x000fe40000004100 */
[-C--:B------:R-:W-:Y:S01]  /*131b0*/  FMUL.FTZ R50, R57, R37.reuse ;  /* 0x0000002539327220 */ /* 0x080fe20000410000 */
[----:B------:R-:W-:Y:S02]  /*131c0*/  HADD2.F32 R33, -RZ, R29.H0_H0 ;  /* 0x2000001dff217230 */ /* 0x000fe40000004100 */
[----:B------:R-:W-:Y:S01]  /*131d0*/  FMUL.FTZ R54, R53, R37 ;  /* 0x0000002535367220 */ /* 0x000fe20000410000 */
[----:B------:R-:W-:Y:S01]  /*131e0*/  HADD2.F32 R59, -RZ, R52.H1_H1 ;  /* 0x30000034ff3b7230 */ /* 0x000fe20000004100 */
[----:B------:R-:W-:Y:S01]  /*131f0*/  F2FP.F16.E4M3.UNPACK_B R37, R13 ;  /* 0x0000000dff25723e */ /* 0x000fe200020006ff */
[----:B------:R-:W-:-:S02]  /*13200*/  HADD2.F32 R31, -RZ, R31.H1_H1 ;  /* 0x3000001fff1f7230 */ /* 0x000fc40000004100 */
[-C--:B------:R-:W-:Y:S01]  /*13210*/  FFMA.FTZ R52, R53, R33.reuse, -R50 ;  /* 0x0000002135347223 */ /* 0x080fe20000010832 */
[----:B------:R-:W-:Y:S02]  /*13220*/  HADD2.F32 R29, -RZ, R29.H1_H1 ;  /* 0x3000001dff1d7230 */ /* 0x000fe40000004100 */
[----:B------:R-:W-:Y:S01]  /*13230*/  FFMA.FTZ R54, R57, R33, R54 ;  /* 0x0000002139367223 */ /* 0x000fe20000010036 */
[----:B------:R-:W-:Y:S01]  /*13240*/  F2FP.SATFINITE.E4M3.F32.PACK_AB_MERGE_C R8, R11, R8, R10 ;  /* 0x000000080b08723e */ /* 0x000fe2000480700a */
[-C--:B------:R-:W-:Y:S01]  /*13250*/  FMUL.FTZ R50, R59, R31.reuse ;  /* 0x0000001f3b327220 */ /* 0x080fe20000410000 */
[C---:B------:R-:W-:Y:S01]  /*13260*/  FMUL.FTZ R56, R55.reuse, R31 ;  /* 0x0000001f37387220 */ /* 0x040fe20000410000 */
[----:B------:R-:W-:Y:S02]  /*13270*/  F2FP.F16.E4M3.UNPACK_B R31, R21 ;  /* 0x00000015ff1f723e */ /* 0x000fe400020006ff */
[-C--:B------:R-:W-:Y:S01]  /*13280*/  FFMA.FTZ R53, R55, R29.reuse, -R50 ;  /* 0x0000001d37357223 */ /* 0x080fe20000010832 */
[----:B------:R-:W-:Y:S01]  /*13290*/  FFMA.FTZ R55, R59, R29, R56 ;  /* 0x0000001d3b377223 */ /* 0x000fe20000010038 */
[----:B------:R-:W-:Y:S01]  /*132a0*/  HADD2.F32 R29, -RZ, R26.H0_H0 ;  /* 0x2000001aff1d7230 */ /* 0x000fe20000004100 */
[----:B------:R-:W-:Y:S01]  /*132b0*/  F2FP.SATFINITE.E4M3.F32.PACK_AB_MERGE_C R5, R41, R36, R5 ;  /* 0x000000242905723e */ /* 0x000fe20004807005 */
[--C-:B------:R-:W-:Y:S01]  /*132c0*/  HADD2.F32 R58, -RZ, R31.reuse.H0_H0 ;  /* 0x2000001fff3a7230 */ /* 0x100fe20000004100 */
[----:B------:R-:W-:Y:S01]  /*132d0*/  F2FP.SATFINITE.E4M3.F32.PACK_AB_MERGE_C R52, R53, R52, RZ ;  /* 0x000000343534723e */ /* 0x000fe200048070ff */
[----:B------:R-:W-:Y:S01]  /*132e0*/  HADD2.F32 R60, -RZ, R31.H1_H1 ;  /* 0x3000001fff3c7230 */ /* 0x000fe20000004100 */
[----:B------:R-:W-:Y:S01]  /*132f0*/  F2FP.SATFINITE.E4M3.F32.PACK_AB_MERGE_C R54, R55, R54, RZ ;  /* 0x000000363736723e */ /* 0x000fe200048070ff */
[----:B------:R-:W-:-:S02]  /*13300*/  HADD2.F32 R50, -RZ, R37.H0_H0 ;  /* 0x20000025ff327230 */ /* 0x000fc40000004100 */
[-C--:B------:R-:W-:Y:S01]  /*13310*/  FMUL.FTZ R33, R58, R29.reuse ;  /* 0x0000001d3a217220 */ /* 0x080fe20000410000 */
[----:B------:R-:W-:Y:S01]  /*13320*/  HADD2.F32 R31, -RZ, R26.H1_H1 ;  /* 0x3000001aff1f7230 */ /* 0x000fe20000004100 */
[----:B------:R-:W-:Y:S01]  /*13330*/  F2FP.SATFINITE.E4M3.F32.PACK_AB_MERGE_C R9, R43, R38, R9 ;  /* 0x000000262b09723e */ /* 0x000fe20004807009 */
[----:B------:R-:W-:Y:S02]  /*13340*/  HADD2.F32 R56, -RZ, R37.H1_H1 ;  /* 0x30000025ff387230 */ /* 0x000fe40000004100 */
[----:B------:R-:W-:Y:S01]  /*13350*/  FMUL.FTZ R29, R50, R29 ;  /* 0x0000001d321d7220 */ /* 0x000fe20000410000 */
[--C-:B------:R-:W-:Y:S02]  /*13360*/  HADD2.F32 R26, -RZ, R6.reuse.H0_H0 ;  /* 0x20000006ff1a7230 */ /* 0x100fe40000004100 */
[-C--:B------:R-:W-:Y:S01]  /*13370*/  FMUL.FTZ R37, R60, R31.reuse ;  /* 0x0000001f3c257220 */ /* 0x080fe20000410000 */
[----:B------:R-:W-:Y:S02]  /*13380*/  HADD2.F32 R6, -RZ, R6.H1_H1 ;  /* 0x30000006ff067230 */ /* 0x000fe40000004100 */
[----:B------:R-:W-:Y:S01]  /*13390*/  FMUL.FTZ R31, R56, R31 ;  /* 0x0000001f381f7220 */ /* 0x000fe20000410000 */
[----:B------:R-:W-:Y:S01]  /*133a0*/  F2FP.SATFINITE.E4M3.F32.PACK_AB_MERGE_C R10, R40, R47, R48 ;  /* 0x0000002f280a723e */ /* 0x000fe20004807030 */
[-C--:B------:R-:W-:Y:S01]  /*133b0*/  FFMA.FTZ R33, R50, R26.reuse, -R33 ;  /* 0x0000001a32217223 */ /* 0x080fe20000010821 */
[----:B------:R-:W-:Y:S01]  /*133c0*/  FFMA.FTZ R29, R58, R26, R29 ;  /* 0x0000001a3a1d7223 */ /* 0x000fe2000001001d */
[-C--:B------:R-:W-:Y:S01]  /*133d0*/  FFMA.FTZ R26, R56, R6.reuse, -R37 ;  /* 0x00000006381a7223 */ /* 0x080fe20000010825 */
[----:B------:R-:W-:Y:S01]  /*133e0*/  FFMA.FTZ R50, R60, R6, R31 ;  /* 0x000000063c327223 */ /* 0x000fe2000001001f */
[----:B------:R-:W-:-:S03]  /*133f0*/  F2FP.SATFINITE.E4M3.F32.PACK_AB_MERGE_C R6, R51, R46, RZ ;  /* 0x0000002e3306723e */ /* 0x000fc600048070ff */
[----:B------:R-:W-:Y:S02]  /*13400*/  F2FP.SATFINITE.E4M3.F32.PACK_AB_MERGE_C R7, R26, R33, R52 ;  /* 0x000000211a07723e */ /* 0x000fe40004807034 */
[----:B------:R-:W-:Y:S02]  /*13410*/  F2FP.SATFINITE.E4M3.F32.PACK_AB_MERGE_C R6, R44, R45, R6 ;  /* 0x0000002d2c06723e */ /* 0x000fe40004807006 */
[----:B------:R-:W-:-:S03]  /*13420*/  F2FP.SATFINITE.E4M3.F32.PACK_AB_MERGE_C R11, R50, R29, R54 ;  /* 0x0000001d320b723e */ /* 0x000fc60004807036 */
[----:B------:R2:W-:Y:S04]  /*13430*/  STS.128 [R61+0x20400], R4 ;  /* 0x020400043d007388 */ /* 0x0005e80000000c00 */
[----:B------:R2:W-:Y:S02]  /*13440*/  STS.128 [R24+0x20400], R8 ;  /* 0x0204000818007388 */ /* 0x0005e40000000c00 */
.L_x_479:
[----:B------:R-:W-:Y:S05]  /*13450*/  BSYNC B1 ;  /* 0x0000000000017941 */ /* 0x000fea0003800000 */
.L_x_478:
[----:B------:R-:W-:Y:S04]  /*13460*/  BSSY B1, `(.L_x_480) ;  /* 0x00000cc000017945 */ /* 0x000fe80003800000 */
[----:B------:R-:W-:Y:S05]  /*13470*/  @P1 BRA `(.L_x_481) ;  /* 0x0000000c00281947 */ /* 0x000fea0003800000 */
[----:B-12---:R-:W2:Y:S04]  /*13480*/  LDL R6, [R1+0x58] ;  /* 0x0000580001067983 */ /* 0x006ea80000100800 */
[----:B------:R-:W3:Y:S01]  /*13490*/  LDL R61, [R1+0x194] ;  /* 0x00019400013d7983 */ /* 0x000ee20000100800 */
[----:B------:R-:W-:Y:S01]  /*134a0*/  LEA.HI R4, R32, R28, RZ, 0x3 ;  /* 0x0000001c20047211 */ /* 0x000fe200078f18ff */
[C---:B------:R-:W-:Y:S01]  /*134b0*/  VIADD R8, R23.reuse, 0x40 ;  /* 0x0000004017087836 */ /* 0x040fe20000000000 */
[----:B------:R-:W-:Y:S01]  /*134c0*/  F2FP.F16.E4M3.UNPACK_B R42, R14.H1 ;  /* 0x0000000eff2a723e */ /* 0x000fe200030006ff */
[----:B------:R-:W-:Y:S01]  /*134d0*/  VIADD R9, R23, 0x40 ;  /* 0x0000004017097836 */ /* 0x000fe20000000000 */
[----:B------:R-:W-:Y:S02]  /*134e0*/  LOP3.LUT R5, R4, 0xfffffff8, RZ, 0xc0, !PT ;  /* 0xfffffff804057812 */ /* 0x000fe400078ec0ff */
[----:B------:R-:W-:Y:S01]  /*134f0*/  SHF.L.U32 R8, R8, 0x7, RZ ;  /* 0x0000000708087819 */ /* 0x000fe200000006ff */
[----:B------:R-:W-:Y:S01]  /*13500*/  IMAD.SHL.U32 R9, R9, 0x80, RZ ;  /* 0x0000008009097824 */ /* 0x000fe200078e00ff */
[----:B------:R-:W-:Y:S01]  /*13510*/  F2FP.F16.E4M3.UNPACK_B R39, R0.H1 ;  /* 0x00000000ff27723e */ /* 0x000fe200030006ff */
[----:B------:R-:W-:Y:S01]  /*13520*/  IMAD.IADD R4, R28, 0x1, -R5 ;  /* 0x000000011c047824 */ /* 0x000fe200078e0a05 */
[----:B------:R-:W-:Y:S01]  /*13530*/  LOP3.LUT R8, R8, 0x380, RZ, 0xc0, !PT ;  /* 0x0000038008087812 */ /* 0x000fe200078ec0ff */
[--C-:B------:R-:W-:Y:S01]  /*13540*/  HADD2.F32 R47, -RZ, R42.reuse.H0_H0 ;  /* 0x2000002aff2f7230 */ /* 0x100fe20000004100 */
[----:B------:R-:W-:Y:S01]  /*13550*/  LOP3.LUT R9, R9, 0x380, RZ, 0xc0, !PT ;  /* 0x0000038009097812 */ /* 0x000fe200078ec0ff */
[----:B------:R-:W-:Y:S01]  /*13560*/  HADD2.F32 R43, -RZ, R39.H0_H0 ;  /* 0x20000027ff2b7230 */ /* 0x000fe20000004100 */
[----:B------:R-:W-:Y:S01]  /*13570*/  LEA.HI R4, R27, R4, RZ, 0x1c ;  /* 0x000000041b047211 */ /* 0x000fe200078fe0ff */
[----:B------:R-:W-:Y:S01]  /*13580*/  HADD2.F32 R52, -RZ, R42.H1_H1 ;  /* 0x3000002aff347230 */ /* 0x000fe20000004100 */
[----:B------:R-:W-:-:S02]  /*13590*/  SHF.R.U32.HI R8, RZ, 0x3, R8 ;  /* 0x00000003ff087819 */ /* 0x000fc40000011608 */
[----:B------:R-:W-:Y:S01]  /*135a0*/  SHF.R.S32.HI R7, RZ, 0x1f, R4 ;  /* 0x0000001fff077819 */ /* 0x000fe20000011404 */
[----:B------:R-:W-:Y:S01]  /*135b0*/  IMAD.SHL.U32 R5, R4, 0x10, RZ ;  /* 0x0000001004057824 */ /* 0x000fe200078e00ff */
[----:B------:R-:W-:Y:S02]  /*135c0*/  F2FP.F16.E4M3.UNPACK_B R48, R14 ;  /* 0x0000000eff30723e */ /* 0x000fe400020006ff */
[----:B------:R-:W-:Y:S02]  /*135d0*/  LEA.HI R7, R7, R4, RZ, 0x3 ;  /* 0x0000000407077211 */ /* 0x000fe400078f18ff */
[----:B------:R-:W-:Y:S01]  /*135e0*/  LOP3.LUT R4, R9, 0x70, R5, 0xf8, !PT ;  /* 0x0000007009047812 */ /* 0x000fe200078ef805 */
[--C-:B------:R-:W-:Y:S01]  /*135f0*/  HADD2.F32 R50, -RZ, R48.reuse.H0_H0 ;  /* 0x20000030ff327230 */ /* 0x100fe20000004100 */
[----:B------:R-:W-:Y:S01]  /*13600*/  F2FP.F16.E4M3.UNPACK_B R42, R0 ;  /* 0x00000000ff2a723e */ /* 0x000fe200020006ff */
[----:B------:R-:W-:Y:S01]  /*13610*/  IMAD.SHL.U32 R7, R7, 0x800, RZ ;  /* 0x0000080007077824 */ /* 0x000fe200078e00ff */
[----:B------:R-:W-:Y:S01]  /*13620*/  LOP3.LUT R4, R4, R8, RZ, 0x3c, !PT ;  /* 0x0000000804047212 */ /* 0x000fe200078e3cff */
[----:B------:R-:W-:Y:S01]  /*13630*/  HADD2.F32 R49, -RZ, R48.H1_H1 ;  /* 0x30000030ff317230 */ /* 0x000fe20000004100 */
[----:B------:R-:W-:Y:S01]  /*13640*/  F2FP.F16.E4M3.UNPACK_B R51, R15.H1 ;  /* 0x0000000fff33723e */ /* 0x000fe200030006ff */
[----:B------:R-:W-:Y:S01]  /*13650*/  HADD2.F32 R46, -RZ, R42.H0_H0 ;  /* 0x2000002aff2e7230 */ /* 0x000fe20000004100 */
[----:B------:R-:W-:-:S02]  /*13660*/  LOP3.LUT R7, R7, 0xffffc000, RZ, 0xc0, !PT ;  /* 0xffffc00007077812 */ /* 0x000fc400078ec0ff */
[----:B------:R-:W-:Y:S01]  /*13670*/  F2FP.F16.E4M3.UNPACK_B R55, R20.H1 ;  /* 0x00000014ff37723e */ /* 0x000fe200030006ff */
        /* <DEDUP_REMOVED lines=170> */
.L_x_481:
[----:B------:R-:W-:Y:S05]  /*14120*/  BSYNC B1 ;  /* 0x0000000000017941 */ /* 0x000fea0003800000 */
.L_x_480:
[----:B------:R-:W-:Y:S05]  /*14130*/  @P0 BRA `(.L_x_468) ;  /* 0x0000000c00280947 */ /* 0x000fea0003800000 */
[----:B-123--:R-:W2:Y:S04]  /*14140*/  LDL R7, [R1+0x54] ;  /* 0x0000540001077983 */ /* 0x00eea80000100800 */
        /* <DEDUP_REMOVED lines=8> */
[--C-:B------:R-:W-:Y:S01]  /*141d0*/  HADD2.F32 R45, -RZ, R43.reuse.H0_H0 ;  /* 0x2000002bff2d7230 */ /* 0x100fe20000004100 */
[----:B------:R-:W-:Y:S01]  /*141e0*/  IADD3 R28, R28, -R5, RZ ;  /* 0x800000051c1c7210 */ /* 0x000fe20007ffe0ff */
[----:B------:R-:W-:Y:S01]  /*141f0*/  HADD2.F32 R46, -RZ, R43.H1_H1 ;  /* 0x3000002bff2e7230 */ /* 0x000fe20000004100 */
[----:B------:R-:W-:Y:S01]  /*14200*/  SHF.L.U32 R9, R9, 0x7, RZ ;  /* 0x0000000709097819 */ /* 0x000fe200000006ff */
[----:B------:R-:W-:Y:S01]  /*14210*/  HADD2.F32 R41, -RZ, R40.H0_H0 ;  /* 0x20000028ff297230 */ /* 0x000fe20000004100 */
[----:B------:R-:W-:-:S02]  /*14220*/  LEA.HI R27, R27, R28, RZ, 0x1c ;  /* 0x0000001c1b1b7211 */ /* 0x000fc400078fe0ff */
[----:B------:R-:W-:Y:S02]  /*14230*/  LOP3.LUT R9, R9, 0x380, RZ, 0xc0, !PT ;  /* 0x0000038009097812 */ /* 0x000fe400078ec0ff */
[----:B------:R-:W-:Y:S01]  /*14240*/  SHF.R.S32.HI R6, RZ, 0x1f, R27 ;  /* 0x0000001fff067819 */ /* 0x000fe2000001141b */
[----:B------:R-:W-:Y:S01]  /*14250*/  IMAD.SHL.U32 R4, R27, 0x10, RZ ;  /* 0x000000101b047824 */ /* 0x000fe200078e00ff */
[----:B------:R-:W-:Y:S02]  /*14260*/  LOP3.LUT R8, R8, 0x380, RZ, 0xc0, !PT ;  /* 0x0000038008087812 */ /* 0x000fe400078ec0ff */
[----:B------:R-:W-:Y:S02]  /*14270*/  LEA.HI R6, R6, R27, RZ, 0x3 ;  /* 0x0000001b06067211 */ /* 0x000fe400078f18ff */
[----:B------:R-:W-:Y:S02]  /*14280*/  SHF.R.U32.HI R8, RZ, 0x3, R8 ;  /* 0x00000003ff087819 */ /* 0x000fe40000011608 */
[----:B------:R-:W-:Y:S01]  /*14290*/  LOP3.LUT R4, R9, 0x70, R4, 0xf8, !PT ;  /* 0x0000007009047812 */ /* 0x000fe200078ef804 */
[----:B------:R-:W-:Y:S01]  /*142a0*/  IMAD.SHL.U32 R6, R6, 0x800, RZ ;  /* 0x0000080006067824 */ /* 0x000fe200078e00ff */
[----:B------:R-:W-:-:S02]  /*142b0*/  F2FP.F16.E4M3.UNPACK_B R42, R14 ;  /* 0x0000000eff2a723e */ /* 0x000fc400020006ff */
[----:B------:R-:W-:Y:S02]  /*142c0*/  LOP3.LUT R4, R4, R8, RZ, 0x3c, !PT ;  /* 0x0000000804047212 */ /* 0x000fe400078e3cff */
[----:B------:R-:W-:Y:S01]  /*142d0*/  LOP3.LUT R9, R6, 0xffffc000, RZ, 0xc0, !PT ;  /* 0xffffc00006097812 */ /* 0x000fe200078ec0ff */
[----:B------:R-:W-:Y:S01]  /*142e0*/  HADD2.F32 R44, -RZ, R42.H0_H0 ;  /* 0x2000002aff2c7230 */ /* 0x000fe20000004100 */
[----:B------:R-:W-:Y:S02]  /*142f0*/  F2FP.F16.E4M3.UNPACK_B R14, R0 ;  /* 0x00000000ff0e723e */ /* 0x000fe400020006ff */
[----:B--2---:R-:W-:Y:S02]  /*14300*/  IADD3 R9, R4, R9, R7 ;  /* 0x0000000904097210 */ /* 0x004fe40007ffe007 */
[----:B---3--:R-:W1:Y:S03]  /*14310*/  LDS.128 R4, [R51+0x20400] ;  /* 0x0204000033047984 */ /* 0x008e660000000c00 */
[----:B------:R-:W-:-:S05]  /*14320*/  IMAD.IADD R24, R22, 0x1, R9 ;  /* 0x0000000116187824 */ /* 0x000fca00078e0209 */
[----:B------:R-:W2:Y:S01]  /*14330*/  LDS.128 R8, [R24+0x20400] ;  /* 0x0204000018087984 */ /* 0x000ea20000000c00 */
[-C--:B-1----:R-:W-:Y:S02]  /*14340*/  F2FP.F16.E4M3.UNPACK_B R27, R4.reuse ;  /* 0x00000004ff1b723e */ /* 0x082fe400020006ff */
[----:B------:R-:W-:Y:S02]  /*14350*/  F2FP.F16.E4M3.UNPACK_B R30, R4.H1 ;  /* 0x00000004ff1e723e */ /* 0x000fe400030006ff */
[-C--:B------:R-:W-:Y:S02]  /*14360*/  F2FP.F16.E4M3.UNPACK_B R32, R5.reuse ;  /* 0x00000005ff20723e */ /* 0x080fe400020006ff */
[-C--:B--2---:R-:W-:Y:S02]  /*14370*/  F2FP.F16.E4M3.UNPACK_B R36, R8.reuse.H1 ;  /* 0x00000008ff24723e */ /* 0x084fe400030006ff */
[----:B------:R-:W-:Y:S01]  /*14380*/  F2FP.F16.E4M3.UNPACK_B R33, R5.H1 ;  /* 0x00000005ff21723e */ /* 0x000fe200030006ff */
[----:B------:R-:W-:Y:S01]  /*14390*/  HADD2.F32 R5, -RZ, R30.H0_H0 ;  /* 0x2000001eff057230 */ /* 0x000fe20000004100 */
[----:B------:R-:W-:Y:S01]  /*143a0*/  F2FP.F16.E4M3.UNPACK_B R35, R8 ;  /* 0x00000008ff23723e */ /* 0x000fe200020006ff */
[--C-:B------:R-:W-:Y:S01]  /*143b0*/  HADD2.F32 R4, -RZ, R36.reuse.H0_H0 ;  /* 0x20000024ff047230 */ /* 0x100fe20000004100 */
[-C--:B------:R-:W-:Y:S01]  /*143c0*/  F2FP.F16.E4M3.UNPACK_B R31, R10.reuse ;  /* 0x0000000aff1f723e */ /* 0x080fe200020006ff */
[----:B------:R-:W-:Y:S01]  /*143d0*/  HADD2.F32 R36, -RZ, R36.H1_H1 ;  /* 0x30000024ff247230 */ /* 0x000fe20000004100 */
[----:B------:R-:W-:Y:S01]  /*143e0*/  F2FP.F16.E4M3.UNPACK_B R39, R10.H1 ;  /* 0x0000000aff27723e */ /* 0x000fe200030006ff */
[----:B------:R-:W-:-:S02]  /*143f0*/  HADD2.F32 R0, -RZ, R35.H0_H0 ;  /* 0x20000023ff007230 */ /* 0x000fc40000004100 */
[-C--:B------:R-:W-:Y:S01]  /*14400*/  FMUL.FTZ R8, R45, R4.reuse ;  /* 0x000000042d087220 */ /* 0x080fe20000410000 */
[C---:B------:R-:W-:Y:S01]  /*14410*/  FMUL.FTZ R10, R41.reuse, R4 ;  /* 0x00000004290a7220 */ /* 0x040fe20000410000 */
[-C--:B------:R-:W-:Y:S01]  /*14420*/  F2FP.F16.E4M3.UNPACK_B R29, R6.reuse ;  /* 0x00000006ff1d723e */ /* 0x080fe200020006ff */
[----:B------:R-:W-:Y:S02]  /*14430*/  HADD2.F32 R30, -RZ, R30.H1_H1 ;  /* 0x3000001eff1e7230 */ /* 0x000fe40000004100 */
[-C--:B------:R-:W-:Y:S01]  /*14440*/  FFMA.FTZ R4, R41, R5.reuse, -R8 ;  /* 0x0000000529047223 */ /* 0x080fe20000010808 */
[----:B------:R-:W-:Y:S01]  /*14450*/  FFMA.FTZ R5, R45, R5, R10 ;  /* 0x000000052d057223 */ /* 0x000fe2000001000a */
[----:B------:R-:W-:Y:S01]  /*14460*/  HADD2.F32 R10, -RZ, R40.H1_H1 ;  /* 0x30000028ff0a7230 */ /* 0x000fe20000004100 */
[----:B------:R-:W-:Y:S01]  /*14470*/  F2FP.F16.E4M3.UNPACK_B R34, R6.H1 ;  /* 0x00000006ff22723e */ /* 0x000fe200030006ff */
[--C-:B------:R-:W-:Y:S01]  /*14480*/  HADD2.F32 R40, -RZ, R14.reuse.H0_H0 ;  /* 0x2000000eff287230 */ /* 0x100fe20000004100 */
[-C--:B0-----:R-:W-:Y:S01]  /*14490*/  F2FP.F16.E4M3.UNPACK_B R37, R9.reuse ;  /* 0x00000009ff25723e */ /* 0x081fe200020006ff */
[----:B------:R-:W-:Y:S01]  /*144a0*/  HADD2.F32 R8, -RZ, R27.H0_H0 ;  /* 0x2000001bff087230 */ /* 0x000fe20000004100 */
[----:B------:R-:W-:Y:S01]  /*144b0*/  F2FP.F16.E4M3.UNPACK_B R38, R9.H1 ;  /* 0x00000009ff26723e */ /* 0x000fe200030006ff */
[-C--:B------:R-:W-:Y:S01]  /*144c0*/  FMUL.FTZ R9, R46, R36.reuse ;  /* 0x000000242e097220 */ /* 0x080fe20000410000 */
[-C--:B------:R-:W-:Y:S01]  /*144d0*/  F2FP.F16.E4M3.UNPACK_B R6, R7.reuse ;  /* 0x00000007ff06723e */ /* 0x080fe200020006ff */
[C---:B------:R-:W-:Y:S01]  /*144e0*/  FMUL.FTZ R43, R10.reuse, R36 ;  /* 0x000000240a2b7220 */ /* 0x040fe20000410000 */
[----:B------:R-:W-:Y:S01]  /*144f0*/  F2FP.F16.E4M3.UNPACK_B R26, R7.H1 ;  /* 0x00000007ff1a723e */ /* 0x000fe200030006ff */
[----:B------:R-:W-:Y:S01]  /*14500*/  FFMA.FTZ R9, R10, R30, -R9 ;  /* 0x0000001e0a097223 */ /* 0x000fe20000010809 */
[-C--:B------:R-:W-:Y:S01]  /*14510*/  F2FP.F16.E4M3.UNPACK_B R7, R11.reuse ;  /* 0x0000000bff07723e */ /* 0x080fe200020006ff */
[-C--:B------:R-:W-:Y:S01]  /*14520*/  FMUL.FTZ R41, R40, R0.reuse ;  /* 0x0000000028297220 */ /* 0x080fe20000410000 */
[----:B------:R-:W-:Y:S01]  /*14530*/  F2FP.F16.E4M3.UNPACK_B R28, R11.H1 ;  /* 0x0000000bff1c723e */ /* 0x000fe200030006ff */
[----:B------:R-:W-:Y:S01]  /*14540*/  FMUL.FTZ R11, R44, R0 ;  /* 0x000000002c0b7220 */ /* 0x000fe20000410000 */
[----:B------:R-:W-:Y:S01]  /*14550*/  FFMA.FTZ R10, R46, R30, R43 ;  /* 0x0000001e2e0a7223 */ /* 0x000fe2000001002b */
[----:B------:R-:W-:Y:S01]  /*14560*/  F2FP.F16.E4M3.UNPACK_B R46, R15.H1 ;  /* 0x0000000fff2e723e */ /* 0x000fe200030006ff */
[----:B------:R-:W-:-:S02]  /*14570*/  HADD2.F32 R43, -RZ, R14.H1_H1 ;  /* 0x3000000eff2b7230 */ /* 0x000fc40000004100 */
[-C--:B------:R-:W-:Y:S01]  /*14580*/  FFMA.FTZ R0, R40, R8.reuse, -R11 ;  /* 0x0000000828007223 */ /* 0x080fe2000001080b */
[----:B------:R-:W-:Y:S01]  /*14590*/  F2FP.F16.E4M3.UNPACK_B R40, R3.H1 ;  /* 0x00000003ff28723e */ /* 0x000fe200030006ff */
[----:B------:R-:W-:Y:S01]  /*145a0*/  FFMA.FTZ R8, R44, R8, R41 ;  /* 0x000000082c087223 */ /* 0x000fe20000010029 */
[----:B------:R-:W-:Y:S01]  /*145b0*/  HADD2.F32 R45, -RZ, R42.H1_H1 ;  /* 0x3000002aff2d7230 */ /* 0x000fe20000004100 */
[----:B------:R-:W-:Y:S01]  /*145c0*/  F2FP.SATFINITE.E4M3.F32.PACK_AB_MERGE_C R10, R10, R5, RZ ;  /* 0x000000050a0a723e */ /* 0x000fe200048070ff */
[----:B------:R-:W-:Y:S01]  /*145d0*/  HADD2.F32 R35, -RZ, R35.H1_H1 ;  /* 0x30000023ff237230 */ /* 0x000fe20000004100 */
[----:B------:R-:W-:Y:S01]  /*145e0*/  F2FP.SATFINITE.E4M3.F32.PACK_AB_MERGE_C R4, R9, R4, RZ ;  /* 0x000000040904723e */ /* 0x000fe200048070ff */
[----:B------:R-:W-:Y:S02]  /*145f0*/  HADD2.F32 R44, -RZ, R46.H0_H0 ;  /* 0x2000002eff2c7230 */ /* 0x000fe40000004100 */
[----:B------:R-:W-:Y:S02]  /*14600*/  HADD2.F32 R11, -RZ, R38.H0_H0 ;  /* 0x20000026ff0b7230 */ /* 0x000fe40000004100 */
[----:B------:R-:W-:Y:S01]  /*14610*/  FMUL.FTZ R14, R45, R35 ;  /* 0x000000232d0e7220 */ /* 0x000fe20000410000 */
[----:B------:R-:W-:-:S02]  /*14620*/  HADD2.F32 R42, -RZ, R40.H0_H0 ;  /* 0x20000028ff2a7230 */ /* 0x000fc40000004100 */
[C---:B------:R-:W-:Y:S01]  /*14630*/  FMUL.FTZ R36, R43.reuse, R35 ;  /* 0x000000232b247220 */ /* 0x040fe20000410000 */
[----:B------:R-:W-:Y:S02]  /*14640*/  HADD2.F32 R27, -RZ, R27.H1_H1 ;  /* 0x3000001bff1b7230 */ /* 0x000fe40000004100 */
[-C--:B------:R-:W-:Y:S01]  /*14650*/  FMUL.FTZ R35, R44, R11.reuse ;  /* 0x0000000b2c237220 */ /* 0x080fe20000410000 */
[----:B------:R-:W-:Y:S02]  /*14660*/  HADD2.F32 R30, -RZ, R33.H0_H0 ;  /* 0x20000021ff1e7230 */ /* 0x000fe40000004100 */
[C---:B------:R-:W-:Y:S01]  /*14670*/  FMUL.FTZ R41, R42.reuse, R11 ;  /* 0x0000000b2a297220 */ /* 0x040fe20000410000 */
[----:B------:R-:W-:Y:S02]  /*14680*/  HADD2.F32 R49, -RZ, R46.H1_H1 ;  /* 0x3000002eff317230 */ /* 0x000fe40000004100 */
[-C--:B------:R-:W-:Y:S01]  /*14690*/  FFMA.FTZ R11, R43, R27.reuse, -R14 ;  /* 0x0000001b2b0b7223 */ /* 0x080fe2000001080e */
[----:B------:R-:W-:Y:S01]  /*146a0*/  FFMA.FTZ R27, R45, R27, R36 ;  /* 0x0000001b2d1b7223 */ /* 0x000fe20000010024 */
[-C--:B------:R-:W-:Y:S01]  /*146b0*/  FFMA.FTZ R14, R42, R30.reuse, -R35 ;  /* 0x0000001e2a0e7223 */ /* 0x080fe20000010823 */
[----:B------:R-:W-:Y:S01]  /*146c0*/  FFMA.FTZ R30, R44, R30, R41 ;  /* 0x0000001e2c1e7223 */ /* 0x000fe20000010029 */
[----:B------:R-:W-:Y:S01]  /*146d0*/  F2FP.F16.E4M3.UNPACK_B R44, R15 ;  /* 0x0000000fff2c723e */ /* 0x000fe200020006ff */
[----:B------:R-:W-:Y:S01]  /*146e0*/  HADD2.F32 R45, -RZ, R40.H1_H1 ;  /* 0x30000028ff2d7230 */ /* 0x000fe20000004100 */
[----:B------:R-:W-:Y:S01]  /*146f0*/  F2FP.F16.E4M3.UNPACK_B R41, R3 ;  /* 0x00000003ff29723e */ /* 0x000fe200020006ff */
[----:B------:R-:W-:Y:S01]  /*14700*/  HADD2.F32 R38, -RZ, R38.H1_H1 ;  /* 0x30000026ff267230 */ /* 0x000fe20000004100 */
[----:B------:R-:W-:Y:S01]  /*14710*/  F2FP.SATFINITE.E4M3.F32.PACK_AB_MERGE_C R4, R11, R0, R4 ;  /* 0x000000000b04723e */ /* 0x000fe20004807004 */
        /* <DEDUP_REMOVED lines=13> */
[-C--:B------:R-:W-:Y:S01]  /*147f0*/  FFMA.FTZ R3, R43, R15.reuse, -R36 ;  /* 0x0000000f2b037223 */ /* 0x080fe20000010824 */
[----:B------:R-:W-:Y:S01]  /*14800*/  FFMA.FTZ R15, R47, R15, R38 ;  /* 0x0000000f2f0f7223 */ /* 0x000fe20000010026 */
[----:B------:R-:W-:Y:S01]  /*14810*/  F2FP.F16.E4M3.UNPACK_B R47, R20.H1 ;  /* 0x00000014ff2f723e */ /* 0x000fe200030006ff */
[----:B------:R-:W-:Y:S01]  /*14820*/  HADD2.F32 R37, -RZ, R37.H1_H1 ;  /* 0x30000025ff257230 */ /* 0x000fe20000004100 */
[----:B------:R-:W-:Y:S01]  /*14830*/  F2FP.F16.E4M3.UNPACK_B R42, R12.H1 ;  /* 0x0000000cff2a723e */ /* 0x000fe200030006ff */
[----:B------:R-:W-:Y:S01]  /*14840*/  HADD2.F32 R40, -RZ, R41.H1_H1 ;  /* 0x30000029ff287230 */ /* 0x000fe20000004100 */
[----:B------:R-:W-:Y:S01]  /*14850*/  F2FP.SATFINITE.E4M3.F32.PACK_AB_MERGE_C R5, R33, R14, RZ ;  /* 0x0000000e2105723e */ /* 0x000fe200048070ff */
[----:B------:R-:W-:Y:S02]  /*14860*/  HADD2.F32 R48, -RZ, R47.H0_H0 ;  /* 0x2000002fff307230 */ /* 0x000fe40000004100 */
[----:B------:R-:W-:Y:S01]  /*14870*/  FMUL.FTZ R41, R46, R37 ;  /* 0x000000252e297220 */ /* 0x000fe20000410000 */
[----:B------:R-:W-:-:S02]  /*14880*/  HADD2.F32 R38, -RZ, R39.H0_H0 ;  /* 0x20000027ff267230 */ /* 0x000fc40000004100 */
[----:B------:R-:W-:Y:S01]  /*14890*/  FMUL.FTZ R37, R40, R37 ;  /* 0x0000002528257220 */ /* 0x000fe20000410000 */
[----:B------:R-:W-:Y:S01]  /*148a0*/  HADD2.F32 R44, -RZ, R42.H0_H0 ;  /* 0x2000002aff2c7230 */ /* 0x000fe20000004100 */
[----:B------:R-:W-:Y:S01]  /*148b0*/  F2FP.SATFINITE.E4M3.F32.PACK_AB_MERGE_C R9, R35, R30, RZ ;  /* 0x0000001e2309723e */ /* 0x000fe200048070ff */
[----:B------:R-:W-:Y:S02]  /*148c0*/  HADD2.F32 R32, -RZ, R32.H1_H1 ;  /* 0x30000020ff207230 */ /* 0x000fe40000004100 */
[-C--:B------:R-:W-:Y:S01]  /*148d0*/  FMUL.FTZ R43, R48, R38.reuse ;  /* 0x00000026302b7220 */ /* 0x080fe20000410000 */
[----:B------:R-:W-:Y:S02]  /*148e0*/  HADD2.F32 R36, -RZ, R34.H0_H0 ;  /* 0x20000022ff247230 */ /* 0x000fe40000004100 */
[----:B------:R-:W-:Y:S01]  /*148f0*/  FMUL.FTZ R45, R44, R38 ;  /* 0x000000262c2d7220 */ /* 0x000fe20000410000 */
[----:B------:R-:W-:Y:S02]  /*14900*/  HADD2.F32 R39, -RZ, R39.H1_H1 ;  /* 0x30000027ff277230 */ /* 0x000fe40000004100 */
[-C--:B------:R-:W-:Y:S01]  /*14910*/  FFMA.FTZ R38, R40, R32.reuse, -R41 ;  /* 0x0000002028267223 */ /* 0x080fe20000010829 */
[----:B------:R-:W-:Y:S01]  /*14920*/  FFMA.FTZ R32, R46, R32, R37 ;  /* 0x000000202e207223 */ /* 0x000fe20000010025 */
[----:B------:R-:W-:-:S02]  /*14930*/  HADD2.F32 R46, -RZ, R47.H1_H1 ;  /* 0x3000002fff2e7230 */ /* 0x000fc40000004100 */
[-C--:B------:R-:W-:Y:S01]  /*14940*/  FFMA.FTZ R43, R44, R36.reuse, -R43 ;  /* 0x000000242c2b7223 */ /* 0x080fe2000001082b */
[----:B------:R-:W-:Y:S02]  /*14950*/  HADD2.F32 R42, -RZ, R42.H1_H1 ;  /* 0x3000002aff2a7230 */ /* 0x000fe40000004100 */
[----:B------:R-:W-:Y:S01]  /*14960*/  FFMA.FTZ R45, R48, R36, R45 ;  /* 0x00000024302d7223 */ /* 0x000fe2000001002d */
[----:B------:R-:W-:Y:S02]  /*14970*/  HADD2.F32 R34, -RZ, R34.H1_H1 ;  /* 0x30000022ff227230 */ /* 0x000fe40000004100 */
[-C--:B------:R-:W-:Y:S01]  /*14980*/  FMUL.FTZ R37, R46, R39.reuse ;  /* 0x000000272e257220 */ /* 0x080fe20000410000 */
[----:B------:R-:W-:Y:S01]  /*14990*/  F2FP.F16.E4M3.UNPACK_B R36, R12 ;  /* 0x0000000cff24723e */ /* 0x000fe200020006ff */
[C---:B------:R-:W-:Y:S01]  /*149a0*/  FMUL.FTZ R39, R42.reuse, R39 ;  /* 0x000000272a277220 */ /* 0x040fe20000410000 */
[----:B------:R-:W-:Y:S01]  /*149b0*/  F2FP.F16.E4M3.UNPACK_B R41, R20 ;  /* 0x00000014ff29723e */ /* 0x000fe200020006ff */
[----:B------:R-:W-:Y:S01]  /*149c0*/  FFMA.FTZ R40, R42, R34, -R37 ;  /* 0x000000222a287223 */ /* 0x000fe20000010825 */
[----:B------:R-:W-:-:S02]  /*149d0*/  HADD2.F32 R20, -RZ, R31.H0_H0 ;  /* 0x2000001fff147230 */ /* 0x000fc40000004100 */
[----:B------:R-:W-:Y:S01]  /*149e0*/  FFMA.FTZ R42, R46, R34, R39 ;  /* 0x000000222e2a7223 */ /* 0x000fe20000010027 */
[----:B------:R-:W-:Y:S01]  /*149f0*/  HADD2.F32 R34, -RZ, R36.H0_H0 ;  /* 0x20000024ff227230 */ /* 0x000fe20000004100 */
[-C--:B------:R-:W-:Y:S01]  /*14a00*/  F2FP.F16.E4M3.UNPACK_B R48, R21.reuse.H1 ;  /* 0x00000015ff30723e */ /* 0x080fe200030006ff */
[----:B------:R-:W-:Y:S01]  /*14a10*/  HADD2.F32 R44, -RZ, R41.H0_H0 ;  /* 0x20000029ff2c7230 */ /* 0x000fe20000004100 */
[----:B------:R-:W-:Y:S01]  /*14a20*/  F2FP.F16.E4M3.UNPACK_B R21, R21 ;  /* 0x00000015ff15723e */ /* 0x000fe200020006ff */
[----:B------:R-:W-:Y:S02]  /*14a30*/  HADD2.F32 R12, -RZ, R29.H0_H0 ;  /* 0x2000001dff0c7230 */ /* 0x000fe40000004100 */
[-C--:B------:R-:W-:Y:S01]  /*14a40*/  FMUL.FTZ R39, R34, R20.reuse ;  /* 0x0000001422277220 */ /* 0x080fe20000410000 */
[----:B------:R-:W-:Y:S02]  /*14a50*/  HADD2.F32 R47, -RZ, R41.H1_H1 ;  /* 0x30000029ff2f7230 */ /* 0x000fe40000004100 */
[----:B------:R-:W-:Y:S01]  /*14a60*/  FMUL.FTZ R37, R44, R20 ;  /* 0x000000142c257220 */ /* 0x000fe20000410000 */
[----:B------:R-:W-:-:S02]  /*14a70*/  HADD2.F32 R31, -RZ, R31.H1_H1 ;  /* 0x3000001fff1f7230 */ /* 0x000fc40000004100 */
[-C--:B------:R-:W-:Y:S01]  /*14a80*/  FFMA.FTZ R39, R44, R12.reuse, R39 ;  /* 0x0000000c2c277223 */ /* 0x080fe20000010027 */
[----:B------:R-:W-:Y:S01]  /*14a90*/  HADD2.F32 R41, -RZ, R36.H1_H1 ;  /* 0x30000024ff297230 */ /* 0x000fe20000004100 */
[----:B------:R-:W-:Y:S01]  /*14aa0*/  F2FP.F16.E4M3.UNPACK_B R44, R13.H1 ;  /* 0x0000000dff2c723e */ /* 0x000fe200030006ff */
[----:B------:R-:W-:Y:S02]  /*14ab0*/  HADD2.F32 R29, -RZ, R29.H1_H1 ;  /* 0x3000001dff1d7230 */ /* 0x000fe40000004100 */
[-C--:B------:R-:W-:Y:S01]  /*14ac0*/  FMUL.FTZ R20, R47, R31.reuse ;  /* 0x0000001f2f147220 */ /* 0x080fe20000410000 */
[----:B------:R-:W-:Y:S01]  /*14ad0*/  FFMA.FTZ R37, R34, R12, -R37 ;  /* 0x0000000c22257223 */ /* 0x000fe20000010825 */
[C---:B------:R-:W-:Y:S01]  /*14ae0*/  FMUL.FTZ R12, R41.reuse, R31 ;  /* 0x0000001f290c7220 */ /* 0x040fe20000410000 */
[----:B------:R-:W-:Y:S02]  /*14af0*/  HADD2.F32 R50, -RZ, R48.H0_H0 ;  /* 0x20000030ff327230 */ /* 0x000fe40000004100 */
[----:B------:R-:W-:Y:S01]  /*14b00*/  FFMA.FTZ R34, R41, R29, -R20 ;  /* 0x0000001d29227223 */ /* 0x000fe20000010814 */
[----:B------:R-:W-:-:S02]  /*14b10*/  HADD2.F32 R20, -RZ, R28.H0_H0 ;  /* 0x2000001cff147230 */ /* 0x000fc40000004100 */
[----:B------:R-:W-:Y:S01]  /*14b20*/  FFMA.FTZ R36, R47, R29, R12 ;  /* 0x0000001d2f247223 */ /* 0x000fe2000001000c */
[----:B------:R-:W-:Y:S01]  /*14b30*/  HADD2.F32 R46, -RZ, R44.H0_H0 ;  /* 0x2000002cff2e7230 */ /* 0x000fe20000004100 */
[----:B------:R-:W-:Y:S01]  /*14b40*/  F2FP.SATFINITE.E4M3.F32.PACK_AB_MERGE_C R42, R42, R45, RZ ;  /* 0x0000002d2a2a723e */ /* 0x000fe200048070ff */
[----:B------:R-:W-:Y:S02]  /*14b50*/  HADD2.F32 R48, -RZ, R48.H1_H1 ;  /* 0x30000030ff307230 */ /* 0x000fe40000004100 */
[-C--:B------:R-:W-:Y:S01]  /*14b60*/  FMUL.FTZ R29, R50, R20.reuse ;  /* 0x00000014321d7220 */ /* 0x080fe20000410000 */
[----:B------:R-:W-:Y:S02]  /*14b70*/  HADD2.F32 R28, -RZ, R28.H1_H1 ;  /* 0x3000001cff1c7230 */ /* 0x000fe40000004100 */
[----:B------:R-:W-:Y:S01]  /*14b80*/  FMUL.FTZ R31, R46, R20 ;  /* 0x000000142e1f7220 */ /* 0x000fe20000410000 */
[----:B------:R-:W-:Y:S01]  /*14b90*/  HADD2.F32 R44, -RZ, R44.H1_H1 ;  /* 0x3000002cff2c7230 */ /* 0x000fe20000004100 */
[----:B------:R-:W-:Y:S01]  /*14ba0*/  F2FP.F16.E4M3.UNPACK_B R20, R13 ;  /* 0x0000000dff14723e */ /* 0x000fe200020006ff */
[----:B------:R-:W-:-:S02]  /*14bb0*/  HADD2.F32 R12, -RZ, R26.H0_H0 ;  /* 0x2000001aff0c7230 */ /* 0x000fc40000004100 */
[-C--:B------:R-:W-:Y:S01]  /*14bc0*/  FMUL.FTZ R13, R48, R28.reuse ;  /* 0x0000001c300d7220 */ /* 0x080fe20000410000 */
[----:B------:R-:W-:Y:S02]  /*14bd0*/  HADD2.F32 R26, -RZ, R26.H1_H1 ;  /* 0x3000001aff1a7230 */ /* 0x000fe40000004100 */
[----:B------:R-:W-:Y:S01]  /*14be0*/  FMUL.FTZ R41, R44, R28 ;  /* 0x0000001c2c297220 */ /* 0x000fe20000410000 */
[----:B------:R-:W-:Y:S02]  /*14bf0*/  HADD2.F32 R47, -RZ, R21.H0_H0 ;  /* 0x20000015ff2f7230 */ /* 0x000fe40000004100 */
[-C--:B------:R-:W-:Y:S01]  /*14c00*/  FFMA.FTZ R29, R46, R12.reuse, -R29 ;  /* 0x0000000c2e1d7223 */ /* 0x080fe2000001081d */
[----:B------:R-:W-:Y:S01]  /*14c10*/  FFMA.FTZ R31, R50, R12, R31 ;  /* 0x0000000c321f7223 */ /* 0x000fe2000001001f */
        /* <DEDUP_REMOVED lines=8> */
[----:B------:R-:W-:Y:S01]  /*14ca0*/  HADD2.F32 R13, -RZ, R7.H1_H1 ;  /* 0x30000007ff0d7230 */ /* 0x000fe20000004100 */
[----:B------:R-:W-:Y:S01]  /*14cb0*/  F2FP.SATFINITE.E4M3.F32.PACK_AB_MERGE_C R9, R32, R15, R9 ;  /* 0x0000000f2009723e */ /* 0x000fe20004807009 */
[----:B------:R-:W-:-:S02]  /*14cc0*/  HADD2.F32 R44, -RZ, R20.H1_H1 ;  /* 0x30000014ff2c7230 */ /* 0x000fc40000004100 */
[-C--:B------:R-:W-:Y:S01]  /*14cd0*/  FMUL.FTZ R20, R47, R12.reuse ;  /* 0x0000000c2f147220 */ /* 0x080fe20000410000 */
[--C-:B------:R-:W-:Y:S02]  /*14ce0*/  HADD2.F32 R7, -RZ, R6.reuse.H0_H0 ;  /* 0x20000006ff077230 */ /* 0x100fe40000004100 */
[C---:B------:R-:W-:Y:S01]  /*14cf0*/  FMUL.FTZ R12, R41.reuse, R12 ;  /* 0x0000000c290c7220 */ /* 0x040fe20000410000 */
[----:B------:R-:W-:Y:S02]  /*14d00*/  HADD2.F32 R6, -RZ, R6.H1_H1 ;  /* 0x30000006ff067230 */ /* 0x000fe40000004100 */
[-C--:B------:R-:W-:Y:S01]  /*14d10*/  FMUL.FTZ R21, R46, R13.reuse ;  /* 0x0000000d2e157220 */ /* 0x080fe20000410000 */
[C---:B------:R-:W-:Y:S01]  /*14d20*/  FMUL.FTZ R13, R44.reuse, R13 ;  /* 0x0000000d2c0d7220 */ /* 0x040fe20000410000 */
        /* <DEDUP_REMOVED lines=8> */
[----:B------:R-:W-:-:S03]  /*14db0*/  F2FP.SATFINITE.E4M3.F32.PACK_AB_MERGE_C R11, R13, R12, R26 ;  /* 0x0000000c0d0b723e */ /* 0x000fc6000480701a */
[----:B------:R4:W-:Y:S04]  /*14dc0*/  STS.128 [R51+0x20400], R4 ;  /* 0x0204000433007388 */ /* 0x0009e80000000c00 */
[----:B------:R4:W-:Y:S02]  /*14dd0*/  STS.128 [R24+0x20400], R8 ;  /* 0x0204000818007388 */ /* 0x0009e40000000c00 */
.L_x_468:
[----:B------:R-:W-:Y:S05]  /*14de0*/  BSYNC B0 ;  /* 0x0000000000007941 */ /* 0x000fea0003800000 */
.L_x_449:
[----:B------:R-:W-:Y:S01]  /*14df0*/  @!PT LDS RZ, [RZ] ;  /* 0x00000000fffff984 */ /* 0x000fe20000000800 */
[----:B------:R-:W-:Y:S01]  /*14e00*/  @!PT LDS RZ, [RZ] ;  /* 0x00000000fffff984 */ /* 0x000fe20000000800 */
[----:B------:R-:W-:Y:S01]  /*14e10*/  @!PT LDS RZ, [RZ] ;  /* 0x00000000fffff984 */ /* 0x000fe20000000800 */
[----:B------:R-:W-:Y:S01]  /*14e20*/  @!PT LDS RZ, [RZ] ;  /* 0x00000000fffff984 */ /* 0x000fe20000000800 */
[----:B------:R0:W-:Y:S06]  /*14e30*/  MEMBAR.ALL.CTA ;  /* 0x0000000000007992 */ /* 0x0001ec0000008000 */
[----:B0-----:R-:W0:Y:S01]  /*14e40*/  FENCE.VIEW.ASYNC.S ;  /* 0x00000000000073c6 */ /* 0x001e220000000000 */
[----:B------:R-:W-:Y:S05]  /*14e50*/  WARPSYNC.ALL ;  /* 0x0000000000007948 */ /* 0x000fea0003800000 */
[----:B0-----:R-:W-:Y:S06]  /*14e60*/  BAR.SYNC.DEFER_BLOCKING 0xd, 0x100 ;  /* 0x0344000000007b1d */ /* 0x001fec0000010000 */
.L_x_446:
[----:B------:R-:W-:-:S05]  /*14e70*/  IMAD.U32 R0, RZ, RZ, UR46 ;  /* 0x0000002eff007e24 */ /* 0x000fca000f8e00ff */
[----:B------:R-:W-:-:S13]  /*14e80*/  ISETP.NE.AND P0, PT, R0, 0x3, PT ;  /* 0x000000030000780c */ /* 0x000fda0003f05270 */
[----:B------:R-:W-:Y:S05]  /*14e90*/  @!P0 BRA `(.L_x_482) ;  /* 0x0000000000048947 */ /* 0x000fea0003800000 */
[----:B------:R-:W-:Y:S01]  /*14ea0*/  BPT.TRAP 0x1 ;  /* 0x000000040000795c */ /* 0x000fe20000300000 */
.L_x_482:
[----:B------:R-:W-:Y:S01]  /*14eb0*/  IMAD R0, R152, 0x8, R22 ;  /* 0x0000000898007824 */ /* 0x000fe200078e0216 */
[----:B-1234-:R-:W-:-:S04]  /*14ec0*/  SHF.L.U32 R7, R235, 0x1f, RZ ;  /* 0x0000001feb077819 */ /* 0x01efc800000006ff */
[----:B------:R1:W2:Y:S01]  /*14ed0*/  SYNCS.PHASECHK.TRANS64.TRYWAIT P1, [R0+URZ+0x38830], R7 ;  /* 0x03883007000075a7 */ /* 0x0002a2000802017f */
[----:B------:R-:W-:Y:S05]  /*14ee0*/  @!P0 BRA `(.L_x_483) ;  /* 0x0000000000048947 */ /* 0x000fea0003800000 */
[----:B------:R-:W-:Y:S01]  /*14ef0*/  BPT.TRAP 0x1 ;  /* 0x000000040000795c */ /* 0x000fe20000300000 */
.L_x_483:
[----:B0-----:R-:W-:Y:S01]  /*14f00*/  IADD3 R3, R22, 0x28400, RZ ;  /* 0x0002840016037810 */ /* 0x001fe20007ffe0ff */
[----:B------:R-:W-:Y:S01]  /*14f10*/  IMAD.MOV.U32 R5, RZ, RZ, 0x40000040 ;  /* 0x40000040ff057424 */ /* 0x000fe200078e00ff */
[----:B------:R-:W-:Y:S02]  /*14f20*/  LOP3.LUT R4, R25, 0x10000, RZ, 0xfc, !PT ;  /* 0x0001000019047812 */ /* 0x000fe400078efcff */
[----:B------:R-:W-:-:S04]  /*14f30*/  SHF.R.U32.HI R3, RZ, 0x4, R3 ;  /* 0x00000004ff037819 */ /* 0x000fc80000011603 */
[----:B------:R-:W-:-:S04]  /*14f40*/  LOP3.LUT R3, R3, 0x3fff, RZ, 0xc0, !PT ;  /* 0x00003fff03037812 */ /* 0x000fc800078ec0ff */
[----:B------:R-:W-:-:S05]  /*14f50*/  LOP3.LUT R3, R3, 0x10000, RZ, 0xfc, !PT ;  /* 0x0001000003037812 */ /* 0x000fca00078efcff */
[----:B------:R0:W-:Y:S01]  /*14f60*/  STL [R1+0x44], R3 ;  /* 0x0000440301007387 */ /* 0x0001e20000100800 */
[----:B--2---:R-:W-:Y:S05]  /*14f70*/  @P1 BRA `(.L_x_484) ;  /* 0x0000000000081947 */ /* 0x004fea0003800000 */
[----:B------:R-:W2:Y:S02]  /*14f80*/  SYNCS.PHASECHK.TRANS64.TRYWAIT P1, [R0+URZ+0x38830], R7 ;  /* 0x03883007000075a7 */ /* 0x000ea4000802017f */
[----:B--2---:R-:W-:Y:S05]  /*14f90*/  @!P1 BRA `(.L_x_485) ;  /* 0x0000016800409947 */ /* 0x004fea0003800000 */
.L_x_484:
[----:B0-----:R-:W3:Y:S01]  /*14fa0*/  LDL R3, [R1+0x44] ;  /* 0x0000440001037983 */ /* 0x001ee20000100800 */
[----:B------:R-:W-:Y:S01]  /*14fb0*/  IMAD.MOV.U32 R9, RZ, RZ, 0x40000040 ;  /* 0x40000040ff097424 */ /* 0x000fe200078e00ff */
[----:B------:R-:W-:Y:S05]  /*14fc0*/  WARPSYNC.ALL ;  /* 0x0000000000007948 */ /* 0x000fea0003800000 */
[C---:B------:R-:W-:Y:S01]  /*14fd0*/  R2UR UR4, R4.reuse ;  /* 0x00000000040472ca */ /* 0x040fe200000e0000 */
[----:B-----5:R-:W-:Y:S01]  /*14fe0*/  WARPGROUP.ARRIVE ;  /* 0x00000000000079c5 */ /* 0x020fe20000000000 */
[----:B------:R-:W-:Y:S01]  /*14ff0*/  R2UR UR5, R5 ;  /* 0x00000000050572ca */ /* 0x000fe200000e0000 */
[C---:B------:R-:W-:Y:S01]  /*15000*/  VIADD R88, R4.reuse, 0x2 ;  /* 0x0000000204587836 */ /* 0x040fe20000000000 */
[----:B------:R-:W-:Y:S01]  /*15010*/  R2UR UR7, R9 ;  /* 0x00000000090772ca */ /* 0x000fe200000e0000 */
[----:B------:R-:W-:Y:S01]  /*15020*/  IMAD.MOV.U32 R89, RZ, RZ, 0x40000040 ;  /* 0x40000040ff597424 */ /* 0x000fe200078e00ff */
[----:B------:R-:W-:Y:S01]  /*15030*/  MOV R21, 0x40000040 ;  /* 0x4000004000157802 */ /* 0x000fe20000000f00 */
[----:B-12---:R-:W-:Y:S01]  /*15040*/  IMAD.MOV.U32 R7, RZ, RZ, 0x40000040 ;  /* 0x40000040ff077424 */ /* 0x006fe200078e00ff */
[C---:B------:R-:W-:Y:S01]  /*15050*/  IADD3 R10, R4.reuse, 0x402, RZ ;  /* 0x00000402040a7810 */ /* 0x040fe20007ffe0ff */
[C---:B------:R-:W-:Y:S01]  /*15060*/  VIADD R20, R4.reuse, 0x4 ;  /* 0x0000000404147836 */ /* 0x040fe20000000000 */
[----:B------:R0:W-:Y:S01]  /*15070*/  STL.64 [R1+0x28], R88 ;  /* 0x0000285801007387 */ /* 0x0001e20000100a00 */
[----:B------:R-:W-:-:S02]  /*15080*/  VIADD R14, R4, 0x6 ;  /* 0x00000006040e7836 */ /* 0x000fc40000000000 */
[----:B------:R-:W-:Y:S01]  /*15090*/  IMAD.MOV.U32 R15, RZ, RZ, 0x40000040 ;  /* 0x40000040ff0f7424 */ /* 0x000fe200078e00ff */
[----:B------:R1:W-:Y:S01]  /*150a0*/  STL.64 [R1+0x20], R20 ;  /* 0x0000201401007387 */ /* 0x0003e20000100a00 */
[----:B------:R-:W-:Y:S02]  /*150b0*/  VIADD R12, R4, 0x400 ;  /* 0x00000400040c7836 */ /* 0x000fe40000000000 */
[----:B------:R-:W-:Y:S01]  /*150c0*/  IMAD.MOV.U32 R13, RZ, RZ, 0x40000040 ;  /* 0x40000040ff0d7424 */ /* 0x000fe200078e00ff */
[----:B------:R-:W-:Y:S01]  /*150d0*/  STL.64 [R1+0x18], R14 ;  /* 0x0000180e01007387 */ /* 0x000fe20000100a00 */
[----:B------:R-:W-:-:S03]  /*150e0*/  IMAD.MOV.U32 R11, RZ, RZ, 0x40000040 ;  /* 0x40000040ff0b7424 */ /* 0x000fc600078e00ff */
[----:B------:R-:W-:Y:S04]  /*150f0*/  STL.64 [R1+0x8], R12 ;  /* 0x0000080c01007387 */ /* 0x000fe80000100a00 */
[----:B------:R2:W-:Y:S01]  /*15100*/  STL.64 [R1], R10 ;  /* 0x0000000a01007387 */ /* 0x0005e20000100a00 */
[----:B---3--:R-:W-:-:S05]  /*15110*/  IMAD R8, R152, 0x800, R3 ;  /* 0x0000080098087824 */ /* 0x008fca00078e0203 */
[C---:B------:R-:W-:Y:S02]  /*15120*/  R2UR UR6, R8.reuse ;  /* 0x00000000080672ca */ /* 0x040fe400000e0000 */
[----:B------:R-:W-:-:S11]  /*15130*/  IADD3 R6, R8, 0x2, RZ ;  /* 0x0000000208067810 */ /* 0x000fd60007ffe0ff */
[----:B------:R-:W-:Y:S01]  /*15140*/  QGMMA.64x128x32.F32.E4M3.E4M3 R24, gdesc[UR4], RZ, !UPT, gsb0 ;  /* 0x01e00000041879f3 */ /* 0x000fe2000c0008ff */
[----:B------:R-:W-:Y:S02]  /*15150*/  R2UR UR4, R88 ;  /* 0x00000000580472ca */ /* 0x000fe400000e0000 */
[----:B------:R-:W-:Y:S01]  /*15160*/  R2UR UR5, R89 ;  /* 0x00000000590572ca */ /* 0x000fe200000e0000 */
[----:B0-----:R-:W3:Y:S01]  /*15170*/  LDL R88, [R1+0x90] ;  /* 0x0000900001587983 */ /* 0x001ee20000100800 */
[----:B------:R-:W-:Y:S01]  /*15180*/  R2UR UR6, R6 ;  /* 0x00000000060672ca */ /* 0x000fe200000e0000 */
[----:B------:R-:W-:Y:S01]  /*15190*/  VIADD R6, R8, 0x4 ;  /* 0x0000000408067836 */ /* 0x000fe20000000000 */
[----:B------:R-:W-:Y:S01]  /*151a0*/  R2UR UR7, R7 ;  /* 0x00000000070772ca */ /* 0x000fe200000e0000 */
[----:B------:R-:W-:Y:S01]  /*151b0*/  IMAD.MOV.U32 R7, RZ, RZ, 0x40000040 ;  /* 0x40000040ff077424 */ /* 0x000fe200078e00ff */
[----:B------:R-:W-:Y:S02]  /*151c0*/  WARPGROUP.DEPBAR.LE gsb0, 0x0 ;  /* 0x00008000000079c5 */ /* 0x000fe40000010000 */
[----:B------:R-:W-:-:S09]  /*151d0*/  WARPGROUP.ARRIVE ;  /* 0x00000000000079c5 */ /* 0x000fd20000000000 */
[----:B------:R-:W-:Y:S01]  /*151e0*/  QGMMA.64x128x32.F32.E4M3.E4M3 R24, gdesc[UR4], R24, gsb0 ;  /* 0x01e00000041879f3 */ /* 0x000fe20008000818 */
[----:B------:R-:W-:Y:S02]  /*151f0*/  R2UR UR4, R20 ;  /* 0x00000000140472ca */ /* 0x000fe400000e0000 */
[----:B------:R-:W-:Y:S02]  /*15200*/  R2UR UR5, R21 ;  /* 0x00000000150572ca */ /* 0x000fe400000e0000 */
[----:B------:R-:W-:Y:S01]  /*15210*/  R2UR UR6, R6 ;  /* 0x00000000060672ca */ /* 0x000fe200000e0000 */
[----:B------:R-:W-:Y:S01]  /*15220*/  VIADD R6, R8, 0x6 ;  /* 0x0000000608067836 */ /* 0x000fe20000000000 */
[----:B------:R-:W-:Y:S02]  /*15230*/  R2UR UR7, R7 ;  /* 0x00000000070772ca */ /* 0x000fe400000e0000 */
[----:B------:R-:W-:Y:S01]  /*15240*/  MOV R7, 0x40000040 ;  /* 0x4000004000077802 */ /* 0x000fe20000000f00 */
[----:B------:R-:W-:-:S02]  /*15250*/  WARPGROUP.DEPBAR.LE gsb0, 0x0 ;  /* 0x00008000000079c5 */ /* 0x000fc40000010000 */
[----:B------:R-:W-:-:S08]  /*15260*/  WARPGROUP.ARRIVE ;  /* 0x00000000000079c5 */ /* 0x000fd00000000000 */
[----:B------:R-:W-:Y:S01]  /*15270*/  QGMMA.64x128x32.F32.E4M3.E4M3 R24, gdesc[UR4], R24, gsb0 ;  /* 0x01e00000041879f3 */ /* 0x000fe20008000818 */
[----:B------:R-:W-:Y:S02]  /*15280*/  R2UR UR4, R14 ;  /* 0x000000000e0472ca */ /* 0x000fe400000e0000 */
[----:B------:R-:W-:Y:S02]  /*15290*/  R2UR UR5, R15 ;  /* 0x000000000f0572ca */ /* 0x000fe400000e0000 */
        /* <DEDUP_REMOVED lines=18> */
[----:B------:R-:W-:Y:S02]  /*153c0*/  R2UR UR6, R6 ;  /* 0x00000000060672ca */ /* 0x000fe400000e0000 */
[----:B------:R-:W-:Y:S01]  /*153d0*/  R2UR UR7, R7 ;  /* 0x00000000070772ca */ /* 0x000fe200000e0000 */
[----:B------:R-:W-:Y:S01]  /*153e0*/  VIADD R236, R4, 0x404 ;  /* 0x0000040404ec7836 */ /* 0x000fe20000000000 */
[----:B------:R-:W-:Y:S01]  /*153f0*/  IADD3 R6, R8, 0x404, RZ ;  /* 0x0000040408067810 */ /* 0x000fe20007ffe0ff */
[----:B------:R-:W-:-:S02]  /*15400*/  IMAD.MOV.U32 R237, RZ, RZ, 0x40000040 ;  /* 0x40000040ffed7424 */ /* 0x000fc400078e00ff */
[----:B------:R-:W-:Y:S01]  /*15410*/  IMAD.MOV.U32 R7, RZ, RZ, 0x40000040 ;  /* 0x40000040ff077424 */ /* 0x000fe200078e00ff */
[----:B------:R-:W-:Y:S02]  /*15420*/  WARPGROUP.DEPBAR.LE gsb0, 0x0 ;  /* 0x00008000000079c5 */ /* 0x000fe40000010000 */
[----:B------:R-:W-:-:S06]  /*15430*/  WARPGROUP.ARRIVE ;  /* 0x00000000000079c5 */ /* 0x000fcc0000000000 */
[----:B------:R-:W-:Y:S01]  /*15440*/  QGMMA.64x128x32.F32.E4M3.E4M3 R24, gdesc[UR4], R24, gsb0 ;  /* 0x01e00000041879f3 */ /* 0x000fe20008000818 */
[----:B------:R-:W-:Y:S02]  /*15450*/  R2UR UR4, R236 ;  /* 0x00000000ec0472ca */ /* 0x000fe400000e0000 */
[----:B------:R-:W-:Y:S02]  /*15460*/  R2UR UR5, R237 ;  /* 0x00000000ed0572ca */ /* 0x000fe400000e0000 */
[----:B------:R-:W-:Y:S02]  /*15470*/  R2UR UR6, R6 ;  /* 0x00000000060672ca */ /* 0x000fe400000e0000 */
[----:B------:R-:W-:Y:S01]  /*15480*/  R2UR UR7, R7 ;  /* 0x00000000070772ca */ /* 0x000fe200000e0000 */
[----:B------:R-:W-:Y:S01]  /*15490*/  VIADD R6, R4, 0x406 ;  /* 0x0000040604067836 */ /* 0x000fe20000000000 */
[----:B------:R-:W-:Y:S01]  /*154a0*/  MOV R7, 0x40000040 ;  /* 0x4000004000077802 */ /* 0x000fe20000000f00 */
[----:B------:R-:W-:-:S02]  /*154b0*/  VIADD R8, R8, 0x406 ;  /* 0x0000040608087836 */ /* 0x000fc40000000000 */
        /* <DEDUP_REMOVED lines=8> */
[----:B------:R-:W-:Y:S02]  /*15540*/  WARPGROUP.DEPBAR.LE gsb0, 0x0 ;  /* 0x00008000000079c5 */ /* 0x000fe40000010000 */
[----:B------:R-:W-:-:S10]  /*15550*/  WARPGROUP.ARRIVE ;  /* 0x00000000000079c5 */ /* 0x000fd40000000000 */
[----:B------:R-:W-:Y:S01]  /*15560*/  QGMMA.64x128x32.F32.E4M3.E4M3 R24, gdesc[UR4], R24, gsb0 ;  /* 0x01e00000041879f3 */ /* 0x000fe20008000818 */
[----:B------:R-:W-:Y:S02]  /*15570*/  ULDC UR4, c[0x0][0x988] ;  /* 0x0002620000047ab9 */ /* 0x000fe40000000800 */
[----:B------:R-:W-:Y:S02]  /*15580*/  WARPGROUP.DEPBAR.LE gsb0, 0x0 ;  /* 0x00008000000079c5 */ /* 0x000fe40000010000 */
[C---:B------:R-:W-:Y:S01]  /*15590*/  FMUL.FTZ R3, R2.reuse, R24 ;  /* 0x0000001802037220 */ /* 0x040fe20000410000 */
[C---:B------:R-:W-:Y:S01]  /*155a0*/  FMUL.FTZ R9, R2.reuse, R25 ;  /* 0x0000001902097220 */ /* 0x040fe20000410000 */
[C---:B-1----:R-:W-:Y:S01]  /*155b0*/  FMUL.FTZ R20, R2.reuse, R34 ;  /* 0x0000002202147220 */ /* 0x042fe20000410000 */
[C---:B--2---:R-:W-:Y:S01]  /*155c0*/  FMUL.FTZ R11, R2.reuse, R28 ;  /* 0x0000001c020b7220 */ /* 0x044fe20000410000 */
[C---:B------:R-:W-:Y:S01]  /*155d0*/  FMUL.FTZ R25, R2.reuse, R36 ;  /* 0x0000002402197220 */ /* 0x040fe20000410000 */
[C---:B------:R-:W-:Y:S01]  /*155e0*/  FMUL.FTZ R36, R2.reuse, R47 ;  /* 0x0000002f02247220 */ /* 0x040fe20000410000 */
[----:B------:R-:W0:Y:S01]  /*155f0*/  MUFU.TANH R3, R3 ;  /* 0x0000000300037308 */ /* 0x000e220000002400 */
[C---:B------:R-:W-:Y:S01]  /*15600*/  FMUL.FTZ R13, R2.reuse, R29 ;  /* 0x0000001d020d7220 */ /* 0x040fe20000410000 */
[----:B------:R-:W-:Y:S01]  /*15610*/  FMUL.FTZ R47, R2, R57 ;  /* 0x00000039022f7220 */ /* 0x000fe20000410000 */
[----:B---3--:R-:W-:-:S05]  /*15620*/  IADD3 R57, R126, 0x80, -R88 ;  /* 0x000000807e397810 */ /* 0x008fca0007ffe858 */
[----:B------:R-:W1:Y:S01]  /*15630*/  MUFU.TANH R9, R9 ;  /* 0x0000000900097308 */ /* 0x000e620000002400 */
[C---:B------:R-:W-:Y:S01]  /*15640*/  FMUL.FTZ R8, R2.reuse, R26 ;  /* 0x0000001a02087220 */ /* 0x040fe20000410000 */
[C---:B------:R-:W-:Y:S01]  /*15650*/  FMUL.FTZ R24, R2.reuse, R35 ;  /* 0x0000002302187220 */ /* 0x040fe20000410000 */
[C---:B------:R-:W-:Y:S01]  /*15660*/  FMUL.FTZ R15, R2.reuse, R32 ;  /* 0x00000020020f7220 */ /* 0x040fe20000410000 */
[----:B------:R-:W-:-:S04]  /*15670*/  FMUL.FTZ R35, R2, R45 ;  /* 0x0000002d02237220 */ /* 0x000fc80000410000 */
[----:B------:R-:W2:Y:S01]  /*15680*/  MUFU.TANH R20, R20 ;  /* 0x0000001400147308 */ /* 0x000ea20000002400 */
[----:B------:R-:W-:Y:S01]  /*15690*/  FMUL.FTZ R45, R2, R56 ;  /* 0x00000038022d7220 */ /* 0x000fe20000410000 */
[----:B------:R-:W-:Y:S02]  /*156a0*/  IMAD R56, R118, -0x80, R57 ;  /* 0xffffff8076387824 */ /* 0x000fe400078e0239 */
[----:B------:R-:W-:-:S04]  /*156b0*/  FMUL.FTZ R10, R2, R27 ;  /* 0x0000001b020a7220 */ /* 0x000fc80000410000 */
[----:B------:R-:W3:Y:S01]  /*156c0*/  MUFU.TANH R11, R11 ;  /* 0x0000000b000b7308 */ /* 0x000ee20000002400 */
[C---:B------:R-:W-:Y:S01]  /*156d0*/  FMUL.FTZ R21, R2.reuse, R33 ;  /* 0x0000002102157220 */ /* 0x040fe20000410000 */
[C---:B------:R-:W-:Y:S01]  /*156e0*/  FMUL.FTZ R14, R2.reuse, R31 ;  /* 0x0000001f020e7220 */ /* 0x040fe20000410000 */
[----:B------:R-:W-:-:S05]  /*156f0*/  FMUL.FTZ R12, R2, R30 ;  /* 0x0000001e020c7220 */ /* 0x000fca0000410000 */
[----:B------:R-:W4:Y:S01]  /*15700*/  MUFU.TANH R13, R13 ;  /* 0x0000000d000d7308 */ /* 0x000f220000002400 */
[C---:B------:R-:W-:Y:S02]  /*15710*/  ISETP.GT.AND P4, PT, R56.reuse, RZ, PT ;  /* 0x000000ff3800720c */ /* 0x040fe40003f84270 */
[----:B------:R-:W-:-:S05]  /*15720*/  ISETP.GT.AND P5, PT, R56, 0x1, PT ;  /* 0x000000013800780c */ /* 0x000fca0003fa4270 */
[----:B------:R-:W4:Y:S01]  /*15730*/  MUFU.TANH R8, R8 ;  /* 0x0000000800087308 */ /* 0x000f220000002400 */
[----:B------:R-:W-:Y:S01]  /*15740*/  ISETP.GT.AND P3, PT, R56, 0x10, PT ;  /* 0x000000103800780c */ /* 0x000fe20003f64270 */
[----:B------:R-:W-:Y:S01]  /*15750*/  FMUL.FTZ R33, R2, R44 ;  /* 0x0000002c02217220 */ /* 0x000fe20000410000 */
[----:B------:R-:W-:-:S05]  /*15760*/  ISETP.GT.AND P1, PT, R56, 0x8, PT ;  /* 0x000000083800780c */ /* 0x000fca0003f24270 */
[----:B------:R-:W4:Y:S01]  /*15770*/  MUFU.TANH R15, R15 ;  /* 0x0000000f000f7308 */ /* 0x000f220000002400 */
[----:B0-----:R-:W-:Y:S01]  /*15780*/  FSEL R3, R3, -INF , P4 ;  /* 0xff80000003037808 */ /* 0x001fe20002000000 */
[C---:B------:R-:W-:Y:S01]  /*15790*/  FMUL.FTZ R27, R2.reuse, R37 ;  /* 0x00000025021b7220 */ /* 0x040fe20000410000 */
[----:B-1----:R-:W-:Y:S01]  /*157a0*/  FSEL R9, R9, -INF , P5 ;  /* 0xff80000009097808 */ /* 0x002fe20002800000 */
[C---:B------:R-:W-:Y:S01]  /*157b0*/  FMUL.FTZ R31, R2.reuse, R41 ;  /* 0x00000029021f7220 */ /* 0x040fe20000410000 */
[----:B------:R-:W-:-:S03]  /*157c0*/  FMUL.FTZ R44, R2, R55 ;  /* 0x00000037022c7220 */ /* 0x000fc60000410000 */
[----:B------:R-:W0:Y:S01]  /*157d0*/  MUFU.TANH R10, R10 ;  /* 0x0000000a000a7308 */ /* 0x000e220000002400 */
[C---:B------:R-:W-:Y:S01]  /*157e0*/  FMUL.FTZ R41, R2.reuse, R52 ;  /* 0x0000003402297220 */ /* 0x040fe20000410000 */
[C---:B------:R-:W-:Y:S01]  /*157f0*/  FMUL.FTZ R55, R2.reuse, R65 ;  /* 0x0000004102377220 */ /* 0x040fe20000410000 */
[----:B------:R-:W-:Y:S01]  /*15800*/  FMUL.FTZ R52, R2, R63 ;  /* 0x0000003f02347220 */ /* 0x000fe20000410000 */
[----:B--2---:R-:W-:-:S04]  /*15810*/  FSEL R65, R20, -INF , P3 ;  /* 0xff80000014417808 */ /* 0x004fc80001800000 */
[----:B------:R-:W1:Y:S01]  /*15820*/  MUFU.TANH R21, R21 ;  /* 0x0000001500157308 */ /* 0x000e620000002400 */
[----:B------:R-:W-:Y:S01]  /*15830*/  ISETP.GT.AND P2, PT, R56, 0x9, PT ;  /* 0x000000093800780c */ /* 0x000fe20003f44270 */
[----:B------:R-:W-:Y:S01]  /*15840*/  FMUL.FTZ R29, R2, R40 ;  /* 0x00000028021d7220 */ /* 0x000fe20000410000 */
[----:B---3--:R-:W-:Y:S02]  /*15850*/  FSEL R63, R11, -INF , P1 ;  /* 0xff8000000b3f7808 */ /* 0x008fe40000800000 */
[----:B------:R-:W-:-:S03]  /*15860*/  FMNMX.FTZ R20, R3, R9, !PT ;  /* 0x0000000903147209 */ /* 0x000fc60007810000 */
[----:B------:R-:W2:Y:S01]  /*15870*/  MUFU.TANH R14, R14 ;  /* 0x0000000e000e7308 */ /* 0x000ea20000002400 */
[----:B----4-:R-:W-:-:S07]  /*15880*/  FSEL R13, R13, -INF , P2 ;  /* 0xff8000000d0d7808 */ /* 0x010fce0001000000 */
[----:B------:R-:W3:Y:S01]  /*15890*/  MUFU.TANH R12, R12 ;  /* 0x0000000c000c7308 */ /* 0x000ee20000002400 */
[----:B------:R-:W-:Y:S01]  /*158a0*/  FMNMX.FTZ R20, R63, R20, !PT ;  /* 0x000000143f147209 */ /* 0x000fe20007810000 */
[----:B------:R-:W-:-:S06]  /*158b0*/  FMUL.FTZ R34, R2, R46 ;  /* 0x0000002e02227220 */ /* 0x000fcc0000410000 */
[----:B------:R-:W4:Y:S01]  /*158c0*/  MUFU.TANH R25, R25 ;  /* 0x0000001900197308 */ /* 0x000f220000002400 */
[C---:B------:R-:W-:Y:S01]  /*158d0*/  FMUL.FTZ R46, R2.reuse, R58 ;  /* 0x0000003a022e7220 */ /* 0x040fe20000410000 */
[----:B------:R-:W-:Y:S01]  /*158e0*/  FMUL.FTZ R58, R2, R67 ;  /* 0x00000043023a7220 */ /* 0x000fe20000410000 */
[----:B------:R-:W-:-:S05]  /*158f0*/  FSEL R57, R8, -INF , P4 ;  /* 0xff80000008397808 */ /* 0x000fca0002000000 */
[----:B------:R-:W4:Y:S01]  /*15900*/  MUFU.TANH R27, R27 ;  /* 0x0000001b001b7308 */ /* 0x000f220000002400 */
[----:B------:R-:W-:Y:S01]  /*15910*/  FMUL.FTZ R26, R2, R38 ;  /* 0x00000026021a7220 */ /* 0x000fe20000410000 */
[----:B------:R-:W-:Y:S02]  /*15920*/  ISETP.GT.AND P4, PT, R56, 0x11, PT ;  /* 0x000000113800780c */ /* 0x000fe40003f84270 */
[----:B------:R-:W-:Y:S02]  /*15930*/  FSEL R67, R15, -INF , P3 ;  /* 0xff8000000f437808 */ /* 0x000fe40001800000 */
[----:B------:R-:W-:Y:S02]  /*15940*/  FMNMX.FTZ R20, R13, R20, !PT ;  /* 0x000000140d147209 */ /* 0x000fe40007810000 */
[----:B------:R-:W4:Y:S01]  /*15950*/  MUFU.TANH R24, R24 ;  /* 0x0000001800187308 */ /* 0x000f220000002400 */
[----:B0-----:R-:W-:Y:S01]  /*15960*/  FSEL R10, R10, -INF , P5 ;  /* 0xff8000000a0a7808 */ /* 0x001fe20002800000 */
[----:B------:R-:W-:Y:S01]  /*15970*/  FMUL.FTZ R28, R2, R39 ;  /* 0x00000027021c7220 */ /* 0x000fe20000410000 */
[----:B------:R-:W-:-:S05]  /*15980*/  ISETP.GT.AND P5, PT, R56, 0x18, PT ;  /* 0x000000183800780c */ /* 0x000fca0003fa4270 */
[----:B------:R-:W0:Y:S01]  /*15990*/  MUFU.TANH R29, R29 ;  /* 0x0000001d001d7308 */ /* 0x000e220000002400 */
[----:B-1----:R-:W-:Y:S01]  /*159a0*/  FSEL R21, R21, -INF , P4 ;  /* 0xff80000015157808 */ /* 0x002fe20002000000 */
[C---:B------:R-:W-:Y:S01]  /*159b0*/  FMUL.FTZ R40, R2.reuse, R51 ;  /* 0x0000003302287220 */ /* 0x040fe20000410000 */
[----:B------:R-:W-:Y:S01]  /*159c0*/  FMNMX.FTZ R20, R67, R20, !PT ;  /* 0x0000001443147209 */ /* 0x000fe20007810000 */
[----:B------:R-:W-:Y:S01]  /*159d0*/  FMUL.FTZ R51, R2, R61 ;  /* 0x0000003d02337220 */ /* 0x000fe20000410000 */
[----:B--2---:R-:W-:-:S03]  /*159e0*/  FSEL R11, R14, -INF , P2 ;  /* 0xff8000000e0b7808 */ /* 0x004fc60001000000 */
[----:B------:R-:W1:Y:S01]  /*159f0*/  MUFU.TANH R31, R31 ;  /* 0x0000001f001f7308 */ /* 0x000e620000002400 */
[----:B---3--:R-:W-:Y:S01]  /*15a00*/  FSEL R61, R12, -INF , P1 ;  /* 0xff8000000c3d7808 */ /* 0x008fe20000800000 */
[C---:B------:R-:W-:Y:S01]  /*15a10*/  FMUL.FTZ R14, R2.reuse, R71 ;  /* 0x00000047020e7220 */ /* 0x040fe20000410000 */
[----:B------:R-:W-:Y:S01]  /*15a20*/  FMUL.FTZ R30, R2, R42 ;  /* 0x0000002a021e7220 */ /* 0x000fe20000410000 */
[----:B------:R-:W-:Y:S01]  /*15a30*/  ISETP.GT.AND P1, PT, R56, 0x19, PT ;  /* 0x000000193800780c */ /* 0x000fe20003f24270 */
[C---:B------:R-:W-:Y:S01]  /*15a40*/  FMUL.FTZ R37, R2.reuse, R48 ;  /* 0x0000003002257220 */ /* 0x040fe20000410000 */
[----:B----4-:R-:W-:Y:S02]  /*15a50*/  FSEL R71, R25, -INF , P5 ;  /* 0xff80000019477808 */ /* 0x010fe40002800000 */
[----:B------:R-:W-:Y:S01]  /*15a60*/  MUFU.TANH R26, R26 ;  /* 0x0000001a001a7308 */ /* 0x000fe20000002400 */
[----:B------:R-:W-:Y:S01]  /*15a70*/  FMNMX.FTZ R20, R21, R20, !PT ;  /* 0x0000001415147209 */ /* 0x000fe20007810000 */
[----:B------:R-:W-:Y:S01]  /*15a80*/  FMUL.FTZ R32, R2, R43 ;  /* 0x0000002b02207220 */ /* 0x000fe20000410000 */
[----:B------:R-:W-:-:S05]  /*15a90*/  ISETP.GT.AND P2, PT, R56, 0x20, PT ;  /* 0x000000203800780c */ /* 0x000fca0003f44270 */
[----:B------:R-:W2:Y:S01]  /*15aa0*/  MUFU.TANH R33, R33 ;  /* 0x0000002100217308 */ /* 0x000ea20000002400 */
[----:B------:R-:W-:Y:S01]  /*15ab0*/  FSEL R27, R27, -INF , P1 ;  /* 0xff8000001b1b7808 */ /* 0x000fe20000800000 */
[----:B------:R-:W-:Y:S01]  /*15ac0*/  FMUL.FTZ R39, R2, R49 ;  /* 0x0000003102277220 */ /* 0x000fe20000410000 */
[----:B------:R-:W-:-:S05]  /*15ad0*/  FMNMX.FTZ R20, R71, R20, !PT ;  /* 0x0000001447147209 */ /* 0x000fca0007810000 */
[----:B------:R-:W3:Y:S01]  /*15ae0*/  MUFU.TANH R28, R28 ;  /* 0x0000001c001c7308 */ /* 0x000ee20000002400 */
[----:B------:R-:W-:Y:S02]  /*15af0*/  FSEL R15, R24, -INF , P4 ;  /* 0xff800000180f7808 */ /* 0x000fe40002000000 */
[----:B------:R-:W-:-:S05]  /*15b00*/  ISETP.GT.AND P3, PT, R56, 0x21, PT ;  /* 0x000000213800780c */ /* 0x000fca0003f64270 */
[----:B------:R-:W4:Y:S01]  /*15b10*/  MUFU.TANH R35, R35 ;  /* 0x0000002300237308 */ /* 0x000f220000002400 */
[----:B0-----:R-:W-:Y:S02]  /*15b20*/  FSEL R91, R29, -INF , P2 ;  /* 0xff8000001d5b7808 */ /* 0x001fe40001000000 */
[----:B------:R-:W-:Y:S01]  /*15b30*/  FMNMX.FTZ R24, R27, R20, !PT ;  /* 0x000000141b187209 */ /* 0x000fe20007810000 */
[----:B------:R-:W-:-:S04]  /*15b40*/  FMUL.FTZ R69, R2, R69 ;  /* 0x0000004502457220 */ /* 0x000fc80000410000 */
[----:B------:R-:W0:Y:S01]  /*15b50*/  MUFU.TANH R30, R30 ;  /* 0x0000001e001e7308 */ /* 0x000e220000002400 */
[----:B------:R-:W-:Y:S01]  /*15b60*/  ISETP.GT.AND P4, PT, R56, 0x28, PT ;  /* 0x000000283800780c */ /* 0x000fe20003f84270 */
[----:B------:R-:W-:Y:S01]  /*15b70*/  FMUL.FTZ R43, R2, R53 ;  /* 0x00000035022b7220 */ /* 0x000fe20000410000 */
[----:B-1----:R-:W-:-:S05]  /*15b80*/  FSEL R31, R31, -INF , P3 ;  /* 0xff8000001f1f7808 */ /* 0x002fca0001800000 */
[----:B------:R-:W1:Y:S01]  /*15b90*/  MUFU.TANH R37, R37 ;  /* 0x0000002500257308 */ /* 0x000e620000002400 */
[----:B------:R-:W-:Y:S01]  /*15ba0*/  FMNMX.FTZ R24, R91, R24, !PT ;  /* 0x000000185b187209 */ /* 0x000fe20007810000 */
[----:B------:R-:W-:-:S06]  /*15bb0*/  FMUL.FTZ R38, R2, R50 ;  /* 0x0000003202267220 */ /* 0x000fcc0000410000 */
[----:B------:R-:W1:Y:S01]  /*15bc0*/  MUFU.TANH R32, R32 ;  /* 0x0000002000207308 */ /* 0x000e620000002400 */
[----:B--2---:R-:W-:Y:S02]  /*15bd0*/  FSEL R93, R33, -INF , P4 ;  /* 0xff800000215d7808 */ /* 0x004fe40002000000 */
[----:B------:R-:W-:-:S05]  /*15be0*/  FMNMX.FTZ R24, R31, R24, !PT ;  /* 0x000000181f187209 */ /* 0x000fca0007810000 */
[----:B------:R-:W2:Y:S01]  /*15bf0*/  MUFU.TANH R39, R39 ;  /* 0x0000002700277308 */ /* 0x000ea20000002400 */
[----:B---3--:R-:W-:-:S07]  /*15c00*/  FSEL R25, R28, -INF , P1 ;  /* 0xff8000001c197808 */ /* 0x008fce0000800000 */
[----:B------:R-:W3:Y:S01]  /*15c10*/  MUFU.TANH R34, R34 ;  /* 0x0000002200227308 */ /* 0x000ee20000002400 */
[----:B------:R-:W-:-:S07]  /*15c20*/  ISETP.GT.AND P1, PT, R56, 0x30, PT ;  /* 0x000000303800780c */ /* 0x000fce0003f24270 */
[----:B------:R4:W-:Y:S01]  /*15c30*/  MUFU.TANH R12, R69 ;  /* 0x00000045000c7308 */ /* 0x0009e20000002400 */
[----:B------:R-:W-:-:S07]  /*15c40*/  FMNMX.FTZ R24, R93, R24, !PT ;  /* 0x000000185d187209 */ /* 0x000fce0007810000 */
[----:B------:R-:W3:Y:S01]  /*15c50*/  MUFU.TANH R41, R41 ;  /* 0x0000002900297308 */ /* 0x000ee20000002400 */
[----:B----4-:R-:W-:Y:S02]  /*15c60*/  FSEL R69, R26, -INF , P5 ;  /* 0xff8000001a457808 */ /* 0x010fe40002800000 */
[----:B------:R-:W-:-:S05]  /*15c70*/  ISETP.GT.AND P5, PT, R56, 0x29, PT ;  /* 0x000000293800780c */ /* 0x000fca0003fa4270 */
[----:B------:R-:W4:Y:S01]  /*15c80*/  MUFU.TANH R36, R36 ;  /* 0x0000002400247308 */ /* 0x000f220000002400 */
[----:B------:R-:W-:Y:S01]  /*15c90*/  FSEL R35, R35, -INF , P5 ;  /* 0xff80000023237808 */ /* 0x000fe20002800000 */
[----:B------:R-:W-:Y:S01]  /*15ca0*/  FMUL.FTZ R42, R2, R54 ;  /* 0x00000036022a7220 */ /* 0x000fe20000410000 */
[----:B0-----:R-:W-:-:S05]  /*15cb0*/  FSEL R89, R30, -INF , P2 ;  /* 0xff8000001e597808 */ /* 0x001fca0001000000 */
[----:B------:R-:W0:Y:S01]  /*15cc0*/  MUFU.TANH R43, R43 ;  /* 0x0000002b002b7308 */ /* 0x000e220000002400 */
[----:B------:R-:W-:Y:S01]  /*15cd0*/  ISETP.GT.AND P2, PT, R56, 0x31, PT ;  /* 0x000000313800780c */ /* 0x000fe20003f44270 */
[----:B------:R-:W-:Y:S01]  /*15ce0*/  FMUL.FTZ R49, R2, R60 ;  /* 0x0000003c02317220 */ /* 0x000fe20000410000 */
[----:B-1----:R-:W-:Y:S02]  /*15cf0*/  FSEL R95, R37, -INF , P1 ;  /* 0xff800000255f7808 */ /* 0x002fe40000800000 */
[----:B------:R-:W-:-:S03]  /*15d00*/  FMNMX.FTZ R24, R35, R24, !PT ;  /* 0x0000001823187209 */ /* 0x000fc60007810000 */
[----:B------:R-:W1:Y:S01]  /*15d10*/  MUFU.TANH R38, R38 ;  /* 0x0000002600267308 */ /* 0x000e620000002400 */
[----:B------:R-:W-:Y:S02]  /*15d20*/  FSEL R29, R32, -INF , P3 ;  /* 0xff800000201d7808 */ /* 0x000fe40001800000 */
[----:B------:R-:W-:-:S05]  /*15d30*/  ISETP.GT.AND P3, PT, R56, 0x38, PT ;  /* 0x000000383800780c */ /* 0x000fca0003f64270 */
[----:B------:R-:W1:Y:S01]  /*15d40*/  MUFU.TANH R45, R45 ;  /* 0x0000002d002d7308 */ /* 0x000e620000002400 */
[----:B--2---:R-:W-:Y:S02]  /*15d50*/  FSEL R39, R39, -INF , P2 ;  /* 0xff80000027277808 */ /* 0x004fe40001000000 */
[----:B------:R-:W-:Y:S01]  /*15d60*/  FMNMX.FTZ R26, R95, R24, !PT ;  /* 0x000000185f1a7209 */ /* 0x000fe20007810000 */
[----:B------:R-:W-:-:S04]  /*15d70*/  FMUL.FTZ R125, R2, R73 ;  /* 0x00000049027d7220 */ /* 0x000fc80000410000 */
[----:B------:R-:W2:Y:S01]  /*15d80*/  MUFU.TANH R40, R40 ;  /* 0x0000002800287308 */ /* 0x000ea20000002400 */
[----:B---3--:R-:W-:Y:S01]  /*15d90*/  FSEL R73, R34, -INF , P4 ;  /* 0xff80000022497808 */ /* 0x008fe20002000000 */
[----:B------:R-:W-:Y:S01]  /*15da0*/  FMUL.FTZ R53, R2, R64 ;  /* 0x0000004002357220 */ /* 0x000fe20000410000 */
[----:B------:R-:W-:-:S05]  /*15db0*/  ISETP.GT.AND P4, PT, R56, 0x39, PT ;  /* 0x000000393800780c */ /* 0x000fca0003f84270 */
[----:B------:R-:W3:Y:S01]  /*15dc0*/  MUFU.TANH R47, R47 ;  /* 0x0000002f002f7308 */ /* 0x000ee20000002400 */
[----:B------:R-:W-:Y:S02]  /*15dd0*/  FSEL R41, R41, -INF , P3 ;  /* 0xff80000029297808 */ /* 0x000fe40001800000 */
[----:B------:R-:W-:-:S05]  /*15de0*/  FMNMX.FTZ R26, R39, R26, !PT ;  /* 0x0000001a271a7209 */ /* 0x000fca0007810000 */
[----:B------:R-:W3:Y:S01]  /*15df0*/  MUFU.TANH R42, R42 ;  /* 0x0000002a002a7308 */ /* 0x000ee20000002400 */
[----:B----4-:R-:W-:Y:S01]  /*15e00*/  FSEL R33, R36, -INF , P5 ;  /* 0xff80000024217808 */ /* 0x010fe20002800000 */
[----:B------:R-:W-:Y:S01]  /*15e10*/  FMUL.FTZ R48, R2, R59 ;  /* 0x0000003b02307220 */ /* 0x000fe20000410000 */
[----:B------:R-:W-:-:S05]  /*15e20*/  ISETP.GT.AND P5, PT, R56, 0x40, PT ;  /* 0x000000403800780c */ /* 0x000fca0003fa4270 */
[----:B------:R-:W4:Y:S01]  /*15e30*/  MUFU.TANH R49, R49 ;  /* 0x0000003100317308 */ /* 0x000f220000002400 */
[----:B0-----:R-:W-:Y:S02]  /*15e40*/  FSEL R43, R43, -INF , P4 ;  /* 0xff8000002b2b7808 */ /* 0x001fe40002000000 */
[----:B------:R-:W-:Y:S01]  /*15e50*/  FMNMX.FTZ R26, R41, R26, !PT ;  /* 0x0000001a291a7209 */ /* 0x000fe20007810000 */
[----:B------:R-:W-:-:S04]  /*15e60*/  FMUL.FTZ R20, R2, R75 ;  /* 0x0000004b02147220 */ /* 0x000fc80000410000 */
[----:B------:R-:W0:Y:S01]  /*15e70*/  MUFU.TANH R44, R44 ;  /* 0x0000002c002c7308 */ /* 0x000e220000002400 */
[----:B-1----:R-:W-:Y:S01]  /*15e80*/  FSEL R75, R38, -INF , P1 ;  /* 0xff800000264b7808 */ /* 0x002fe20000800000 */
[----:B------:R-:W-:Y:S01]  /*15e90*/  FMUL.FTZ R50, R2, R62 ;  /* 0x0000003e02327220 */ /* 0x000fe20000410000 */
[----:B------:R-:W-:-:S05]  /*15ea0*/  ISETP.GT.AND P1, PT, R56, 0x41, PT ;  /* 0x000000413800780c */ /* 0x000fca0003f24270 */
[----:B------:R-:W1:Y:S01]  /*15eb0*/  MUFU.TANH R51, R51 ;  /* 0x0000003300337308 */ /* 0x000e620000002400 */
[----:B------:R-:W-:Y:S01]  /*15ec0*/  FSEL R45, R45, -INF , P5 ;  /* 0xff8000002d2d7808 */ /* 0x000fe20002800000 */
[----:B------:R-:W-:Y:S01]  /*15ed0*/  FMUL.FTZ R59, R2, R68 ;  /* 0x00000044023b7220 */ /* 0x000fe20000410000 */
[----:B------:R-:W-:-:S05]  /*15ee0*/  FMNMX.FTZ R28, R43, R26, !PT ;  /* 0x0000001a2b1c7209 */ /* 0x000fca0007810000 */
[----:B------:R-:W1:Y:S01]  /*15ef0*/  MUFU.TANH R46, R46 ;  /* 0x0000002e002e7308 */ /* 0x000e620000002400 */
[----:B--2---:R-:W-:Y:S02]  /*15f00*/  FSEL R37, R40, -INF , P2 ;  /* 0xff80000028257808 */ /* 0x004fe40001000000 */
[----:B------:R-:W-:-:S05]  /*15f10*/  ISETP.GT.AND P2, PT, R56, 0x48, PT ;  /* 0x000000483800780c */ /* 0x000fca0003f44270 */
[----:B------:R-:W2:Y:S01]  /*15f20*/  MUFU.TANH R53, R53 ;  /* 0x0000003500357308 */ /* 0x000ea20000002400 */
[----:B---3--:R-:W-:Y:S02]  /*15f30*/  FSEL R47, R47, -INF , P1 ;  /* 0xff8000002f2f7808 */ /* 0x008fe40000800000 */
[----:B------:R-:W-:-:S05]  /*15f40*/  FMNMX.FTZ R28, R45, R28, !PT ;  /* 0x0000001c2d1c7209 */ /* 0x000fca0007810000 */
[----:B------:R-:W3:Y:S01]  /*15f50*/  MUFU.TANH R48, R48 ;  /* 0x0000003000307308 */ /* 0x000ee20000002400 */
[----:B------:R-:W-:Y:S01]  /*15f60*/  FSEL R97, R42, -INF , P3 ;  /* 0xff8000002a617808 */ /* 0x000fe20001800000 */
[----:B------:R-:W-:Y:S01]  /*15f70*/  FMUL.FTZ R54, R2, R66 ;  /* 0x0000004202367220 */ /* 0x000fe20000410000 */
[----:B------:R-:W-:-:S05]  /*15f80*/  ISETP.GT.AND P3, PT, R56, 0x49, PT ;  /* 0x000000493800780c */ /* 0x000fca0003f64270 */
[----:B------:R-:W3:Y:S01]  /*15f90*/  MUFU.TANH R55, R55 ;  /* 0x0000003700377308 */ /* 0x000ee20000002400 */
[----:B----4-:R-:W-:Y:S01]  /*15fa0*/  FSEL R105, R49, -INF , P2 ;  /* 0xff80000031697808 */ /* 0x010fe20001000000 */
[----:B------:R-:W-:Y:S01]  /*15fb0*/  FMUL.FTZ R131, R2, R72 ;  /* 0x0000004802837220 */ /* 0x000fe20000410000 */
[----:B------:R-:W-:-:S05]  /*15fc0*/  FMNMX.FTZ R28, R47, R28, !PT ;  /* 0x0000001c2f1c7209 */ /* 0x000fca0007810000 */
[----:B------:R-:W4:Y:S01]  /*15fd0*/  MUFU.TANH R50, R50 ;  /* 0x0000003200327308 */ /* 0x000f220000002400 */
[----:B0-----:R-:W-:Y:S02]  /*15fe0*/  FSEL R99, R44, -INF , P4 ;  /* 0xff8000002c637808 */ /* 0x001fe40002000000 */
[----:B------:R-:W-:-:S05]  /*15ff0*/  ISETP.GT.AND P4, PT, R56, 0x50, PT ;  /* 0x000000503800780c */ /* 0x000fca0003f84270 */
[----:B------:R-:W0:Y:S01]  /*16000*/  MUFU.TANH R59, R59 ;  /* 0x0000003b003b7308 */ /* 0x000e220000002400 */
[----:B-1----:R-:W-:Y:S02]  /*16010*/  FSEL R51, R51, -INF , P3 ;  /* 0xff80000033337808 */ /* 0x002fe40001800000 */
[----:B------:R-:W-:-:S05]  /*16020*/  FMNMX.FTZ R28, R105, R28, !PT ;  /* 0x0000001c691c7209 */ /* 0x000fca0007810000 */
[----:B------:R-:W1:Y:S01]  /*16030*/  MUFU.TANH R52, R52 ;  /* 0x0000003400347308 */ /* 0x000e620000002400 */
[----:B------:R-:W-:Y:S01]  /*16040*/  FSEL R101, R46, -INF , P5 ;  /* 0xff8000002e657808 */ /* 0x000fe20002800000 */
[----:B------:R-:W-:Y:S01]  /*16050*/  FMUL.FTZ R133, R2, R76 ;  /* 0x0000004c02857220 */ /* 0x000fe20000410000 */
[----:B------:R-:W-:Y:S02]  /*16060*/  ISETP.GT.AND P5, PT, R56, 0x51, PT ;  /* 0x000000513800780c */ /* 0x000fe40003fa4270 */
[----:B--2---:R-:W-:-:S03]  /*16070*/  FSEL R109, R53, -INF , P4 ;  /* 0xff800000356d7808 */ /* 0x004fc60002000000 */
[----:B------:R-:W2:Y:S01]  /*16080*/  MUFU.TANH R54, R54 ;  /* 0x0000003600367308 */ /* 0x000ea20000002400 */
[----:B------:R-:W-:Y:S01]  /*16090*/  FMNMX.FTZ R28, R51, R28, !PT ;  /* 0x0000001c331c7209 */ /* 0x000fe20007810000 */
[----:B------:R-:W-:Y:S01]  /*160a0*/  FMUL.FTZ R70, R2, R70 ;  /* 0x0000004602467220 */ /* 0x000fe20000410000 */
[----:B---3--:R-:W-:-:S05]  /*160b0*/  FSEL R103, R48, -INF , P1 ;  /* 0xff80000030677808 */ /* 0x008fca0000800000 */
[----:B------:R-:W3:Y:S01]  /*160c0*/  MUFU.TANH R131, R131 ;  /* 0x0000008300837308 */ /* 0x000ee20000002400 */
[----:B------:R-:W-:Y:S01]  /*160d0*/  ISETP.GT.AND P1, PT, R56, 0x58, PT ;  /* 0x000000583800780c */ /* 0x000fe20003f24270 */
[----:B------:R-:W-:Y:S01]  /*160e0*/  FMUL.FTZ R26, R2, R77 ;  /* 0x0000004d021a7220 */ /* 0x000fe20000410000 */
[----:B------:R-:W-:Y:S02]  /*160f0*/  FSEL R111, R55, -INF , P5 ;  /* 0xff800000376f7808 */ /* 0x000fe40002800000 */
[----:B------:R-:W-:-:S03]  /*16100*/  FMNMX.FTZ R28, R109, R28, !PT ;  /* 0x0000001c6d1c7209 */ /* 0x000fc60007810000 */
[----:B------:R-:W3:Y:S01]  /*16110*/  MUFU.TANH R58, R58 ;  /* 0x0000003a003a7308 */ /* 0x000ee20000002400 */
[----:B----4-:R-:W-:Y:S01]  /*16120*/  FSEL R77, R50, -INF , P2 ;  /* 0xff800000324d7808 */ /* 0x010fe20001000000 */
[----:B------:R-:W-:Y:S01]  /*16130*/  FMUL.FTZ R113, R2, R74 ;  /* 0x0000004a02717220 */ /* 0x000fe20000410000 */
[----:B------:R-:W-:-:S05]  /*16140*/  ISETP.GT.AND P2, PT, R56, 0x59, PT ;  /* 0x000000593800780c */ /* 0x000fca0003f44270 */
[----:B------:R-:W4:Y:S01]  /*16150*/  MUFU.TANH R125, R125 ;  /* 0x0000007d007d7308 */ /* 0x000f220000002400 */
[----:B0-----:R-:W-:Y:S01]  /*16160*/  FSEL R121, R59, -INF , P1 ;  /* 0xff8000003b797808 */ /* 0x001fe20000800000 */
[----:B------:R-:W-:Y:S01]  /*16170*/  FMUL.FTZ R80, R2, R80 ;  /* 0x0000005002507220 */ /* 0x000fe20000410000 */
[----:B------:R-:W-:-:S05]  /*16180*/  FMNMX.FTZ R28, R111, R28, !PT ;  /* 0x0000001c6f1c7209 */ /* 0x000fca0007810000 */
[----:B------:R-:W0:Y:S01]  /*16190*/  MUFU.TANH R8, R70 ;  /* 0x0000004600087308 */ /* 0x000e220000002400 */
[----:B-1----:R-:W-:Y:S02]  /*161a0*/  FSEL R49, R52, -INF , P3 ;  /* 0xff80000034317808 */ /* 0x002fe40001800000 */
[----:B------:R-:W-:-:S05]  /*161b0*/  ISETP.GT.AND P3, PT, R56, 0x60, PT ;  /* 0x000000603800780c */ /* 0x000fca0003f64270 */
[----:B------:R-:W1:Y:S01]  /*161c0*/  MUFU.TANH R133, R133 ;  /* 0x0000008500857308 */ /* 0x000e620000002400 */
[----:B------:R-:W-:Y:S02]  /*161d0*/  FSEL R123, R12, -INF , P2 ;  /* 0xff8000000c7b7808 */ /* 0x000fe40001000000 */
[----:B------:R-:W-:-:S05]  /*161e0*/  FMNMX.FTZ R28, R121, R28, !PT ;  /* 0x0000001c791c7209 */ /* 0x000fca0007810000 */
[----:B------:R-:W1:Y:S01]  /*161f0*/  MUFU.TANH R14, R14 ;  /* 0x0000000e000e7308 */ /* 0x000e620000002400 */
[----:B--2---:R-:W-:Y:S01]  /*16200*/  FSEL R107, R54, -INF , P4 ;  /* 0xff800000366b7808 */ /* 0x004fe20002000000 */
[C---:B------:R-:W-:Y:S01]  /*16210*/  FMUL.FTZ R81, R2.reuse, R81 ;  /* 0x0000005102517220 */ /* 0x040fe20000410000 */
[----:B------:R-:W-:-:S05]  /*16220*/  FMUL.FTZ R24, R2, R78 ;  /* 0x0000004e02187220 */ /* 0x000fca0000410000 */
[----:B------:R-:W2:Y:S01]  /*16230*/  MUFU.TANH R26, R26 ;  /* 0x0000001a001a7308 */ /* 0x000ea20000002400 */
[----:B------:R-:W-:Y:S01]  /*16240*/  ISETP.GT.AND P4, PT, R56, 0x61, PT ;  /* 0x000000613800780c */ /* 0x000fe20003f84270 */
[----:B------:R-:W-:Y:S01]  /*16250*/  FMUL.FTZ R84, R2, R84 ;  /* 0x0000005402547220 */ /* 0x000fe20000410000 */
[----:B---3--:R-:W-:Y:S02]  /*16260*/  FSEL R131, R131, -INF , P3 ;  /* 0xff80000083837808 */ /* 0x008fe40001800000 */
[----:B------:R-:W-:-:S03]  /*16270*/  FMNMX.FTZ R28, R123, R28, !PT ;  /* 0x0000001c7b1c7209 */ /* 0x000fc60007810000 */
[----:B------:R-:W3:Y:S01]  /*16280*/  MUFU.TANH R113, R113 ;  /* 0x0000007100717308 */ /* 0x000ee20000002400 */
[----:B------:R-:W-:Y:S02]  /*16290*/  FSEL R53, R58, -INF , P5 ;  /* 0xff8000003a357808 */ /* 0x000fe40002800000 */
[----:B------:R-:W-:-:S05]  /*162a0*/  ISETP.GT.AND P5, PT, R56, 0x68, PT ;  /* 0x000000683800780c */ /* 0x000fca0003fa4270 */
[----:B------:R-:W3:Y:S01]  /*162b0*/  MUFU.TANH R80, R80 ;  /* 0x0000005000507308 */ /* 0x000ee20000002400 */
[----:B----4-:R-:W-:Y:S02]  /*162c0*/  FSEL R125, R125, -INF , P4 ;  /* 0xff8000007d7d7808 */ /* 0x010fe40002000000 */
[----:B------:R-:W-:-:S05]  /*162d0*/  FMNMX.FTZ R28, R131, R28, !PT ;  /* 0x0000001c831c7209 */ /* 0x000fca0007810000 */
[----:B------:R-:W4:Y:S01]  /*162e0*/  MUFU.TANH R20, R20 ;  /* 0x0000001400147308 */ /* 0x000f220000002400 */
[----:B0-----:R-:W-:Y:S01]  /*162f0*/  FSEL R55, R8, -INF , P1 ;  /* 0xff80000008377808 */ /* 0x001fe20000800000 */
[----:B------:R-:W-:Y:S01]  /*16300*/  FMUL.FTZ R85, R2, R85 ;  /* 0x0000005502557220 */ /* 0x000fe20000410000 */
[----:B------:R-:W-:-:S05]  /*16310*/  ISETP.GT.AND P1, PT, R56, 0x69, PT ;  /* 0x000000693800780c */ /* 0x000fca0003f24270 */
[----:B------:R4:W0:Y:S01]  /*16320*/  MUFU.TANH R119, R81 ;  /* 0x0000005100777308 */ /* 0x0008220000002400 */
[----:B-1----:R-:W-:Y:S02]  /*16330*/  FSEL R133, R133, -INF , P5 ;  /* 0xff80000085857808 */ /* 0x002fe40002800000 */
[----:B------:R-:W-:Y:S02]  /*16340*/  FMNMX.FTZ R28, R125, R28, !PT ;  /* 0x0000001c7d1c7209 */ /* 0x000fe40007810000 */
[----:B------:R-:W-:-:S03]  /*16350*/  FSEL R59, R14, -INF , P2 ;  /* 0xff8000000e3b7808 */ /* 0x000fc60001000000 */
[----:B------:R-:W1:Y:S01]  /*16360*/  MUFU.TANH R24, R24 ;  /* 0x0000001800187308 */ /* 0x000e620000002400 */
[----:B------:R-:W-:Y:S02]  /*16370*/  FMNMX.FTZ R14, R57, R10, !PT ;  /* 0x0000000a390e7209 */ /* 0x000fe40007810000 */
[----:B------:R-:W-:-:S05]  /*16380*/  ISETP.GT.AND P2, PT, R56, 0x70, PT ;  /* 0x000000703800780c */ /* 0x000fca0003f44270 */
[----:B------:R-:W1:Y:S01]  /*16390*/  MUFU.TANH R84, R84 ;  /* 0x0000005400547308 */ /* 0x000e620000002400 */
[----:B--2---:R-:W-:Y:S02]  /*163a0*/  FSEL R129, R26, -INF , P1 ;  /* 0xff8000001a817808 */ /* 0x004fe40000800000 */
[----:B------:R-:W-:Y:S02]  /*163b0*/  FMNMX.FTZ R28, R133, R28, !PT ;  /* 0x0000001c851c7209 */ /* 0x000fe40007810000 */
[----:B------:R-:W-:-:S03]  /*163c0*/  FMNMX.FTZ R14, R61, R14, !PT ;  /* 0x0000000e3d0e7209 */ /* 0x000fc60007810000 */
[----:B------:R1:W2:Y:S01]  /*163d0*/  MUFU.TANH R115, R85 ;  /* 0x0000005500737308 */ /* 0x0002a20000002400 */
[----:B---3--:R-:W-:Y:S02]  /*163e0*/  FSEL R113, R113, -INF , P3 ;  /* 0xff80000071717808 */ /* 0x008fe40001800000 */
[----:B------:R-:W-:Y:S02]  /*163f0*/  ISETP.GT.AND P3, PT, R56, 0x71, PT ;  /* 0x000000713800780c */ /* 0x000fe40003f64270 */
[----:B------:R-:W-:Y:S02]  /*16400*/  FSEL R127, R80, -INF , P2 ;  /* 0xff800000507f7808 */ /* 0x000fe40001000000 */
[----:B------:R-:W-:Y:S02]  /*16410*/  FMNMX.FTZ R28, R129, R28, !PT ;  /* 0x0000001c811c7209 */ /* 0x000fe40007810000 */
[----:B------:R-:W-:Y:S02]  /*16420*/  FMNMX.FTZ R14, R11, R14, !PT ;  /* 0x0000000e0b0e7209 */ /* 0x000fe40007810000 */
[----:B----4-:R-:W-:-:S02]  /*16430*/  FSEL R81, R20, -INF , P4 ;  /* 0xff80000014517808 */ /* 0x010fc40002000000 */
[----:B------:R-:W-:Y:S02]  /*16440*/  ISETP.GT.AND P4, PT, R56, 0x78, PT ;  /* 0x000000783800780c */ /* 0x000fe40003f84270 */
[----:B0-----:R-:W-:Y:S02]  /*16450*/  FSEL R119, R119, -INF , P3 ;  /* 0xff80000077777808 */ /* 0x001fe40001800000 */
[----:B------:R-:W-:Y:S02]  /*16460*/  FMNMX.FTZ R28, R127, R28, !PT ;  /* 0x0000001c7f1c7209 */ /* 0x000fe40007810000 */
[----:B------:R-:W-:Y:S02]  /*16470*/  FMNMX.FTZ R14, R65, R14, !PT ;  /* 0x0000000e410e7209 */ /* 0x000fe40007810000 */
[----:B-1----:R-:W-:Y:S02]  /*16480*/  FSEL R85, R24, -INF , P5 ;  /* 0xff80000018557808 */ /* 0x002fe40002800000 */
[----:B------:R-:W-:-:S02]  /*16490*/  ISETP.GT.AND P5, PT, R56, 0x79, PT ;  /* 0x000000793800780c */ /* 0x000fc40003fa4270 */
[----:B------:R-:W-:Y:S02]  /*164a0*/  FSEL R117, R84, -INF , P4 ;  /* 0xff80000054757808 */ /* 0x000fe40002000000 */
[----:B------:R-:W-:Y:S02]  /*164b0*/  FMNMX.FTZ R28, R119, R28, !PT ;  /* 0x0000001c771c7209 */ /* 0x000fe40007810000 */
[----:B------:R-:W-:Y:S02]  /*164c0*/  FMNMX.FTZ R14, R15, R14, !PT ;  /* 0x0000000e0f0e7209 */ /* 0x000fe40007810000 */
[----:B--2---:R-:W-:Y:S02]  /*164d0*/  FSEL R115, R115, -INF , P5 ;  /* 0xff80000073737808 */ /* 0x004fe40002800000 */
[----:B------:R-:W-:Y:S02]  /*164e0*/  FMNMX.FTZ R28, R117, R28, !PT ;  /* 0x0000001c751c7209 */ /* 0x000fe40007810000 */
[----:B------:R-:W-:-:S02]  /*164f0*/  FMNMX.FTZ R14, R69, R14, !PT ;  /* 0x0000000e450e7209 */ /* 0x000fc40007810000 */
[----:B------:R-:W-:Y:S02]  /*16500*/  FMNMX.FTZ R12, R115, R28, !PT ;  /* 0x0000001c730c7209 */ /* 0x000fe40007810000 */
[----:B------:R-:W-:-:S03]  /*16510*/  FMNMX.FTZ R20, R25, R14, !PT ;  /* 0x0000000e19147209 */ /* 0x000fc60007810000 */
[----:B------:R-:W0:Y:S01]  /*16520*/  SHFL.BFLY PT, R135, R12, 0x2, 0x1f ;  /* 0x0c401f000c877f89 */ /* 0x000e2200000e0000 */
[----:B------:R-:W-:-:S04]  /*16530*/  FMNMX.FTZ R20, R89, R20, !PT ;  /* 0x0000001459147209 */ /* 0x000fc80007810000 */
[----:B------:R-:W-:-:S04]  /*16540*/  FMNMX.FTZ R20, R29, R20, !PT ;  /* 0x000000141d147209 */ /* 0x000fc80007810000 */
[----:B------:R-:W-:-:S04]  /*16550*/  FMNMX.FTZ R20, R73, R20, !PT ;  /* 0x0000001449147209 */ /* 0x000fc80007810000 */
[----:B------:R-:W-:-:S04]  /*16560*/  FMNMX.FTZ R20, R33, R20, !PT ;  /* 0x0000001421147209 */ /* 0x000fc80007810000 */
[----:B------:R-:W-:-:S04]  /*16570*/  FMNMX.FTZ R20, R75, R20, !PT ;  /* 0x000000144b147209 */ /* 0x000fc80007810000 */
[----:B------:R-:W-:Y:S02]  /*16580*/  FMNMX.FTZ R20, R37, R20, !PT ;  /* 0x0000001425147209 */ /* 0x000fe40007810000 */
[----:B0-----:R-:W-:Y:S02]  /*16590*/  FMNMX.FTZ R135, R12, R135, !PT ;  /* 0x000000870c877209 */ /* 0x001fe40007810000 */
[----:B------:R-:W-:-:S03]  /*165a0*/  FMNMX.FTZ R20, R97, R20, !PT ;  /* 0x0000001461147209 */ /* 0x000fc60007810000 */
[----:B------:R-:W0:Y:S01]  /*165b0*/  SHFL.BFLY PT, R8, R135, 0x1, 0x1f ;  /* 0x0c201f0087087f89 */ /* 0x000e2200000e0000 */
[----:B------:R-:W-:-:S04]  /*165c0*/  FMNMX.FTZ R24, R99, R20, !PT ;  /* 0x0000001463187209 */ /* 0x000fc80007810000 */
[----:B------:R-:W-:-:S04]  /*165d0*/  FMNMX.FTZ R24, R101, R24, !PT ;  /* 0x0000001865187209 */ /* 0x000fc80007810000 */
[----:B------:R-:W-:-:S04]  /*165e0*/  FMNMX.FTZ R24, R103, R24, !PT ;  /* 0x0000001867187209 */ /* 0x000fc80007810000 */
[----:B------:R-:W-:-:S04]  /*165f0*/  FMNMX.FTZ R24, R77, R24, !PT ;  /* 0x000000184d187209 */ /* 0x000fc80007810000 */
[----:B------:R-:W-:Y:S01]  /*16600*/  FMNMX.FTZ R24, R49, R24, !PT ;  /* 0x0000001831187209 */ /* 0x000fe20007810000 */
[----:B------:R-:W-:-:S03]  /*16610*/  FMUL.FTZ R28, R2, R79 ;  /* 0x0000004f021c7220 */ /* 0x000fc60000410000 */
[----:B------:R-:W-:Y:S01]  /*16620*/  FMNMX.FTZ R24, R107, R24, !PT ;  /* 0x000000186b187209 */ /* 0x000fe20007810000 */
[----:B------:R-:W-:Y:S02]  /*16630*/  IMAD.U32 R174, RZ, RZ, UR4 ;  /* 0x00000004ffae7e24 */ /* 0x000fe4000f8e00ff */
[C---:B------:R-:W-:Y:S01]  /*16640*/  FMUL.FTZ R26, R2.reuse, R82 ;  /* 0x00000052021a7220 */ /* 0x040fe20000410000 */
[----:B0-----:R-:W-:Y:S02]  /*16650*/  FMNMX.FTZ R175, R135, R8, !PT ;  /* 0x0000000887af7209 */ /* 0x001fe40007810000 */
[----:B------:R-:W-:Y:S01]  /*16660*/  FMNMX.FTZ R24, R53, R24, !PT ;  /* 0x0000001835187209 */ /* 0x000fe20007810000 */
[----:B------:R-:W0:Y:S01]  /*16670*/  MUFU.TANH R28, R28 ;  /* 0x0000001c001c7308 */ /* 0x000e220000002400 */
[----:B------:R-:W-:Y:S01]  /*16680*/  FMUL.FTZ R30, R2, R83 ;  /* 0x00000053021e7220 */ /* 0x000fe20000410000 */
[----:B------:R-:W-:-:S01]  /*16690*/  FFMA.FTZ R8, R175, R174, -8 ;  /* 0xc1000000af087423 */ /* 0x000fc200000100ae */
[----:B------:R-:W-:-:S02]  /*166a0*/  FMNMX.FTZ R24, R55, R24, !PT ;  /* 0x0000001837187209 */ /* 0x000fc40007810000 */
[----:B------:R-:W-:Y:S01]  /*166b0*/  FSETP.NEU.FTZ.AND P6, PT, R175, -INF , PT ;  /* 0xff800000af00780b */ /* 0x000fe20003fdd000 */
[----:B------:R-:W-:Y:S01]  /*166c0*/  FMUL.FTZ R32, R2, R86 ;  /* 0x0000005602207220 */ /* 0x000fe20000410000 */
[----:B------:R-:W-:Y:S01]  /*166d0*/  FMNMX.FTZ R36, R59, R24, !PT ;  /* 0x000000183b247209 */ /* 0x000fe20007810000 */
[----:B------:R-:W1:Y:S01]  /*166e0*/  MUFU.TANH R26, R26 ;  /* 0x0000001a001a7308 */ /* 0x000e620000002400 */
[----:B------:R-:W-:Y:S01]  /*166f0*/  FSEL R8, R8, RZ, P6 ;  /* 0x000000ff08087208 */ /* 0x000fe20003000000 */
[----:B------:R-:W-:Y:S01]  /*16700*/  FMUL.FTZ R34, R2, R87 ;  /* 0x0000005702227220 */ /* 0x000fe20000410000 */
[----:B------:R-:W-:-:S05]  /*16710*/  FMNMX.FTZ R36, R113, R36, !PT ;  /* 0x0000002471247209 */ /* 0x000fca0007810000 */
[----:B------:R-:W2:Y:S01]  /*16720*/  MUFU.TANH R30, R30 ;  /* 0x0000001e001e7308 */ /* 0x000ea20000002400 */
[----:B------:R-:W-:-:S01]  /*16730*/  FFMA.FTZ R12, R13, R174, -R8 ;  /* 0x000000ae0d0c7223 */ /* 0x000fc20000010808 */
[--C-:B------:R-:W-:Y:S01]  /*16740*/  FFMA.FTZ R13, R21, R174, -R8.reuse ;  /* 0x000000ae150d7223 */ /* 0x100fe20000010808 */
[----:B------:R-:W-:Y:S01]  /*16750*/  FMNMX.FTZ R36, R81, R36, !PT ;  /* 0x0000002451247209 */ /* 0x000fe20007810000 */
[-CC-:B------:R-:W-:Y:S01]  /*16760*/  FFMA.FTZ R21, R27, R174.reuse, -R8.reuse ;  /* 0x000000ae1b157223 */ /* 0x180fe20000010808 */
[----:B------:R-:W-:-:S03]  /*16770*/  FFMA.FTZ R27, R31, R174, -R8 ;  /* 0x000000ae1f1b7223 */ /* 0x000fc60000010808 */
[----:B------:R-:W3:Y:S01]  /*16780*/  MUFU.TANH R32, R32 ;  /* 0x0000002000207308 */ /* 0x000ee20000002400 */
[----:B------:R-:W-:-:S01]  /*16790*/  FFMA.FTZ R31, R39, R174, -R8 ;  /* 0x000000ae271f7223 */ /* 0x000fc20000010808 */
[----:B0-----:R-:W-:Y:S02]  /*167a0*/  FSEL R39, R28, -INF , P1 ;  /* 0xff8000001c277808 */ /* 0x001fe40000800000 */
[----:B------:R-:W-:Y:S01]  /*167b0*/  FMNMX.FTZ R36, R85, R36, !PT ;  /* 0x0000002455247209 */ /* 0x000fe20007810000 */
[----:B------:R-:W-:-:S03]  /*167c0*/  FFMA.FTZ R38, R41, R174, -R8 ;  /* 0x000000ae29267223 */ /* 0x000fc60000010808 */
[----:B------:R-:W0:Y:S01]  /*167d0*/  MUFU.TANH R34, R34 ;  /* 0x0000002200227308 */ /* 0x000e220000002400 */
[----:B------:R-:W-:-:S01]  /*167e0*/  FFMA.FTZ R41, R43, R174, -R8 ;  /* 0x000000ae2b297223 */ /* 0x000fc20000010808 */
[----:B-1----:R-:W-:Y:S01]  /*167f0*/  FSEL R43, R26, -INF , P2 ;  /* 0xff8000001a2b7808 */ /* 0x002fe20001000000 */
[----:B------:R-:W-:-:S01]  /*16800*/  FFMA.FTZ R228, R3, R174, -R8 ;  /* 0x000000ae03e47223 */ /* 0x000fc20000010808 */
[----:B------:R-:W-:Y:S01]  /*16810*/  FMNMX.FTZ R36, R39, R36, !PT ;  /* 0x0000002427247209 */ /* 0x000fe20007810000 */
[----:B------:R-:W-:-:S01]  /*16820*/  FFMA.FTZ R3, R9, R174, -R8 ;  /* 0x000000ae09037223 */ /* 0x000fc20000010808 */
[--C-:B------:R-:W-:Y:S01]  /*16830*/  FFMA.FTZ R9, R63, R174, -R8.reuse ;  /* 0x000000ae3f097223 */ /* 0x100fe20000010808 */
[----:B--2---:R-:W-:Y:S02]  /*16840*/  FSEL R63, R30, -INF , P3 ;  /* 0xff8000001e3f7808 */ /* 0x004fe40001800000 */
[----:B------:R-:W-:Y:S01]  /*16850*/  FMNMX.FTZ R36, R43, R36, !PT ;  /* 0x000000242b247209 */ /* 0x000fe20007810000 */
[----:B------:R-:W-:-:S01]  /*16860*/  FFMA.FTZ R230, R67, R174, -R8 ;  /* 0x000000ae43e67223 */ /* 0x000fc20000010808 */
[----:B---3--:R-:W-:-:S02]  /*16870*/  FSEL R67, R32, -INF , P4 ;  /* 0xff80000020437808 */ /* 0x008fc40002000000 */
[----:B------:R-:W-:Y:S01]  /*16880*/  FMNMX.FTZ R36, R63, R36, !PT ;  /* 0x000000243f247209 */ /* 0x000fe20007810000 */
[--C-:B------:R-:W-:Y:S01]  /*16890*/  FFMA.FTZ R224, R91, R174, -R8.reuse ;  /* 0x000000ae5be07223 */ /* 0x100fe20000010808 */
[----:B0-----:R-:W-:Y:S02]  /*168a0*/  FSEL R91, R34, -INF , P5 ;  /* 0xff800000225b7808 */ /* 0x001fe40002800000 */
[----:B------:R-:W-:Y:S01]  /*168b0*/  FMNMX.FTZ R36, R67, R36, !PT ;  /* 0x0000002443247209 */ /* 0x000fe20007810000 */
[----:B------:R-:W-:-:S03]  /*168c0*/  FFMA.FTZ R216, R45, R174, -R8 ;  /* 0x000000ae2dd87223 */ /* 0x000fc60000010808 */
[----:B------:R-:W-:Y:S01]  /*168d0*/  FMNMX.FTZ R36, R91, R36, !PT ;  /* 0x000000245b247209 */ /* 0x000fe20007810000 */
[----:B------:R-:W-:-:S04]  /*168e0*/  FFMA.FTZ R45, R47, R174, -R8 ;  /* 0x000000ae2f2d7223 */ /* 0x000fc80000010808 */
[----:B------:R-:W0:Y:S02]  /*168f0*/  SHFL.BFLY PT, R47, R36, 0x2, 0x1f ;  /* 0x0c401f00242f7f89 */ /* 0x000e2400000e0000 */
[----:B0-----:R-:W-:-:S05]  /*16900*/  FMNMX.FTZ R47, R36, R47, !PT ;  /* 0x0000002f242f7209 */ /* 0x001fca0007810000 */
[----:B------:R-:W0:Y:S02]  /*16910*/  SHFL.BFLY PT, R26, R47, 0x1, 0x1f ;  /* 0x0c201f002f1a7f89 */ /* 0x000e2400000e0000 */
[----:B0-----:R-:W-:-:S04]  /*16920*/  FMNMX.FTZ R203, R47, R26, !PT ;  /* 0x0000001a2fcb7209 */ /* 0x001fc80007810000 */
[C---:B------:R-:W-:Y:S01]  /*16930*/  FSETP.NEU.FTZ.AND P1, PT, R203.reuse, -INF , PT ;  /* 0xff800000cb00780b */ /* 0x040fe20003f3d000 */
[----:B------:R-:W-:-:S05]  /*16940*/  FFMA.FTZ R40, R203, R174, -8 ;  /* 0xc1000000cb287423 */ /* 0x000fca00000100ae */
[----:B------:R-:W-:-:S05]  /*16950*/  FSEL R40, R40, RZ, P1 ;  /* 0x000000ff28287208 */ /* 0x000fca0000800000 */
[-CC-:B------:R-:W-:Y:S02]  /*16960*/  FFMA.FTZ R42, R61, R174.reuse, -R40.reuse ;  /* 0x000000ae3d2a7223 */ /* 0x180fe40000010828 */
[----:B------:R-:W2:Y:S01]  /*16970*/  LDL R61, [R1+0x14] ;  /* 0x00001400013d7983 */ /* 0x000ea20000100800 */
[----:B------:R-:W0:Y:S01]  /*16980*/  S2R R88, SR_TID.X ;  /* 0x0000000000587919 */ /* 0x000e220000002100 */
[----:B------:R-:W-:-:S01]  /*16990*/  FFMA.FTZ R229, R57, R174, -R40 ;  /* 0x000000ae39e57223 */ /* 0x000fc20000010828 */
[-CC-:B------:R-:W-:Y:S01]  /*169a0*/  FFMA.FTZ R10, R10, R174.reuse, -R40.reuse ;  /* 0x000000ae0a0a7223 */ /* 0x180fe20000010828 */
[----:B------:R-:W-:Y:S01]  /*169b0*/  MUFU.EX2 R228, R228 ;  /* 0x000000e400e47308 */ /* 0x000fe20000000800 */
[----:B------:R-:W-:-:S07]  /*169c0*/  FFMA.FTZ R11, R11, R174, -R40 ;  /* 0x000000ae0b0b7223 */ /* 0x000fce0000010828 */
[----:B------:R-:W1:Y:S01]  /*169d0*/  MUFU.EX2 R3, R3 ;  /* 0x0000000300037308 */ /* 0x000e620000000800 */
[----:B------:R-:W-:-:S07]  /*169e0*/  FFMA.FTZ R231, R65, R174, -R40 ;  /* 0x000000ae41e77223 */ /* 0x000fce0000010828 */
[----:B------:R-:W-:Y:S08]  /*169f0*/  MUFU.EX2 R229, R229 ;  /* 0x000000e500e57308 */ /* 0x000ff00000000800 */
[----:B------:R-:W3:Y:S01]  /*16a00*/  MUFU.EX2 R10, R10 ;  /* 0x0000000a000a7308 */ /* 0x000ee20000000800 */
[----:B------:R-:W-:-:S07]  /*16a10*/  FFMA.FTZ R36, R15, R174, -R40 ;  /* 0x000000ae0f247223 */ /* 0x000fce0000010828 */
[----:B------:R-:W4:Y:S08]  /*16a20*/  MUFU.EX2 R9, R9 ;  /* 0x0000000900097308 */ /* 0x000f300000000800 */
[----:B------:R-:W4:Y:S01]  /*16a30*/  MUFU.EX2 R42, R42 ;  /* 0x0000002a002a7308 */ /* 0x000f220000000800 */
[----:B------:R-:W-:-:S07]  /*16a40*/  FFMA.FTZ R15, R69, R174, -R40 ;  /* 0x000000ae450f7223 */ /* 0x000fce0000010828 */
[----:B------:R-:W4:Y:S01]  /*16a50*/  MUFU.EX2 R12, R12 ;  /* 0x0000000c000c7308 */ /* 0x000f220000000800 */
[----:B------:R-:W-:-:S07]  /*16a60*/  FFMA.FTZ R71, R71, R174, -R8 ;  /* 0x000000ae47477223 */ /* 0x000fce0000010808 */
[----:B------:R-:W4:Y:S01]  /*16a70*/  MUFU.EX2 R11, R11 ;  /* 0x0000000b000b7308 */ /* 0x000f220000000800 */
[----:B------:R-:W-:-:S01]  /*16a80*/  FFMA.FTZ R44, R37, R174, -R40 ;  /* 0x000000ae252c7223 */ /* 0x000fc20000010828 */
[----:B0-----:R-:W-:Y:S01]  /*16a90*/  LOP3.LUT R60, R88, 0x7f, RZ, 0xc0, !PT ;  /* 0x0000007f583c7812 */ /* 0x001fe200078ec0ff */
[----:B-1----:R-:W-:-:S05]  /*16aa0*/  FADD.FTZ R56, R228, R3 ;  /* 0x00000003e4387221 */ /* 0x002fca0000010000 */
[----:B------:R-:W0:Y:S01]  /*16ab0*/  MUFU.EX2 R230, R230 ;  /* 0x000000e600e67308 */ /* 0x000e220000000800 */
[----:B---3--:R-:W-:-:S01]  /*16ac0*/  FADD.FTZ R37, R229, R10 ;  /* 0x0000000ae5257221 */ /* 0x008fc20000010000 */
[----:B------:R-:W-:-:S06]  /*16ad0*/  FFMA.FTZ R46, R25, R174, -R40 ;  /* 0x000000ae192e7223 */ /* 0x000fcc0000010828 */
[----:B------:R-:W1:Y:S01]  /*16ae0*/  MUFU.EX2 R231, R231 ;  /* 0x000000e700e77308 */ /* 0x000e620000000800 */
[----:B------:R-:W-:-:S01]  /*16af0*/  FFMA.FTZ R54, R49, R174, -R40 ;  /* 0x000000ae31367223 */ /* 0x000fc20000010828 */
[----:B------:R-:W-:Y:S01]  /*16b00*/  ISETP.NE.AND P1, PT, R60, RZ, PT ;  /* 0x000000ff3c00720c */ /* 0x000fe20003f25270 */
[----:B----4-:R-:W-:-:S05]  /*16b10*/  FADD.FTZ R49, R9, R56 ;  /* 0x0000003809317221 */ /* 0x010fca0000010000 */
[----:B------:R-:W3:Y:S01]  /*16b20*/  MUFU.EX2 R13, R13 ;  /* 0x0000000d000d7308 */ /* 0x000ee20000000800 */
[----:B------:R-:W-:-:S01]  /*16b30*/  FADD.FTZ R56, R42, R37 ;  /* 0x000000252a387221 */ /* 0x000fc20000010000 */
[----:B------:R-:W-:-:S06]  /*16b40*/  FFMA.FTZ R225, R89, R174, -R40 ;  /* 0x000000ae59e17223 */ /* 0x000fcc0000010828 */
[----:B------:R-:W4:Y:S01]  /*16b50*/  MUFU.EX2 R36, R36 ;  /* 0x0000002400247308 */ /* 0x000f220000000800 */
[----:B------:R-:W-:-:S01]  /*16b60*/  FADD.FTZ R49, R12, R49 ;  /* 0x000000310c317221 */ /* 0x000fc20000010000 */
[----:B------:R-:W-:-:S06]  /*16b70*/  FADD.FTZ R56, R11, R56 ;  /* 0x000000380b387221 */ /* 0x000fcc0000010000 */
[----:B------:R-:W4:Y:S08]  /*16b80*/  MUFU.EX2 R14, R71 ;  /* 0x00000047000e7308 */ /* 0x000f300000000800 */
[----:B------:R-:W4:Y:S01]  /*16b90*/  MUFU.EX2 R15, R15 ;  /* 0x0000000f000f7308 */ /* 0x000f220000000800 */
[----:B0-----:R-:W-:-:S01]  /*16ba0*/  FADD.FTZ R58, R230, R49 ;  /* 0x00000031e63a7221 */ /* 0x001fc20000010000 */
[----:B-1----:R-:W-:-:S06]  /*16bb0*/  FADD.FTZ R49, R231, R56 ;  /* 0x00000038e7317221 */ /* 0x002fcc0000010000 */
[----:B------:R-:W-:Y:S01]  /*16bc0*/  MUFU.EX2 R21, R21 ;  /* 0x0000001500157308 */ /* 0x000fe20000000800 */
[----:B------:R-:W-:-:S07]  /*16bd0*/  FFMA.FTZ R25, R73, R174, -R40 ;  /* 0x000000ae49197223 */ /* 0x000fce0000010828 */
[----:B------:R-:W0:Y:S01]  /*16be0*/  MUFU.EX2 R46, R46 ;  /* 0x0000002e002e7308 */ /* 0x000e220000000800 */
[----:B------:R-:W-:-:S07]  /*16bf0*/  FFMA.FTZ R93, R93, R174, -R8 ;  /* 0x000000ae5d5d7223 */ /* 0x000fce0000010808 */
[----:B------:R1:W-:Y:S01]  /*16c00*/  MUFU.EX2 R24, R38 ;  /* 0x0000002600187308 */ /* 0x0003e20000000800 */
[----:B---3--:R-:W-:-:S01]  /*16c10*/  FADD.FTZ R57, R13, R58 ;  /* 0x0000003a0d397221 */ /* 0x008fc20000010000 */
[----:B------:R-:W-:-:S06]  /*16c20*/  FFMA.FTZ R35, R35, R174, -R8 ;  /* 0x000000ae23237223 */ /* 0x000fcc0000010808 */
[----:B------:R-:W-:Y:S01]  /*16c30*/  MUFU.EX2 R224, R224 ;  /* 0x000000e000e07308 */ /* 0x000fe20000000800 */
[----:B-1----:R-:W-:-:S01]  /*16c40*/  FFMA.FTZ R38, R29, R174, -R40 ;  /* 0x000000ae1d267223 */ /* 0x002fc20000010828 */
[----:B------:R-:W-:Y:S02]  /*16c50*/  @!P1 VIADD R0, R0, 0x38840 ;  /* 0x0003884000009836 */ /* 0x000fe40000000000 */
[----:B----4-:R-:W-:-:S04]  /*16c60*/  FADD.FTZ R58, R36, R49 ;  /* 0x00000031243a7221 */ /* 0x010fc80000010000 */
[----:B------:R-:W1:Y:S01]  /*16c70*/  MUFU.EX2 R225, R225 ;  /* 0x000000e100e17308 */ /* 0x000e620000000800 */
[----:B------:R-:W-:-:S01]  /*16c80*/  FFMA.FTZ R50, R33, R174, -R40 ;  /* 0x000000ae21327223 */ /* 0x000fc20000010828 */
[----:B------:R-:W-:Y:S01]  /*16c90*/  FFMA.FTZ R53, R53, R174, -R40 ;  /* 0x000000ae35357223 */ /* 0x000fe20000010828 */
[----:B------:R-:W-:-:S05]  /*16ca0*/  FADD.FTZ R60, R14, R57 ;  /* 0x000000390e3c7221 */ /* 0x000fca0000010000 */
[----:B------:R-:W-:Y:S01]  /*16cb0*/  MUFU.EX2 R27, R27 ;  /* 0x0000001b001b7308 */ /* 0x000fe20000000800 */
[----:B------:R-:W-:-:S01]  /*16cc0*/  FFMA.FTZ R226, R95, R174, -R8 ;  /* 0x000000ae5fe27223 */ /* 0x000fc20000010808 */
[----:B------:R-:W-:-:S06]  /*16cd0*/  FADD.FTZ R49, R15, R58 ;  /* 0x0000003a0f317221 */ /* 0x000fcc0000010000 */
[----:B------:R-:W3:Y:S01]  /*16ce0*/  MUFU.EX2 R38, R38 ;  /* 0x0000002600267308 */ /* 0x000ee20000000800 */
[----:B------:R-:W-:-:S01]  /*16cf0*/  FFMA.FTZ R227, R75, R174, -R40 ;  /* 0x000000ae4be37223 */ /* 0x000fc20000010828 */
[----:B------:R-:W-:-:S06]  /*16d00*/  @!P1 PRMT R37, RZ, 0x654, R0 ;  /* 0x00000654ff259816 */ /* 0x000fcc0000000000 */
[----:B------:R-:W4:Y:S01]  /*16d10*/  MUFU.EX2 R20, R93 ;  /* 0x0000005d00147308 */ /* 0x000f220000000800 */
[----:B0-----:R-:W-:-:S07]  /*16d20*/  FADD.FTZ R58, R46, R49 ;  /* 0x000000312e3a7221 */ /* 0x001fce0000010000 */
[----:B------:R-:W0:Y:S01]  /*16d30*/  MUFU.EX2 R25, R25 ;  /* 0x0000001900197308 */ /* 0x000e220000000800 */
[----:B-1----:R-:W-:-:S07]  /*16d40*/  FADD.FTZ R49, R225, R58 ;  /* 0x0000003ae1317221 */ /* 0x002fce0000010000 */
[----:B------:R-:W1:Y:S01]  /*16d50*/  MUFU.EX2 R35, R35 ;  /* 0x0000002300237308 */ /* 0x000e620000000800 */
[----:B------:R-:W-:-:S07]  /*16d60*/  FFMA.FTZ R29, R97, R174, -R40 ;  /* 0x000000ae611d7223 */ /* 0x000fce0000010828 */
[----:B------:R3:W-:Y:S01]  /*16d70*/  MUFU.EX2 R0, R53 ;  /* 0x0000003500007308 */ /* 0x0007e20000000800 */
[----:B------:R-:W-:-:S07]  /*16d80*/  FFMA.FTZ R52, R99, R174, -R40 ;  /* 0x000000ae63347223 */ /* 0x000fce0000010828 */
[----:B------:R-:W-:Y:S01]  /*16d90*/  MUFU.EX2 R31, R31 ;  /* 0x0000001f001f7308 */ /* 0x000fe20000000800 */
[----:B---3--:R-:W-:-:S01]  /*16da0*/  FADD.FTZ R53, R21, R60 ;  /* 0x0000003c15357221 */ /* 0x008fc20000010000 */
[-CC-:B------:R-:W-:Y:S01]  /*16db0*/  FFMA.FTZ R217, R101, R174.reuse, -R40.reuse ;  /* 0x000000ae65d97223 */ /* 0x180fe20000010828 */
[----:B------:R-:W-:-:S01]  /*16dc0*/  FFMA.FTZ R48, R103, R174, -R40 ;  /* 0x000000ae67307223 */ /* 0x000fc20000010828 */
[----:B------:R3:W-:Y:S04]  /*16dd0*/  @!P1 SYNCS.ARRIVE.TRANS64.RED.A1T0 RZ, [R37+URZ], RZ ;  /* 0x000000ff25ff99a7 */ /* 0x0007e8000810043f */
[----:B------:R-:W3:Y:S01]  /*16de0*/  MUFU.EX2 R50, R50 ;  /* 0x0000003200327308 */ /* 0x000ee20000000800 */
[----:B------:R-:W-:-:S01]  /*16df0*/  FADD.FTZ R60, R224, R53 ;  /* 0x00000035e03c7221 */ /* 0x000fc20000010000 */
[----:B------:R-:W-:-:S06]  /*16e00*/  FADD.FTZ R58, R38, R49 ;  /* 0x00000031263a7221 */ /* 0x000fcc0000010000 */
[----:B------:R-:W3:Y:S01]  /*16e10*/  MUFU.EX2 R226, R226 ;  /* 0x000000e200e27308 */ /* 0x000ee20000000800 */
[----:B------:R-:W-:-:S07]  /*16e20*/  FADD.FTZ R53, R27, R60 ;  /* 0x0000003c1b357221 */ /* 0x000fce0000010000 */
[----:B------:R-:W3:Y:S01]  /*16e30*/  MUFU.EX2 R227, R227 ;  /* 0x000000e300e37308 */ /* 0x000ee20000000800 */
[----:B----4-:R-:W-:-:S01]  /*16e40*/  FADD.FTZ R60, R20, R53 ;  /* 0x00000035143c7221 */ /* 0x010fc20000010000 */
[----:B0-----:R-:W-:-:S06]  /*16e50*/  FADD.FTZ R49, R25, R58 ;  /* 0x0000003a19317221 */ /* 0x001fcc0000010000 */
[----:B------:R-:W0:Y:S01]  /*16e60*/  MUFU.EX2 R44, R44 ;  /* 0x0000002c002c7308 */ /* 0x000e220000000800 */
[----:B-1----:R-:W-:-:S01]  /*16e70*/  FADD.FTZ R53, R35, R60 ;  /* 0x0000003c23357221 */ /* 0x002fc20000010000 */
[----:B---3--:R-:W-:-:S06]  /*16e80*/  FADD.FTZ R58, R50, R49 ;  /* 0x00000031323a7221 */ /* 0x008fcc0000010000 */
[----:B------:R-:W1:Y:S01]  /*16e90*/  MUFU.EX2 R29, R29 ;  /* 0x0000001d001d7308 */ /* 0x000e620000000800 */
[----:B------:R-:W-:-:S01]  /*16ea0*/  FFMA.FTZ R37, R55, R174, -R40 ;  /* 0x000000ae37257223 */ /* 0x000fc20000010828 */
[----:B------:R-:W-:-:S06]  /*16eb0*/  F2FP.SATFINITE.E4M3.F32.PACK_AB_MERGE_C R55, R12, R9, RZ ;  /* 0x000000090c37723e */ /* 0x000fcc00048070ff */
[----:B------:R-:W3:Y:S01]  /*16ec0*/  MUFU.EX2 R41, R41 ;  /* 0x0000002900297308 */ /* 0x000ee20000000800 */
[----:B------:R-:W-:-:S01]  /*16ed0*/  FADD.FTZ R60, R226, R53 ;  /* 0x00000035e23c7221 */ /* 0x000fc20000010000 */
[----:B------:R-:W-:-:S06]  /*16ee0*/  FADD.FTZ R9, R227, R58 ;  /* 0x0000003ae3097221 */ /* 0x000fcc0000010000 */
[----:B------:R-:W4:Y:S01]  /*16ef0*/  MUFU.EX2 R52, R52 ;  /* 0x0000003400347308 */ /* 0x000f220000000800 */
[----:B------:R-:W-:-:S01]  /*16f00*/  FFMA.FTZ R33, R77, R174, -R40 ;  /* 0x000000ae4d217223 */ /* 0x000fc20000010828 */
[----:B------:R-:W-:Y:S01]  /*16f10*/  FFMA.FTZ R30, R105, R174, -R8 ;  /* 0x000000ae691e7223 */ /* 0x000fe20000010808 */
[----:B------:R-:W-:Y:S01]  /*16f20*/  F2FP.SATFINITE.E4M3.F32.PACK_AB_MERGE_C R49, R21, R14, RZ ;  /* 0x0000000e1531723e */ /* 0x000fe200048070ff */
[----:B------:R-:W-:-:S04]  /*16f30*/  FADD.FTZ R21, R31, R60 ;  /* 0x0000003c1f157221 */ /* 0x000fc80000010000 */
[----:B------:R-:W4:Y:S01]  /*16f40*/  MUFU.EX2 R217, R217 ;  /* 0x000000d900d97308 */ /* 0x000f220000000800 */
[----:B0-----:R-:W-:-:S01]  /*16f50*/  FADD.FTZ R14, R44, R9 ;  /* 0x000000092c0e7221 */ /* 0x001fc20000010000 */
[----:B------:R-:W-:-:S06]  /*16f60*/  FFMA.FTZ R93, R51, R174, -R8 ;  /* 0x000000ae335d7223 */ /* 0x000fcc0000010808 */
[----:B------:R-:W0:Y:S01]  /*16f70*/  MUFU.EX2 R216, R216 ;  /* 0x000000d800d87308 */ /* 0x000e220000000800 */
[----:B------:R-:W-:Y:S01]  /*16f80*/  F2FP.SATFINITE.E4M3.F32.PACK_AB_MERGE_C R35, R35, R20, RZ ;  /* 0x000000142323723e */ /* 0x000fe200048070ff */
[----:B------:R-:W-:Y:S01]  /*16f90*/  FADD.FTZ R20, R24, R21 ;  /* 0x0000001518147221 */ /* 0x000fe20000010000 */
[----:B------:R-:W-:-:S05]  /*16fa0*/  F2FP.SATFINITE.E4M3.F32.PACK_AB_MERGE_C R42, R11, R42, RZ ;  /* 0x0000002a0b2a723e */ /* 0x000fca00048070ff */
[----:B------:R-:W2:Y:S01]  /*16fb0*/  MUFU.EX2 R48, R48 ;  /* 0x0000003000307308 */ /* 0x000ea20000000800 */
[----:B-1----:R-:W-:-:S01]  /*16fc0*/  FADD.FTZ R11, R29, R14 ;  /* 0x0000000e1d0b7221 */ /* 0x002fc20000010000 */
[----:B------:R-:W-:-:S06]  /*16fd0*/  FFMA.FTZ R219, R107, R174, -R40 ;  /* 0x000000ae6bdb7223 */ /* 0x000fcc0000010828 */
[----:B------:R-:W1:Y:S01]  /*16fe0*/  MUFU.EX2 R45, R45 ;  /* 0x0000002d002d7308 */ /* 0x000e620000000800 */
[----:B------:R-:W-:-:S01]  /*16ff0*/  FFMA.FTZ R218, R109, R174, -R8 ;  /* 0x000000ae6dda7223 */ /* 0x000fc20000010808 */
[C---:B---3--:R-:W-:Y:S01]  /*17000*/  F2FP.SATFINITE.E4M3.F32.PACK_AB_MERGE_C R21, R41.reuse, R24, RZ ;  /* 0x000000182915723e */ /* 0x048fe200048070ff */
[----:B------:R-:W-:-:S05]  /*17010*/  FADD.FTZ R41, R41, R20 ;  /* 0x0000001429297221 */ /* 0x000fca0000010000 */
[----:B------:R-:W3:Y:S01]  /*17020*/  MUFU.EX2 R33, R33 ;  /* 0x0000002100217308 */ /* 0x000ee20000000800 */
[----:B----4-:R-:W-:-:S01]  /*17030*/  FADD.FTZ R20, R52, R11 ;  /* 0x0000000b34147221 */ /* 0x010fc20000010000 */
[----:B------:R-:W-:-:S06]  /*17040*/  FFMA.FTZ R83, R111, R174, -R8 ;  /* 0x000000ae6f537223 */ /* 0x000fcc0000010808 */
[----:B------:R-:W4:Y:S01]  /*17050*/  MUFU.EX2 R30, R30 ;  /* 0x0000001e001e7308 */ /* 0x000f220000000800 */
[----:B------:R-:W-:-:S07]  /*17060*/  FADD.FTZ R11, R217, R20 ;  /* 0x00000014d90b7221 */ /* 0x000fce0000010000 */
[----:B------:R-:W4:Y:S01]  /*17070*/  MUFU.EX2 R54, R54 ;  /* 0x0000003600367308 */ /* 0x000f220000000800 */
[----:B------:R-:W-:-:S01]  /*17080*/  FFMA.FTZ R87, R121, R174, -R8 ;  /* 0x000000ae79577223 */ /* 0x000fc20000010808 */
[----:B------:R-:W-:-:S06]  /*17090*/  FFMA.FTZ R34, R123, R174, -R8 ;  /* 0x000000ae7b227223 */ /* 0x000fcc0000010808 */
[----:B------:R-:W4:Y:S01]  /*170a0*/  MUFU.EX2 R93, R93 ;  /* 0x0000005d005d7308 */ /* 0x000f220000000800 */
[----:B0-----:R-:W-:-:S01]  /*170b0*/  FADD.FTZ R24, R216, R41 ;  /* 0x00000029d8187221 */ /* 0x001fc20000010000 */
[----:B------:R-:W-:Y:S01]  /*170c0*/  FFMA.FTZ R56, R59, R174, -R40 ;  /* 0x000000ae3b387223 */ /* 0x000fe20000010828 */
[----:B------:R-:W-:-:S05]  /*170d0*/  F2FP.SATFINITE.E4M3.F32.PACK_AB_MERGE_C R46, R46, R15, RZ ;  /* 0x0000000f2e2e723e */ /* 0x000fca00048070ff */
[----:B------:R-:W0:Y:S01]  /*170e0*/  MUFU.EX2 R219, R219 ;  /* 0x000000db00db7308 */ /* 0x000e220000000800 */
[----:B--2---:R-:W-:-:S01]  /*170f0*/  FADD.FTZ R20, R48, R11 ;  /* 0x0000000b30147221 */ /* 0x004fc20000010000 */
[----:B-1----:R-:W-:-:S06]  /*17100*/  FADD.FTZ R15, R45, R24 ;  /* 0x000000182d0f7221 */ /* 0x002fcc0000010000 */
[----:B------:R-:W1:Y:S01]  /*17110*/  MUFU.EX2 R218, R218 ;  /* 0x000000da00da7308 */ /* 0x000e620000000800 */
[----:B------:R-:W-:Y:S01]  /*17120*/  F2FP.SATFINITE.E4M3.F32.PACK_AB_MERGE_C R228, R3, R228, R55 ;  /* 0x000000e403e4723e */ /* 0x000fe20004807037 */
[----:B---3--:R-:W-:Y:S01]  /*17130*/  FADD.FTZ R3, R33, R20 ;  /* 0x0000001421037221 */ /* 0x008fe20000010000 */
[----:B------:R-:W-:-:S05]  /*17140*/  FFMA.FTZ R71, R133, R174, -R8 ;  /* 0x000000ae85477223 */ /* 0x000fca0000010808 */
[----:B------:R-:W2:Y:S01]  /*17150*/  MUFU.EX2 R83, R83 ;  /* 0x0000005300537308 */ /* 0x000ea20000000800 */
[----:B------:R-:W-:-:S01]  /*17160*/  FFMA.FTZ R28, R129, R174, -R8 ;  /* 0x000000ae811c7223 */ /* 0x000fc20000010808 */
[----:B------:R-:W-:Y:S01]  /*17170*/  FFMA.FTZ R221, R113, R174, -R40 ;  /* 0x000000ae71dd7223 */ /* 0x000fe20000010828 */
[----:B----4-:R-:W-:-:S01]  /*17180*/  FADD.FTZ R24, R30, R15 ;  /* 0x0000000f1e187221 */ /* 0x010fc20000010000 */
[----:B------:R-:W-:-:S04]  /*17190*/  FFMA.FTZ R79, R131, R174, -R8 ;  /* 0x000000ae834f7223 */ /* 0x000fc80000010808 */
[----:B------:R-:W-:Y:S01]  /*171a0*/  MUFU.EX2 R87, R87 ;  /* 0x0000005700577308 */ /* 0x000fe20000000800 */
[C---:B------:R-:W-:Y:S01]  /*171b0*/  F2FP.SATFINITE.E4M3.F32.PACK_AB_MERGE_C R33, R54.reuse, R33, RZ ;  /* 0x000000213621723e */ /* 0x040fe200048070ff */
[----:B------:R-:W-:Y:S01]  /*171c0*/  FADD.FTZ R54, R54, R3 ;  /* 0x0000000336367221 */ /* 0x000fe20000010000 */
[----:B------:R-:W-:-:S05]  /*171d0*/  F2FP.SATFINITE.E4M3.F32.PACK_AB_MERGE_C R30, R93, R30, RZ ;  /* 0x0000001e5d1e723e */ /* 0x000fca00048070ff */
[----:B------:R-:W3:Y:S01]  /*171e0*/  MUFU.EX2 R34, R34 ;  /* 0x0000002200227308 */ /* 0x000ee20000000800 */
[----:B------:R-:W-:-:S01]  /*171f0*/  FFMA.FTZ R32, R125, R174, -R8 ;  /* 0x000000ae7d207223 */ /* 0x000fc20000010808 */
[----:B------:R-:W-:-:S06]  /*17200*/  FADD.FTZ R93, R93, R24 ;  /* 0x000000185d5d7221 */ /* 0x000fcc0000010000 */
[----:B------:R-:W4:Y:S01]  /*17210*/  MUFU.EX2 R37, R37 ;  /* 0x0000002500257308 */ /* 0x000f220000000800 */
[----:B------:R-:W-:-:S01]  /*17220*/  FFMA.FTZ R81, R81, R174, -R40 ;  /* 0x000000ae51517223 */ /* 0x000fc20000010828 */
[----:B------:R-:W-:-:S06]  /*17230*/  FFMA.FTZ R85, R85, R174, -R40 ;  /* 0x000000ae55557223 */ /* 0x000fcc0000010828 */
[----:B------:R-:W4:Y:S01]  /*17240*/  MUFU.EX2 R56, R56 ;  /* 0x0000003800387308 */ /* 0x000f220000000800 */
[----:B------:R-:W-:-:S01]  /*17250*/  FFMA.FTZ R39, R39, R174, -R40 ;  /* 0x000000ae27277223 */ /* 0x000fc20000010828 */
[----:B0-----:R-:W-:Y:S01]  /*17260*/  FADD.FTZ R3, R219, R54 ;  /* 0x00000036db037221 */ /* 0x001fe20000010000 */
[----:B-1----:R-:W-:-:S05]  /*17270*/  FADD.FTZ R20, R218, R93 ;  /* 0x0000005dda147221 */ /* 0x002fca0000010000 */
[----:B------:R-:W-:Y:S01]  /*17280*/  MUFU.EX2 R71, R71 ;  /* 0x0000004700477308 */ /* 0x000fe20000000800 */
[----:B------:R-:W-:-:S01]  /*17290*/  FADD.FTZ R24, R0, R3 ;  /* 0x0000000300187221 */ /* 0x000fc20000010000 */
[----:B--2---:R-:W-:-:S06]  /*172a0*/  FADD.FTZ R20, R83, R20 ;  /* 0x0000001453147221 */ /* 0x004fcc0000010000 */
[----:B------:R-:W0:Y:S08]  /*172b0*/  MUFU.EX2 R28, R28 ;  /* 0x0000001c001c7308 */ /* 0x000e300000000800 */
[----:B------:R-:W1:Y:S08]  /*172c0*/  MUFU.EX2 R221, R221 ;  /* 0x000000dd00dd7308 */ /* 0x000e700000000800 */
[----:B------:R-:W2:Y:S01]  /*172d0*/  MUFU.EX2 R79, R79 ;  /* 0x0000004f004f7308 */ /* 0x000ea20000000800 */
[----:B------:R-:W-:-:S01]  /*172e0*/  FFMA.FTZ R51, R127, R174, -R8 ;  /* 0x000000ae7f337223 */ /* 0x000fc20000010808 */
[-CC-:B------:R-:W-:Y:S01]  /*172f0*/  FFMA.FTZ R119, R119, R174.reuse, -R8.reuse ;  /* 0x000000ae77777223 */ /* 0x180fe20000010808 */
[----:B------:R-:W-:-:S05]  /*17300*/  FFMA.FTZ R47, R117, R174, -R8 ;  /* 0x000000ae752f7223 */ /* 0x000fca0000010808 */
[----:B------:R-:W2:Y:S01]  /*17310*/  MUFU.EX2 R32, R32 ;  /* 0x0000002000207308 */ /* 0x000ea20000000800 */
[----:B---3--:R-:W-:Y:S01]  /*17320*/  F2FP.SATFINITE.E4M3.F32.PACK_AB_MERGE_C R11, R34, R87, RZ ;  /* 0x00000057220b723e */ /* 0x008fe200048070ff */
[----:B----4-:R-:W-:-:S06]  /*17330*/  FADD.FTZ R3, R37, R24 ;  /* 0x0000001825037221 */ /* 0x010fcc0000010000 */
[----:B------:R-:W3:Y:S01]  /*17340*/  MUFU.EX2 R12, R81 ;  /* 0x00000051000c7308 */ /* 0x000ee20000000800 */
[----:B------:R-:W-:-:S01]  /*17350*/  FFMA.FTZ R8, R115, R174, -R8 ;  /* 0x000000ae73087223 */ /* 0x000fc20000010808 */
[----:B------:R-:W-:-:S06]  /*17360*/  FADD.FTZ R87, R87, R20 ;  /* 0x0000001457577221 */ /* 0x000fcc0000010000 */
[----:B------:R-:W-:Y:S01]  /*17370*/  MUFU.EX2 R9, R85 ;  /* 0x0000005500097308 */ /* 0x000fe20000000800 */
[----:B------:R-:W-:-:S07]  /*17380*/  FFMA.FTZ R43, R43, R174, -R40 ;  /* 0x000000ae2b2b7223 */ /* 0x000fce0000010828 */
[----:B------:R-:W4:Y:S01]  /*17390*/  MUFU.EX2 R14, R39 ;  /* 0x00000027000e7308 */ /* 0x000f220000000800 */
[C---:B------:R-:W-:Y:S01]  /*173a0*/  F2FP.SATFINITE.E4M3.F32.PACK_AB_MERGE_C R37, R56.reuse, R37, RZ ;  /* 0x000000253825723e */ /* 0x040fe200048070ff */
[----:B------:R-:W-:Y:S01]  /*173b0*/  FADD.FTZ R56, R56, R3 ;  /* 0x0000000338387221 */ /* 0x000fe20000010000 */
[----:B------:R-:W-:-:S01]  /*173c0*/  FADD.FTZ R34, R34, R87 ;  /* 0x0000005722227221 */ /* 0x000fc20000010000 */
[----:B------:R-:W-:Y:S01]  /*173d0*/  F2FP.SATFINITE.E4M3.F32.PACK_AB_MERGE_C R218, R83, R218, R11 ;  /* 0x000000da53da723e */ /* 0x000fe2000480700b */
[----:B------:R-:W-:-:S01]  /*173e0*/  FFMA.FTZ R63, R63, R174, -R40 ;  /* 0x000000ae3f3f7223 */ /* 0x000fc20000010828 */
[----:B0-----:R-:W-:Y:S01]  /*173f0*/  F2FP.SATFINITE.E4M3.F32.PACK_AB_MERGE_C R220, R28, R71, RZ ;  /* 0x000000471cdc723e */ /* 0x001fe200048070ff */
[----:B-1----:R-:W-:-:S01]  /*17400*/  FADD.FTZ R11, R221, R56 ;  /* 0x00000038dd0b7221 */ /* 0x002fc20000010000 */
[----:B------:R-:W-:Y:S01]  /*17410*/  MUFU.EX2 R47, R47 ;  /* 0x0000002f002f7308 */ /* 0x000fe20000000800 */
[----:B------:R-:W-:-:S01]  /*17420*/  FFMA.FTZ R67, R67, R174, -R40 ;  /* 0x000000ae43437223 */ /* 0x000fc20000010828 */
[----:B--2---:R-:W-:Y:S01]  /*17430*/  FADD.FTZ R3, R79, R34 ;  /* 0x000000224f037221 */ /* 0x004fe20000010000 */
[----:B------:R-:W-:-:S01]  /*17440*/  FFMA.FTZ R40, R91, R174, -R40 ;  /* 0x000000ae5b287223 */ /* 0x000fc20000010828 */
[----:B------:R-:W-:-:S04]  /*17450*/  F2FP.SATFINITE.E4M3.F32.PACK_AB_MERGE_C R229, R10, R229, R42 ;  /* 0x000000e50ae5723e */ /* 0x000fc8000480702a */
[----:B------:R-:W0:Y:S01]  /*17460*/  MUFU.EX2 R8, R8 ;  /* 0x0000000800087308 */ /* 0x000e220000000800 */
[----:B------:R-:W-:Y:S01]  /*17470*/  F2FP.SATFINITE.E4M3.F32.PACK_AB_MERGE_C R220, R32, R79, R220 ;  /* 0x0000004f20dc723e */ /* 0x000fe200048070dc */
[----:B---3--:R-:W-:Y:S01]  /*17480*/  FADD.FTZ R20, R12, R11 ;  /* 0x0000000b0c147221 */ /* 0x008fe20000010000 */
[----:B------:R-:W-:-:S05]  /*17490*/  FADD.FTZ R32, R32, R3 ;  /* 0x0000000320207221 */ /* 0x000fca0000010000 */
[----:B------:R-:W1:Y:S01]  /*174a0*/  MUFU.EX2 R51, R51 ;  /* 0x0000003300337308 */ /* 0x000e620000000800 */
[----:B----4-:R-:W-:-:S07]  /*174b0*/  F2FP.SATFINITE.E4M3.F32.PACK_AB_MERGE_C R11, R14, R9, RZ ;  /* 0x000000090e0b723e */ /* 0x010fce00048070ff */
[----:B------:R-:W2:Y:S01]  /*174c0*/  MUFU.EX2 R43, R43 ;  /* 0x0000002b002b7308 */ /* 0x000ea20000000800 */
[----:B------:R-:W-:-:S01]  /*174d0*/  FADD.FTZ R71, R71, R32 ;  /* 0x0000002047477221 */ /* 0x000fc20000010000 */
[----:B------:R-:W-:-:S06]  /*174e0*/  FADD.FTZ R3, R9, R20 ;  /* 0x0000001409037221 */ /* 0x000fcc0000010000 */
[----:B------:R-:W-:Y:S01]  /*174f0*/  MUFU.EX2 R26, R119 ;  /* 0x00000077001a7308 */ /* 0x000fe20000000800 */
[----:B------:R-:W-:Y:S01]  /*17500*/  F2FP.SATFINITE.E4M3.F32.PACK_AB_MERGE_C R221, R12, R221, R11 ;  /* 0x000000dd0cdd723e */ /* 0x000fe2000480700b */
[----:B------:R-:W-:-:S06]  /*17510*/  VIADD R12, R118, 0xfffffffe ;  /* 0xfffffffe760c7836 */ /* 0x000fcc0000000000 */
[----:B------:R-:W3:Y:S01]  /*17520*/  MUFU.EX2 R10, R63 ;  /* 0x0000003f000a7308 */ /* 0x000ee20000000800 */
[----:B------:R-:W-:-:S01]  /*17530*/  FADD.FTZ R28, R28, R71 ;  /* 0x000000471c1c7221 */ /* 0x000fc20000010000 */
[----:B------:R-:W-:-:S06]  /*17540*/  FADD.FTZ R14, R14, R3 ;  /* 0x000000030e0e7221 */ /* 0x000fcc0000010000 */
[----:B------:R-:W4:Y:S01]  /*17550*/  MUFU.EX2 R67, R67 ;  /* 0x0000004300437308 */ /* 0x000f220000000800 */
[----:B------:R-:W-:-:S07]  /*17560*/  ISETP.GE.AND P1, PT, R12, R61, PT ;  /* 0x0000003d0c00720c */ /* 0x000fce0003f26270 */
[----:B------:R-:W4:Y:S01]  /*17570*/  MUFU.EX2 R40, R40 ;  /* 0x0000002800287308 */ /* 0x000f220000000800 */
[----:B0-----:R-:W-:Y:S01]  /*17580*/  F2FP.SATFINITE.E4M3.F32.PACK_AB_MERGE_C R222, R8, R47, RZ ;  /* 0x0000002f08de723e */ /* 0x001fe200048070ff */
[----:B-1----:R-:W-:Y:S01]  /*17590*/  FADD.FTZ R3, R51, R28 ;  /* 0x0000001c33037221 */ /* 0x002fe20000010000 */
[----:B--2---:R-:W-:-:S01]  /*175a0*/  FADD.FTZ R9, R43, R14 ;  /* 0x0000000e2b097221 */ /* 0x004fc20000010000 */
[----:B------:R-:W-:Y:S02]  /*175b0*/  F2FP.SATFINITE.E4M3.F32.PACK_AB_MERGE_C R25, R50, R25, RZ ;  /* 0x000000193219723e */ /* 0x000fe400048070ff */
[----:B------:R-:W-:Y:S01]  /*175c0*/  F2FP.SATFINITE.E4M3.F32.PACK_AB_MERGE_C R219, R0, R219, R37 ;  /* 0x000000db00db723e */ /* 0x000fe20004807025 */
[----:B---3--:R-:W-:Y:S01]  /*175d0*/  FADD.FTZ R0, R10, R9 ;  /* 0x000000090a007221 */ /* 0x008fe20000010000 */
[C---:B------:R-:W-:Y:S01]  /*175e0*/  F2FP.SATFINITE.E4M3.F32.PACK_AB_MERGE_C R222, R26.reuse, R51, R222 ;  /* 0x000000331ade723e */ /* 0x040fe200048070de */
[----:B------:R-:W-:Y:S01]  /*175f0*/  FADD.FTZ R26, R26, R3 ;  /* 0x000000031a1a7221 */ /* 0x000fe20000010000 */
[----:B------:R-:W-:Y:S01]  /*17600*/  F2FP.SATFINITE.E4M3.F32.PACK_AB_MERGE_C R225, R38, R225, R25 ;  /* 0x000000e126e1723e */ /* 0x000fe20004807019 */
[----:B----4-:R-:W-:Y:S01]  /*17610*/  FADD.FTZ R3, R67, R0 ;  /* 0x0000000043037221 */ /* 0x010fe20000010000 */
[----:B------:R-:W-:Y:S01]  /*17620*/  F2FP.SATFINITE.E4M3.F32.PACK_AB_MERGE_C R29, R52, R29, RZ ;  /* 0x0000001d341d723e */ /* 0x000fe200048070ff */
[----:B------:R-:W-:Y:S01]  /*17630*/  FADD.FTZ R47, R47, R26 ;  /* 0x0000001a2f2f7221 */ /* 0x000fe20000010000 */
[----:B------:R-:W-:-:S02]  /*17640*/  MOV R25, RZ ;  /* 0x000000ff00197202 */ /* 0x000fc40000000f00 */
[----:B------:R-:W-:Y:S01]  /*17650*/  F2FP.SATFINITE.E4M3.F32.PACK_AB_MERGE_C R223, R40, R67, RZ ;  /* 0x0000004328df723e */ /* 0x000fe200048070ff */
[----:B------:R-:W-:-:S01]  /*17660*/  FADD.FTZ R0, R8, R47 ;  /* 0x0000002f08007221 */ /* 0x000fc20000010000 */
[----:B------:R-:W-:Y:S01]  /*17670*/  F2FP.SATFINITE.E4M3.F32.PACK_AB_MERGE_C R230, R13, R230, R49 ;  /* 0x000000e60de6723e */ /* 0x000fe20004807031 */
[----:B------:R-:W-:-:S01]  /*17680*/  FADD.FTZ R3, R40, R3 ;  /* 0x0000000328037221 */ /* 0x000fc20000010000 */
[----:B------:R-:W-:Y:S01]  /*17690*/  F2FP.SATFINITE.E4M3.F32.PACK_AB_MERGE_C R224, R27, R224, R35 ;  /* 0x000000e01be0723e */ /* 0x000fe20004807023 */
[----:B------:R-:W-:Y:S01]  /*176a0*/  IMAD.MOV.U32 R24, RZ, RZ, R25 ;  /* 0x000000ffff187224 */ /* 0x000fe200078e0019 */
[----:B------:R-:W-:Y:S01]  /*176b0*/  F2FP.SATFINITE.E4M3.F32.PACK_AB_MERGE_C R226, R31, R226, R21 ;  /* 0x000000e21fe2723e */ /* 0x000fe20004807015 */
[--C-:B------:R-:W-:Y:S01]  /*176c0*/  IMAD.MOV.U32 R27, RZ, RZ, R25.reuse ;  /* 0x000000ffff1b7224 */ /* 0x100fe200078e0019 */
[----:B------:R-:W-:Y:S01]  /*176d0*/  F2FP.SATFINITE.E4M3.F32.PACK_AB_MERGE_C R216, R45, R216, R30 ;  /* 0x000000d82dd8723e */ /* 0x000fe2000480701e */
[--C-:B------:R-:W-:Y:S01]  /*176e0*/  IMAD.MOV.U32 R26, RZ, RZ, R25.reuse ;  /* 0x000000ffff1a7224 */ /* 0x100fe200078e0019 */
[----:B------:R-:W-:Y:S01]  /*176f0*/  F2FP.SATFINITE.E4M3.F32.PACK_AB_MERGE_C R231, R36, R231, R46 ;  /* 0x000000e724e7723e */ /* 0x000fe2000480702e */
[----:B------:R-:W-:Y:S01]  /*17700*/  IMAD.MOV.U32 R31, RZ, RZ, R25 ;  /* 0x000000ffff1f7224 */ /* 0x000fe200078e0019 */
[----:B------:R-:W-:Y:S01]  /*17710*/  F2FP.SATFINITE.E4M3.F32.PACK_AB_MERGE_C R227, R44, R227, R29 ;  /* 0x000000e32ce3723e */ /* 0x000fe2000480701d */
[----:B------:R-:W-:Y:S01]  /*17720*/  IMAD.MOV.U32 R29, RZ, RZ, R25 ;  /* 0x000000ffff1d7224 */ /* 0x000fe200078e0019 */
[----:B------:R-:W-:Y:S01]  /*17730*/  F2FP.SATFINITE.E4M3.F32.PACK_AB_MERGE_C R217, R48, R217, R33 ;  /* 0x000000d930d9723e */ /* 0x000fe20004807021 */
[----:B------:R-:W-:Y:S01]  /*17740*/  IMAD.MOV.U32 R30, RZ, RZ, R25 ;  /* 0x000000ffff1e7224 */ /* 0x000fe200078e0019 */
[----:B------:R-:W-:Y:S01]  /*17750*/  F2FP.SATFINITE.E4M3.F32.PACK_AB_MERGE_C R223, R10, R43, R223 ;  /* 0x0000002b0adf723e */ /* 0x000fe200048070df */
[--C-:B------:R-:W-:Y:S01]  /*17760*/  IMAD.MOV.U32 R33, RZ, RZ, R25.reuse ;  /* 0x000000ffff217224 */ /* 0x100fe200078e0019 */
[-C--:B------:R-:W-:Y:S01]  /*17770*/  MOV R28, R25.reuse ;  /* 0x00000019001c7202 */ /* 0x080fe20000000f00 */
        /* <DEDUP_REMOVED lines=53> */
[----:B------:R-:W-:Y:S01]  /*17ad0*/  MOV R150, R25 ;  /* 0x0000001900967202 */ /* 0x000fe20000000f00 */
        /* <DEDUP_REMOVED lines=65> */
[----:B------:R-:W-:Y:S06]  /*17ef0*/  @!P1 BRA `(.L_x_486) ;  /* 0x0000003000f49947 */ /* 0x000fec0003800000 */
[----:B------:R-:W-:Y:S01]  /*17f00*/  IMAD.MOV.U32 R13, RZ, RZ, R203 ;  /* 0x000000ffff0d7224 */ /* 0x000fe200078e00cb */
[----:B------:R-:W-:Y:S01]  /*17f10*/  MOV R15, R152 ;  /* 0x00000098000f7202 */ /* 0x000fe20000000f00 */
[----:B------:R-:W-:Y:S01]  /*17f20*/  IMAD.MOV.U32 R14, RZ, RZ, R175 ;  /* 0x000000ffff0e7224 */ /* 0x000fe200078e00af */
[----:B------:R-:W-:Y:S01]  /*17f30*/  CS2R R150, SRZ ;  /* 0x0000000000967805 */ /* 0x000fe2000001ff00 */
[----:B------:R-:W-:Y:S01]  /*17f40*/  IMAD.MOV.U32 R8, RZ, RZ, R235 ;  /* 0x000000ffff087224 */ /* 0x000fe200078e00eb */
        /* <DEDUP_REMOVED lines=62> */
[----:B------:R-:W-:-:S07]  /*18330*/  CS2R R24, SRZ ;  /* 0x0000000000187805 */ /* 0x000fce000001ff00 */
.L_x_497:
[----:B------:R-:W2:Y:S01]  /*18340*/  LDL R9, [R1+0x30] ;  /* 0x0000300001097983 */ /* 0x000ea20000100800 */
[----:B------:R-:W-:Y:S01]  /*18350*/  ISETP.NE.AND P1, PT, R15, 0x1, PT ;  /* 0x000000010f00780c */ /* 0x000fe20003f25270 */
[----:B------:R-:W-:Y:S05]  /*18360*/  YIELD ;  /* 0x0000000000007946 */ /* 0x000fea0003800000 */
[----:B------:R-:W-:-:S04]  /*18370*/  SEL R235, RZ, 0x1, P1 ;  /* 0x00000001ffeb7807 */ /* 0x000fc80000800000 */
[----:B------:R-:W-:Y:S02]  /*18380*/  LOP3.LUT R235, R8, R235, RZ, 0x3c, !PT ;  /* 0x000000eb08eb7212 */ /* 0x000fe400078e3cff */
[----:B--2---:R-:W-:-:S13]  /*18390*/  ISETP.NE.AND P1, PT, R9, RZ, PT ;  /* 0x000000ff0900720c */ /* 0x004fda0003f25270 */
[----:B------:R-:W-:Y:S05]  /*183a0*/  @P1 BRA `(.L_x_487) ;  /* 0x00000000003c1947 */ /* 0x000fea0003800000 */
[----:B------:R-:W-:Y:S05]  /*183b0*/  @!P0 BRA `(.L_x_488) ;  /* 0x0000000000048947 */ /* 0x000fea0003800000 */
[----:B------:R-:W-:Y:S01]  /*183c0*/  BPT.TRAP 0x1 ;  /* 0x000000040000795c */ /* 0x000fe20000300000 */
.L_x_488:
[----:B------:R-:W-:Y:S01]  /*183d0*/  VIADD R9, R15, 0x1 ;  /* 0x000000010f097836 */ /* 0x000fe20000000000 */
[----:B------:R-:W-:-:S04]  /*183e0*/  SHF.L.U32 R10, R235, 0x1f, RZ ;  /* 0x0000001feb0a7819 */ /* 0x000fc800000006ff */
[----:B------:R-:W-:-:S04]  /*183f0*/  ISETP.NE.AND P2, PT, R9, 0x2, PT ;  /* 0x000000020900780c */ /* 0x000fc80003f45270 */
[----:B------:R-:W-:-:S05]  /*18400*/  SEL R9, R9, RZ, P2 ;  /* 0x000000ff09097207 */ /* 0x000fca0001000000 */
[----:B------:R-:W-:-:S04]  /*18410*/  IMAD R9, R9, 0x8, R22 ;  /* 0x0000000809097824 */ /* 0x000fc800078e0216 */
[----:B------:R0:W1:Y:S01]  /*18420*/  SYNCS.PHASECHK.TRANS64.TRYWAIT P2, [R9+URZ+0x38830], R10 ;  /* 0x0388300a090075a7 */ /* 0x000062000804017f */
[----:B------:R-:W-:Y:S05]  /*18430*/  @!P0 BRA `(.L_x_489) ;  /* 0x0000000000048947 */ /* 0x000fea0003800000 */
[----:B------:R-:W-:Y:S01]  /*18440*/  BPT.TRAP 0x1 ;  /* 0x000000040000795c */ /* 0x000fe20000300000 */
.L_x_489:
[----:B------:R-:W-:Y:S04]  /*18450*/  BSSY B0, `(.L_x_487) ;  /* 0x0000004000007945 */ /* 0x000fe80003800000 */
[----:B-1----:R-:W-:Y:S05]  /*18460*/  @P2 BRA `(.L_x_490) ;  /* 0x0000000000082947 */ /* 0x002fea0003800000 */
[----:B------:R-:W1:Y:S02]  /*18470*/  SYNCS.PHASECHK.TRANS64.TRYWAIT P2, [R9+URZ+0x38830], R10 ;  /* 0x0388300a090075a7 */ /* 0x000e64000804017f */
[----:B-1----:R-:W-:Y:S05]  /*18480*/  @!P2 BRA `(.L_x_491) ;  /* 0x000001340018a947 */ /* 0x002fea0003800000 */
.L_x_490:
[----:B------:R-:W-:Y:S05]  /*18490*/  BSYNC B0 ;  /* 0x0000000000007941 */ /* 0x000fea0003800000 */
.L_x_487:
[----:B01----:R-:W2:Y:S01]  /*184a0*/  LDL R10, [R1+0x44] ;  /* 0x00004400010a7983 */ /* 0x003ea20000100800 */
[----:B------:R-:W-:-:S03]  /*184b0*/  VIADD R20, R15, 0x1 ;  /* 0x000000010f147836 */ /* 0x000fc60000000000 */
[----:B------:R0:W-:Y:S02]  /*184c0*/  STL.64 [R1+0x1c0], R18 ;  /* 0x0001c01201007387 */ /* 0x0001e40000100a00 */
[C---:B------:R-:W-:Y:S02]  /*184d0*/  ISETP.NE.AND P2, PT, R20.reuse, 0x2, PT ;  /* 0x000000021400780c */ /* 0x040fe40003f45270 */
[----:B------:R1:W-:Y:S02]  /*184e0*/  STL.64 [R1+0x1b8], R16 ;  /* 0x0001b81001007387 */ /* 0x0003e40000100a00 */
[----:B------:R-:W-:Y:S02]  /*184f0*/  SEL R20, R20, RZ, P2 ;  /* 0x000000ff14147207 */ /* 0x000fe40001000000 */
[----:B------:R3:W-:Y:S04]  /*18500*/  STL.64 [R1+0x1b0], R12 ;  /* 0x0001b00c01007387 */ /* 0x0007e80000100a00 */
[----:B------:R4:W-:Y:S04]  /*18510*/  STL.64 [R1+0x1a8], R2 ;  /* 0x0001a80201007387 */ /* 0x0009e80000100a00 */
[----:B0-----:R-:W2:Y:S04]  /*18520*/  LDL.64 R18, [R1+0x28] ;  /* 0x0000280001127983 */ /* 0x001ea80000100a00 */
[----:B-1----:R-:W2:Y:S01]  /*18530*/  LDL.64 R16, [R1+0x20] ;  /* 0x0000200001107983 */ /* 0x002ea20000100a00 */
[----:B------:R-:W0:Y:S01]  /*18540*/  S2R R9, SR_TID.X ;  /* 0x0000000000097919 */ /* 0x000e220000002100 */
[----:B------:R-:W-:Y:S05]  /*18550*/  WARPSYNC.ALL ;  /* 0x0000000000007948 */ /* 0x000fea0003800000 */
[----:B------:R-:W-:Y:S01]  /*18560*/  MOV R11, 0x40000040 ;  /* 0x40000040000b7802 */ /* 0x000fe20000000f00 */
[----:B------:R-:W-:Y:S01]  /*18570*/  IMAD.MOV.U32 R155, RZ, RZ, 0x40000040 ;  /* 0x40000040ff9b7424 */ /* 0x000fe200078e00ff */
[----:B------:R-:W-:Y:S01]  /*18580*/  MOV R157, 0x40000040 ;  /* 0x40000040009d7802 */ /* 0x000fe20000000f00 */
[----:B------:R-:W-:Y:S01]  /*18590*/  IMAD.MOV.U32 R153, RZ, RZ, 0x40000040 ;  /* 0x40000040ff997424 */ /* 0x000fe200078e00ff */
[----:B---3--:R-:W3:Y:S04]  /*185a0*/  LDL.64 R12, [R1+0x18] ;  /* 0x00001800010c7983 */ /* 0x008ee80000100a00 */
[----:B----4-:R-:W4:Y:S01]  /*185b0*/  LDL.64 R2, [R1+0x8] ;  /* 0x0000080001027983 */ /* 0x010f220000100a00 */
[----:B0-----:R-:W-:-:S04]  /*185c0*/  SHF.R.U32.HI R9, RZ, 0x7, R9 ;  /* 0x00000007ff097819 */ /* 0x001fc80000011609 */
[----:B------:R-:W-:Y:S02]  /*185d0*/  IADD3 R9, R9, 0x8, RZ ;  /* 0x0000000809097810 */ /* 0x000fe40007ffe0ff */
[----:B------:R-:W-:Y:S02]  /*185e0*/  R2UR UR7, R11 ;  /* 0x000000000b0772ca */ /* 0x000fe400000e0000 */
[----:B------:R-:W-:Y:S02]  /*185f0*/  R2UR UR4, R4 ;  /* 0x00000000040472ca */ /* 0x000fe400000e0000 */
[----:B------:R-:W-:Y:S02]  /*18600*/  R2UR UR5, R5 ;  /* 0x00000000050572ca */ /* 0x000fe400000e0000 */
[----:B------:R-:W-:Y:S02]  /*18610*/  R2UR UR11, R155 ;  /* 0x000000009b0b72ca */ /* 0x000fe400000e0000 */
[----:B------:R-:W-:-:S02]  /*18620*/  R2UR UR15, R153 ;  /* 0x00000000990f72ca */ /* 0x000fc400000e0000 */
[----:B------:R-:W-:Y:S02]  /*18630*/  R2UR UR19, R155 ;  /* 0x000000009b1372ca */ /* 0x000fe400000e0000 */
[----:B------:R-:W-:Y:S02]  /*18640*/  R2UR UR23, R153 ;  /* 0x00000000991772ca */ /* 0x000fe400000e0000 */
[----:B------:R-:W-:Y:S02]  /*18650*/  R2UR UR27, R155 ;  /* 0x000000009b1b72ca */ /* 0x000fe400000e0000 */
[----:B------:R-:W-:Y:S01]  /*18660*/  R2UR UR31, R157 ;  /* 0x000000009d1f72ca */ /* 0x000fe200000e0000 */
[----:B------:R0:W-:Y:S01]  /*18670*/  BAR.SYNC.DEFER_BLOCKING R9, 0x100 ;  /* 0x000400090000751d */ /* 0x0001e20000010000 */
[----:B--2---:R-:W-:-:S04]  /*18680*/  IMAD R10, R20, 0x800, R10 ;  /* 0x00000800140a7824 */ /* 0x004fc800078e020a */
[C---:B------:R-:W-:Y:S02]  /*18690*/  VIADD R154, R10.reuse, 0x2 ;  /* 0x000000020a9a7836 */ /* 0x040fe40000000000 */
[----:B------:R-:W-:-:S03]  /*186a0*/  VIADD R152, R10, 0x4 ;  /* 0x000000040a987836 */ /* 0x000fc60000000000 */
[----:B------:R-:W-:Y:S01]  /*186b0*/  R2UR UR10, R154 ;  /* 0x000000009a0a72ca */ /* 0x000fe200000e0000 */
[C---:B------:R-:W-:Y:S01]  /*186c0*/  VIADD R154, R10.reuse, 0x6 ;  /* 0x000000060a9a7836 */ /* 0x040fe20000000000 */
[C---:B------:R-:W-:Y:S01]  /*186d0*/  R2UR UR6, R10.reuse ;  /* 0x000000000a0672ca */ /* 0x040fe200000e0000 */
[----:B------:R-:W-:Y:S01]  /*186e0*/  VIADD R156, R10, 0x404 ;  /* 0x000004040a9c7836 */ /* 0x000fe20000000000 */
[----:B------:R-:W-:Y:S02]  /*186f0*/  R2UR UR14, R152 ;  /* 0x00000000980e72ca */ /* 0x000fe400000e0000 */
[----:B------:R-:W-:Y:S01]  /*18700*/  R2UR UR18, R154 ;  /* 0x000000009a1272ca */ /* 0x000fe200000e0000 */
[C---:B------:R-:W-:Y:S01]  /*18710*/  VIADD R154, R10.reuse, 0x402 ;  /* 0x000004020a9a7836 */ /* 0x040fe20000000000 */
[----:B------:R-:W-:Y:S02]  /*18720*/  IADD3 R152, R10, 0x400, RZ ;  /* 0x000004000a987810 */ /* 0x000fe40007ffe0ff */
[----:B------:R-:W-:-:S02]  /*18730*/  R2UR UR30, R156 ;  /* 0x000000009c1e72ca */ /* 0x000fc400000e0000 */
[----:B------:R-:W-:Y:S02]  /*18740*/  R2UR UR22, R152 ;  /* 0x00000000981672ca */ /* 0x000fe400000e0000 */
[----:B------:R-:W-:Y:S02]  /*18750*/  R2UR UR26, R154 ;  /* 0x000000009a1a72ca */ /* 0x000fe400000e0000 */
[----:B------:R-:W-:-:S06]  /*18760*/  WARPGROUP.ARRIVE ;  /* 0x00000000000079c5 */ /* 0x000fcc0000000000 */
[----:B------:R-:W-:Y:S01]  /*18770*/  QGMMA.64x128x32.F32.E4M3.E4M3 R152, gdesc[UR4], RZ, !UPT, gsb0 ;  /* 0x01e00000049879f3 */ /* 0x000fe2000c0008ff */
[----:B------:R-:W-:Y:S02]  /*18780*/  R2UR UR8, R18 ;  /* 0x00000000120872ca */ /* 0x000fe400000e0000 */
[----:B------:R-:W-:Y:S02]  /*18790*/  R2UR UR9, R19 ;  /* 0x00000000130972ca */ /* 0x000fe400000e0000 */
[----:B------:R-:W-:Y:S02]  /*187a0*/  R2UR UR12, R16 ;  /* 0x00000000100c72ca */ /* 0x000fe400000e0000 */
[----:B------:R-:W-:Y:S01]  /*187b0*/  R2UR UR13, R17 ;  /* 0x00000000110d72ca */ /* 0x000fe200000e0000 */
[----:B------:R-:W-:Y:S02]  /*187c0*/  WARPGROUP.DEPBAR.LE gsb0, 0x0 ;  /* 0x00008000000079c5 */ /* 0x000fe40000010000 */
[----:B------:R-:W-:-:S06]  /*187d0*/  WARPGROUP.ARRIVE ;  /* 0x00000000000079c5 */ /* 0x000fcc0000000000 */
[----:B------:R-:W-:Y:S01]  /*187e0*/  QGMMA.64x128x32.F32.E4M3.E4M3 R152, gdesc[UR8], R152, gsb0 ;  /* 0x01e00000089879f3 */ /* 0x000fe20008000898 */
[----:B------:R-:W-:Y:S01]  /*187f0*/  VIADD R10, R10, 0x406 ;  /* 0x000004060a0a7836 */ /* 0x000fe20000000000 */
[----:B------:R-:W-:-:S04]  /*18800*/  R2UR UR35, R11 ;  /* 0x000000000b2372ca */ /* 0x000fc800000e0000 */
[----:B------:R-:W-:Y:S02]  /*18810*/  R2UR UR34, R10 ;  /* 0x000000000a2272ca */ /* 0x000fe400000e0000 */
[----:B------:R-:W2:Y:S01]  /*18820*/  LDL.64 R10, [R1] ;  /* 0x00000000010a7983 */ /* 0x000ea20000100a00 */
[----:B---3--:R-:W-:Y:S02]  /*18830*/  R2UR UR16, R12 ;  /* 0x000000000c1072ca */ /* 0x008fe400000e0000 */
[----:B------:R-:W-:Y:S01]  /*18840*/  R2UR UR17, R13 ;  /* 0x000000000d1172ca */ /* 0x000fe200000e0000 */
[----:B------:R0:W5:Y:S01]  /*18850*/  LDL.LU.64 R18, [R1+0x1c0] ;  /* 0x0001c00001127983 */ /* 0x0001620000300a00 */
[----:B----4-:R-:W-:Y:S02]  /*18860*/  R2UR UR20, R2 ;  /* 0x00000000021472ca */ /* 0x010fe400000e0000 */
[----:B------:R-:W-:Y:S01]  /*18870*/  R2UR UR21, R3 ;  /* 0x00000000031572ca */ /* 0x000fe200000e0000 */
[----:B------:R0:W5:Y:S04]  /*18880*/  LDL.LU.64 R16, [R1+0x1b8] ;  /* 0x0001b80001107983 */ /* 0x0001680000300a00 */
[----:B------:R0:W5:Y:S04]  /*18890*/  LDL.LU.64 R12, [R1+0x1b0] ;  /* 0x0001b000010c7983 */ /* 0x0001680000300a00 */
[----:B------:R0:W5:Y:S01]  /*188a0*/  LDL.LU.64 R2, [R1+0x1a8] ;  /* 0x0001a80001027983 */ /* 0x0001620000300a00 */
[----:B------:R-:W-:-:S02]  /*188b0*/  WARPGROUP.DEPBAR.LE gsb0, 0x0 ;  /* 0x00008000000079c5 */ /* 0x000fc40000010000 */
[----:B------:R-:W-:-:S06]  /*188c0*/  WARPGROUP.ARRIVE ;  /* 0x00000000000079c5 */ /* 0x000fcc0000000000 */
[----:B------:R-:W-:Y:S03]  /*188d0*/  QGMMA.64x128x32.F32.E4M3.E4M3 R152, gdesc[UR12], R152, gsb0 ;  /* 0x01e000000c9879f3 */ /* 0x000fe60008000898 */
[----:B------:R-:W-:Y:S02]  /*188e0*/  WARPGROUP.DEPBAR.LE gsb0, 0x0 ;  /* 0x00008000000079c5 */ /* 0x000fe40000010000 */
[----:B------:R-:W-:-:S07]  /*188f0*/  WARPGROUP.ARRIVE ;  /* 0x00000000000079c5 */ /* 0x000fce0000000000 */
[----:B------:R-:W-:Y:S01]  /*18900*/  QGMMA.64x128x32.F32.E4M3.E4M3 R152, gdesc[UR16], R152, gsb0 ;  /* 0x01e00000109879f3 */ /* 0x000fe20008000898 */
[----:B--2---:R-:W-:Y:S02]  /*18910*/  R2UR UR24, R10 ;  /* 0x000000000a1872ca */ /* 0x004fe400000e0000 */
[----:B------:R-:W-:Y:S02]  /*18920*/  WARPGROUP.DEPBAR.LE gsb0, 0x0 ;  /* 0x00008000000079c5 */ /* 0x000fe40000010000 */
[----:B------:R-:W-:-:S07]  /*18930*/  WARPGROUP.ARRIVE ;  /* 0x00000000000079c5 */ /* 0x000fce0000000000 */
[----:B------:R-:W-:Y:S01]  /*18940*/  QGMMA.64x128x32.F32.E4M3.E4M3 R152, gdesc[UR20], R152, gsb0 ;  /* 0x01e00000149879f3 */ /* 0x000fe20008000898 */
[----:B------:R-:W-:Y:S02]  /*18950*/  R2UR UR25, R11 ;  /* 0x000000000b1972ca */ /* 0x000fe400000e0000 */
[----:B------:R-:W-:Y:S02]  /*18960*/  R2UR UR28, R236 ;  /* 0x00000000ec1c72ca */ /* 0x000fe400000e0000 */
[----:B------:R-:W-:Y:S01]  /*18970*/  R2UR UR29, R237 ;  /* 0x00000000ed1d72ca */ /* 0x000fe200000e0000 */
[----:B------:R-:W-:Y:S02]  /*18980*/  WARPGROUP.DEPBAR.LE gsb0, 0x0 ;  /* 0x00008000000079c5 */ /* 0x000fe40000010000 */
[----:B------:R-:W-:-:S06]  /*18990*/  WARPGROUP.ARRIVE ;  /* 0x00000000000079c5 */ /* 0x000fcc0000000000 */
[----:B------:R-:W-:Y:S01]  /*189a0*/  QGMMA.64x128x32.F32.E4M3.E4M3 R152, gdesc[UR24], R152, gsb0 ;  /* 0x01e00000189879f3 */ /* 0x000fe20008000898 */
[----:B------:R-:W-:Y:S02]  /*189b0*/  R2UR UR32, R6 ;  /* 0x00000000062072ca */ /* 0x000fe400000e0000 */
[----:B------:R-:W-:Y:S01]  /*189c0*/  R2UR UR33, R7 ;  /* 0x00000000072172ca */ /* 0x000fe200000e0000 */
[----:B------:R-:W-:Y:S02]  /*189d0*/  WARPGROUP.DEPBAR.LE gsb0, 0x0 ;  /* 0x00008000000079c5 */ /* 0x000fe40000010000 */
[----:B------:R-:W-:-:S06]  /*189e0*/  WARPGROUP.ARRIVE ;  /* 0x00000000000079c5 */ /* 0x000fcc0000000000 */
        /* <DEDUP_REMOVED lines=8> */
.L_x_493:
[----:B------:R-:W-:Y:S01]  /*18a70*/  SHF.L.U32 R8, R8, 0x1f, RZ ;  /* 0x0000001f08087819 */ /* 0x000fe200000006ff */
[----:B------:R-:W-:-:S04]  /*18a80*/  IMAD R9, R15, 0x8, R22 ;  /* 0x000000080f097824 */ /* 0x000fc800078e0216 */
[----:B------:R0:W1:Y:S01]  /*18a90*/  SYNCS.PHASECHK.TRANS64.TRYWAIT P1, [R9+URZ+0x38850], R8 ;  /* 0x03885008090075a7 */ /* 0x000062000802017f */
[----:B------:R-:W-:Y:S05]  /*18aa0*/  @!P0 BRA `(.L_x_494) ;  /* 0x0000000000048947 */ /* 0x000fea0003800000 */
[----:B------:R-:W-:Y:S01]  /*18ab0*/  BPT.TRAP 0x1 ;  /* 0x000000040000795c */ /* 0x000fe20000300000 */
.L_x_494:
[----:B-1----:R-:W-:Y:S05]  /*18ac0*/  @P1 BRA `(.L_x_492) ;  /* 0x0000000000081947 */ /* 0x002fea0003800000 */
[----:B------:R-:W1:Y:S02]  /*18ad0*/  SYNCS.PHASECHK.TRANS64.TRYWAIT P1, [R9+URZ+0x38850], R8 ;  /* 0x03885008090075a7 */ /* 0x000e64000802017f */
[----:B-1----:R-:W-:Y:S05]  /*18ae0*/  @!P1 BRA `(.L_x_495) ;  /* 0x0000012c00949947 */ /* 0x002fea0003800000 */
.L_x_492:
[----:B01----:R-:W-:Y:S01]  /*18af0*/  VIADD R8, R22, 0x400 ;  /* 0x0000040016087836 */ /* 0x003fe20000000000 */
[----:B------:R-:W-:Y:S01]  /*18b00*/  MOV R9, 0x40000040 ;  /* 0x4000004000097802 */ /* 0x000fe20000000f00 */
[----:B------:R-:W-:Y:S05]  /*18b10*/  WARPSYNC.ALL ;  /* 0x0000000000007948 */ /* 0x000fea0003800000 */
[----:B------:R-:W-:Y:S01]  /*18b20*/  SHF.R.U32.HI R8, RZ, 0x4, R8 ;  /* 0x00000004ff087819 */ /* 0x000fe20000011608 */
[----:B------:R-:W-:Y:S01]  /*18b30*/  WARPGROUP.ARRIVE ;  /* 0x00000000000079c5 */ /* 0x000fe20000000000 */
[----:B------:R-:W-:Y:S01]  /*18b40*/  R2UR UR7, R9 ;  /* 0x00000000090772ca */ /* 0x000fe200000e0000 */
[----:B------:R-:W-:Y:S01]  /*18b50*/  IMAD.MOV.U32 R11, RZ, RZ, 0x40000040 ;  /* 0x40000040ff0b7424 */ /* 0x000fe200078e00ff */
[----:B------:R-:W-:Y:S01]  /*18b60*/  LOP3.LUT R8, R8, 0x3fff, RZ, 0xc0, !PT ;  /* 0x00003fff08087812 */ /* 0x000fe200078ec0ff */
[C---:B-----5:R-:W-:Y:S01]  /*18b70*/  FMUL.FTZ R9, R2.reuse, R153 ;  /* 0x0000009902097220 */ /* 0x060fe20000410000 */
[C---:B------:R-:W-:Y:S01]  /*18b80*/  FMUL.FTZ R21, R2.reuse, R156 ;  /* 0x0000009c02157220 */ /* 0x040fe20000410000 */
[----:B------:R-:W-:Y:S01]  /*18b90*/  FMUL.FTZ R153, R2, R158 ;  /* 0x0000009e02997220 */ /* 0x000fe20000410000 */
[----:B------:R-:W-:Y:S01]  /*18ba0*/  LOP3.LUT R8, R8, 0x10000, RZ, 0xfc, !PT ;  /* 0x0001000008087812 */ /* 0x000fe200078efcff */
[C---:B------:R-:W-:Y:S01]  /*18bb0*/  FMUL.FTZ R156, R2.reuse, R161 ;  /* 0x000000a1029c7220 */ /* 0x040fe20000410000 */
[C---:B------:R-:W-:Y:S01]  /*18bc0*/  FMUL.FTZ R158, R2.reuse, R163 ;  /* 0x000000a3029e7220 */ /* 0x040fe20000410000 */
[----:B------:R-:W-:Y:S01]  /*18bd0*/  MUFU.TANH R9, R9 ;  /* 0x0000000900097308 */ /* 0x000fe20000002400 */
[----:B------:R-:W-:Y:S01]  /*18be0*/  FMUL.FTZ R161, R2, R166 ;  /* 0x000000a602a17220 */ /* 0x000fe20000410000 */
[----:B------:R-:W-:-:S02]  /*18bf0*/  IMAD R8, R15, 0x800, R8 ;  /* 0x000008000f087824 */ /* 0x000fc400078e0208 */
[C---:B------:R-:W-:Y:S01]  /*18c00*/  FMUL.FTZ R163, R2.reuse, R168 ;  /* 0x000000a802a37220 */ /* 0x040fe20000410000 */
[C---:B------:R-:W-:Y:S01]  /*18c10*/  FMUL.FTZ R166, R2.reuse, R171 ;  /* 0x000000ab02a67220 */ /* 0x040fe20000410000 */
[----:B------:R-:W-:Y:S01]  /*18c20*/  FMUL.FTZ R168, R2, R173 ;  /* 0x000000ad02a87220 */ /* 0x000fe20000410000 */
[C---:B------:R-:W-:Y:S01]  /*18c30*/  VIADD R10, R8.reuse, 0x2 ;  /* 0x00000002080a7836 */ /* 0x040fe20000000000 */
[----:B------:R-:W-:Y:S01]  /*18c40*/  R2UR UR6, R8 ;  /* 0x00000000080672ca */ /* 0x000fe200000e0000 */
        /* <DEDUP_REMOVED lines=8> */
[----:B------:R-:W-:Y:S01]  /*18cd0*/  MUFU.TANH R153, R153 ;  /* 0x0000009900997308 */ /* 0x000fe20000002400 */
[C---:B------:R-:W-:Y:S01]  /*18ce0*/  FMUL.FTZ R184, R2.reuse, R187 ;  /* 0x000000bb02b87220 */ /* 0x040fe20000410000 */
[C---:B------:R-:W-:Y:S01]  /*18cf0*/  FMUL.FTZ R185, R2.reuse, R188 ;  /* 0x000000bc02b97220 */ /* 0x040fe20000410000 */
[----:B------:R-:W-:Y:S01]  /*18d00*/  FMUL.FTZ R187, R2, R190 ;  /* 0x000000be02bb7220 */ /* 0x000fe20000410000 */
[----:B------:R-:W-:Y:S01]  /*18d10*/  QGMMA.64x256x32.F32.E4M3.E4M3 R24, R228, gdesc[UR4], R24, gsb0 ;  /* 0x03e00004e4187df3 */ /* 0x000fe20008000818 */
[----:B------:R-:W-:Y:S01]  /*18d20*/  R2UR UR6, R10 ;  /* 0x000000000a0672ca */ /* 0x000fe200000e0000 */
[----:B------:R-:W-:Y:S01]  /*18d30*/  VIADD R10, R8, 0x4 ;  /* 0x00000004080a7836 */ /* 0x000fe20000000000 */
[----:B------:R-:W-:Y:S01]  /*18d40*/  R2UR UR7, R11 ;  /* 0x000000000b0772ca */ /* 0x000fe200000e0000 */
[----:B------:R-:W-:Y:S01]  /*18d50*/  MUFU.TANH R156, R156 ;  /* 0x0000009c009c7308 */ /* 0x000fe20000002400 */
[----:B------:R-:W-:Y:S01]  /*18d60*/  MOV R11, 0x40000040 ;  /* 0x40000040000b7802 */ /* 0x000fe20000000f00 */
        /* <DEDUP_REMOVED lines=16> */
[----:B------:R-:W-:Y:S01]  /*18e70*/  FMUL.FTZ R213, R2, R215 ;  /* 0x000000d702d57220 */ /* 0x000fe20000410000 */
[----:B------:R-:W-:-:S05]  /*18e80*/  ULDC UR4, c[0x0][0x988] ;  /* 0x0002620000047ab9 */ /* 0x000fca0000000800 */
[----:B------:R-:W-:Y:S08]  /*18e90*/  MUFU.TANH R163, R163 ;  /* 0x000000a300a37308 */ /* 0x000ff00000002400 */
        /* <DEDUP_REMOVED lines=26> */
[----:B------:R-:W-:Y:S01]  /*19040*/  MUFU.TANH R213, R213 ;  /* 0x000000d500d57308 */ /* 0x000fe20000002400 */
[----:B------:R-:W-:-:S02]  /*19050*/  WARPGROUP.DEPBAR.LE gsb0, 0x0 ;  /* 0x00008000000079c5 */ /* 0x000fc40000010000 */
[----:B------:R-:W-:-:S06]  /*19060*/  WARPGROUP.ARRIVE ;  /* 0x00000000000079c5 */ /* 0x000fcc0000000000 */
[----:B------:R-:W0:Y:S01]  /*19070*/  S2R R231, SR_TID.X ;  /* 0x0000000000e77919 */ /* 0x000e220000002100 */
[----:B------:R-:W-:Y:S01]  /*19080*/  QGMMA.64x256x32.F32.E4M3.E4M3 R24, R224, gdesc[UR4], R24, gsb0 ;  /* 0x03e00004e0187df3 */ /* 0x000fe20008000818 */
[----:B------:R-:W-:Y:S01]  /*19090*/  R2UR UR6, R10 ;  /* 0x000000000a0672ca */ /* 0x000fe200000e0000 */
[C---:B------:R-:W-:Y:S01]  /*190a0*/  FMUL.FTZ R10, R2.reuse, R154 ;  /* 0x0000009a020a7220 */ /* 0x040fe20000410000 */
[----:B------:R-:W-:Y:S01]  /*190b0*/  R2UR UR7, R11 ;  /* 0x000000000b0772ca */ /* 0x000fe200000e0000 */
        /* <DEDUP_REMOVED lines=9> */
[----:B------:R-:W-:-:S03]  /*19150*/  FMUL.FTZ R169, R2, R174 ;  /* 0x000000ae02a97220 */ /* 0x000fc60000410000 */
[----:B------:R-:W2:Y:S08]  /*19160*/  MUFU.TANH R11, R11 ;  /* 0x0000000b000b7308 */ /* 0x000eb00000002400 */
[----:B------:R-:W3:Y:S01]  /*19170*/  MUFU.TANH R154, R154 ;  /* 0x0000009a009a7308 */ /* 0x000ee20000002400 */
[----:B-1----:R-:W-:Y:S02]  /*19180*/  FMNMX.FTZ R174, R10, R13, !PT ;  /* 0x0000000d0aae7209 */ /* 0x002fe40007810000 */
[----:B0-----:R-:W-:-:S04]  /*19190*/  LOP3.LUT R231, R231, 0x7f, RZ, 0xc0, !PT ;  /* 0x0000007fe7e77812 */ /* 0x001fc800078ec0ff */
[----:B------:R-:W-:Y:S01]  /*191a0*/  ISETP.NE.AND P1, PT, R231, RZ, PT ;  /* 0x000000ffe700720c */ /* 0x000fe20003f25270 */
[----:B------:R-:W-:Y:S01]  /*191b0*/  MUFU.TANH R155, R155 ;  /* 0x0000009b009b7308 */ /* 0x000fe20000002400 */
[----:B--2---:R-:W-:Y:S01]  /*191c0*/  FMNMX.FTZ R174, R11, R174, !PT ;  /* 0x000000ae0bae7209 */ /* 0x004fe20007810000 */
[----:B------:R-:W0:Y:S03]  /*191d0*/  S2R R231, SR_TID.X ;  /* 0x0000000000e77919 */ /* 0x000e260000002100 */
[----:B------:R-:W-:-:S03]  /*191e0*/  FMNMX.FTZ R174, R153, R174, !PT ;  /* 0x000000ae99ae7209 */ /* 0x000fc60007810000 */
[----:B------:R-:W-:Y:S01]  /*191f0*/  MUFU.TANH R159, R159 ;  /* 0x0000009f009f7308 */ /* 0x000fe20000002400 */
[----:B---3--:R-:W-:-:S07]  /*19200*/  FMNMX.FTZ R174, R154, R174, !PT ;  /* 0x000000ae9aae7209 */ /* 0x008fce0007810000 */
[----:B------:R-:W-:Y:S08]  /*19210*/  MUFU.TANH R160, R160 ;  /* 0x000000a000a07308 */ /* 0x000ff00000002400 */
[----:B------:R-:W-:Y:S08]  /*19220*/  MUFU.TANH R164, R164 ;  /* 0x000000a400a47308 */ /* 0x000ff00000002400 */
[----:B------:R-:W-:Y:S01]  /*19230*/  MUFU.TANH R165, R165 ;  /* 0x000000a500a57308 */ /* 0x000fe20000002400 */
[----:B0-----:R-:W-:-:S07]  /*19240*/  SHF.R.U32.HI R231, RZ, 0x7, R231 ;  /* 0x00000007ffe77819 */ /* 0x001fce00000116e7 */
[----:B------:R-:W-:Y:S08]  /*19250*/  MUFU.TANH R169, R169 ;  /* 0x000000a900a97308 */ /* 0x000ff00000002400 */
[----:B------:R-:W-:Y:S01]  /*19260*/  MUFU.TANH R170, R170 ;  /* 0x000000aa00aa7308 */ /* 0x000fe20000002400 */
[----:B------:R-:W-:Y:S02]  /*19270*/  WARPGROUP.DEPBAR.LE gsb0, 0x0 ;  /* 0x00008000000079c5 */ /* 0x000fe40000010000 */
[----:B------:R-:W-:-:S06]  /*19280*/  WARPGROUP.ARRIVE ;  /* 0x00000000000079c5 */ /* 0x000fcc0000000000 */
[----:B------:R-:W-:Y:S03]  /*19290*/  QGMMA.64x256x32.F32.E4M3.E4M3 R24, R216, gdesc[UR4], R24, gsb0 ;  /* 0x03e00004d8187df3 */ /* 0x000fe60008000818 */
[----:B------:R-:W-:Y:S02]  /*192a0*/  WARPGROUP.DEPBAR.LE gsb0, 0x0 ;  /* 0x00008000000079c5 */ /* 0x000fe40000010000 */
        /* <DEDUP_REMOVED lines=24> */
[----:B------:R-:W-:-:S03]  /*19430*/  WARPGROUP.ARRIVE ;  /* 0x00000000000079c5 */ /* 0x000fc60000000000 */
[----:B------:R-:W-:-:S03]  /*19440*/  FMNMX.FTZ R175, R9, R175, !PT ;  /* 0x000000af09af7209 */ /* 0x000fc60007810000 */
[----:B------:R-:W0:Y:S01]  /*19450*/  MUFU.TANH R162, R162 ;  /* 0x000000a200a27308 */ /* 0x000e220000002400 */
[----:B------:R-:W-:-:S04]  /*19460*/  FMNMX.FTZ R175, R21, R175, !PT ;  /* 0x000000af15af7209 */ /* 0x000fc80007810000 */
[----:B-1----:R-:W-:-:S03]  /*19470*/  FMNMX.FTZ R175, R152, R175, !PT ;  /* 0x000000af98af7209 */ /* 0x002fc60007810000 */
[----:B------:R-:W1:Y:S01]  /*19480*/  MUFU.TANH R167, R167 ;  /* 0x000000a700a77308 */ /* 0x000e620000002400 */
[----:B------:R-:W-:Y:S02]  /*19490*/  FMNMX.FTZ R175, R155, R175, !PT ;  /* 0x000000af9baf7209 */ /* 0x000fe40007810000 */
[----:B--2---:R-:W-:Y:S02]  /*194a0*/  FMNMX.FTZ R174, R157, R174, !PT ;  /* 0x000000ae9dae7209 */ /* 0x004fe40007810000 */
[----:B------:R-:W-:Y:S02]  /*194b0*/  FMNMX.FTZ R175, R156, R175, !PT ;  /* 0x000000af9caf7209 */ /* 0x000fe40007810000 */
[----:B------:R-:W-:Y:S01]  /*194c0*/  FMNMX.FTZ R174, R158, R174, !PT ;  /* 0x000000ae9eae7209 */ /* 0x000fe20007810000 */
[----:B------:R-:W2:Y:S01]  /*194d0*/  MUFU.TANH R172, R172 ;  /* 0x000000ac00ac7308 */ /* 0x000ea20000002400 */
[----:B------:R-:W-:Y:S02]  /*194e0*/  FMNMX.FTZ R175, R159, R175, !PT ;  /* 0x000000af9faf7209 */ /* 0x000fe40007810000 */
[----:B------:R-:W-:-:S02]  /*194f0*/  FMNMX.FTZ R174, R161, R174, !PT ;  /* 0x000000aea1ae7209 */ /* 0x000fc40007810000 */
[----:B------:R-:W-:Y:S02]  /*19500*/  FMNMX.FTZ R175, R160, R175, !PT ;  /* 0x000000afa0af7209 */ /* 0x000fe40007810000 */
[----:B0-----:R-:W-:Y:S01]  /*19510*/  FMNMX.FTZ R174, R162, R174, !PT ;  /* 0x000000aea2ae7209 */ /* 0x001fe20007810000 */
[----:B------:R-:W0:Y:S01]  /*19520*/  MUFU.TANH R177, R177 ;  /* 0x000000b100b17308 */ /* 0x000e220000002400 */
[----:B------:R-:W-:Y:S02]  /*19530*/  FMNMX.FTZ R175, R163, R175, !PT ;  /* 0x000000afa3af7209 */ /* 0x000fe40007810000 */
[----:B------:R-:W-:Y:S02]  /*19540*/  FMNMX.FTZ R174, R165, R174, !PT ;  /* 0x000000aea5ae7209 */ /* 0x000fe40007810000 */
[----:B------:R-:W-:Y:S02]  /*19550*/  FMNMX.FTZ R175, R164, R175, !PT ;  /* 0x000000afa4af7209 */ /* 0x000fe40007810000 */
[----:B------:R-:W-:Y:S01]  /*19560*/  FMNMX.FTZ R174, R166, R174, !PT ;  /* 0x000000aea6ae7209 */ /* 0x000fe20007810000 */
[----:B------:R-:W3:Y:S01]  /*19570*/  MUFU.TANH R180, R180 ;  /* 0x000000b400b47308 */ /* 0x000ee20000002400 */
[----:B-1----:R-:W-:-:S02]  /*19580*/  FMNMX.FTZ R175, R167, R175, !PT ;  /* 0x000000afa7af7209 */ /* 0x002fc40007810000 */
[----:B------:R-:W-:Y:S02]  /*19590*/  FMNMX.FTZ R174, R169, R174, !PT ;  /* 0x000000aea9ae7209 */ /* 0x000fe40007810000 */
[----:B------:R-:W-:Y:S02]  /*195a0*/  FMNMX.FTZ R175, R168, R175, !PT ;  /* 0x000000afa8af7209 */ /* 0x000fe40007810000 */
[----:B------:R-:W-:Y:S01]  /*195b0*/  FMNMX.FTZ R174, R170, R174, !PT ;  /* 0x000000aeaaae7209 */ /* 0x000fe20007810000 */
[----:B------:R-:W1:Y:S01]  /*195c0*/  MUFU.TANH R183, R183 ;  /* 0x000000b700b77308 */ /* 0x000e620000002400 */
[----:B------:R-:W-:Y:S02]  /*195d0*/  FMNMX.FTZ R175, R171, R175, !PT ;  /* 0x000000afabaf7209 */ /* 0x000fe40007810000 */
[----:B------:R-:W-:Y:S02]  /*195e0*/  FMNMX.FTZ R174, R173, R174, !PT ;  /* 0x000000aeadae7209 */ /* 0x000fe40007810000 */
[----:B--2---:R-:W-:-:S02]  /*195f0*/  FMNMX.FTZ R175, R172, R175, !PT ;  /* 0x000000afacaf7209 */ /* 0x004fc40007810000 */
[----:B------:R-:W-:Y:S01]  /*19600*/  FMNMX.FTZ R174, R176, R174, !PT ;  /* 0x000000aeb0ae7209 */ /* 0x000fe20007810000 */
[----:B------:R-:W2:Y:S01]  /*19610*/  MUFU.TANH R186, R186 ;  /* 0x000000ba00ba7308 */ /* 0x000ea20000002400 */
[----:B0-----:R-:W-:Y:S02]  /*19620*/  FMNMX.FTZ R175, R177, R175, !PT ;  /* 0x000000afb1af7209 */ /* 0x001fe40007810000 */
[----:B------:R-:W-:Y:S02]  /*19630*/  FMNMX.FTZ R174, R179, R174, !PT ;  /* 0x000000aeb3ae7209 */ /* 0x000fe40007810000 */
[----:B------:R-:W-:Y:S02]  /*19640*/  FMNMX.FTZ R175, R178, R175, !PT ;  /* 0x000000afb2af7209 */ /* 0x000fe40007810000 */
[----:B---3--:R-:W-:Y:S01]  /*19650*/  FMNMX.FTZ R174, R180, R174, !PT ;  /* 0x000000aeb4ae7209 */ /* 0x008fe20007810000 */
[----:B------:R-:W0:Y:S01]  /*19660*/  MUFU.TANH R189, R189 ;  /* 0x000000bd00bd7308 */ /* 0x000e220000002400 */
[----:B------:R-:W-:-:S02]  /*19670*/  FMNMX.FTZ R175, R181, R175, !PT ;  /* 0x000000afb5af7209 */ /* 0x000fc40007810000 */
[----:B-1----:R-:W-:Y:S02]  /*19680*/  FMNMX.FTZ R174, R183, R174, !PT ;  /* 0x000000aeb7ae7209 */ /* 0x002fe40007810000 */
        /* <DEDUP_REMOVED lines=10> */
[----:B------:R-:W-:-:S03]  /*19730*/  FMNMX.FTZ R175, R190, R175, !PT ;  /* 0x000000afbeaf7209 */ /* 0x000fc60007810000 */
[----:B------:R-:W0:Y:S01]  /*19740*/  MUFU.TANH R198, R198 ;  /* 0x000000c600c67308 */ /* 0x000e220000002400 */
[----:B-1----:R-:W-:Y:S02]  /*19750*/  FMNMX.FTZ R174, R192, R174, !PT ;  /* 0x000000aec0ae7209 */ /* 0x002fe40007810000 */
[----:B------:R-:W-:-:S04]  /*19760*/  FMNMX.FTZ R175, R193, R175, !PT ;  /* 0x000000afc1af7209 */ /* 0x000fc80007810000 */
[----:B------:R-:W-:Y:S01]  /*19770*/  FMNMX.FTZ R175, R194, R175, !PT ;  /* 0x000000afc2af7209 */ /* 0x000fe20007810000 */
[----:B------:R-:W1:Y:S01]  /*19780*/  MUFU.TANH R201, R201 ;  /* 0x000000c900c97308 */ /* 0x000e620000002400 */
[----:B--2---:R-:W-:Y:S02]  /*19790*/  FMNMX.FTZ R174, R195, R174, !PT ;  /* 0x000000aec3ae7209 */ /* 0x004fe40007810000 */
[----:B------:R-:W-:Y:S02]  /*197a0*/  FMNMX.FTZ R175, R197, R175, !PT ;  /* 0x000000afc5af7209 */ /* 0x000fe40007810000 */
[----:B------:R-:W-:-:S03]  /*197b0*/  FMNMX.FTZ R174, R196, R174, !PT ;  /* 0x000000aec4ae7209 */ /* 0x000fc60007810000 */
[----:B------:R-:W2:Y:S01]  /*197c0*/  MUFU.TANH R204, R204 ;  /* 0x000000cc00cc7308 */ /* 0x000ea20000002400 */
[----:B------:R-:W-:Y:S02]  /*197d0*/  FMNMX.FTZ R174, R199, R174, !PT ;  /* 0x000000aec7ae7209 */ /* 0x000fe40007810000 */
[----:B0-----:R-:W-:Y:S02]  /*197e0*/  FMNMX.FTZ R175, R198, R175, !PT ;  /* 0x000000afc6af7209 */ /* 0x001fe40007810000 */
[----:B------:R-:W-:-:S03]  /*197f0*/  FMNMX.FTZ R174, R200, R174, !PT ;  /* 0x000000aec8ae7209 */ /* 0x000fc60007810000 */
[----:B------:R-:W0:Y:S01]  /*19800*/  MUFU.TANH R206, R206 ;  /* 0x000000ce00ce7308 */ /* 0x000e220000002400 */
[----:B-1----:R-:W-:-:S04]  /*19810*/  FMNMX.FTZ R175, R201, R175, !PT ;  /* 0x000000afc9af7209 */ /* 0x002fc80007810000 */
[----:B------:R-:W-:-:S03]  /*19820*/  FMNMX.FTZ R175, R202, R175, !PT ;  /* 0x000000afcaaf7209 */ /* 0x000fc60007810000 */
[----:B------:R-:W1:Y:S01]  /*19830*/  MUFU.TANH R208, R208 ;  /* 0x000000d000d07308 */ /* 0x000e620000002400 */
[----:B--2---:R-:W-:-:S04]  /*19840*/  FMNMX.FTZ R174, R204, R174, !PT ;  /* 0x000000aeccae7209 */ /* 0x004fc80007810000 */
[----:B------:R-:W-:-:S03]  /*19850*/  FMNMX.FTZ R174, R205, R174, !PT ;  /* 0x000000aecdae7209 */ /* 0x000fc60007810000 */
[----:B------:R-:W2:Y:S01]  /*19860*/  MUFU.TANH R210, R210 ;  /* 0x000000d200d27308 */ /* 0x000ea20000002400 */
[----:B0-----:R-:W-:-:S04]  /*19870*/  FMNMX.FTZ R175, R206, R175, !PT ;  /* 0x000000afceaf7209 */ /* 0x001fc80007810000 */
[----:B------:R-:W-:-:S03]  /*19880*/  FMNMX.FTZ R175, R207, R175, !PT ;  /* 0x000000afcfaf7209 */ /* 0x000fc60007810000 */
[----:B------:R-:W0:Y:S01]  /*19890*/  MUFU.TANH R212, R212 ;  /* 0x000000d400d47308 */ /* 0x000e220000002400 */
[----:B-1----:R-:W-:-:S04]  /*198a0*/  FMNMX.FTZ R174, R208, R174, !PT ;  /* 0x000000aed0ae7209 */ /* 0x002fc80007810000 */
[----:B------:R-:W-:Y:S02]  /*198b0*/  FMNMX.FTZ R174, R209, R174, !PT ;  /* 0x000000aed1ae7209 */ /* 0x000fe40007810000 */
[----:B--2---:R-:W-:-:S04]  /*198c0*/  FMNMX.FTZ R175, R210, R175, !PT ;  /* 0x000000afd2af7209 */ /* 0x004fc80007810000 */
[----:B------:R-:W-:Y:S02]  /*198d0*/  FMNMX.FTZ R214, R211, R175, !PT ;  /* 0x000000afd3d67209 */ /* 0x000fe40007810000 */
[----:B0-----:R-:W-:-:S03]  /*198e0*/  FMNMX.FTZ R174, R212, R174, !PT ;  /* 0x000000aed4ae7209 */ /* 0x001fc60007810000 */
[----:B------:R-:W0:Y:S01]  /*198f0*/  SHFL.BFLY PT, R175, R214, 0x2, 0x1f ;  /* 0x0c401f00d6af7f89 */ /* 0x000e2200000e0000 */
[----:B------:R-:W-:-:S05]  /*19900*/  FMNMX.FTZ R203, R213, R174, !PT ;  /* 0x000000aed5cb7209 */ /* 0x000fca0007810000 */
[----:B------:R-:W1:Y:S01]  /*19910*/  SHFL.BFLY PT, R174, R203, 0x2, 0x1f ;  /* 0x0c401f00cbae7f89 */ /* 0x000e6200000e0000 */
[----:B0-----:R-:W-:Y:S01]  /*19920*/  FMNMX.FTZ R214, R214, R175, !PT ;  /* 0x000000afd6d67209 */ /* 0x001fe20007810000 */
[----:B------:R-:W-:-:S04]  /*19930*/  IMAD.MOV.U32 R175, RZ, RZ, 0x40000040 ;  /* 0x40000040ffaf7424 */ /* 0x000fc800078e00ff */
[----:B------:R-:W0:Y:S01]  /*19940*/  SHFL.BFLY PT, R215, R214, 0x1, 0x1f ;  /* 0x0c201f00d6d77f89 */ /* 0x000e2200000e0000 */
[----:B------:R-:W-:Y:S02]  /*19950*/  R2UR UR7, R175 ;  /* 0x00000000af0772ca */ /* 0x000fe400000e0000 */
[----:B-1----:R-:W-:Y:S01]  /*19960*/  FMNMX.FTZ R203, R203, R174, !PT ;  /* 0x000000aecbcb7209 */ /* 0x002fe20007810000 */
[----:B------:R-:W-:-:S04]  /*19970*/  VIADD R174, R8, 0x6 ;  /* 0x0000000608ae7836 */ /* 0x000fc80000000000 */
[----:B------:R-:W1:Y:S01]  /*19980*/  SHFL.BFLY PT, R8, R203, 0x1, 0x1f ;  /* 0x0c201f00cb087f89 */ /* 0x000e6200000e0000 */
[----:B------:R-:W-:Y:S01]  /*19990*/  R2UR UR6, R174 ;  /* 0x00000000ae0672ca */ /* 0x000fe200000e0000 */
[----:B------:R-:W-:-:S12]  /*199a0*/  IMAD.U32 R174, RZ, RZ, UR4 ;  /* 0x00000004ffae7e24 */ /* 0x000fd8000f8e00ff */
[----:B------:R-:W-:Y:S01]  /*199b0*/  QGMMA.64x256x32.F32.E4M3.E4M3 R24, R220, gdesc[UR4], R24, gsb0 ;  /* 0x03e00004dc187df3 */ /* 0x000fe20008000818 */
[----:B0-----:R-:W-:Y:S02]  /*199c0*/  FMNMX.FTZ R175, R214, R215, !PT ;  /* 0x000000d7d6af7209 */ /* 0x001fe40007810000 */
[----:B------:R-:W-:-:S03]  /*199d0*/  @!P1 LEA R214, R20, R22, 0x3 ;  /* 0x0000001614d69211 */ /* 0x000fc600078e18ff */
[----:B------:R-:W-:Y:S02]  /*199e0*/  FFMA.FTZ R215, R175, R174, -8 ;  /* 0xc1000000afd77423 */ /* 0x000fe400000100ae */
[----:B------:R-:W-:Y:S01]  /*199f0*/  @!P1 VIADD R214, R214, 0x38840 ;  /* 0x00038840d6d69836 */ /* 0x000fe20000000000 */
[----:B-1----:R-:W-:Y:S01]  /*19a00*/  FMNMX.FTZ R203, R203, R8, !PT ;  /* 0x00000008cbcb7209 */ /* 0x002fe20007810000 */
[----:B------:R-:W-:-:S01]  /*19a10*/  FADD.FTZ R8, -R175, R14 ;  /* 0x0000000eaf087221 */ /* 0x000fc20000010100 */
[-CC-:B------:R-:W-:Y:S01]  /*19a20*/  FFMA.FTZ R9, R9, R174.reuse, -R215.reuse ;  /* 0x000000ae09097223 */ /* 0x180fe200000108d7 */
[----:B------:R-:W-:-:S01]  /*19a30*/  FFMA.FTZ R21, R21, R174, -R215 ;  /* 0x000000ae15157223 */ /* 0x000fc200000108d7 */
[-C--:B------:R-:W-:Y:S01]  /*19a40*/  FFMA.FTZ R152, R152, R174.reuse, -R215 ;  /* 0x000000ae98987223 */ /* 0x080fe200000108d7 */
[-C--:B------:R-:W-:Y:S01]  /*19a50*/  FMUL.FTZ R8, R8, R174.reuse ;  /* 0x000000ae08087220 */ /* 0x080fe20000410000 */
[----:B------:R-:W-:Y:S01]  /*19a60*/  FADD.FTZ R14, -R203, R13 ;  /* 0x0000000dcb0e7221 */ /* 0x000fe20000010100 */
[----:B------:R-:W-:-:S01]  /*19a70*/  FFMA.FTZ R155, R155, R174, -R215 ;  /* 0x000000ae9b9b7223 */ /* 0x000fc200000108d7 */
[-CC-:B------:R-:W-:Y:S01]  /*19a80*/  FFMA.FTZ R156, R156, R174.reuse, -R215.reuse ;  /* 0x000000ae9c9c7223 */ /* 0x180fe200000108d7 */
[----:B------:R0:W-:Y:S01]  /*19a90*/  MUFU.EX2 R13, R8 ;  /* 0x00000008000d7308 */ /* 0x0001e20000000800 */
        /* <DEDUP_REMOVED lines=8> */
[-C--:B0-----:R-:W-:Y:S01]  /*19b20*/  FMUL.FTZ R8, R14, R174.reuse ;  /* 0x000000ae0e087220 */ /* 0x081fe20000410000 */
        /* <DEDUP_REMOVED lines=18> */
[-C--:B------:R-:W-:Y:S01]  /*19c50*/  FFMA.FTZ R211, R211, R174.reuse, -R215 ;  /* 0x000000aed3d37223 */ /* 0x080fe200000108d7 */
[----:B------:R-:W-:-:S01]  /*19c60*/  FFMA.FTZ R215, R203, R174, -8 ;  /* 0xc1000000cbd77423 */ /* 0x000fc200000100ae */
[----:B------:R-:W-:Y:S01]  /*19c70*/  MUFU.EX2 R8, R8 ;  /* 0x0000000800087308 */ /* 0x000fe20000000800 */
[----:B------:R-:W-:-:S02]  /*19c80*/  IADD3 R216, -R231, 0xb, RZ ;  /* 0x0000000be7d87810 */ /* 0x000fc40007ffe1ff */
[-CC-:B------:R-:W-:Y:S01]  /*19c90*/  FFMA.FTZ R10, R10, R174.reuse, -R215.reuse ;  /* 0x000000ae0a0a7223 */ /* 0x180fe200000108d7 */
[----:B------:R-:W-:-:S01]  /*19ca0*/  FFMA.FTZ R11, R11, R174, -R215 ;  /* 0x000000ae0b0b7223 */ /* 0x000fc200000108d7 */
[-CC-:B------:R-:W-:Y:S01]  /*19cb0*/  FFMA.FTZ R153, R153, R174.reuse, -R215.reuse ;  /* 0x000000ae99997223 */ /* 0x180fe200000108d7 */
[----:B------:R-:W-:-:S01]  /*19cc0*/  FFMA.FTZ R154, R154, R174, -R215 ;  /* 0x000000ae9a9a7223 */ /* 0x000fc200000108d7 */
[-CC-:B------:R-:W-:Y:S01]  /*19cd0*/  FFMA.FTZ R157, R157, R174.reuse, -R215.reuse ;  /* 0x000000ae9d9d7223 */ /* 0x180fe200000108d7 */
        /* <DEDUP_REMOVED lines=8> */
[----:B------:R-:W1:Y:S01]  /*19d60*/  MUFU.EX2 R10, R10 ;  /* 0x0000000a000a7308 */ /* 0x000e620000000800 */
[----:B------:R-:W-:-:S01]  /*19d70*/  FFMA.FTZ R173, R173, R174, -R215 ;  /* 0x000000aeadad7223 */ /* 0x000fc200000108d7 */
[-CC-:B------:R-:W-:Y:S01]  /*19d80*/  FFMA.FTZ R176, R176, R174.reuse, -R215.reuse ;  /* 0x000000aeb0b07223 */ /* 0x180fe200000108d7 */
[----:B------:R-:W-:-:S01]  /*19d90*/  FFMA.FTZ R179, R179, R174, -R215 ;  /* 0x000000aeb3b37223 */ /* 0x000fc200000108d7 */
[-CC-:B------:R-:W-:Y:S01]  /*19da0*/  FFMA.FTZ R180, R180, R174.reuse, -R215.reuse ;  /* 0x000000aeb4b47223 */ /* 0x180fe200000108d7 */
[----:B------:R-:W-:-:S01]  /*19db0*/  FFMA.FTZ R183, R183, R174, -R215 ;  /* 0x000000aeb7b77223 */ /* 0x000fc200000108d7 */
[-CC-:B------:R-:W-:Y:S01]  /*19dc0*/  FFMA.FTZ R184, R184, R174.reuse, -R215.reuse ;  /* 0x000000aeb8b87223 */ /* 0x180fe200000108d7 */
[----:B------:R-:W-:-:S01]  /*19dd0*/  FFMA.FTZ R187, R187, R174, -R215 ;  /* 0x000000aebbbb7223 */ /* 0x000fc200000108d7 */
[----:B------:R-:W2:Y:S01]  /*19de0*/  MUFU.EX2 R9, R9 ;  /* 0x0000000900097308 */ /* 0x000ea20000000800 */
[----:B0-----:R-:W-:-:S01]  /*19df0*/  FFMA.FTZ R0, R13, R0, R14 ;  /* 0x000000000d007223 */ /* 0x001fc2000001000e */
[-CC-:B------:R-:W-:Y:S01]  /*19e00*/  FFMA.FTZ R188, R188, R174.reuse, -R215.reuse ;  /* 0x000000aebcbc7223 */ /* 0x180fe200000108d7 */
[----:B------:R-:W-:-:S01]  /*19e10*/  FFMA.FTZ R191, R191, R174, -R215 ;  /* 0x000000aebfbf7223 */ /* 0x000fc200000108d7 */
[-CC-:B------:R-:W-:Y:S01]  /*19e20*/  FFMA.FTZ R192, R192, R174.reuse, -R215.reuse ;  /* 0x000000aec0c07223 */ /* 0x180fe200000108d7 */
[----:B------:R-:W-:-:S01]  /*19e30*/  FFMA.FTZ R195, R195, R174, -R215 ;  /* 0x000000aec3c37223 */ /* 0x000fc200000108d7 */
[-CC-:B------:R-:W-:Y:S01]  /*19e40*/  FFMA.FTZ R196, R196, R174.reuse, -R215.reuse ;  /* 0x000000aec4c47223 */ /* 0x180fe200000108d7 */
[----:B------:R-:W-:-:S01]  /*19e50*/  FFMA.FTZ R199, R199, R174, -R215 ;  /* 0x000000aec7c77223 */ /* 0x000fc200000108d7 */
[----:B------:R-:W0:Y:S01]  /*19e60*/  MUFU.EX2 R11, R11 ;  /* 0x0000000b000b7308 */ /* 0x000e220000000800 */
[----:B-1----:R-:W-:-:S01]  /*19e70*/  FFMA.FTZ R3, R8, R3, R10 ;  /* 0x0000000308037223 */ /* 0x002fc2000001000a */
[-CC-:B------:R-:W-:Y:S01]  /*19e80*/  FFMA.FTZ R200, R200, R174.reuse, -R215.reuse ;  /* 0x000000aec8c87223 */ /* 0x180fe200000108d7 */
[----:B------:R-:W-:-:S01]  /*19e90*/  FFMA.FTZ R204, R204, R174, -R215 ;  /* 0x000000aecccc7223 */ /* 0x000fc200000108d7 */
[-CC-:B------:R-:W-:Y:S01]  /*19ea0*/  FFMA.FTZ R205, R205, R174.reuse, -R215.reuse ;  /* 0x000000aecdcd7223 */ /* 0x180fe200000108d7 */
[----:B------:R-:W-:-:S01]  /*19eb0*/  FFMA.FTZ R208, R208, R174, -R215 ;  /* 0x000000aed0d07223 */ /* 0x000fc200000108d7 */
[-CC-:B------:R-:W-:Y:S01]  /*19ec0*/  FFMA.FTZ R209, R209, R174.reuse, -R215.reuse ;  /* 0x000000aed1d17223 */ /* 0x180fe200000108d7 */
[----:B------:R-:W-:-:S01]  /*19ed0*/  FFMA.FTZ R212, R212, R174, -R215 ;  /* 0x000000aed4d47223 */ /* 0x000fc200000108d7 */
[----:B------:R-:W1:Y:S01]  /*19ee0*/  MUFU.EX2 R21, R21 ;  /* 0x0000001500157308 */ /* 0x000e620000000800 */
[----:B--2---:R-:W-:-:S01]  /*19ef0*/  FADD.FTZ R0, R9, R0 ;  /* 0x0000000009007221 */ /* 0x004fc20000010000 */
[----:B------:R-:W-:Y:S01]  /*19f00*/  FFMA.FTZ R213, R213, R174, -R215 ;  /* 0x000000aed5d57223 */ /* 0x000fe200000108d7 */
[----:B------:R-:W-:-:S05]  /*19f10*/  @!P1 PRMT R214, RZ, 0x654, R214 ;  /* 0x00000654ffd69816 */ /* 0x000fca00000000d6 */
        /* <DEDUP_REMOVED lines=43> */
[----:B0-----:R-:W-:-:S01]  /*1a1d0*/  FADD.FTZ R0, R171, R0 ;  /* 0x00000000ab007221 */ /* 0x001fc20000010000 */
[----:B------:R-:W-:Y:S02]  /*1a1e0*/  WARPGROUP.DEPBAR.LE gsb0, 0x0 ;  /* 0x00008000000079c5 */ /* 0x000fe40000010000 */
[----:B------:R0:W-:Y:S06]  /*1a1f0*/  BAR.ARV R216, 0x100 ;  /* 0x000400d80000751d */ /* 0x0001ec0000002000 */
[----:B------:R-:W3:Y:S01]  /*1a200*/  MUFU.EX2 R176, R176 ;  /* 0x000000b000b07308 */ /* 0x000ee20000000800 */
[----:B-1----:R-:W-:-:S01]  /*1a210*/  FADD.FTZ R3, R173, R3 ;  /* 0x00000003ad037221 */ /* 0x002fc20000010000 */
[----:B------:R0:W-:Y:S01]  /*1a220*/  @!P1 SYNCS.ARRIVE.TRANS64.RED.A1T0 RZ, [R214+URZ], RZ ;  /* 0x000000ffd6ff99a7 */ /* 0x0001e2000810043f */
[----:B--2---:R-:W-:-:S05]  /*1a230*/  FADD.FTZ R0, R172, R0 ;  /* 0x00000000ac007221 */ /* 0x004fca0000010000 */
[----:B------:R-:W1:Y:S08]  /*1a240*/  MUFU.EX2 R177, R177 ;  /* 0x000000b100b17308 */ /* 0x000e700000000800 */
[----:B------:R-:W2:Y:S01]  /*1a250*/  MUFU.EX2 R179, R179 ;  /* 0x000000b300b37308 */ /* 0x000ea20000000800 */
[----:B---3--:R-:W-:-:S07]  /*1a260*/  FADD.FTZ R3, R176, R3 ;  /* 0x00000003b0037221 */ /* 0x008fce0000010000 */
[----:B------:R-:W3:Y:S01]  /*1a270*/  MUFU.EX2 R178, R178 ;  /* 0x000000b200b27308 */ /* 0x000ee20000000800 */
[----:B-1----:R-:W-:-:S07]  /*1a280*/  FADD.FTZ R0, R177, R0 ;  /* 0x00000000b1007221 */ /* 0x002fce0000010000 */
[----:B------:R-:W1:Y:S01]  /*1a290*/  MUFU.EX2 R180, R180 ;  /* 0x000000b400b47308 */ /* 0x000e620000000800 */
[----:B--2---:R-:W-:-:S07]  /*1a2a0*/  FADD.FTZ R3, R179, R3 ;  /* 0x00000003b3037221 */ /* 0x004fce0000010000 */
        /* <DEDUP_REMOVED lines=63> */
[----:B-1----:R-:W-:-:S01]  /*1a6a0*/  FADD.FTZ R3, R212, R3 ;  /* 0x00000003d4037221 */ /* 0x002fc20000010000 */
[----:B--2---:R-:W-:-:S03]  /*1a6b0*/  FADD.FTZ R0, R211, R0 ;  /* 0x00000000d3007221 */ /* 0x004fc60000010000 */
[----:B---3--:R-:W-:Y:S01]  /*1a6c0*/  FADD.FTZ R3, R213, R3 ;  /* 0x00000003d5037221 */ /* 0x008fe20000010000 */
[----:B0-----:R-:W-:Y:S06]  /*1a6d0*/  @!P0 BRA `(.L_x_496) ;  /* 0x0000000000048947 */ /* 0x001fec0003800000 */
[----:B------:R-:W-:Y:S01]  /*1a6e0*/  BPT.TRAP 0x1 ;  /* 0x000000040000795c */ /* 0x000fe20000300000 */
.L_x_496:
[----:B------:R-:W2:Y:S01]  /*1a6f0*/  LDL R215, [R1+0x14] ;  /* 0x0000140001d77983 */ /* 0x000ea20000100800 */
[----:B------:R-:W-:Y:S01]  /*1a700*/  IMAD R15, R15, 0x8, R22 ;  /* 0x000000080f0f7824 */ /* 0x000fe200078e0216 */
[----:B------:R-:W-:Y:S01]  /*1a710*/  MOV R214, UR36 ;  /* 0x0000002400d67c02 */ /* 0x000fe20008000f00 */
[----:B------:R-:W-:Y:S01]  /*1a720*/  FMUL.FTZ R24, R24, R13 ;  /* 0x0000000d18187220 */ /* 0x000fe20000410000 */
[----:B------:R-:W-:Y:S01]  /*1a730*/  F2FP.SATFINITE.E4M3.F32.PACK_AB_MERGE_C R21, R152, R21, RZ ;  /* 0x000000159815723e */ /* 0x000fe200048070ff */
[----:B------:R-:W-:Y:S01]  /*1a740*/  VIADD R15, R15, 0x38860 ;  /* 0x000388600f0f7836 */ /* 0x000fe20000000000 */
[----:B------:R-:W-:Y:S01]  /*1a750*/  F2FP.SATFINITE.E4M3.F32.PACK_AB_MERGE_C R153, R154, R153, RZ ;  /* 0x000000999a99723e */ /* 0x000fe200048070ff */
[----:B------:R-:W-:Y:S01]  /*1a760*/  FMUL.FTZ R25, R25, R13 ;  /* 0x0000000d19197220 */ /* 0x000fe20000410000 */
        /* <DEDUP_REMOVED lines=28> */
[----:B------:R-:W-:Y:S01]  /*1a930*/  PRMT R15, R214, 0x654, R15 ;  /* 0x00000654d60f7816 */ /* 0x000fe2000000000f */
[-C--:B------:R-:W-:Y:S01]  /*1a940*/  FMUL.FTZ R56, R56, R13.reuse ;  /* 0x0000000d38387220 */ /* 0x080fe20000410000 */
[----:B------:R-:W-:Y:S01]  /*1a950*/  F2FP.SATFINITE.E4M3.F32.PACK_AB_MERGE_C R9, R9, R14, R21 ;  /* 0x0000000e0909723e */ /* 0x000fe20004807015 */
[----:B------:R-:W-:Y:S01]  /*1a960*/  FMUL.FTZ R57, R57, R13 ;  /* 0x0000000d39397220 */ /* 0x000fe20000410000 */
[----:B------:R-:W-:Y:S01]  /*1a970*/  F2FP.SATFINITE.E4M3.F32.PACK_AB_MERGE_C R153, R11, R10, R153 ;  /* 0x0000000a0b99723e */ /* 0x000fe20004807099 */
[----:B------:R0:W-:Y:S01]  /*1a980*/  SYNCS.ARRIVE.TRANS64.RED.A1T0 RZ, [R15+URZ], RZ ;  /* 0x000000ff0fff79a7 */ /* 0x0001e2000810043f */
[----:B------:R-:W-:Y:S01]  /*1a990*/  F2FP.SATFINITE.E4M3.F32.PACK_AB_MERGE_C R161, R158, R157, R161 ;  /* 0x0000009d9ea1723e */ /* 0x000fe200048070a1 */
[----:B------:R-:W-:Y:S01]  /*1a9a0*/  FMUL.FTZ R60, R60, R13 ;  /* 0x0000000d3c3c7220 */ /* 0x000fe20000410000 */
        /* <DEDUP_REMOVED lines=15> */
[-C--:B------:R-:W-:Y:S01]  /*1aaa0*/  FMUL.FTZ R76, R76, R13.reuse ;  /* 0x0000000d4c4c7220 */ /* 0x080fe20000410000 */
        /* <DEDUP_REMOVED lines=106> */
[----:B------:R-:W-:Y:S01]  /*1b150*/  IMAD.MOV.U32 R13, RZ, RZ, R203 ;  /* 0x000000ffff0d7224 */ /* 0x000fe200078e00cb */
[----:B------:R-:W-:Y:S01]  /*1b160*/  MOV R8, R235 ;  /* 0x000000eb00087202 */ /* 0x000fe20000000f00 */
[----:B------:R-:W-:Y:S01]  /*1b170*/  IMAD.MOV.U32 R14, RZ, RZ, R175 ;  /* 0x000000ffff0e7224 */ /* 0x000fe200078e00af */
[----:B------:R-:W-:Y:S01]  /*1b180*/  MOV R230, R159 ;  /* 0x0000009f00e67202 */ /* 0x000fe20000000f00 */
[----:B0-----:R-:W-:Y:S01]  /*1b190*/  IMAD.MOV.U32 R15, RZ, RZ, R20 ;  /* 0x000000ffff0f7224 */ /* 0x001fe200078e0014 */
[----:B------:R-:W-:Y:S01]  /*1b1a0*/  MOV R226, R177 ;  /* 0x000000b100e27202 */ /* 0x000fe20000000f00 */
[----:B------:R-:W-:Y:S01]  /*1b1b0*/  IMAD.MOV.U32 R228, RZ, RZ, R9 ;  /* 0x000000ffffe47224 */ /* 0x000fe200078e0009 */
[----:B------:R-:W-:Y:S01]  /*1b1c0*/  MOV R218, R193 ;  /* 0x000000c100da7202 */ /* 0x000fe20000000f00 */
[----:B------:R-:W-:Y:S01]  /*1b1d0*/  IMAD.MOV.U32 R229, RZ, RZ, R153 ;  /* 0x000000ffffe57224 */ /* 0x000fe200078e0099 */
[----:B------:R-:W-:Y:S01]  /*1b1e0*/  MOV R222, R210 ;  /* 0x000000d200de7202 */ /* 0x000fe20000000f00 */
        /* <DEDUP_REMOVED lines=9> */
[----:B------:R-:W-:Y:S01]  /*1b280*/  IMAD.MOV.U32 R223, RZ, RZ, R212 ;  /* 0x000000ffffdf7224 */ /* 0x000fe200078e00d4 */
[C---:B--2---:R-:W-:Y:S01]  /*1b290*/  ISETP.GT.AND P1, PT, R12.reuse, R215, PT ;  /* 0x000000d70c00720c */ /* 0x044fe20003f24270 */
[----:B------:R-:W-:-:S12]  /*1b2a0*/  VIADD R12, R12, 0xffffffff ;  /* 0xffffffff0c0c7836 */ /* 0x000fd80000000000 */
[----:B------:R-:W-:Y:S05]  /*1b2b0*/  @P1 BRA `(.L_x_497) ;  /* 0xffffffd000201947 */ /* 0x000fea000383ffff */
[----:B------:R-:W-:-:S07]  /*1b2c0*/  IMAD.MOV.U32 R152, RZ, RZ, R20 ;  /* 0x000000ffff987224 */ /* 0x000fce00078e0014 */
.L_x_486:
[----:B------:R-:W-:Y:S05]  /*1b2d0*/  WARPSYNC.ALL ;  /* 0x0000000000007948 */ /* 0x000fea0003800000 */
[----:B------:R-:W-:Y:S06]  /*1b2e0*/  BAR.ARV 0x8, 0x180 ;  /* 0x0206000000007b1d */ /* 0x000fec0000002000 */
[----:B------:R-:W-:Y:S05]  /*1b2f0*/  @!P0 BRA `(.L_x_498) ;  /* 0x0000000000048947 */ /* 0x000fea0003800000 */
[----:B------:R-:W-:Y:S01]  /*1b300*/  BPT.TRAP 0x1 ;  /* 0x000000040000795c */ /* 0x000fe20000300000 */
.L_x_498:
[----:B------:R-:W-:Y:S01]  /*1b310*/  IMAD R2, R152, 0x8, R22 ;  /* 0x0000000898027824 */ /* 0x000fe200078e0216 */
[----:B------:R-:W-:-:S04]  /*1b320*/  SHF.L.U32 R4, R235, 0x1f, RZ ;  /* 0x0000001feb047819 */ /* 0x000fc800000006ff */
[----:B------:R0:W1:Y:S01]  /*1b330*/  SYNCS.PHASECHK.TRANS64.TRYWAIT P1, [R2+URZ+0x38850], R4 ;  /* 0x03885004020075a7 */ /* 0x000062000802017f */
[----:B------:R-:W-:Y:S05]  /*1b340*/  @!P0 BRA `(.L_x_499) ;  /* 0x0000000000048947 */ /* 0x000fea0003800000 */
[----:B------:R-:W-:Y:S01]  /*1b350*/  BPT.TRAP 0x1 ;  /* 0x000000040000795c */ /* 0x000fe20000300000 */
.L_x_499:
[----:B-1----:R-:W-:Y:S05]  /*1b360*/  @P1 BRA `(.L_x_500) ;  /* 0x0000000000081947 */ /* 0x002fea0003800000 */
[----:B------:R-:W1:Y:S02]  /*1b370*/  SYNCS.PHASECHK.TRANS64.TRYWAIT P1, [R2+URZ+0x38850], R4 ;  /* 0x03885004020075a7 */ /* 0x000e64000802017f */
[----:B-1----:R-:W-:Y:S05]  /*1b380*/  @!P1 BRA `(.L_x_501) ;  /* 0x0000010400809947 */ /* 0x002fea0003800000 */
.L_x_500:
[----:B------:R-:W-:Y:S01]  /*1b390*/  IADD3 R22, R22, 0x400, RZ ;  /* 0x0000040016167810 */ /* 0x000fe20007ffe0ff */
[----:B------:R-:W2:Y:S03]  /*1b3a0*/  LDL R12, [R1+0x7c] ;  /* 0x00007c00010c7983 */ /* 0x000ea60000100800 */
[----:B------:R-:W-:Y:S01]  /*1b3b0*/  SHF.R.U32.HI R22, RZ, 0x4, R22 ;  /* 0x00000004ff167819 */ /* 0x000fe20000011616 */
[----:B------:R-:W3:Y:S03]  /*1b3c0*/  LDL R11, [R1+0x6c] ;  /* 0x00006c00010b7983 */ /* 0x000ee60000100800 */
[----:B------:R-:W-:Y:S01]  /*1b3d0*/  LOP3.LUT R22, R22, 0x3fff, RZ, 0xc0, !PT ;  /* 0x00003fff16167812 */ /* 0x000fe200078ec0ff */
[----:B------:R-:W4:Y:S01]  /*1b3e0*/  LDL R10, [R1+0x50] ;  /* 0x00005000010a7983 */ /* 0x000f220000100800 */
[----:B------:R-:W-:Y:S01]  /*1b3f0*/  IMAD.MOV.U32 R5, RZ, RZ, 0x40000040 ;  /* 0x40000040ff057424 */ /* 0x000fe200078e00ff */
[----:B------:R-:W-:Y:S05]  /*1b400*/  WARPSYNC.ALL ;  /* 0x0000000000007948 */ /* 0x000fea0003800000 */
[----:B------:R-:W-:Y:S01]  /*1b410*/  LOP3.LUT R22, R22, 0x10000, RZ, 0xfc, !PT ;  /* 0x0001000016167812 */ /* 0x000fe200078efcff */
[----:B------:R-:W-:Y:S01]  /*1b420*/  WARPGROUP.ARRIVE ;  /* 0x00000000000079c5 */ /* 0x000fe20000000000 */
[----:B------:R-:W-:Y:S01]  /*1b430*/  R2UR UR7, R5 ;  /* 0x00000000050772ca */ /* 0x000fe200000e0000 */
[----:B------:R-:W-:Y:S01]  /*1b440*/  ULDC.64 UR4, c[0x0][0x9a0] ;  /* 0x0002680000047ab9 */ /* 0x000fe20000000a00 */
[----:B------:R-:W-:Y:S01]  /*1b450*/  MOV R7, 0x40000040 ;  /* 0x4000004000077802 */ /* 0x000fe20000000f00 */
[----:B01----:R-:W-:Y:S01]  /*1b460*/  IMAD R4, R152, 0x800, R22 ;  /* 0x0000080098047824 */ /* 0x003fe200078e0216 */
[----:B------:R-:W-:-:S03]  /*1b470*/  ISETP.NE.U32.AND P1, PT, RZ, UR4, PT ;  /* 0x00000004ff007c0c */ /* 0x000fc6000bf25070 */
[C---:B------:R-:W-:Y:S01]  /*1b480*/  VIADD R6, R4.reuse, 0x2 ;  /* 0x0000000204067836 */ /* 0x040fe20000000000 */
[----:B------:R-:W-:Y:S02]  /*1b490*/  R2UR UR6, R4 ;  /* 0x00000000040672ca */ /* 0x000fe400000e0000 */
[----:B------:R-:W-:-:S11]  /*1b4a0*/  ISETP.NE.AND.EX P1, PT, RZ, UR5, PT, P1 ;  /* 0x00000005ff007c0c */ /* 0x000fd6000bf25310 */
[----:B------:R-:W-:Y:S01]  /*1b4b0*/  QGMMA.64x256x32.F32.E4M3.E4M3 R24, R228, gdesc[UR4], R24, gsb0 ;  /* 0x03e00004e4187df3 */ /* 0x000fe20008000818 */
[----:B------:R-:W-:Y:S01]  /*1b4c0*/  R2UR UR6, R6 ;  /* 0x00000000060672ca */ /* 0x000fe200000e0000 */
[----:B------:R-:W-:Y:S01]  /*1b4d0*/  VIADD R6, R4, 0x4 ;  /* 0x0000000404067836 */ /* 0x000fe20000000000 */
[----:B------:R-:W-:Y:S01]  /*1b4e0*/  R2UR UR7, R7 ;  /* 0x00000000070772ca */ /* 0x000fe200000e0000 */
[----:B------:R-:W-:Y:S01]  /*1b4f0*/  IMAD.MOV.U32 R7, RZ, RZ, 0x40000040 ;  /* 0x40000040ff077424 */ /* 0x000fe200078e00ff */
[----:B------:R-:W4:Y:S01]  /*1b500*/  @P1 LDC.64 R8, c[0x0][0x9d0] ;  /* 0x00027400ff081b82 */ /* 0x000f220000000a00 */
[----:B------:R-:W-:Y:S02]  /*1b510*/  WARPGROUP.DEPBAR.LE gsb0, 0x0 ;  /* 0x00008000000079c5 */ /* 0x000fe40000010000 */
[----:B------:R-:W-:-:S15]  /*1b520*/  WARPGROUP.ARRIVE ;  /* 0x00000000000079c5 */ /* 0x000fde0000000000 */
[----:B------:R-:W-:-:S05]  /*1b530*/  NOP ;  /* 0x0000000000007918 */ /* 0x000fca0000000000 */
[----:B------:R-:W-:Y:S01]  /*1b540*/  QGMMA.64x256x32.F32.E4M3.E4M3 R24, R224, gdesc[UR4], R24, gsb0 ;  /* 0x03e00004e0187df3 */ /* 0x000fe20008000818 */
[----:B------:R-:W-:Y:S02]  /*1b550*/  R2UR UR6, R6 ;  /* 0x00000000060672ca */ /* 0x000fe400000e0000 */
[----:B------:R-:W-:Y:S02]  /*1b560*/  R2UR UR7, R7 ;  /* 0x00000000070772ca */ /* 0x000fe400000e0000 */
[----:B------:R-:W2:Y:S02]  /*1b570*/  @P1 LDC.64 R6, c[0x0][0x9c8] ;  /* 0x00027200ff061b82 */ /* 0x000ea40000000a00 */
[----:B--2---:R-:W-:-:S04]  /*1b580*/  @P1 IMAD R5, R12, R6, RZ ;  /* 0x000000060c051224 */ /* 0x004fc800078e02ff */
[C---:B---3--:R-:W-:Y:S02]  /*1b590*/  @P1 IMAD R5, R11.reuse, R7, R5 ;  /* 0x000000070b051224 */ /* 0x048fe400078e0205 */
[----:B------:R-:W-:-:S04]  /*1b5a0*/  @P1 IMAD.WIDE.U32 R6, R11, R6, RZ ;  /* 0x000000060b061225 */ /* 0x000fc800078e00ff */
[----:B------:R-:W-:Y:S02]  /*1b5b0*/  @P1 IMAD.IADD R7, R7, 0x1, R5 ;  /* 0x0000000107071824 */ /* 0x000fe400078e0205 */
[----:B----4-:R-:W-:-:S04]  /*1b5c0*/  @P1 IMAD.WIDE.U32 R6, R10, R8, R6 ;  /* 0x000000080a061225 */ /* 0x010fc800078e0006 */
[----:B------:R-:W-:Y:S01]  /*1b5d0*/  @P1 IMAD R9, R10, R9, R7 ;  /* 0x000000090a091224 */ /* 0x000fe200078e0207 */
[----:B------:R-:W-:-:S04]  /*1b5e0*/  @P1 LEA R8, P2, R6, UR4, 0x2 ;  /* 0x0000000406081c11 */ /* 0x000fc8000f8410ff */
[----:B------:R-:W-:Y:S02]  /*1b5f0*/  @P1 LEA.HI.X R9, R6, UR5, R9, 0x2, P2 ;  /* 0x0000000506091c11 */ /* 0x000fe400090f1409 */
[----:B------:R-:W-:-:S06]  /*1b600*/  MOV R6, 0x3f800000 ;  /* 0x3f80000000067802 */ /* 0x000fcc0000000f00 */
[----:B------:R-:W2:Y:S01]  /*1b610*/  @P1 LDG.E R6, desc[UR42][R8.64] ;  /* 0x0000002a08061981 */ /* 0x000ea2000c1e1900 */
[----:B------:R-:W-:Y:S02]  /*1b620*/  VIADD R4, R4, 0x6 ;  /* 0x0000000604047836 */ /* 0x000fe40000000000 */
[----:B------:R-:W-:Y:S01]  /*1b630*/  IMAD.MOV.U32 R5, RZ, RZ, 0x40000040 ;  /* 0x40000040ff057424 */ /* 0x000fe200078e00ff */
[----:B------:R-:W-:Y:S02]  /*1b640*/  WARPGROUP.DEPBAR.LE gsb0, 0x0 ;  /* 0x00008000000079c5 */ /* 0x000fe40000010000 */
[----:B------:R-:W-:-:S06]  /*1b650*/  WARPGROUP.ARRIVE ;  /* 0x00000000000079c5 */ /* 0x000fcc0000000000 */
[----:B------:R-:W-:Y:S01]  /*1b660*/  QGMMA.64x256x32.F32.E4M3.E4M3 R24, R216, gdesc[UR4], R24, gsb0 ;  /* 0x03e00004d8187df3 */ /* 0x000fe20008000818 */
[----:B------:R-:W-:Y:S02]  /*1b670*/  R2UR UR6, R4 ;  /* 0x00000000040672ca */ /* 0x000fe400000e0000 */
[----:B------:R-:W-:Y:S01]  /*1b680*/  R2UR UR7, R5 ;  /* 0x00000000050772ca */ /* 0x000fe200000e0000 */
[----:B------:R-:W0:Y:S04]  /*1b690*/  SHFL.BFLY PT, R4, R0, 0x2, 0x1f ;  /* 0x0c401f0000047f89 */ /* 0x000e2800000e0000 */
[----:B------:R-:W1:Y:S01]  /*1b6a0*/  SHFL.BFLY PT, R7, R3, 0x2, 0x1f ;  /* 0x0c401f0003077f89 */ /* 0x000e6200000e0000 */
[----:B0-----:R-:W-:-:S05]  /*1b6b0*/  FADD.FTZ R4, R4, R0 ;  /* 0x0000000004047221 */ /* 0x001fca0000010000 */
[----:B------:R-:W0:Y:S01]  /*1b6c0*/  SHFL.BFLY PT, R5, R4, 0x1, 0x1f ;  /* 0x0c201f0004057f89 */ /* 0x000e2200000e0000 */
[----:B-1----:R-:W-:-:S05]  /*1b6d0*/  FADD.FTZ R3, R7, R3 ;  /* 0x0000000307037221 */ /* 0x002fca0000010000 */
[----:B------:R-:W1:Y:S01]  /*1b6e0*/  SHFL.BFLY PT, R0, R3, 0x1, 0x1f ;  /* 0x0c201f0003007f89 */ /* 0x000e6200000e0000 */
[----:B0-----:R-:W-:-:S05]  /*1b6f0*/  FADD.FTZ R5, R4, R5 ;  /* 0x0000000504057221 */ /* 0x001fca0000010000 */
[C---:B------:R-:W-:Y:S01]  /*1b700*/  FSETP.NE.FTZ.AND P1, PT, R5.reuse, RZ, PT ;  /* 0x000000ff0500720b */ /* 0x040fe20003f35000 */
[----:B------:R-:W-:Y:S02]  /*1b710*/  IMAD.MOV.U32 R4, RZ, RZ, RZ ;  /* 0x000000ffff047224 */ /* 0x000fe400078e00ff */
[----:B------:R-:W-:-:S10]  /*1b720*/  FMUL.FTZ R7, R5, 0.00390625 ;  /* 0x3b80000005077820 */ /* 0x000fd40000410000 */
[----:B------:R1:W-:Y:S01]  /*1b730*/  @P1 MUFU.RCP R4, R5 ;  /* 0x0000000500041308 */ /* 0x0003e20000001000 */
[----:B------:R-:W-:Y:S01]  /*1b740*/  FSETP.NE.FTZ.AND P1, PT, R7, RZ, PT ;  /* 0x000000ff0700720b */ /* 0x000fe20003f35000 */
[----:B-1----:R-:W-:-:S04]  /*1b750*/  FADD.FTZ R5, R3, R0 ;  /* 0x0000000003057221 */ /* 0x002fc80000010000 */
[C---:B------:R-:W-:Y:S01]  /*1b760*/  FMUL.FTZ R0, R5.reuse, 0.00390625 ;  /* 0x3b80000005007820 */ /* 0x040fe20000410000 */
[----:B------:R-:W-:-:S04]  /*1b770*/  FSETP.NE.FTZ.AND P2, PT, R5, RZ, PT ;  /* 0x000000ff0500720b */ /* 0x000fc80003f55000 */
[----:B------:R-:W-:-:S03]  /*1b780*/  FSETP.NE.FTZ.AND P3, PT, R0, RZ, PT ;  /* 0x000000ff0000720b */ /* 0x000fc60003f75000 */
[----:B------:R-:W0:Y:S01]  /*1b790*/  @P1 MUFU.LG2 R7, R7 ;  /* 0x0000000700071308 */ /* 0x000e220000000c00 */
[----:B------:R-:W-:-:S07]  /*1b7a0*/  MOV R3, RZ ;  /* 0x000000ff00037202 */ /* 0x000fce0000000f00 */
[----:B------:R0:W-:Y:S08]  /*1b7b0*/  @P2 MUFU.RCP R3, R5 ;  /* 0x0000000500032308 */ /* 0x0001f00000001000 */
[----:B------:R-:W1:Y:S01]  /*1b7c0*/  @P3 MUFU.LG2 R0, R0 ;  /* 0x0000000000003308 */ /* 0x000e620000000c00 */
[----:B------:R-:W-:Y:S02]  /*1b7d0*/  WARPGROUP.DEPBAR.LE gsb0, 0x0 ;  /* 0x00008000000079c5 */ /* 0x000fe40000010000 */
[----:B------:R-:W-:-:S06]  /*1b7e0*/  WARPGROUP.ARRIVE ;  /* 0x00000000000079c5 */ /* 0x000fcc0000000000 */
[----:B------:R-:W-:Y:S01]  /*1b7f0*/  QGMMA.64x256x32.F32.E4M3.E4M3 R24, R220, gdesc[UR4], R24, gsb0 ;  /* 0x03e00004dc187df3 */ /* 0x000fe20008000818 */
[----:B0-----:R-:W-:Y:S01]  /*1b800*/  @P1 FMUL.FTZ R5, R7, 0.69314718246459960938 ;  /* 0x3f31721807051820 */ /* 0x001fe20000410000 */
[C---:B------:R-:W-:Y:S01]  /*1b810*/  @P1 FMUL.FTZ R7, R174.reuse, 0.69314718246459960938 ;  /* 0x3f317218ae071820 */ /* 0x040fe20000410000 */
[----:B------:R-:W-:Y:S01]  /*1b820*/  @P3 FMUL.FTZ R174, R174, 0.69314718246459960938 ;  /* 0x3f317218aeae3820 */ /* 0x000fe20000410000 */
[----:B-1----:R-:W-:Y:S01]  /*1b830*/  @P3 FMUL.FTZ R0, R0, 0.69314718246459960938 ;  /* 0x3f31721800003820 */ /* 0x002fe20000410000 */
[----:B------:R-:W-:Y:S02]  /*1b840*/  IMAD.MOV.U32 R173, RZ, RZ, -0x800000 ;  /* 0xff800000ffad7424 */ /* 0x000fe400078e00ff */
[----:B------:R-:W-:Y:S01]  /*1b850*/  @P1 FFMA.FTZ R173, R7, R175, R5 ;  /* 0x000000af07ad1223 */ /* 0x000fe20000010005 */
[----:B------:R-:W-:Y:S02]  /*1b860*/  IMAD.MOV.U32 R172, RZ, RZ, -0x800000 ;  /* 0xff800000ffac7424 */ /* 0x000fe400078e00ff */
[----:B------:R-:W-:Y:S01]  /*1b870*/  @P3 FFMA.FTZ R172, R174, R203, R0 ;  /* 0x000000cbaeac3223 */ /* 0x000fe20000010000 */
[-C--:B--2---:R-:W-:Y:S01]  /*1b880*/  FMUL.FTZ R4, R4, R6.reuse ;  /* 0x0000000604047220 */ /* 0x084fe20000410000 */
[----:B------:R-:W-:Y:S01]  /*1b890*/  FMUL.FTZ R3, R3, R6 ;  /* 0x0000000603037220 */ /* 0x000fe20000410000 */
[----:B------:R-:W-:-:S02]  /*1b8a0*/  WARPGROUP.DEPBAR.LE gsb0, 0x0 ;  /* 0x00008000000079c5 */ /* 0x000fc40000010000 */
[----:B------:R-:W-:Y:S05]  /*1b8b0*/  @!P0 BRA `(.L_x_502) ;  /* 0x0000000000048947 */ /* 0x000fea0003800000 */
[----:B------:R-:W-:Y:S01]  /*1b8c0*/  BPT.TRAP 0x1 ;  /* 0x000000040000795c */ /* 0x000fe20000300000 */
.L_x_502:
[----:B------:R-:W-:Y:S02]  /*1b8d0*/  VIADD R152, R152, 0x1 ;  /* 0x0000000198987836 */ /* 0x000fe40000000000 */
[-C--:B------:R-:W-:Y:S01]  /*1b8e0*/  FMUL.FTZ R9, R32, R4.reuse ;  /* 0x0000000420097220 */ /* 0x080fe20000410000 */
[----:B------:R-:W-:Y:S02]  /*1b8f0*/  VIADD R2, R2, 0x38860 ;  /* 0x0003886002027836 */ /* 0x000fe40000000000 */
[-C--:B------:R-:W-:Y:S01]  /*1b900*/  FMUL.FTZ R7, R37, R4.reuse ;  /* 0x0000000425077220 */ /* 0x080fe20000410000 */
[----:B------:R-:W-:Y:S01]  /*1b910*/  MOV R0, UR36 ;  /* 0x0000002400007c02 */ /* 0x000fe20008000f00 */
        /* <DEDUP_REMOVED lines=11> */
[----:B------:R-:W-:Y:S01]  /*1b9d0*/  ISETP.NE.AND P1, PT, R152, 0x2, PT ;  /* 0x000000029800780c */ /* 0x000fe20003f25270 */
        /* <DEDUP_REMOVED lines=19> */
[----:B------:R-:W-:Y:S01]  /*1bb10*/  PRMT R0, R0, 0x654, R2 ;  /* 0x0000065400007816 */ /* 0x000fe20000000002 */
        /* <DEDUP_REMOVED lines=63> */
[----:B------:R-:W-:Y:S01]  /*1bf10*/  SEL R3, RZ, 0x1, P1 ;  /* 0x00000001ff037807 */ /* 0x000fe20000800000 */
        /* <DEDUP_REMOVED lines=8> */
[-C--:B0-----:R-:W-:Y:S01]  /*1bfa0*/  FMUL.FTZ R0, R28, R4.reuse ;  /* 0x000000041c007220 */ /* 0x081fe20000410000 */
        /* <DEDUP_REMOVED lines=25> */
[----:B------:R-:W-:Y:S01]  /*1c140*/  PLOP3.LUT P0, PT, PT, PT, PT, 0x8, 0x0 ;  /* 0x000000000000781c */ /* 0x000fe20003f0e170 */
[----:B------:R-:W-:Y:S01]  /*1c150*/  UIADD3 UR39, UR39, 0x1, URZ ;  /* 0x0000000127277890 */ /* 0x000fe2000fffe03f */
[----:B------:R-:W-:-:S02]  /*1c160*/  LOP3.LUT R235, R235, R3, RZ, 0x3c, !PT ;  /* 0x00000003ebeb7212 */ /* 0x000fc400078e3cff */
[----:B------:R-:W-:-:S09]  /*1c170*/  SEL R152, R152, RZ, P1 ;  /* 0x000000ff98987207 */ /* 0x000fd20000800000 */
.L_x_438:
[----:B------:R-:W-:Y:S05]  /*1c180*/  WARPSYNC.ALL ;  /* 0x0000000000007948 */ /* 0x000fea0003800000 */
[----:B------:R-:W2:Y:S01]  /*1c190*/  LDL R227, [R1+0x70] ;  /* 0x0000700001e37983 */ /* 0x000ea20000100800 */
[----:B------:R-:W0:Y:S01]  /*1c1a0*/  S2UR UR36, SR_CgaCtaId ;  /* 0x00000000002479c3 */ /* 0x000e220000008800 */
[----:B------:R-:W-:Y:S01]  /*1c1b0*/  UMOV UR4, 0x400 ;  /* 0x0000040000047882 */ /* 0x000fe20000000000 */
[----:B------:R-:W-:Y:S01]  /*1c1c0*/  BSSY B0, `(.L_x_503) ;  /* 0x0000779000007945 */ /* 0x000fe20003800000 */
[----:B0-----:R-:W-:-:S06]  /*1c1d0*/  ULEA UR4, UR36, UR4, 0x18 ;  /* 0x0000000424047291 */ /* 0x001fcc000f8ec03f */
[----:B------:R-:W-:Y:S01]  /*1c1e0*/  IMAD.U32 R22, RZ, RZ, UR4 ;  /* 0x00000004ff167e24 */ /* 0x000fe2000f8e00ff */
[----:B------:R-:W-:Y:S06]  /*1c1f0*/  BAR.SYNC.DEFER_BLOCKING 0x5, 0x180 ;  /* 0x0146000000007b1d */ /* 0x000fec0000010000 */
[----:B------:R0:W1:Y:S02]  /*1c200*/  LDS.128 R28, [R22+0x388d0] ;  /* 0x0388d000161c7984 */ /* 0x0000640000000c00 */
[----:B------:R-:W-:Y:S06]  /*1c210*/  BAR.ARV 0x4, 0x180 ;  /* 0x0106000000007b1d */ /* 0x000fec0000002000 */
[----:B--2---:R-:W-:-:S13]  /*1c220*/  ISETP.NE.AND P1, PT, R227, RZ, PT ;  /* 0x000000ffe300720c */ /* 0x004fda0003f25270 */
[----:B------:R-:W2:Y:S02]  /*1c230*/  @!P1 LDC R227, c[0x0][0xad4] ;  /* 0x0002b500ffe39b82 */ /* 0x000ea40000000800 */
[----:B--2---:R0:W-:Y:S01]  /*1c240*/  @!P1 STL [R1+0x70], R227 ;  /* 0x000070e301009387 */ /* 0x0041e20000100800 */
[----:B-1----:R-:W-:Y:S05]  /*1c250*/  @P0 BRA `(.L_x_504) ;  /* 0x0000006400c80947 */ /* 0x002fea0003800000 */
[----:B------:R-:W2:Y:S01]  /*1c260*/  LDL R4, [R1+0x1a4] ;  /* 0x0001a40001047983 */ /* 0x000ea20000100800 */
[----:B------:R-:W-:Y:S01]  /*1c270*/  ULDC.64 UR4, c[0x4][0x38] ;  /* 0x01000e0000047ab9 */ /* 0x000fe20000000a00 */
[----:B------:R-:W1:Y:S01]  /*1c280*/  S2R R3, SR_SWINHI ;  /* 0x0000000000037919 */ /* 0x000e620000002f00 */
[----:B------:R-:W3:Y:S01]  /*1c290*/  S2R R228, SR_TID.X ;  /* 0x0000000000e47919 */ /* 0x000ee20000002100 */
[----:B------:R-:W-:Y:S02]  /*1c2a0*/  MOV R40, R22 ;  /* 0x0000001600287202 */ /* 0x000fe40000000f00 */
[----:B-1----:R-:W-:-:S03]  /*1c2b0*/  MOV R41, R3 ;  /* 0x0000000300297202 */ /* 0x002fc60000000f00 */
[----:B--2---:R-:W-:-:S03]  /*1c2c0*/  IMAD.WIDE R26, R4, 0x2, R40 ;  /* 0x00000002041a7825 */ /* 0x004fc600078e0228 */
[C---:B------:R-:W-:Y:S02]  /*1c2d0*/  IADD3 R62, P5, R26.reuse, 0xc000, RZ ;  /* 0x0000c0001a3e7810 */ /* 0x040fe40007fbe0ff */
[----:B------:R-:W-:Y:S02]  /*1c2e0*/  IADD3 R66, P1, R26, 0xc060, RZ ;  /* 0x0000c0601a427810 */ /* 0x000fe40007f3e0ff */
[----:B------:R-:W-:Y:S02]  /*1c2f0*/  LOP3.LUT R63, R62, 0x380, RZ, 0xc0, !PT ;  /* 0x000003803e3f7812 */ /* 0x000fe400078ec0ff */
[----:B------:R-:W-:Y:S01]  /*1c300*/  LOP3.LUT R3, R66, 0x380, RZ, 0xc0, !PT ;  /* 0x0000038042037812 */ /* 0x000fe200078ec0ff */
[----:B------:R-:W-:Y:S01]  /*1c310*/  IMAD.X R67, RZ, RZ, R27, P1 ;  /* 0x000000ffff437224 */ /* 0x000fe200008e061b */
[----:B------:R-:W-:Y:S02]  /*1c320*/  SHF.R.U64 R63, R63, 0x3, RZ ;  /* 0x000000033f3f7819 */ /* 0x000fe400000012ff */
[----:B------:R-:W-:-:S02]  /*1c330*/  IADD3 R50, P4, R26, 0x8060, RZ ;  /* 0x000080601a327810 */ /* 0x000fc40007f9e0ff */
[----:B------:R-:W-:Y:S01]  /*1c340*/  LOP3.LUT R62, R63, R62, RZ, 0x3c, !PT ;  /* 0x0000003e3f3e7212 */ /* 0x000fe200078e3cff */
[----:B------:R-:W-:Y:S01]  /*1c350*/  IMAD.X R63, RZ, RZ, R27, P5 ;  /* 0x000000ffff3f7224 */ /* 0x000fe200028e061b */
[----:B------:R-:W-:Y:S02]  /*1c360*/  SHF.R.U64 R3, R3, 0x3, RZ ;  /* 0x0000000303037819 */ /* 0x000fe400000012ff */
[----:B------:R-:W-:Y:S02]  /*1c370*/  IADD3 R58, P3, R26, 0xc020, RZ ;  /* 0x0000c0201a3a7810 */ /* 0x000fe40007f7e0ff */
[----:B------:R-:W-:Y:S02]  /*1c380*/  LOP3.LUT R51, R50, 0x380, RZ, 0xc0, !PT ;  /* 0x0000038032337812 */ /* 0x000fe400078ec0ff */
[----:B------:R-:W-:Y:S02]  /*1c390*/  IADD3 R46, P5, R26, 0x4040, RZ ;  /* 0x000040401a2e7810 */ /* 0x000fe40007fbe0ff */
[----:B------:R-:W-:-:S02]  /*1c3a0*/  LOP3.LUT R66, R3, R66, RZ, 0x3c, !PT ;  /* 0x0000004203427212 */ /* 0x000fc400078e3cff */
[----:B------:R-:W-:Y:S02]  /*1c3b0*/  LOP3.LUT R59, R58, 0x380, RZ, 0xc0, !PT ;  /* 0x000003803a3b7812 */ /* 0x000fe400078ec0ff */
[----:B------:R-:W-:Y:S02]  /*1c3c0*/  SHF.R.U64 R51, R51, 0x3, RZ ;  /* 0x0000000333337819 */ /* 0x000fe400000012ff */
[----:B------:R-:W-:Y:S02]  /*1c3d0*/  IADD3 R54, P2, R26, 0x8040, RZ ;  /* 0x000080401a367810 */ /* 0x000fe40007f5e0ff */
[----:B------:R-:W-:Y:S02]  /*1c3e0*/  LOP3.LUT R3, R46, 0x380, RZ, 0xc0, !PT ;  /* 0x000003802e037812 */ /* 0x000fe400078ec0ff */
[----:B------:R-:W-:Y:S02]  /*1c3f0*/  SHF.R.U64 R59, R59, 0x3, RZ ;  /* 0x000000033b3b7819 */ /* 0x000fe400000012ff */
[----:B------:R-:W-:Y:S01]  /*1c400*/  LOP3.LUT R50, R51, R50, RZ, 0x3c, !PT ;  /* 0x0000003233327212 */ /* 0x000fe200078e3cff */
[----:B------:R-:W-:Y:S01]  /*1c410*/  IMAD.X R51, RZ, RZ, R27, P4 ;  /* 0x000000ffff337224 */ /* 0x000fe200020e061b */
[----:B------:R-:W-:-:S02]  /*1c420*/  IADD3 R70, P0, R26, 0xc040, RZ ;  /* 0x0000c0401a467810 */ /* 0x000fc40007f1e0ff */
[----:B------:R-:W-:Y:S02]  /*1c430*/  LOP3.LUT R55, R54, 0x380, RZ, 0xc0, !PT ;  /* 0x0000038036377812 */ /* 0x000fe400078ec0ff */
[----:B------:R-:W-:Y:S02]  /*1c440*/  SHF.R.U64 R3, R3, 0x3, RZ ;  /* 0x0000000303037819 */ /* 0x000fe400000012ff */
[----:B------:R-:W-:Y:S02]  /*1c450*/  MOV R226, R66 ;  /* 0x0000004200e27202 */ /* 0x000fe40000000f00 */
[----:B------:R-:W-:Y:S02]  /*1c460*/  IADD3 R66, P4, R26, 0x4020, RZ ;  /* 0x000040201a427810 */ /* 0x000fe40007f9e0ff */
[----:B------:R-:W-:Y:S01]  /*1c470*/  LOP3.LUT R58, R59, R58, RZ, 0x3c, !PT ;  /* 0x0000003a3b3a7212 */ /* 0x000fe200078e3cff */
[--C-:B------:R-:W-:Y:S01]  /*1c480*/  IMAD.X R59, RZ, RZ, R27.reuse, P3 ;  /* 0x000000ffff3b7224 */ /* 0x100fe200018e061b */
[----:B------:R-:W-:Y:S01]  /*1c490*/  LOP3.LUT R71, R70, 0x380, RZ, 0xc0, !PT ;  /* 0x0000038046477812 */ /* 0x000fe200078ec0ff */
[----:B------:R-:W-:Y:S01]  /*1c4a0*/  IMAD.X R67, RZ, RZ, R27, P4 ;  /* 0x000000ffff437224 */ /* 0x000fe200020e061b */
[----:B------:R-:W-:-:S02]  /*1c4b0*/  SHF.R.U64 R55, R55, 0x3, RZ ;  /* 0x0000000337377819 */ /* 0x000fc400000012ff */
[----:B------:R-:W-:Y:S02]  /*1c4c0*/  LOP3.LUT R46, R3, R46, RZ, 0x3c, !PT ;  /* 0x0000002e032e7212 */ /* 0x000fe400078e3cff */
[----:B------:R-:W-:Y:S02]  /*1c4d0*/  IADD3 R34, P1, R26, 0x8020, RZ ;  /* 0x000080201a227810 */ /* 0x000fe40007f3e0ff */
[----:B------:R-:W-:Y:S02]  /*1c4e0*/  LOP3.LUT R3, R66, 0x380, RZ, 0xc0, !PT ;  /* 0x0000038042037812 */ /* 0x000fe400078ec0ff */
[----:B------:R-:W-:Y:S02]  /*1c4f0*/  SHF.R.U64 R71, R71, 0x3, RZ ;  /* 0x0000000347477819 */ /* 0x000fe400000012ff */
[----:B------:R-:W-:Y:S02]  /*1c500*/  LOP3.LUT R54, R55, R54, RZ, 0x3c, !PT ;  /* 0x0000003637367212 */ /* 0x000fe400078e3cff */
[----:B------:R-:W-:-:S02]  /*1c510*/  LOP3.LUT R35, R34, 0x380, RZ, 0xc0, !PT ;  /* 0x0000038022237812 */ /* 0x000fc400078ec0ff */
[----:B------:R-:W-:Y:S02]  /*1c520*/  SHF.R.U64 R3, R3, 0x3, RZ ;  /* 0x0000000303037819 */ /* 0x000fe400000012ff */
[----:B------:R-:W-:Y:S02]  /*1c530*/  MOV R224, R58 ;  /* 0x0000003a00e07202 */ /* 0x000fe40000000f00 */
[-C--:B------:R-:W-:Y:S02]  /*1c540*/  IADD3.X R55, RZ, R27.reuse, RZ, P2, !PT ;  /* 0x0000001bff377210 */ /* 0x080fe400017fe4ff */
[----:B------:R-:W-:Y:S02]  /*1c550*/  IADD3 R58, P2, R26, 0x4000, RZ ;  /* 0x000040001a3a7810 */ /* 0x000fe40007f5e0ff */
[----:B------:R-:W-:Y:S02]  /*1c560*/  LOP3.LUT R70, R71, R70, RZ, 0x3c, !PT ;  /* 0x0000004647467212 */ /* 0x000fe400078e3cff */
[----:B------:R-:W-:Y:S01]  /*1c570*/  SHF.R.U64 R35, R35, 0x3, RZ ;  /* 0x0000000323237819 */ /* 0x000fe200000012ff */
[----:B------:R-:W-:Y:S01]  /*1c580*/  IMAD.X R59, RZ, RZ, R27, P2 ;  /* 0x000000ffff3b7224 */ /* 0x000fe200010e061b */
[----:B------:R-:W-:-:S02]  /*1c590*/  IADD3.X R71, RZ, R27, RZ, P0, !PT ;  /* 0x0000001bff477210 */ /* 0x000fc400007fe4ff */
[----:B------:R-:W-:Y:S02]  /*1c5a0*/  LOP3.LUT R66, R3, R66, RZ, 0x3c, !PT ;  /* 0x0000004203427212 */ /* 0x000fe400078e3cff */
[----:B------:R-:W-:Y:S02]  /*1c5b0*/  IADD3 R38, P0, R26, 0x8000, RZ ;  /* 0x000080001a267810 */ /* 0x000fe40007f1e0ff */
[----:B------:R-:W-:Y:S02]  /*1c5c0*/  LOP3.LUT R3, R58, 0x380, RZ, 0xc0, !PT ;  /* 0x000003803a037812 */ /* 0x000fe400078ec0ff */
[----:B------:R-:W-:Y:S01]  /*1c5d0*/  LOP3.LUT R34, R35, R34, RZ, 0x3c, !PT ;  /* 0x0000002223227212 */ /* 0x000fe200078e3cff */
[----:B------:R-:W-:Y:S01]  /*1c5e0*/  IMAD.X R35, RZ, RZ, R27, P1 ;  /* 0x000000ffff237224 */ /* 0x000fe200008e061b */
[----:B------:R-:W-:Y:S02]  /*1c5f0*/  LOP3.LUT R39, R38, 0x380, RZ, 0xc0, !PT ;  /* 0x0000038026277812 */ /* 0x000fe400078ec0ff */
[----:B------:R-:W-:-:S02]  /*1c600*/  SHF.R.U64 R3, R3, 0x3, RZ ;  /* 0x0000000303037819 */ /* 0x000fc400000012ff */
[----:B------:R-:W-:Y:S02]  /*1c610*/  MOV R222, R50 ;  /* 0x0000003200de7202 */ /* 0x000fe40000000f00 */
[----:B------:R-:W-:Y:S02]  /*1c620*/  IADD3 R50, P1, R26, 0x60, RZ ;  /* 0x000000601a327810 */ /* 0x000fe40007f3e0ff */
[----:B------:R-:W-:Y:S02]  /*1c630*/  SHF.R.U64 R39, R39, 0x3, RZ ;  /* 0x0000000327277819 */ /* 0x000fe400000012ff */
[----:B------:R-:W-:Y:S01]  /*1c640*/  LOP3.LUT R58, R3, R58, RZ, 0x3c, !PT ;  /* 0x0000003a033a7212 */ /* 0x000fe200078e3cff */
[--C-:B------:R-:W-:Y:S01]  /*1c650*/  IMAD.X R51, RZ, RZ, R27.reuse, P1 ;  /* 0x000000ffff337224 */ /* 0x100fe200008e061b */
[----:B------:R-:W-:Y:S02]  /*1c660*/  LOP3.LUT R3, R50, 0x380, RZ, 0xc0, !PT ;  /* 0x0000038032037812 */ /* 0x000fe400078ec0ff */
[----:B------:R-:W-:Y:S01]  /*1c670*/  LOP3.LUT R38, R39, R38, RZ, 0x3c, !PT ;  /* 0x0000002627267212 */ /* 0x000fe200078e3cff */
[----:B------:R-:W-:Y:S01]  /*1c680*/  IMAD.X R39, RZ, RZ, R27, P0 ;  /* 0x000000ffff277224 */ /* 0x000fe200000e061b */
[----:B------:R-:W-:-:S02]  /*1c690*/  SHF.R.U64 R3, R3, 0x3, RZ ;  /* 0x0000000303037819 */ /* 0x000fc400000012ff */
[----:B------:R-:W-:Y:S02]  /*1c6a0*/  MOV R220, R34 ;  /* 0x0000002200dc7202 */ /* 0x000fe40000000f00 */
[----:B------:R-:W-:Y:S02]  /*1c6b0*/  IADD3 R34, P0, R26, 0x40, RZ ;  /* 0x000000401a227810 */ /* 0x000fe40007f1e0ff */
[----:B------:R-:W-:Y:S02]  /*1c6c0*/  LOP3.LUT R50, R3, R50, RZ, 0x3c, !PT ;  /* 0x0000003203327212 */ /* 0x000fe400078e3cff */
[----:B------:R-:W-:Y:S02]  /*1c6d0*/  LOP3.LUT R3, R34, 0x380, RZ, 0xc0, !PT ;  /* 0x0000038022037812 */ /* 0x000fe400078ec0ff */
[----:B------:R-:W-:Y:S02]  /*1c6e0*/  IADD3.X R35, RZ, R27, RZ, P0, !PT ;  /* 0x0000001bff237210 */ /* 0x000fe400007fe4ff */
[----:B------:R-:W-:-:S02]  /*1c6f0*/  SHF.R.U64 R3, R3, 0x3, RZ ;  /* 0x0000000303037819 */ /* 0x000fc400000012ff */
[C---:B------:R-:W-:Y:S02]  /*1c700*/  IADD3 R42, P3, R26.reuse, 0x4060, RZ ;  /* 0x000040601a2a7810 */ /* 0x040fe40007f7e0ff */
[----:B------:R-:W-:Y:S02]  /*1c710*/  LOP3.LUT R34, R3, R34, RZ, 0x3c, !PT ;  /* 0x0000002203227212 */ /* 0x000fe400078e3cff */
[----:B------:R-:W-:Y:S02]  /*1c720*/  MOV R214, R50 ;  /* 0x0000003200d67202 */ /* 0x000fe40000000f00 */
[----:B------:R-:W-:Y:S02]  /*1c730*/  MOV R213, R34 ;  /* 0x0000002200d57202 */ /* 0x000fe40000000f00 */
[----:B------:R-:W-:Y:S02]  /*1c740*/  IADD3 R34, P0, R26, 0x20, RZ ;  /* 0x000000201a227810 */ /* 0x000fe40007f1e0ff */
[----:B------:R-:W-:-:S02]  /*1c750*/  LOP3.LUT R43, R42, 0x380, RZ, 0xc0, !PT ;  /* 0x000003802a2b7812 */ /* 0x000fc400078ec0ff */
[----:B------:R-:W-:Y:S01]  /*1c760*/  LOP3.LUT R3, R34, 0x380, RZ, 0xc0, !PT ;  /* 0x0000038022037812 */ /* 0x000fe200078ec0ff */
[--C-:B------:R-:W-:Y:S01]  /*1c770*/  IMAD.X R35, RZ, RZ, R27.reuse, P0 ;  /* 0x000000ffff237224 */ /* 0x100fe200000e061b */
[----:B------:R-:W-:Y:S02]  /*1c780*/  SHF.R.U64 R43, R43, 0x3, RZ ;  /* 0x000000032b2b7819 */ /* 0x000fe400000012ff */
[----:B------:R-:W-:Y:S02]  /*1c790*/  SHF.R.U64 R3, R3, 0x3, RZ ;  /* 0x0000000303037819 */ /* 0x000fe400000012ff */
[----:B------:R-:W-:Y:S01]  /*1c7a0*/  LOP3.LUT R42, R43, R42, RZ, 0x3c, !PT ;  /* 0x0000002a2b2a7212 */ /* 0x000fe200078e3cff */
[----:B------:R-:W-:Y:S01]  /*1c7b0*/  IMAD.X R43, RZ, RZ, R27, P3 ;  /* 0x000000ffff2b7224 */ /* 0x000fe200018e061b */
[----:B------:R-:W-:Y:S02]  /*1c7c0*/  LOP3.LUT R34, R3, R34, RZ, 0x3c, !PT ;  /* 0x0000002203227212 */ /* 0x000fe400078e3cff */
[----:B------:R-:W-:-:S02]  /*1c7d0*/  LOP3.LUT R3, R26, 0x380, RZ, 0xc0, !PT ;  /* 0x000003801a037812 */ /* 0x000fc400078ec0ff */
[----:B------:R-:W-:Y:S02]  /*1c7e0*/  IADD3.X R47, RZ, R27, RZ, P5, !PT ;  /* 0x0000001bff2f7210 */ /* 0x000fe40002ffe4ff */
[----:B------:R-:W-:Y:S02]  /*1c7f0*/  SHF.R.U64 R3, R3, 0x3, RZ ;  /* 0x0000000303037819 */ /* 0x000fe400000012ff */
[----:B------:R-:W-:Y:S02]  /*1c800*/  MOV R225, R70 ;  /* 0x0000004600e17202 */ /* 0x000fe40000000f00 */
[----:B------:R-:W-:Y:S02]  /*1c810*/  LOP3.LUT R26, R3, R26, RZ, 0x3c, !PT ;  /* 0x0000001a031a7212 */ /* 0x000fe400078e3cff */
[----:B---3--:R-:W-:Y:S02]  /*1c820*/  LOP3.LUT P0, R3, R228, 0x3, RZ, 0xc0, !PT ;  /* 0x00000003e4037812 */ /* 0x008fe4000780c0ff */
[----:B------:R-:W-:-:S02]  /*1c830*/  MOV R223, R62 ;  /* 0x0000003e00df7202 */ /* 0x000fc40000000f00 */
[----:B------:R-:W-:Y:S02]  /*1c840*/  ISETP.EQ.OR P0, PT, R3, 0x3, !P0 ;  /* 0x000000030300780c */ /* 0x000fe40004702670 */
[----:B------:R-:W-:Y:S02]  /*1c850*/  MOV R221, R54 ;  /* 0x0000003600dd7202 */ /* 0x000fe40000000f00 */
[----:B------:R-:W-:Y:S02]  /*1c860*/  SEL R4, R5, R2, P0 ;  /* 0x0000000205047207 */ /* 0x000fe40000000000 */
[----:B------:R-:W-:Y:S01]  /*1c870*/  SEL R5, R2, R5, P0 ;  /* 0x0000000502057207 */ /* 0x000fe20000000000 */
[----:B------:R-:W-:Y:S01]  /*1c880*/  IMAD.SHL.U32 R2, R228, 0x4, RZ ;  /* 0x00000004e4027824 */ /* 0x000fe200078e00ff */
[----:B------:R-:W-:Y:S02]  /*1c890*/  SEL R51, R0, R6, P0 ;  /* 0x0000000600337207 */ /* 0x000fe40000000000 */
[----:B------:R-:W-:-:S02]  /*1c8a0*/  SEL R6, R6, R0, P0 ;  /* 0x0000000006067207 */ /* 0x000fc40000000000 */
[----:B------:R-:W-:Y:S02]  /*1c8b0*/  LOP3.LUT R2, R2, 0xc, RZ, 0xc0, !PT ;  /* 0x0000000c02027812 */ /* 0x000fe400078ec0ff */
[----:B------:R-:W-:Y:S02]  /*1c8c0*/  MOV R219, R38 ;  /* 0x0000002600db7202 */ /* 0x000fe40000000f00 */
[----:B------:R-:W-:Y:S02]  /*1c8d0*/  IADD3 R2, P1, R2, UR4, RZ ;  /* 0x0000000402027c10 */ /* 0x000fe4000ff3e0ff */
[----:B------:R-:W-:Y:S02]  /*1c8e0*/  MOV R218, R42 ;  /* 0x0000002a00da7202 */ /* 0x000fe40000000f00 */
[----:B------:R-:W-:Y:S01]  /*1c8f0*/  MOV R217, R46 ;  /* 0x0000002e00d97202 */ /* 0x000fe20000000f00 */
[----:B------:R-:W-:Y:S01]  /*1c900*/  IMAD.X R3, RZ, RZ, UR5, P1 ;  /* 0x00000005ff037e24 */ /* 0x000fe200088e06ff */
[----:B------:R-:W-:-:S02]  /*1c910*/  MOV R216, R66 ;  /* 0x0000004200d87202 */ /* 0x000fc40000000f00 */
[----:B------:R-:W-:Y:S02]  /*1c920*/  MOV R215, R58 ;  /* 0x0000003a00d77202 */ /* 0x000fe40000000f00 */
[----:B------:R1:W5:Y:S01]  /*1c930*/  LDG.E.CONSTANT R0, desc[UR42][R2.64] ;  /* 0x0000002a02007981 */ /* 0x000362000c1e9900 */
[----:B------:R-:W-:Y:S01]  /*1c940*/  UMOV UR4, 0xffffffff ;  /* 0xffffffff00047882 */ /* 0x000fe20000000000 */
[----:B------:R-:W-:Y:S02]  /*1c950*/  MOV R212, R34 ;  /* 0x0000002200d47202 */ /* 0x000fe40000000f00 */
[----:B------:R-:W-:Y:S01]  /*1c960*/  MOV R211, R26 ;  /* 0x0000001a00d37202 */ /* 0x000fe20000000f00 */
[----:B------:R-:W-:Y:S06]  /*1c970*/  BRA.DIV UR4, `(.L_x_505) ;  /* 0x000000f204187947 */ /* 0x000fec000b800000 */
[----:B------:R-:W-:Y:S01]  /*1c980*/  SEL R59, R116, R85, P0 ;  /* 0x00000055743b7207 */ /* 0x000fe20000000000 */
[----:B-1---5:R-:W-:Y:S01]  /*1c990*/  SHFL.IDX PT, R3, R51, R0, 0x1c1f ;  /* 0x001c1f0033037589 */ /* 0x022fe200000e0000 */
[----:B------:R-:W-:Y:S02]  /*1c9a0*/  SEL R85, R85, R116, P0 ;  /* 0x0000007455557207 */ /* 0x000fe40000000000 */
[----:B------:R-:W-:Y:S01]  /*1c9b0*/  SEL R62, R88, R121, P0 ;  /* 0x00000079583e7207 */ /* 0x000fe20000000000 */
[----:B------:R-:W-:Y:S01]  /*1c9c0*/  SHFL.IDX PT, R4, R4, R0, 0x1c1f ;  /* 0x001c1f0004047589 */ /* 0x000fe200000e0000 */
[----:B------:R-:W-:Y:S02]  /*1c9d0*/  SEL R63, R124, R93, P0 ;  /* 0x0000005d7c3f7207 */ /* 0x000fe40000000000 */
[----:B------:R-:W-:Y:S01]  /*1c9e0*/  SEL R116, R74, R75, P0 ;  /* 0x0000004b4a747207 */ /* 0x000fe20000000000 */
[----:B------:R-:W-:Y:S01]  /*1c9f0*/  SHFL.IDX PT, R59, R59, R0, 0x1c1f ;  /* 0x001c1f003b3b7589 */ /* 0x000fe200000e0000 */
[----:B------:R-:W-:-:S02]  /*1ca00*/  SEL R88, R121, R88, P0 ;  /* 0x0000005879587207 */ /* 0x000fc40000000000 */
[----:B------:R-:W-:Y:S01]  /*1ca10*/  SEL R93, R93, R124, P0 ;  /* 0x0000007c5d5d7207 */ /* 0x000fe20000000000 */
[----:B------:R-:W-:Y:S01]  /*1ca20*/  SHFL.IDX PT, R62, R62, R0, 0x1c1f ;  /* 0x001c1f003e3e7589 */ /* 0x000fe200000e0000 */
        /* <DEDUP_REMOVED lines=37> */
[----:B------:R-:W-:Y:S01]  /*1cc80*/  LOP3.LUT R2, R0, 0x2, RZ, 0x3c, !PT ;  /* 0x0000000200027812 */ /* 0x000fe200078e3cff */
[----:B------:R-:W-:Y:S01]  /*1cc90*/  SHFL.IDX PT, R54, R54, R0, 0x1c1f ;  /* 0x001c1f0036367589 */ /* 0x000fe200000e0000 */
[----:B------:R-:W-:Y:S02]  /*1cca0*/  SEL R37, R49, R37, P0 ;  /* 0x0000002531257207 */ /* 0x000fe40000000000 */
[----:B------:R-:W-:Y:S01]  /*1ccb0*/  SEL R39, R52, R32, P0 ;  /* 0x0000002034277207 */ /* 0x000fe20000000000 */
[----:B------:R-:W1:Y:S01]  /*1ccc0*/  SHFL.IDX PT, R6, R6, R2, 0x1c1f ;  /* 0x001c1f0206067589 */ /* 0x000e6200000e0000 */
        /* <DEDUP_REMOVED lines=14> */
[----:B------:R-:W2:Y:S01]  /*1cdb0*/  SHFL.IDX PT, R69, R69, R2, 0x1c1f ;  /* 0x001c1f0245457589 */ /* 0x000ea200000e0000 */
        /* <DEDUP_REMOVED lines=14> */
[----:B------:R-:W3:Y:S01]  /*1cea0*/  SHFL.IDX PT, R68, R68, R2, 0x1c1f ;  /* 0x001c1f0244447589 */ /* 0x000ee200000e0000 */
[----:B------:R-:W-:Y:S02]  /*1ceb0*/  SEL R58, R80, R113, P0 ;  /* 0x00000071503a7207 */ /* 0x000fe40000000000 */
[----:B------:R-:W-:Y:S01]  /*1cec0*/  SEL R101, R101, R132, P0 ;  /* 0x0000008465657207 */ /* 0x000fe20000000000 */
[----:B------:R-:W-:Y:S01]  /*1ced0*/  SHFL.IDX PT, R44, R44, R0, 0x1c1f ;  /* 0x001c1f002c2c7589 */ /* 0x000fe200000e0000 */
[----:B------:R-:W-:Y:S02]  /*1cee0*/  SEL R104, R137, R104, P0 ;  /* 0x0000006889687207 */ /* 0x000fe40000000000 */
[----:B------:R-:W-:Y:S01]  /*1cef0*/  SEL R81, R65, R158, P0 ;  /* 0x0000009e41517207 */ /* 0x000fe20000000000 */
[----:B------:R-:W4:Y:S01]  /*1cf00*/  SHFL.IDX PT, R45, R45, R2, 0x1c1f ;  /* 0x001c1f022d2d7589 */ /* 0x000f2200000e0000 */
[----:B------:R-:W-:-:S02]  /*1cf10*/  SEL R82, R94, R95, P0 ;  /* 0x0000005f5e527207 */ /* 0x000fc40000000000 */
[----:B------:R-:W-:Y:S01]  /*1cf20*/  SEL R87, R102, R103, P0 ;  /* 0x0000006766577207 */ /* 0x000fe20000000000 */
[----:B------:R-:W-:Y:S01]  /*1cf30*/  SHFL.IDX PT, R48, R48, R0, 0x1c1f ;  /* 0x001c1f0030307589 */ /* 0x000fe200000e0000 */
[----:B------:R-:W-:Y:S02]  /*1cf40*/  SEL R122, R123, R122, P0 ;  /* 0x0000007a7b7a7207 */ /* 0x000fe40000000000 */
[----:B------:R-:W-:Y:S01]  /*1cf50*/  SEL R47, R60, R12, P0 ;  /* 0x0000000c3c2f7207 */ /* 0x000fe20000000000 */
[----:B------:R-:W0:Y:S01]  /*1cf60*/  SHFL.IDX PT, R61, R61, R2, 0x1c1f ;  /* 0x001c1f023d3d7589 */ /* 0x000e2200000e0000 */
        /* <DEDUP_REMOVED lines=14> */
[----:B------:R-:W0:Y:S01]  /*1d050*/  SHFL.IDX PT, R72, R72, R2, 0x1c1f ;  /* 0x001c1f0248487589 */ /* 0x000e2200000e0000 */
[----:B------:R-:W-:Y:S02]  /*1d060*/  SEL R94, R95, R94, P0 ;  /* 0x0000005e5f5e7207 */ /* 0x000fe40000000000 */
[----:B------:R-:W-:Y:S01]  /*1d070*/  SEL R102, R103, R102, P0 ;  /* 0x0000006667667207 */ /* 0x000fe20000000000 */
[----:B------:R-:W0:Y:S01]  /*1d080*/  SHFL.IDX PT, R77, R77, R2, 0x1c1f ;  /* 0x001c1f024d4d7589 */ /* 0x000e2200000e0000 */
[----:B------:R-:W-:Y:S02]  /*1d090*/  SEL R132, R106, R107, P0 ;  /* 0x0000006b6a847207 */ /* 0x000fe40000000000 */
[----:B------:R-:W-:Y:S01]  /*1d0a0*/  SEL R137, R107, R106, P0 ;  /* 0x0000006a6b897207 */ /* 0x000fe20000000000 */
[----:B------:R-:W0:Y:S01]  /*1d0b0*/  SHFL.IDX PT, R80, R80, R2, 0x1c1f ;  /* 0x001c1f0250507589 */ /* 0x000e2200000e0000 */
        /* <DEDUP_REMOVED lines=14> */
[----:B------:R-:W-:Y:S01]  /*1d1a0*/  SHFL.IDX PT, R67, R67, R0, 0x1c1f ;  /* 0x001c1f0043437589 */ /* 0x000fe200000e0000 */
[----:B------:R-:W-:Y:S02]  /*1d1b0*/  SEL R118, R141, R164, P0 ;  /* 0x000000a48d767207 */ /* 0x000fe40000000000 */
[----:B------:R-:W-:Y:S01]  /*1d1c0*/  SEL R97, R163, R144, P0 ;  /* 0x00000090a3617207 */ /* 0x000fe20000000000 */
[----:B------:R-:W0:Y:S01]  /*1d1d0*/  SHFL.IDX PT, R101, R101, R2, 0x1c1f ;  /* 0x001c1f0265657589 */ /* 0x000e2200000e0000 */
        /* <DEDUP_REMOVED lines=54> */
[----:B-1----:R-:W-:-:S02]  /*1d540*/  SEL R205, R3, R6, P0 ;  /* 0x0000000603cd7207 */ /* 0x002fc40000000000 */
[----:B------:R-:W-:Y:S01]  /*1d550*/  SEL R206, R6, R3, P0 ;  /* 0x0000000306ce7207 */ /* 0x000fe20000000000 */
[----:B------:R-:W-:Y:S01]  /*1d560*/  SHFL.IDX PT, R42, R42, R0, 0x1c1f ;  /* 0x001c1f002a2a7589 */ /* 0x000fe200000e0000 */
[----:B--2---:R-:W-:Y:S02]  /*1d570*/  SEL R3, R54, R69, P0 ;  /* 0x0000004536037207 */ /* 0x004fe40000000000 */
[----:B------:R-:W-:Y:S01]  /*1d580*/  SEL R207, R4, R5, P0 ;  /* 0x0000000504cf7207 */ /* 0x000fe20000000000 */
[----:B------:R-:W1:Y:S01]  /*1d590*/  SHFL.IDX PT, R56, R56, R2, 0x1c1f ;  /* 0x001c1f0238387589 */ /* 0x000e6200000e0000 */
[----:B------:R-:W-:Y:S02]  /*1d5a0*/  SEL R208, R5, R4, P0 ;  /* 0x0000000405d07207 */ /* 0x000fe40000000000 */
[----:B------:R-:W-:Y:S01]  /*1d5b0*/  SEL R203, R8, R9, P0 ;  /* 0x0000000908cb7207 */ /* 0x000fe20000000000 */
[----:B------:R-:W-:Y:S01]  /*1d5c0*/  SHFL.IDX PT, R49, R49, R0, 0x1c1f ;  /* 0x001c1f0031317589 */ /* 0x000fe200000e0000 */
[----:B------:R-:W-:-:S02]  /*1d5d0*/  SEL R204, R9, R8, P0 ;  /* 0x0000000809cc7207 */ /* 0x000fc40000000000 */
[----:B------:R-:W-:Y:S01]  /*1d5e0*/  SEL R201, R7, R10, P0 ;  /* 0x0000000a07c97207 */ /* 0x000fe20000000000 */
[----:B------:R-:W2:Y:S01]  /*1d5f0*/  SHFL.IDX PT, R64, R64, R2, 0x1c1f ;  /* 0x001c1f0240407589 */ /* 0x000ea200000e0000 */
[----:B------:R-:W-:Y:S02]  /*1d600*/  SEL R202, R10, R7, P0 ;  /* 0x000000070aca7207 */ /* 0x000fe40000000000 */
[----:B------:R-:W-:Y:S01]  /*1d610*/  SEL R199, R20, R24, P0 ;  /* 0x0000001814c77207 */ /* 0x000fe20000000000 */
[----:B------:R-:W-:Y:S01]  /*1d620*/  SHFL.IDX PT, R130, R131, R0, 0x1c1f ;  /* 0x001c1f0083827589 */ /* 0x000fe200000e0000 */
[----:B------:R-:W-:Y:S02]  /*1d630*/  SEL R200, R24, R20, P0 ;  /* 0x0000001418c87207 */ /* 0x000fe40000000000 */
[----:B---3--:R-:W-:Y:S01]  /*1d640*/  SEL R186, R46, R68, P0 ;  /* 0x000000442eba7207 */ /* 0x008fe20000000000 */
[----:B------:R-:W-:Y:S01]  /*1d650*/  SHFL.IDX PT, R70, R70, R0, 0x1c1f ;  /* 0x001c1f0046467589 */ /* 0x000fe200000e0000 */
[----:B------:R-:W-:-:S02]  /*1d660*/  SEL R185, R68, R46, P0 ;  /* 0x0000002e44b97207 */ /* 0x000fc40000000000 */
[----:B----4-:R-:W-:Y:S01]  /*1d670*/  SEL R182, R44, R45, P0 ;  /* 0x0000002d2cb67207 */ /* 0x010fe20000000000 */
[----:B------:R-:W3:Y:S01]  /*1d680*/  SHFL.IDX PT, R104, R104, R2, 0x1c1f ;  /* 0x001c1f0268687589 */ /* 0x000ee200000e0000 */
[----:B------:R-:W-:Y:S02]  /*1d690*/  SEL R181, R45, R44, P0 ;  /* 0x0000002c2db57207 */ /* 0x000fe40000000000 */
[----:B0-----:R-:W-:Y:S01]  /*1d6a0*/  SEL R174, R48, R61, P0 ;  /* 0x0000003d30ae7207 */ /* 0x001fe20000000000 */
        /* <DEDUP_REMOVED lines=9> */
[----:B------:R-:W4:Y:S01]  /*1d740*/  SHFL.IDX PT, R112, R112, R2, 0x1c1f ;  /* 0x001c1f0270707589 */ /* 0x000f2200000e0000 */
[----:B------:R-:W-:Y:S02]  /*1d750*/  SEL R8, R62, R88, P0 ;  /* 0x000000583e087207 */ /* 0x000fe40000000000 */
[----:B------:R-:W-:Y:S01]  /*1d760*/  SEL R9, R63, R93, P0 ;  /* 0x0000005d3f097207 */ /* 0x000fe20000000000 */
[----:B------:R-:W-:Y:S01]  /*1d770*/  SHFL.IDX PT, R76, R76, R0, 0x1c1f ;  /* 0x001c1f004c4c7589 */ /* 0x000fe200000e0000 */
[----:B------:R-:W-:-:S02]  /*1d780*/  SEL R10, R66, R96, P0 ;  /* 0x00000060420a7207 */ /* 0x000fc40000000000 */
[----:B------:R-:W-:Y:S01]  /*1d790*/  SEL R20, R67, R101, P0 ;  /* 0x0000006543147207 */ /* 0x000fe20000000000 */
[----:B------:R-:W4:Y:S01]  /*1d7a0*/  SHFL.IDX PT, R117, R117, R2, 0x1c1f ;  /* 0x001c1f0275757589 */ /* 0x000f2200000e0000 */
        /* <DEDUP_REMOVED lines=40> */
[----:B------:R-:W-:Y:S01]  /*1da30*/  SEL R67, R101, R67, P0 ;  /* 0x0000004365437207 */ /* 0x000fe20000000000 */
[----:B------:R-:W2:Y:S01]  /*1da40*/  SHFL.IDX PT, R144, R144, R2, 0x1c1f ;  /* 0x001c1f0290907589 */ /* 0x000ea200000e0000 */
[----:B------:R-:W-:-:S02]  /*1da50*/  SEL R50, R50, R51, P0 ;  /* 0x0000003332327207 */ /* 0x000fc40000000000 */
[----:B------:R-:W-:Y:S01]  /*1da60*/  SEL R79, R86, R79, P0 ;  /* 0x0000004f564f7207 */ /* 0x000fe20000000000 */
[----:B------:R-:W-:Y:S01]  /*1da70*/  SHFL.IDX PT, R100, R100, R0, 0x1c1f ;  /* 0x001c1f0064647589 */ /* 0x000fe200000e0000 */
[----:B------:R-:W-:Y:S02]  /*1da80*/  SEL R82, R94, R82, P0 ;  /* 0x000000525e527207 */ /* 0x000fe40000000000 */
[----:B------:R-:W-:Y:S01]  /*1da90*/  SEL R83, R98, R83, P0 ;  /* 0x0000005362537207 */ /* 0x000fe20000000000 */
[----:B------:R-:W2:Y:S01]  /*1daa0*/  SHFL.IDX PT, R149, R149, R2, 0x1c1f ;  /* 0x001c1f0295957589 */ /* 0x000ea200000e0000 */
[----:B---3--:R-:W-:Y:S02]  /*1dab0*/  SEL R21, R70, R104, P0 ;  /* 0x0000006846157207 */ /* 0x008fe40000000000 */
[----:B0-----:R-:W-:Y:S01]  /*1dac0*/  SEL R24, R71, R109, P0 ;  /* 0x0000006d47187207 */ /* 0x001fe20000000000 */
[----:B------:R-:W-:Y:S01]  /*1dad0*/  SHFL.IDX PT, R105, R105, R0, 0x1c1f ;  /* 0x001c1f0069697589 */ /* 0x000fe200000e0000 */
[----:B----4-:R-:W-:-:S02]  /*1dae0*/  SEL R25, R73, R112, P0 ;  /* 0x0000007049197207 */ /* 0x010fc40000000000 */
[----:B------:R-:W-:Y:S01]  /*1daf0*/  SEL R26, R76, R117, P0 ;  /* 0x000000754c1a7207 */ /* 0x000fe20000000000 */
[----:B------:R-:W0:Y:S01]  /*1db00*/  SHFL.IDX PT, R154, R154, R2, 0x1c1f ;  /* 0x001c1f029a9a7589 */ /* 0x000e2200000e0000 */
[----:B------:R-:W-:Y:S02]  /*1db10*/  SEL R27, R81, R158, P0 ;  /* 0x0000009e511b7207 */ /* 0x000fe40000000000 */
[----:B------:R-:W-:Y:S01]  /*1db20*/  SEL R28, R65, R120, P0 ;  /* 0x00000078411c7207 */ /* 0x000fe20000000000 */
[----:B------:R-:W-:Y:S01]  /*1db30*/  SHFL.IDX PT, R108, R108, R0, 0x1c1f ;  /* 0x001c1f006c6c7589 */ /* 0x000fe200000e0000 */
[----:B------:R-:W-:Y:S02]  /*1db40*/  SEL R42, R84, R125, P0 ;  /* 0x0000007d542a7207 */ /* 0x000fe40000000000 */
[----:B------:R-:W-:Y:S01]  /*1db50*/  SEL R43, R89, R128, P0 ;  /* 0x00000080592b7207 */ /* 0x000fe20000000000 */
[----:B------:R-:W3:Y:S01]  /*1db60*/  SHFL.IDX PT, R155, R155, R2, 0x1c1f ;  /* 0x001c1f029b9b7589 */ /* 0x000ee200000e0000 */
[----:B-1----:R-:W-:-:S02]  /*1db70*/  SEL R45, R92, R136, P0 ;  /* 0x000000885c2d7207 */ /* 0x002fc40000000000 */
[----:B--2---:R-:W-:Y:S01]  /*1db80*/  SEL R46, R118, R141, P0 ;  /* 0x0000008d762e7207 */ /* 0x004fe20000000000 */
[----:B------:R-:W-:Y:S01]  /*1db90*/  SHFL.IDX PT, R113, R113, R0, 0x1c1f ;  /* 0x001c1f0071717589 */ /* 0x000fe200000e0000 */
[----:B------:R-:W-:Y:S02]  /*1dba0*/  SEL R47, R97, R144, P0 ;  /* 0x00000090612f7207 */ /* 0x000fe40000000000 */
[----:B------:R-:W-:Y:S01]  /*1dbb0*/  SEL R85, R114, R91, P0 ;  /* 0x0000005b72557207 */ /* 0x000fe20000000000 */
[----:B------:R-:W1:Y:S01]  /*1dbc0*/  SHFL.IDX PT, R156, R156, R2, 0x1c1f ;  /* 0x001c1f029c9c7589 */ /* 0x000e6200000e0000 */
[----:B------:R-:W-:Y:S02]  /*1dbd0*/  SEL R48, R100, R149, P0 ;  /* 0x0000009564307207 */ /* 0x000fe40000000000 */
[----:B------:R-:W-:Y:S01]  /*1dbe0*/  SEL R88, R115, R99, P0 ;  /* 0x0000006373587207 */ /* 0x000fe20000000000 */
[----:B------:R-:W2:Y:S01]  /*1dbf0*/  SHFL.IDX PT, R75, R75, R2, 0x1c1f ;  /* 0x001c1f024b4b7589 */ /* 0x000ea200000e0000 */
[----:B------:R-:W-:-:S02]  /*1dc00*/  SEL R70, R104, R70, P0 ;  /* 0x0000004668467207 */ /* 0x000fc40000000000 */
[----:B------:R-:W-:Y:S01]  /*1dc10*/  SEL R71, R109, R71, P0 ;  /* 0x000000476d477207 */ /* 0x000fe20000000000 */
[----:B------:R-:W-:Y:S01]  /*1dc20*/  SHFL.IDX PT, R119, R74, R0, 0x1c1f ;  /* 0x001c1f004a777589 */ /* 0x000fe200000e0000 */
[----:B0-----:R-:W-:Y:S02]  /*1dc30*/  SEL R49, R105, R154, P0 ;  /* 0x0000009a69317207 */ /* 0x001fe40000000000 */
[----:B------:R-:W-:Y:S01]  /*1dc40*/  SEL R73, R112, R73, P0 ;  /* 0x0000004970497207 */ /* 0x000fe20000000000 */
[----:B------:R-:W0:Y:S01]  /*1dc50*/  SHFL.IDX PT, R78, R78, R2, 0x1c1f ;  /* 0x001c1f024e4e7589 */ /* 0x000e2200000e0000 */
[----:B------:R-:W-:Y:S02]  /*1dc60*/  SEL R76, R117, R76, P0 ;  /* 0x0000004c754c7207 */ /* 0x000fe40000000000 */
[----:B------:R-:W-:Y:S01]  /*1dc70*/  SEL R81, R158, R81, P0 ;  /* 0x000000519e517207 */ /* 0x000fe20000000000 */
[----:B------:R-:W4:Y:S01]  /*1dc80*/  SHFL.IDX PT, R124, R124, R2, 0x1c1f ;  /* 0x001c1f027c7c7589 */ /* 0x000f2200000e0000 */
[----:B---3--:R-:W-:-:S02]  /*1dc90*/  SEL R51, R108, R155, P0 ;  /* 0x0000009b6c337207 */ /* 0x008fc40000000000 */
[----:B------:R-:W-:Y:S01]  /*1dca0*/  SEL R65, R120, R65, P0 ;  /* 0x0000004178417207 */ /* 0x000fe20000000000 */
[----:B------:R-:W3:Y:S01]  /*1dcb0*/  SHFL.IDX PT, R126, R126, R2, 0x1c1f ;  /* 0x001c1f027e7e7589 */ /* 0x000ee200000e0000 */
[----:B------:R-:W-:Y:S02]  /*1dcc0*/  SEL R84, R125, R84, P0 ;  /* 0x000000547d547207 */ /* 0x000fe40000000000 */
[----:B------:R-:W-:Y:S01]  /*1dcd0*/  SEL R89, R128, R89, P0 ;  /* 0x0000005980597207 */ /* 0x000fe20000000000 */
[----:B------:R-:W-:Y:S01]  /*1dce0*/  SHFL.IDX PT, R87, R87, R0, 0x1c1f ;  /* 0x001c1f0057577589 */ /* 0x000fe200000e0000 */
[----:B-1----:R-:W-:Y:S02]  /*1dcf0*/  SEL R52, R113, R156, P0 ;  /* 0x0000009c71347207 */ /* 0x002fe40000000000 */
[----:B------:R-:W-:Y:S01]  /*1dd00*/  SEL R92, R136, R92, P0 ;  /* 0x0000005c885c7207 */ /* 0x000fe20000000000 */
[----:B------:R-:W1:Y:S01]  /*1dd10*/  SHFL.IDX PT, R102, R102, R2, 0x1c1f ;  /* 0x001c1f0266667589 */ /* 0x000e6200000e0000 */
[----:B--2---:R-:W-:-:S02]  /*1dd20*/  SEL R53, R116, R75, P0 ;  /* 0x0000004b74357207 */ /* 0x004fc40000000000 */
[----:B------:R-:W-:Y:S01]  /*1dd30*/  SEL R118, R141, R118, P0 ;  /* 0x000000768d767207 */ /* 0x000fe20000000000 */
[----:B------:R-:W-:Y:S01]  /*1dd40*/  SHFL.IDX PT, R132, R132, R0, 0x1c1f ;  /* 0x001c1f0084847589 */ /* 0x000fe200000e0000 */
[----:B------:R-:W-:Y:S02]  /*1dd50*/  SEL R97, R144, R97, P0 ;  /* 0x0000006190617207 */ /* 0x000fe40000000000 */
[----:B------:R-:W-:Y:S01]  /*1dd60*/  SEL R100, R149, R100, P0 ;  /* 0x0000006495647207 */ /* 0x000fe20000000000 */
[----:B------:R-:W2:Y:S01]  /*1dd70*/  SHFL.IDX PT, R133, R137, R2, 0x1c1f ;  /* 0x001c1f0289857589 */ /* 0x000ea200000e0000 */
[----:B0-----:R-:W-:Y:S02]  /*1dd80*/  SEL R56, R119, R78, P0 ;  /* 0x0000004e77387207 */ /* 0x001fe40000000000 */
[----:B------:R-:W-:Y:S01]  /*1dd90*/  SEL R105, R154, R105, P0 ;  /* 0x000000699a697207 */ /* 0x000fe20000000000 */
[----:B------:R-:W-:Y:S01]  /*1dda0*/  SHFL.IDX PT, R90, R90, R0, 0x1c1f ;  /* 0x001c1f005a5a7589 */ /* 0x000fe200000e0000 */
[----:B----4-:R-:W-:-:S02]  /*1ddb0*/  SEL R60, R121, R124, P0 ;  /* 0x0000007c793c7207 */ /* 0x010fc40000000000 */
[----:B------:R-:W-:Y:S01]  /*1ddc0*/  SEL R108, R155, R108, P0 ;  /* 0x0000006c9b6c7207 */ /* 0x000fe20000000000 */
[----:B------:R-:W0:Y:S01]  /*1ddd0*/  SHFL.IDX PT, R110, R110, R2, 0x1c1f ;  /* 0x001c1f026e6e7589 */ /* 0x000e2200000e0000 */
[----:B---3--:R-:W-:Y:S02]  /*1dde0*/  SEL R64, R129, R126, P0 ;  /* 0x0000007e81407207 */ /* 0x008fe40000000000 */
[----:B------:R-:W-:Y:S01]  /*1ddf0*/  SEL R113, R156, R113, P0 ;  /* 0x000000719c717207 */ /* 0x000fe20000000000 */
[----:B------:R-:W-:Y:S01]  /*1de00*/  SHFL.IDX PT, R95, R95, R0, 0x1c1f ;  /* 0x001c1f005f5f7589 */ /* 0x000fe200000e0000 */
[----:B------:R-:W-:Y:S02]  /*1de10*/  SEL R75, R75, R116, P0 ;  /* 0x000000744b4b7207 */ /* 0x000fe40000000000 */
[----:B------:R-:W-:Y:S01]  /*1de20*/  SEL R78, R78, R119, P0 ;  /* 0x000000774e4e7207 */ /* 0x000fe20000000000 */
[----:B------:R-:W3:Y:S01]  /*1de30*/  SHFL.IDX PT, R157, R157, R2, 0x1c1f ;  /* 0x001c1f029d9d7589 */ /* 0x000ee200000e0000 */
[----:B-1----:R-:W-:-:S02]  /*1de40*/  SEL R72, R87, R102, P0 ;  /* 0x0000006657487207 */ /* 0x002fc40000000000 */
[----:B------:R-:W-:Y:S01]  /*1de50*/  SEL R121, R124, R121, P0 ;  /* 0x000000797c797207 */ /* 0x000fe20000000000 */
[----:B------:R-:W-:Y:S01]  /*1de60*/  SHFL.IDX PT, R103, R103, R0, 0x1c1f ;  /* 0x001c1f0067677589 */ /* 0x000fe200000e0000 */
[----:B------:R-:W-:Y:S02]  /*1de70*/  SEL R126, R126, R129, P0 ;  /* 0x000000817e7e7207 */ /* 0x000fe40000000000 */
[----:B------:R-:W-:Y:S01]  /*1de80*/  SEL R87, R102, R87, P0 ;  /* 0x0000005766577207 */ /* 0x000fe20000000000 */
[----:B------:R-:W1:Y:S01]  /*1de90*/  SHFL.IDX PT, R127, R127, R2, 0x1c1f ;  /* 0x001c1f027f7f7589 */ /* 0x000e6200000e0000 */
[----:B--2---:R-:W-:Y:S02]  /*1dea0*/  SEL R77, R132, R133, P0 ;  /* 0x00000085844d7207 */ /* 0x004fe40000000000 */
[----:B------:R-:W-:Y:S01]  /*1deb0*/  SEL R132, R133, R132, P0 ;  /* 0x0000008485847207 */ /* 0x000fe20000000000 */
[----:B------:R-:W2:Y:S01]  /*1dec0*/  SHFL.IDX PT, R123, R123, R0, 0x1c1f ;  /* 0x001c1f007b7b7589 */ /* 0x000ea200000e0000 */
[----:B------:R-:W-:-:S02]  /*1ded0*/  SEL R91, R91, R114, P0 ;  /* 0x000000725b5b7207 */ /* 0x000fc40000000000 */
[----:B------:R-:W-:Y:S01]  /*1dee0*/  SEL R99, R99, R115, P0 ;  /* 0x0000007363637207 */ /* 0x000fe20000000000 */
[----:B------:R-:W-:Y:S01]  /*1def0*/  SHFL.IDX PT, R106, R106, R0, 0x1c1f ;  /* 0x001c1f006a6a7589 */ /* 0x000fe200000e0000 */
[----:B0-----:R-:W-:Y:S02]  /*1df00*/  SEL R80, R90, R110, P0 ;  /* 0x0000006e5a507207 */ /* 0x001fe40000000000 */
[----:B------:R-:W-:Y:S01]  /*1df10*/  SEL R90, R110, R90, P0 ;  /* 0x0000005a6e5a7207 */ /* 0x000fe20000000000 */
[----:B------:R-:W0:Y:S04]  /*1df20*/  SHFL.IDX PT, R134, R134, R2, 0x1c1f ;  /* 0x001c1f0286867589 */ /* 0x000e2800000e0000 */
[----:B------:R-:W4:Y:S01]  /*1df30*/  SHFL.IDX PT, R131, R138, R2, 0x1c1f ;  /* 0x001c1f028a837589 */ /* 0x000f2200000e0000 */
[----:B---3--:R-:W-:-:S02]  /*1df40*/  SEL R86, R95, R157, P0 ;  /* 0x0000009d5f567207 */ /* 0x008fc40000000000 */
[----:B------:R-:W-:Y:S01]  /*1df50*/  SEL R95, R157, R95, P0 ;  /* 0x0000005f9d5f7207 */ /* 0x000fe20000000000 */
[----:B------:R-:W-:Y:S04]  /*1df60*/  SHFL.IDX PT, R107, R107, R0, 0x1c1f ;  /* 0x001c1f006b6b7589 */ /* 0x000fe800000e0000 */
[----:B------:R-:W3:Y:S01]  /*1df70*/  SHFL.IDX PT, R142, R142, R2, 0x1c1f ;  /* 0x001c1f028e8e7589 */ /* 0x000ee200000e0000 */
[----:B-1----:R-:W-:Y:S02]  /*1df80*/  SEL R93, R103, R127, P0 ;  /* 0x0000007f675d7207 */ /* 0x002fe40000000000 */
[----:B------:R-:W-:Y:S01]  /*1df90*/  SEL R103, R127, R103, P0 ;  /* 0x000000677f677207 */ /* 0x000fe20000000000 */
[----:B------:R-:W1:Y:S01]  /*1dfa0*/  SHFL.IDX PT, R37, R37, R2, 0x1c1f ;  /* 0x001c1f0225257589 */ /* 0x000e6200000e0000 */
[----:B--2---:R-:W-:-:S02]  /*1dfb0*/  SEL R94, R123, R122, P0 ;  /* 0x0000007a7b5e7207 */ /* 0x004fc40000000000 */
[----:B------:R-:W-:Y:S01]  /*1dfc0*/  SEL R122, R122, R123, P0 ;  /* 0x0000007b7a7a7207 */ /* 0x000fe20000000000 */
[----:B------:R-:W-:Y:S04]  /*1dfd0*/  SHFL.IDX PT, R36, R36, R0, 0x1c1f ;  /* 0x001c1f0024247589 */ /* 0x000fe800000e0000 */
[----:B------:R-:W2:Y:S01]  /*1dfe0*/  SHFL.IDX PT, R35, R35, R2, 0x1c1f ;  /* 0x001c1f0223237589 */ /* 0x000ea200000e0000 */
[----:B0-----:R-:W-:Y:S02]  /*1dff0*/  SEL R96, R106, R134, P0 ;  /* 0x000000866a607207 */ /* 0x001fe40000000000 */
[----:B------:R-:W-:Y:S01]  /*1e000*/  SEL R134, R134, R106, P0 ;  /* 0x0000006a86867207 */ /* 0x000fe20000000000 */
[----:B------:R-:W-:Y:S01]  /*1e010*/  SHFL.IDX PT, R34, R34, R0, 0x1c1f ;  /* 0x001c1f0022227589 */ /* 0x000fe200000e0000 */
[----:B----4-:R-:W-:-:S02]  /*1e020*/  SEL R98, R130, R131, P0 ;  /* 0x0000008382627207 */ /* 0x010fc40000000000 */
[----:B------:R-:W-:Y:S01]  /*1e030*/  SEL R130, R131, R130, P0 ;  /* 0x0000008283827207 */ /* 0x000fe20000000000 */
[----:B------:R-:W0:Y:S04]  /*1e040*/  SHFL.IDX PT, R33, R33, R2, 0x1c1f ;  /* 0x001c1f0221217589 */ /* 0x000e2800000e0000 */
[----:B------:R-:W4:Y:S01]  /*1e050*/  SHFL.IDX PT, R74, R209, R0, 0x1c1f ;  /* 0x001c1f00d14a7589 */ /* 0x000f2200000e0000 */
[----:B---3--:R-:W-:Y:S02]  /*1e060*/  SEL R101, R107, R142, P0 ;  /* 0x0000008e6b657207 */ /* 0x008fe40000000000 */
[----:B------:R-:W-:Y:S01]  /*1e070*/  SEL R142, R142, R107, P0 ;  /* 0x0000006b8e8e7207 */ /* 0x000fe20000000000 */
[----:B------:R-:W3:Y:S01]  /*1e080*/  SHFL.IDX PT, R111, R111, R0, 0x1c1f ;  /* 0x001c1f006f6f7589 */ /* 0x000ee200000e0000 */
[----:B-1----:R-:W-:-:S02]  /*1e090*/  SEL R195, R38, R37, P0 ;  /* 0x0000002526c37207 */ /* 0x002fc40000000000 */
[----:B------:R-:W-:Y:S01]  /*1e0a0*/  SEL R196, R37, R38, P0 ;  /* 0x0000002625c47207 */ /* 0x000fe20000000000 */
[----:B------:R-:W1:Y:S04]  /*1e0b0*/  SHFL.IDX PT, R0, R210, R2, 0x1c1f ;  /* 0x001c1f02d2007589 */ /* 0x000e6800000e0000 */
[----:B------:R4:W1:Y:S01]  /*1e0c0*/  SHFL.IDX PT, R150, R150, R2, 0x1c1f ;  /* 0x001c1f0296967589 */ /* 0x00086200000e0000 */
[----:B--2---:R-:W-:Y:S02]  /*1e0d0*/  SEL R191, R36, R35, P0 ;  /* 0x0000002324bf7207 */ /* 0x004fe40000000000 */
[----:B------:R-:W-:Y:S02]  /*1e0e0*/  SEL R192, R35, R36, P0 ;  /* 0x0000002423c07207 */ /* 0x000fe40000000000 */
[----:B0-----:R-:W-:-:S02]  /*1e0f0*/  SEL R188, R34, R33, P0 ;  /* 0x0000002122bc7207 */ /* 0x001fc40000000000 */
[----:B------:R-:W-:Y:S02]  /*1e100*/  SEL R187, R33, R34, P0 ;  /* 0x0000002221bb7207 */ /* 0x000fe40000000000 */
[----:B----4-:R-:W-:-:S07]  /*1e110*/  MOV R2, RZ ;  /* 0x000000ff00027202 */ /* 0x010fce0000000f00 */
.L_x_820:
[----:B------:R-:W2:Y:S01]  /*1e120*/  LDL.LU R102, [R1+0x74] ;  /* 0x0000740001667983 */ /* 0x000ea20000300800 */
[----:B------:R-:W-:Y:S05]  /*1e130*/  WARPSYNC.ALL ;  /* 0x0000000000007948 */ /* 0x000fea0003800000 */
[----:B------:R-:W4:Y:S01]  /*1e140*/  LDL.LU R11, [R1+0x78] ;  /* 0x00007800010b7983 */ /* 0x000f220000300800 */
[----:B------:R-:W-:Y:S01]  /*1e150*/  F2FP.BF16.F32.PACK_AB R12, R205, R207 ;  /* 0x000000cfcd0c723e */ /* 0x000fe200000010ff */
[----:B------:R-:W-:Y:S01]  /*1e160*/  ULDC.64 UR4, c[0x0][0xc00] ;  /* 0x0003000000047ab9 */ /* 0x000fe20000000a00 */
[----:B------:R-:W-:Y:S01]  /*1e170*/  F2FP.BF16.F32.PACK_AB R13, R28, R27 ;  /* 0x0000001b1c0d723e */ /* 0x000fe200000010ff */
[----:B------:R-:W-:Y:S01]  /*1e180*/  ULDC.64 UR6, c[0x0][0xc08] ;  /* 0x0003020000067ab9 */ /* 0x000fe20000000a00 */
[----:B------:R-:W-:Y:S01]  /*1e190*/  F2FP.BF16.F32.PACK_AB R14, R206, R208 ;  /* 0x000000d0ce0e723e */ /* 0x000fe200000010ff */
[----:B------:R-:W0:Y:S01]  /*1e1a0*/  LDC R112, c[0x0][0xbe8] ;  /* 0x0002fa00ff707b82 */ /* 0x000e220000000800 */
[----:B------:R-:W-:-:S07]  /*1e1b0*/  F2FP.BF16.F32.PACK_AB R15, R65, R81 ;  /* 0x00000051410f723e */ /* 0x000fce00000010ff */
[----:B------:R-:W-:Y:S01]  /*1e1c0*/  BAR.SYNC.DEFER_BLOCKING 0x1, 0x100 ;  /* 0x0044000000007b1d */ /* 0x000fe20000010000 */
[----:B------:R-:W-:Y:S02]  /*1e1d0*/  F2FP.BF16.F32.PACK_AB R32, R201, R203 ;  /* 0x000000cbc920723e */ /* 0x000fe400000010ff */
[----:B------:R-:W-:Y:S02]  /*1e1e0*/  F2FP.BF16.F32.PACK_AB R33, R43, R42 ;  /* 0x0000002a2b21723e */ /* 0x000fe400000010ff */
[----:B------:R-:W-:Y:S02]  /*1e1f0*/  F2FP.BF16.F32.PACK_AB R34, R202, R204 ;  /* 0x000000ccca22723e */ /* 0x000fe400000010ff */
[----:B------:R-:W-:Y:S02]  /*1e200*/  F2FP.BF16.F32.PACK_AB R35, R89, R84 ;  /* 0x000000545923723e */ /* 0x000fe400000010ff */
[----:B------:R-:W-:Y:S02]  /*1e210*/  F2FP.BF16.F32.PACK_AB R36, R197, R199 ;  /* 0x000000c7c524723e */ /* 0x000fe400000010ff */
[----:B------:R-:W-:-:S02]  /*1e220*/  F2FP.BF16.F32.PACK_AB R37, R45, R44 ;  /* 0x0000002c2d25723e */ /* 0x000fc400000010ff */
[----:B------:R-:W-:Y:S02]  /*1e230*/  F2FP.BF16.F32.PACK_AB R38, R198, R200 ;  /* 0x000000c8c626723e */ /* 0x000fe400000010ff */
[----:B------:R-:W-:Y:S01]  /*1e240*/  F2FP.BF16.F32.PACK_AB R39, R92, R50 ;  /* 0x000000325c27723e */ /* 0x000fe200000010ff */
[----:B------:R3:W-:Y:S04]  /*1e250*/  STSM.16.M88.4 [R211], R12 ;  /* 0x0000000cd3007844 */ /* 0x0007e80000000200 */
[----:B------:R1:W-:Y:S04]  /*1e260*/  STSM.16.M88.4 [R212], R32 ;  /* 0x00000020d4007844 */ /* 0x0003e80000000200 */
[----:B------:R0:W-:Y:S01]  /*1e270*/  STSM.16.M88.4 [R213], R36 ;  /* 0x00000024d5007844 */ /* 0x0001e20000000200 */
[----:B---3--:R-:W-:-:S02]  /*1e280*/  F2FP.BF16.F32.PACK_AB R12, R193, R195 ;  /* 0x000000c3c10c723e */ /* 0x008fc400000010ff */
[----:B------:R-:W-:Y:S02]  /*1e290*/  F2FP.BF16.F32.PACK_AB R13, R47, R46 ;  /* 0x0000002e2f0d723e */ /* 0x000fe400000010ff */
[----:B------:R-:W-:Y:S02]  /*1e2a0*/  F2FP.BF16.F32.PACK_AB R14, R194, R196 ;  /* 0x000000c4c20e723e */ /* 0x000fe400000010ff */
[----:B------:R-:W-:Y:S02]  /*1e2b0*/  F2FP.BF16.F32.PACK_AB R15, R97, R118 ;  /* 0x00000076610f723e */ /* 0x000fe400000010ff */
[----:B-1----:R-:W-:Y:S02]  /*1e2c0*/  F2FP.BF16.F32.PACK_AB R32, R189, R191 ;  /* 0x000000bfbd20723e */ /* 0x002fe400000010ff */
[----:B------:R-:W-:Y:S01]  /*1e2d0*/  F2FP.BF16.F32.PACK_AB R33, R49, R48 ;  /* 0x000000303121723e */ /* 0x000fe200000010ff */
[----:B------:R1:W-:Y:S01]  /*1e2e0*/  STSM.16.M88.4 [R214], R12 ;  /* 0x0000000cd6007844 */ /* 0x0003e20000000200 */
[----:B------:R-:W-:-:S02]  /*1e2f0*/  F2FP.BF16.F32.PACK_AB R34, R190, R192 ;  /* 0x000000c0be22723e */ /* 0x000fc400000010ff */
[----:B------:R-:W-:Y:S02]  /*1e300*/  F2FP.BF16.F32.PACK_AB R35, R105, R100 ;  /* 0x000000646923723e */ /* 0x000fe400000010ff */
[----:B0-----:R-:W-:Y:S02]  /*1e310*/  F2FP.BF16.F32.PACK_AB R36, R186, R188 ;  /* 0x000000bcba24723e */ /* 0x001fe400000010ff */
[----:B------:R-:W-:Y:S01]  /*1e320*/  F2FP.BF16.F32.PACK_AB R37, R52, R51 ;  /* 0x000000333425723e */ /* 0x000fe200000010ff */
[----:B------:R0:W-:Y:S01]  /*1e330*/  STSM.16.M88.4 [R215], R32 ;  /* 0x00000020d7007844 */ /* 0x0001e20000000200 */
[----:B------:R-:W-:Y:S02]  /*1e340*/  F2FP.BF16.F32.PACK_AB R38, R185, R187 ;  /* 0x000000bbb926723e */ /* 0x000fe400000010ff */
[----:B------:R-:W-:Y:S02]  /*1e350*/  F2FP.BF16.F32.PACK_AB R39, R113, R108 ;  /* 0x0000006c7127723e */ /* 0x000fe400000010ff */
[----:B-1----:R-:W-:-:S03]  /*1e360*/  F2FP.BF16.F32.PACK_AB R12, R182, R184 ;  /* 0x000000b8b60c723e */ /* 0x002fc600000010ff */
[----:B------:R1:W-:Y:S01]  /*1e370*/  STSM.16.M88.4 [R216], R36 ;  /* 0x00000024d8007844 */ /* 0x0003e20000000200 */
[----:B------:R-:W-:Y:S02]  /*1e380*/  F2FP.BF16.F32.PACK_AB R13, R56, R53 ;  /* 0x00000035380d723e */ /* 0x000fe400000010ff */
[----:B------:R-:W-:Y:S02]  /*1e390*/  F2FP.BF16.F32.PACK_AB R14, R181, R183 ;  /* 0x000000b7b50e723e */ /* 0x000fe400000010ff */
[----:B------:R-:W-:Y:S02]  /*1e3a0*/  F2FP.BF16.F32.PACK_AB R15, R78, R75 ;  /* 0x0000004b4e0f723e */ /* 0x000fe400000010ff */
[----:B0-----:R-:W-:Y:S02]  /*1e3b0*/  F2FP.BF16.F32.PACK_AB R32, R178, R180 ;  /* 0x000000b4b220723e */ /* 0x001fe400000010ff */
[----:B------:R-:W-:Y:S01]  /*1e3c0*/  F2FP.BF16.F32.PACK_AB R33, R61, R60 ;  /* 0x0000003c3d21723e */ /* 0x000fe200000010ff */
[----:B------:R0:W-:Y:S01]  /*1e3d0*/  STSM.16.M88.4 [R217], R12 ;  /* 0x0000000cd9007844 */ /* 0x0001e20000000200 */
[----:B------:R-:W-:-:S02]  /*1e3e0*/  F2FP.BF16.F32.PACK_AB R34, R177, R179 ;  /* 0x000000b3b122723e */ /* 0x000fc400000010ff */
[----:B------:R-:W-:Y:S02]  /*1e3f0*/  F2FP.BF16.F32.PACK_AB R35, R79, R121 ;  /* 0x000000794f23723e */ /* 0x000fe400000010ff */
[----:B-1----:R-:W-:Y:S02]  /*1e400*/  F2FP.BF16.F32.PACK_AB R36, R174, R176 ;  /* 0x000000b0ae24723e */ /* 0x002fe400000010ff */
[----:B------:R-:W-:Y:S01]  /*1e410*/  F2FP.BF16.F32.PACK_AB R37, R68, R64 ;  /* 0x000000404425723e */ /* 0x000fe200000010ff */
[----:B------:R1:W-:Y:S01]  /*1e420*/  STSM.16.M88.4 [R218], R32 ;  /* 0x00000020da007844 */ /* 0x0003e20000000200 */
[----:B------:R-:W-:Y:S02]  /*1e430*/  F2FP.BF16.F32.PACK_AB R38, R169, R175 ;  /* 0x000000afa926723e */ /* 0x000fe400000010ff */
[----:B------:R-:W-:Y:S02]  /*1e440*/  F2FP.BF16.F32.PACK_AB R39, R82, R126 ;  /* 0x0000007e5227723e */ /* 0x000fe400000010ff */
[----:B0-----:R-:W-:-:S03]  /*1e450*/  F2FP.BF16.F32.PACK_AB R12, R3, R153 ;  /* 0x00000099030c723e */ /* 0x001fc600000010ff */
[----:B------:R0:W-:Y:S01]  /*1e460*/  STSM.16.M88.4 [R219], R36 ;  /* 0x00000024db007844 */ /* 0x0001e20000000200 */
        /* <DEDUP_REMOVED lines=30> */
[----:B------:R-:W-:Y:S01]  /*1e650*/  STSM.16.M88.4 [R225], R36 ;  /* 0x00000024e1007844 */ /* 0x000fe20000000200 */
[----:B-1----:R-:W-:-:S02]  /*1e660*/  SEL R32, R74, R0, P0 ;  /* 0x000000004a207207 */ /* 0x002fc40000000000 */
[----:B------:R-:W-:Y:S02]  /*1e670*/  SEL R34, R0, R74, P0 ;  /* 0x0000004a00227207 */ /* 0x000fe40000000000 */
[----:B------:R-:W-:Y:S02]  /*1e680*/  SEL R33, R111, R150, P0 ;  /* 0x000000966f217207 */ /* 0x000fe40000000000 */
[----:B------:R-:W-:Y:S02]  /*1e690*/  SEL R35, R150, R111, P0 ;  /* 0x0000006f96237207 */ /* 0x000fe40000000000 */
[----:B------:R-:W-:Y:S02]  /*1e6a0*/  F2FP.BF16.F32.PACK_AB R13, R33, R32 ;  /* 0x00000020210d723e */ /* 0x000fe400000010ff */
[----:B------:R-:W-:Y:S02]  /*1e6b0*/  F2FP.BF16.F32.PACK_AB R15, R35, R34 ;  /* 0x00000022230f723e */ /* 0x000fe400000010ff */
[----:B------:R-:W-:-:S03]  /*1e6c0*/  ISETP.NE.U32.AND P0, PT, RZ, UR4, PT ;  /* 0x00000004ff007c0c */ /* 0x000fc6000bf05070 */
[----:B------:R2:W-:Y:S01]  /*1e6d0*/  STSM.16.M88.4 [R226], R12 ;  /* 0x0000000ce2007844 */ /* 0x0005e20000000200 */
[----:B------:R-:W-:Y:S01]  /*1e6e0*/  BAR.SYNC.DEFER_BLOCKING 0x1, 0x100 ;  /* 0x0044000000007b1d */ /* 0x000fe20000010000 */
[----:B------:R-:W-:Y:S02]  /*1e6f0*/  ISETP.NE.AND.EX P0, PT, RZ, UR5, PT, P0 ;  /* 0x00000005ff007c0c */ /* 0x000fe4000bf05300 */
[----:B--2---:R-:W-:-:S04]  /*1e700*/  IADD3 R12, P1, R102, UR4, RZ ;  /* 0x00000004660c7c10 */ /* 0x004fc8000ff3e0ff */
[----:B----4-:R-:W-:-:S07]  /*1e710*/  IADD3.X R13, R11, UR5, RZ, P1, !PT ;  /* 0x000000050b0d7c10 */ /* 0x010fce0008ffe4ff */
[----:B------:R-:W5:Y:S01]  /*1e720*/  @P0 LDG.E R2, desc[UR42][R12.64] ;  /* 0x0000002a0c020981 */ /* 0x000f62000c1e1900 */
[----:B------:R-:W-:-:S04]  /*1e730*/  ISETP.NE.U32.AND P3, PT, RZ, UR6, PT ;  /* 0x00000006ff007c0c */ /* 0x000fc8000bf65070 */
[----:B------:R-:W-:Y:S01]  /*1e740*/  ISETP.NE.AND.EX P3, PT, RZ, UR7, PT, P3 ;  /* 0x00000007ff007c0c */ /* 0x000fe2000bf65330 */
[----:B------:R-:W-:Y:S01]  /*1e750*/  IMAD.MOV.U32 R104, RZ, RZ, 0x9b8 ;  /* 0x000009b8ff687424 */ /* 0x000fe200078e00ff */
[----:B------:R-:W-:-:S04]  /*1e760*/  ISETP.GT.AND P2, PT, R227, 0x1, PT ;  /* 0x00000001e300780c */ /* 0x000fc80003f44270 */
[----:B------:R-:W-:-:S07]  /*1e770*/  SEL R104, R104, 0x978, P2 ;  /* 0x0000097868687807 */ /* 0x000fce0001000000 */
[----:B------:R-:W-:Y:S01]  /*1e780*/  @P3 IADD3 R14, P1, R102, UR6, RZ ;  /* 0x00000006660e3c10 */ /* 0x000fe2000ff3e0ff */
[----:B------:R-:W-:Y:S02]  /*1e790*/  ULDC UR6, c[0x0][0xa88] ;  /* 0x0002a20000067ab9 */ /* 0x000fe40000000800 */
[----:B------:R-:W-:Y:S01]  /*1e7a0*/  IMAD.U32 R0, RZ, RZ, UR6 ;  /* 0x00000006ff007e24 */ /* 0x000fe2000f8e00ff */
[----:B------:R-:W-:Y:S01]  /*1e7b0*/  @P3 IADD3.X R15, R11, UR7, RZ, P1, !PT ;  /* 0x000000070b0f3c10 */ /* 0x000fe20008ffe4ff */
[----:B------:R0:W1:Y:S04]  /*1e7c0*/  LDC.64 R38, c[0x0][R104+0x218] ;  /* 0x0000860068267b82 */ /* 0x0000680000000a00 */
[----:B------:R2:W5:Y:S01]  /*1e7d0*/  @P3 LDG.E R0, desc[UR42][R14.64] ;  /* 0x0000002a0e003981 */ /* 0x000562000c1e1900 */
[----:B------:R-:W-:-:S03]  /*1e7e0*/  ISETP.NE.AND P1, PT, R112, 0x1, PT ;  /* 0x000000017000780c */ /* 0x000fc60003f25270 */
[----:B------:R0:W3:Y:S08]  /*1e7f0*/  LDC.64 R36, c[0x0][R104+0x228] ;  /* 0x00008a0068247b82 */ /* 0x0000f00000000a00 */
[----:B--2---:R0:W2:Y:S08]  /*1e800*/  LDC.64 R14, c[0x0][R104+0x220] ;  /* 0x00008800680e7b82 */ /* 0x0040b00000000a00 */
[----:B------:R-:W4:Y:S08]  /*1e810*/  @P1 LDC R102, c[0x0][0xbec] ;  /* 0x0002fb00ff661b82 */ /* 0x000f300000000800 */
[----:B------:R-:W0:Y:S01]  /*1e820*/  @P1 LDC R11, c[0x0][0xbf0] ;  /* 0x0002fc00ff0b1b82 */ /* 0x000e220000000800 */
[----:B------:R-:W-:Y:S05]  /*1e830*/  @P3 BRA `(.L_x_506) ;  /* 0x0000000000103947 */ /* 0x000fea0003800000 */
[----:B------:R-:W-:Y:S05]  /*1e840*/  @!P0 BRA `(.L_x_506) ;  /* 0x00000000000c8947 */ /* 0x000fea0003800000 */
[----:B-----5:R-:W3:Y:S04]  /*1e850*/  LDG.E R0, desc[UR42][R12.64] ;  /* 0x0000002a0c007981 */ /* 0x020ee8000c1e1900 */
[----:B------:R-:W3:Y:S02]  /*1e860*/  LDG.E R12, desc[UR42][R12.64+0x4] ;  /* 0x0000042a0c0c7981 */ /* 0x000ee4000c1e1900 */
[----:B---3--:R-:W-:-:S07]  /*1e870*/  IMAD.IADD R0, R12, 0x1, -R0 ;  /* 0x000000010c007824 */ /* 0x008fce00078e0a00 */
.L_x_506:
[----:B------:R-:W3:Y:S04]  /*1e880*/  LDL R12, [R1+0x1a0] ;  /* 0x0001a000010c7983 */ /* 0x000ee80000100800 */
[----:B------:R-:W2:Y:S04]  /*1e890*/  LDL.LU R13, [R1+0x6c] ;  /* 0x00006c00010d7983 */ /* 0x000ea80000300800 */
[----:B------:R-:W2:Y:S04]  /*1e8a0*/  LDL.LU R106, [R1+0x7c] ;  /* 0x00007c00016a7983 */ /* 0x000ea80000300800 */
[----:B------:R-:W3:Y:S04]  /*1e8b0*/  LDL R116, [R1+0x80] ;  /* 0x0000800001747983 */ /* 0x000ee80000100800 */
[----:B------:R-:W2:Y:S04]  /*1e8c0*/  LDL R114, [R1+0x8c] ;  /* 0x00008c0001727983 */ /* 0x000ea80000100800 */
[----:B------:R-:W1:Y:S04]  /*1e8d0*/  LDL R115, [R1+0x50] ;  /* 0x0000500001737983 */ /* 0x000e680000100800 */
[----:B------:R-:W2:Y:S04]  /*1e8e0*/  LDL R119, [R1+0x19c] ;  /* 0x00019c0001777983 */ /* 0x000ea80000100800 */
[----:B------:R-:W2:Y:S01]  /*1e8f0*/  LDL R117, [R1+0x110] ;  /* 0x0001100001757983 */ /* 0x000ea20000100800 */
[----:B------:R-:W-:-:S04]  /*1e900*/  ISETP.NE.U32.AND P0, PT, RZ, UR4, PT ;  /* 0x00000004ff007c0c */ /* 0x000fc8000bf05070 */
[----:B------:R-:W-:Y:S01]  /*1e910*/  ISETP.NE.AND.EX P0, PT, RZ, UR5, PT, P0 ;  /* 0x00000005ff007c0c */ /* 0x000fe2000bf05300 */
[----:B-----5:R-:W-:Y:S01]  /*1e920*/  IMAD R0, R0, R112, RZ ;  /* 0x0000007000007224 */ /* 0x020fe200078e02ff */
[----:B---3--:R-:W-:-:S05]  /*1e930*/  LEA R74, R116, R12, 0x7 ;  /* 0x0000000c744a7211 */ /* 0x008fca00078e38ff */
[----:B----4-:R-:W-:-:S04]  /*1e940*/  @P1 IMAD.HI.U32 R12, R74, R102, RZ ;  /* 0x000000664a0c1227 */ /* 0x010fc800078e00ff */
[----:B------:R-:W-:Y:S01]  /*1e950*/  IMAD.MOV.U32 R102, RZ, RZ, R74 ;  /* 0x000000ffff667224 */ /* 0x000fe200078e004a */
[----:B0-----:R-:W-:Y:S02]  /*1e960*/  @P1 SHF.R.U32.HI R102, RZ, R11, R12 ;  /* 0x0000000bff661219 */ /* 0x001fe4000001160c */
[----:B--2---:R-:W-:Y:S02]  /*1e970*/  SEL R11, R13, RZ, !P0 ;  /* 0x000000ff0d0b7207 */ /* 0x004fe40004000000 */
[----:B------:R0:W2:Y:S02]  /*1e980*/  LDC.64 R12, c[0x0][R104+0x210] ;  /* 0x00008400680c7b82 */ /* 0x0000a40000000a00 */
[----:B0-----:R-:W-:-:S06]  /*1e990*/  SEL R104, R106, RZ, !P0 ;  /* 0x000000ff6a687207 */ /* 0x001fcc0004000000 */
[----:B------:R-:W0:Y:S01]  /*1e9a0*/  LDC.64 R106, c[0x0][0xba8] ;  /* 0x0002ea00ff6a7b82 */ /* 0x000e220000000a00 */
[----:B------:R-:W-:Y:S01]  /*1e9b0*/  IMAD R15, R15, R11, RZ ;  /* 0x0000000b0f0f7224 */ /* 0x000fe200078e02ff */
[----:B------:R-:W-:Y:S01]  /*1e9c0*/  SEL R111, R114, RZ, P2 ;  /* 0x000000ff726f7207 */ /* 0x000fe20001000000 */
[----:B-1----:R-:W-:Y:S02]  /*1e9d0*/  IMAD R109, R39, R115, RZ ;  /* 0x00000073276d7224 */ /* 0x002fe400078e02ff */
[C---:B------:R-:W-:Y:S02]  /*1e9e0*/  IMAD R104, R14.reuse, R104, R15 ;  /* 0x000000680e687224 */ /* 0x040fe400078e020f */
[----:B------:R-:W-:-:S04]  /*1e9f0*/  IMAD.WIDE.U32 R14, R14, R11, RZ ;  /* 0x0000000b0e0e7225 */ /* 0x000fc800078e00ff */
[----:B------:R-:W-:-:S04]  /*1ea00*/  IMAD.WIDE.U32 R38, R38, R115, RZ ;  /* 0x0000007326267225 */ /* 0x000fc800078e00ff */
[-C--:B------:R-:W-:Y:S01]  /*1ea10*/  IMAD R110, R37, R111.reuse, RZ ;  /* 0x0000006f256e7224 */ /* 0x080fe200078e02ff */
[----:B------:R-:W-:Y:S01]  /*1ea20*/  IADD3 R14, P0, P3, R14, R38, R2 ;  /* 0x000000260e0e7210 */ /* 0x000fe20007b1e002 */
[----:B------:R-:W-:-:S04]  /*1ea30*/  IMAD.WIDE.U32 R36, R36, R111, RZ ;  /* 0x0000006f24247225 */ /* 0x000fc800078e00ff */
[----:B------:R-:W-:Y:S02]  /*1ea40*/  IMAD.IADD R104, R15, 0x1, R104 ;  /* 0x000000010f687824 */ /* 0x000fe400078e0268 */
[----:B------:R-:W-:Y:S01]  /*1ea50*/  IMAD.IADD R109, R39, 0x1, R109 ;  /* 0x00000001276d7824 */ /* 0x000fe200078e026d */
[----:B------:R-:W-:Y:S01]  /*1ea60*/  SHF.R.S32.HI R39, RZ, 0x1f, R2 ;  /* 0x0000001fff277819 */ /* 0x000fe20000011402 */
[----:B0-----:R-:W0:Y:S01]  /*1ea70*/  @!P2 LDC R106, c[0x0][0xb50] ;  /* 0x0002d400ff6aab82 */ /* 0x001e220000000800 */
[----:B------:R-:W-:Y:S02]  /*1ea80*/  IADD3 R36, P4, P5, R102, R14, R36 ;  /* 0x0000000e66247210 */ /* 0x000fe40007d9e024 */
[----:B------:R-:W-:Y:S02]  /*1ea90*/  IADD3 R110, R37, R110, RZ ;  /* 0x0000006e256e7210 */ /* 0x000fe40007ffe0ff */
[----:B------:R-:W-:Y:S02]  /*1eaa0*/  IADD3.X R104, R104, R109, R39, P0, P3 ;  /* 0x0000006d68687210 */ /* 0x000fe400007e6427 */
[----:B------:R-:W-:Y:S01]  /*1eab0*/  SHF.R.S32.HI R14, RZ, 0x1f, R102 ;  /* 0x0000001fff0e7819 */ /* 0x000fe20000011466 */
[----:B------:R-:W1:Y:S03]  /*1eac0*/  @!P2 LDC R107, c[0x0][0xb54] ;  /* 0x0002d500ff6bab82 */ /* 0x000e660000000800 */
[----:B------:R-:W-:Y:S01]  /*1ead0*/  IADD3.X R37, R14, R104, R110, P4, P5 ;  /* 0x000000680e257210 */ /* 0x000fe200027ea46e */
[----:B------:R-:W-:-:S04]  /*1eae0*/  IMAD.MOV R14, RZ, RZ, -R102 ;  /* 0x000000ffff0e7224 */ /* 0x000fc800078e0a66 */
[----:B------:R-:W-:-:S04]  /*1eaf0*/  IMAD R14, R112, R14, R74 ;  /* 0x0000000e700e7224 */ /* 0x000fc800078e024a */
[-C--:B--2---:R-:W-:Y:S01]  /*1eb00*/  IMAD R13, R13, R14.reuse, RZ ;  /* 0x0000000e0d0d7224 */ /* 0x084fe200078e02ff */
[----:B------:R-:W-:Y:S01]  /*1eb10*/  SHF.R.S32.HI R15, RZ, 0x1f, R14 ;  /* 0x0000001fff0f7819 */ /* 0x000fe2000001140e */
[----:B------:R-:W-:-:S04]  /*1eb20*/  IMAD.WIDE.U32 R36, R12, R14, R36 ;  /* 0x0000000e0c247225 */ /* 0x000fc800078e0024 */
[----:B------:R-:W-:Y:S01]  /*1eb30*/  IMAD R13, R12, R15, R13 ;  /* 0x0000000f0c0d7224 */ /* 0x000fe200078e020d */
[----:B0-----:R-:W-:-:S03]  /*1eb40*/  LEA R106, P0, R36, R106, 0x2 ;  /* 0x0000006a246a7211 */ /* 0x001fc600078010ff */
[----:B------:R-:W-:-:S05]  /*1eb50*/  IMAD.IADD R13, R37, 0x1, R13 ;  /* 0x00000001250d7824 */ /* 0x000fca00078e020d */
[----:B-1----:R-:W-:Y:S01]  /*1eb60*/  LEA.HI.X R107, R36, R107, R13, 0x2, P0 ;  /* 0x0000006b246b7211 */ /* 0x002fe200000f140d */
[----:B------:R-:W-:Y:S01]  /*1eb70*/  SHFL.IDX PT, R12, R106, RZ, 0x1c1f ;  /* 0x001c1fff6a0c7589 */ /* 0x000fe200000e0000 */
[----:B------:R-:W-:-:S03]  /*1eb80*/  IMAD R36, R116, 0x80, R119 ;  /* 0x0000008074247824 */ /* 0x000fc600078e0277 */
[----:B------:R-:W0:Y:S04]  /*1eb90*/  SHFL.IDX PT, R13, R107, RZ, 0x1c1f ;  /* 0x001c1fff6b0d7589 */ /* 0x000e2800000e0000 */
[----:B------:R-:W-:Y:S04]  /*1eba0*/  SHFL.IDX PT, R14, R106, 0x1, 0x1c1f ;  /* 0x003c1f006a0e7f89 */ /* 0x000fe800000e0000 */
[----:B------:R-:W1:Y:S01]  /*1ebb0*/  SHFL.IDX PT, R15, R107, 0x1, 0x1c1f ;  /* 0x003c1f006b0f7f89 */ /* 0x000e6200000e0000 */
[----:B------:R-:W-:Y:S02]  /*1ebc0*/  LOP3.LUT P0, RZ, R117, 0x3, RZ, 0xc0, !PT ;  /* 0x0000000375ff7812 */ /* 0x000fe4000780c0ff */
[----:B------:R-:W-:-:S02]  /*1ebd0*/  IADD3 R38, R36, 0x8, RZ ;  /* 0x0000000824267810 */ /* 0x000fc40007ffe0ff */
[-C--:B------:R-:W-:Y:S02]  /*1ebe0*/  ISETP.GE.OR P3, PT, R36, R0.reuse, P0 ;  /* 0x000000002400720c */ /* 0x080fe40000766670 */
[----:B------:R-:W-:-:S11]  /*1ebf0*/  ISETP.GE.OR P0, PT, R38, R0, P0 ;  /* 0x000000002600720c */ /* 0x000fd60000706670 */
[----:B0-----:R0:W-:Y:S04]  /*1ec00*/  @!P3 ST.E desc[UR42][R12.64], R173 ;  /* 0x000000ad0c00b985 */ /* 0x0011e8000c10192a */
[----:B-1----:R0:W-:Y:S01]  /*1ec10*/  @!P0 ST.E desc[UR42][R14.64], R172 ;  /* 0x000000ac0e008985 */ /* 0x0021e2000c10192a */
[----:B------:R-:W-:Y:S05]  /*1ec20*/  @P2 BRA `(.L_x_507) ;  /* 0x0000001000402947 */ /* 0x000fea0003800000 */
[----:B------:R-:W-:Y:S01]  /*1ec30*/  VIADD R8, R228, 0xffffff80 ;  /* 0xffffff80e4087836 */ /* 0x000fe20000000000 */
[----:B------:R-:W1:Y:S01]  /*1ec40*/  @P1 LDC R9, c[0x0][0xbec] ;  /* 0x0002fb00ff091b82 */ /* 0x000e620000000800 */
[----:B------:R-:W-:-:S03]  /*1ec50*/  ULDC.64 UR4, c[0x0][0xaa0] ;  /* 0x0002a80000047ab9 */ /* 0x000fc60000000a00 */
[----:B------:R-:W-:-:S04]  /*1ec60*/  SHF.R.S32.HI R3, RZ, 0x1f, R8 ;  /* 0x0000001fff037819 */ /* 0x000fc80000011408 */
[----:B------:R-:W-:Y:S01]  /*1ec70*/  LEA.HI R3, R3, R8, RZ, 0x3 ;  /* 0x0000000803037211 */ /* 0x000fe200078f18ff */
[----:B0-----:R-:W0:Y:S03]  /*1ec80*/  @P1 LDC R15, c[0x0][0xbf0] ;  /* 0x0002fc00ff0f1b82 */ /* 0x001e260000000800 */
[----:B------:R-:W-:-:S05]  /*1ec90*/  LOP3.LUT R3, R3, 0xfffffff8, RZ, 0xc0, !PT ;  /* 0xfffffff803037812 */ /* 0x000fca00078ec0ff */
[----:B------:R-:W-:-:S04]  /*1eca0*/  IMAD.IADD R8, R8, 0x1, -R3 ;  /* 0x0000000108087824 */ /* 0x000fc800078e0a03 */
[----:B------:R-:W-:-:S05]  /*1ecb0*/  IMAD R5, R23, 0x8, R8 ;  /* 0x0000000817057824 */ /* 0x000fca00078e0208 */
[----:B------:R-:W-:-:S05]  /*1ecc0*/  SHF.L.U32 R5, R5, 0x3, RZ ;  /* 0x0000000305057819 */ /* 0x000fca00000006ff */
[----:B------:R-:W-:-:S03]  /*1ecd0*/  IMAD.WIDE R4, R5, 0x2, R40 ;  /* 0x0000000205047825 */ /* 0x000fc600078e0228 */
[C---:B------:R-:W-:Y:S02]  /*1ece0*/  IADD3 R49, P5, R4.reuse, 0x5000, RZ ;  /* 0x0000500004317810 */ /* 0x040fe40007fbe0ff */
[C---:B------:R-:W-:Y:S02]  /*1ecf0*/  IADD3 R25, P0, R4.reuse, 0x1000, RZ ;  /* 0x0000100004197810 */ /* 0x040fe40007f1e0ff */
[----:B------:R-:W-:Y:S02]  /*1ed00*/  LOP3.LUT R48, R49, 0x380, RZ, 0xc0, !PT ;  /* 0x0000038031307812 */ /* 0x000fe400078ec0ff */
[C---:B------:R-:W-:Y:S02]  /*1ed10*/  IADD3 R33, P2, R4.reuse, 0x2000, RZ ;  /* 0x0000200004217810 */ /* 0x040fe40007f5e0ff */
[C---:B------:R-:W-:Y:S02]  /*1ed20*/  IADD3 R41, P3, R4.reuse, 0x3000, RZ ;  /* 0x0000300004297810 */ /* 0x040fe40007f7e0ff */
[----:B------:R-:W-:-:S02]  /*1ed30*/  IADD3 R45, P4, R4, 0x4000, RZ ;  /* 0x00004000042d7810 */ /* 0x000fc40007f9e0ff */
[----:B------:R-:W-:Y:S02]  /*1ed40*/  SHF.R.U64 R48, R48, 0x3, RZ ;  /* 0x0000000330307819 */ /* 0x000fe400000012ff */
[----:B------:R-:W-:Y:S02]  /*1ed50*/  LOP3.LUT R24, R25, 0x380, RZ, 0xc0, !PT ;  /* 0x0000038019187812 */ /* 0x000fe400078ec0ff */
[----:B------:R-:W-:Y:S02]  /*1ed60*/  LOP3.LUT R32, R33, 0x380, RZ, 0xc0, !PT ;  /* 0x0000038021207812 */ /* 0x000fe400078ec0ff */
[----:B------:R-:W-:Y:S02]  /*1ed70*/  LOP3.LUT R40, R41, 0x380, RZ, 0xc0, !PT ;  /* 0x0000038029287812 */ /* 0x000fe400078ec0ff */
[----:B------:R-:W-:Y:S02]  /*1ed80*/  LOP3.LUT R44, R45, 0x380, RZ, 0xc0, !PT ;  /* 0x000003802d2c7812 */ /* 0x000fe400078ec0ff */
[----:B------:R-:W-:Y:S01]  /*1ed90*/  LOP3.LUT R48, R48, R49, RZ, 0x3c, !PT ;  /* 0x0000003130307212 */ /* 0x000fe200078e3cff */
[----:B------:R-:W-:Y:S01]  /*1eda0*/  IMAD.X R49, RZ, RZ, R5, P5 ;  /* 0x000000ffff317224 */ /* 0x000fe200028e0605 */
[----:B------:R-:W-:-:S02]  /*1edb0*/  SHF.R.U64 R24, R24, 0x3, RZ ;  /* 0x0000000318187819 */ /* 0x000fc400000012ff */
[----:B------:R-:W-:Y:S02]  /*1edc0*/  SHF.R.U64 R32, R32, 0x3, RZ ;  /* 0x0000000320207819 */ /* 0x000fe400000012ff */
[----:B------:R-:W-:Y:S01]  /*1edd0*/  SHF.R.U64 R40, R40, 0x3, RZ ;  /* 0x0000000328287819 */ /* 0x000fe200000012ff */
[----:B------:R-:W-:Y:S01]  /*1ede0*/  IMAD R39, R39, UR4, RZ ;  /* 0x0000000427277c24 */ /* 0x000fe2000f8e02ff */
[----:B------:R-:W-:Y:S01]  /*1edf0*/  SHF.R.U64 R44, R44, 0x3, RZ ;  /* 0x000000032c2c7819 */ /* 0x000fe200000012ff */
[----:B------:R-:W-:Y:S01]  /*1ee00*/  IMAD R8, R8, 0x20, R23 ;  /* 0x0000002008087824 */ /* 0x000fe200078e0217 */
[----:B------:R-:W-:Y:S01]  /*1ee10*/  IADD3 R69, P5, R4, 0xa000, RZ ;  /* 0x0000a00004457810 */ /* 0x000fe20007fbe0ff */
[----:B------:R-:W5:Y:S01]  /*1ee20*/  LD.E.128 R48, desc[UR42][R48.64] ;  /* 0x0000002a30307980 */ /* 0x000f62000c101d00 */
[----:B------:R-:W-:Y:S01]  /*1ee30*/  LOP3.LUT R24, R24, R25, RZ, 0x3c, !PT ;  /* 0x0000001918187212 */ /* 0x000fe200078e3cff */
[--C-:B------:R-:W-:Y:S01]  /*1ee40*/  IMAD.X R25, RZ, RZ, R5.reuse, P0 ;  /* 0x000000ffff197224 */ /* 0x100fe200000e0605 */
[----:B------:R-:W-:Y:S01]  /*1ee50*/  LOP3.LUT R32, R32, R33, RZ, 0x3c, !PT ;  /* 0x0000002120207212 */ /* 0x000fe200078e3cff */
[--C-:B------:R-:W-:Y:S01]  /*1ee60*/  IMAD.X R33, RZ, RZ, R5.reuse, P2 ;  /* 0x000000ffff217224 */ /* 0x100fe200010e0605 */
[----:B------:R-:W-:Y:S01]  /*1ee70*/  LOP3.LUT R40, R40, R41, RZ, 0x3c, !PT ;  /* 0x0000002928287212 */ /* 0x000fe200078e3cff */
[----:B------:R-:W-:Y:S01]  /*1ee80*/  IMAD.X R41, RZ, RZ, R5, P3 ;  /* 0x000000ffff297224 */ /* 0x000fe200018e0605 */
[----:B------:R-:W-:-:S02]  /*1ee90*/  LOP3.LUT R44, R44, R45, RZ, 0x3c, !PT ;  /* 0x0000002d2c2c7212 */ /* 0x000fc400078e3cff */
[----:B------:R-:W-:Y:S01]  /*1eea0*/  LOP3.LUT R7, R4, 0x380, RZ, 0xc0, !PT ;  /* 0x0000038004077812 */ /* 0x000fe200078ec0ff */
[----:B------:R-:W-:Y:S01]  /*1eeb0*/  IMAD R39, R2, UR5, R39 ;  /* 0x0000000502277c24 */ /* 0x000fe2000f8e0227 */
[----:B------:R-:W-:Y:S01]  /*1eec0*/  IADD3.X R45, RZ, R5, RZ, P4, !PT ;  /* 0x00000005ff2d7210 */ /* 0x000fe200027fe4ff */
[----:B------:R-:W-:Y:S01]  /*1eed0*/  IMAD R12, R116, 0x80, R8 ;  /* 0x00000080740c7824 */ /* 0x000fe200078e0208 */
[----:B------:R-:W-:Y:S01]  /*1eee0*/  LOP3.LUT R68, R69, 0x380, RZ, 0xc0, !PT ;  /* 0x0000038045447812 */ /* 0x000fe200078ec0ff */
[----:B------:R-:W5:Y:S01]  /*1eef0*/  LD.E.128 R24, desc[UR42][R24.64] ;  /* 0x0000002a18187980 */ /* 0x000f62000c101d00 */
[C---:B------:R-:W-:Y:S02]  /*1ef00*/  IADD3 R53, P0, R4.reuse, 0x6000, RZ ;  /* 0x0000600004357810 */ /* 0x040fe40007f1e0ff */
[C---:B------:R-:W-:Y:S01]  /*1ef10*/  IADD3 R57, P2, R4.reuse, 0x7000, RZ ;  /* 0x0000700004397810 */ /* 0x040fe20007f5e0ff */
[----:B------:R-:W5:Y:S01]  /*1ef20*/  LD.E.128 R32, desc[UR42][R32.64] ;  /* 0x0000002a20207980 */ /* 0x000f62000c101d00 */
[----:B------:R-:W-:-:S02]  /*1ef30*/  IADD3 R61, P3, R4, 0x8000, RZ ;  /* 0x00008000043d7810 */ /* 0x000fc40007f7e0ff */
[----:B------:R-:W-:Y:S01]  /*1ef40*/  IADD3 R65, P4, R4, 0x9000, RZ ;  /* 0x0000900004417810 */ /* 0x000fe20007f9e0ff */
[----:B------:R-:W5:Y:S01]  /*1ef50*/  LD.E.128 R40, desc[UR42][R40.64] ;  /* 0x0000002a28287980 */ /* 0x000f62000c101d00 */
[----:B------:R-:W-:Y:S02]  /*1ef60*/  SHF.R.U64 R68, R68, 0x3, RZ ;  /* 0x0000000344447819 */ /* 0x000fe400000012ff */
[----:B------:R-:W-:Y:S01]  /*1ef70*/  LOP3.LUT R52, R53, 0x380, RZ, 0xc0, !PT ;  /* 0x0000038035347812 */ /* 0x000fe200078ec0ff */
[----:B------:R-:W5:Y:S01]  /*1ef80*/  LD.E.128 R44, desc[UR42][R44.64] ;  /* 0x0000002a2c2c7980 */ /* 0x000f62000c101d00 */
[----:B------:R-:W-:Y:S02]  /*1ef90*/  LOP3.LUT R56, R57, 0x380, RZ, 0xc0, !PT ;  /* 0x0000038039387812 */ /* 0x000fe400078ec0ff */
[----:B------:R-:W-:Y:S02]  /*1efa0*/  LOP3.LUT R60, R61, 0x380, RZ, 0xc0, !PT ;  /* 0x000003803d3c7812 */ /* 0x000fe400078ec0ff */
[----:B------:R-:W-:-:S02]  /*1efb0*/  LOP3.LUT R64, R65, 0x380, RZ, 0xc0, !PT ;  /* 0x0000038041407812 */ /* 0x000fc400078ec0ff */
[----:B------:R-:W-:Y:S01]  /*1efc0*/  LOP3.LUT R68, R68, R69, RZ, 0x3c, !PT ;  /* 0x0000004544447212 */ /* 0x000fe200078e3cff */
[----:B------:R-:W-:Y:S01]  /*1efd0*/  IMAD.X R69, RZ, RZ, R5, P5 ;  /* 0x000000ffff457224 */ /* 0x000fe200028e0605 */
[----:B------:R-:W-:Y:S02]  /*1efe0*/  SHF.R.U64 R52, R52, 0x3, RZ ;  /* 0x0000000334347819 */ /* 0x000fe400000012ff */
[----:B------:R-:W-:Y:S02]  /*1eff0*/  SHF.R.U64 R56, R56, 0x3, RZ ;  /* 0x0000000338387819 */ /* 0x000fe400000012ff */
[----:B------:R-:W-:Y:S01]  /*1f000*/  SHF.R.U64 R60, R60, 0x3, RZ ;  /* 0x000000033c3c7819 */ /* 0x000fe200000012ff */
[----:B------:R-:W5:Y:S01]  /*1f010*/  LD.E.128 R68, desc[UR42][R68.64] ;  /* 0x0000002a44447980 */ /* 0x000f62000c101d00 */
[----:B------:R-:W-:Y:S02]  /*1f020*/  SHF.R.U64 R64, R64, 0x3, RZ ;  /* 0x0000000340407819 */ /* 0x000fe400000012ff */
[----:B------:R-:W-:-:S02]  /*1f030*/  IADD3 R6, P5, R4, 0xf000, RZ ;  /* 0x0000f00004067810 */ /* 0x000fc40007fbe0ff */
        /* <DEDUP_REMOVED lines=8> */
[----:B------:R-:W-:Y:S01]  /*1f0c0*/  IADD3.X R61, RZ, R5, RZ, P3, !PT ;  /* 0x00000005ff3d7210 */ /* 0x000fe20001ffe4ff */
[----:B------:R-:W5:Y:S01]  /*1f0d0*/  LD.E.128 R52, desc[UR42][R52.64] ;  /* 0x0000002a34347980 */ /* 0x000f62000c101d00 */
[----:B------:R-:W-:-:S02]  /*1f0e0*/  LOP3.LUT R3, R6, 0x380, RZ, 0xc0, !PT ;  /* 0x0000038006037812 */ /* 0x000fc400078ec0ff */
[C---:B------:R-:W-:Y:S01]  /*1f0f0*/  IADD3 R73, P0, R4.reuse, 0xb000, RZ ;  /* 0x0000b00004497810 */ /* 0x040fe20007f1e0ff */
[----:B------:R-:W5:Y:S01]  /*1f100*/  LD.E.128 R56, desc[UR42][R56.64] ;  /* 0x0000002a38387980 */ /* 0x000f62000c101d00 */
[C---:B------:R-:W-:Y:S02]  /*1f110*/  IADD3 R77, P2, R4.reuse, 0xc000, RZ ;  /* 0x0000c000044d7810 */ /* 0x040fe40007f5e0ff */
[C---:B------:R-:W-:Y:S01]  /*1f120*/  IADD3 R81, P3, R4.reuse, 0xd000, RZ ;  /* 0x0000d00004517810 */ /* 0x040fe20007f7e0ff */
[----:B------:R-:W5:Y:S01]  /*1f130*/  LD.E.128 R60, desc[UR42][R60.64] ;  /* 0x0000002a3c3c7980 */ /* 0x000f62000c101d00 */
[----:B------:R-:W-:Y:S02]  /*1f140*/  IADD3 R85, P4, R4, 0xe000, RZ ;  /* 0x0000e00004557810 */ /* 0x000fe40007f9e0ff */
[----:B------:R-:W-:Y:S01]  /*1f150*/  SHF.R.U64 R3, R3, 0x3, RZ ;  /* 0x0000000303037819 */ /* 0x000fe200000012ff */
[----:B------:R-:W5:Y:S01]  /*1f160*/  LD.E.128 R64, desc[UR42][R64.64] ;  /* 0x0000002a40407980 */ /* 0x000f62000c101d00 */
[----:B------:R-:W-:-:S02]  /*1f170*/  LOP3.LUT R72, R73, 0x380, RZ, 0xc0, !PT ;  /* 0x0000038049487812 */ /* 0x000fc400078ec0ff */
[----:B------:R-:W-:Y:S02]  /*1f180*/  LOP3.LUT R76, R77, 0x380, RZ, 0xc0, !PT ;  /* 0x000003804d4c7812 */ /* 0x000fe400078ec0ff */
[----:B------:R-:W-:Y:S02]  /*1f190*/  LOP3.LUT R80, R81, 0x380, RZ, 0xc0, !PT ;  /* 0x0000038051507812 */ /* 0x000fe400078ec0ff */
[----:B------:R-:W-:Y:S02]  /*1f1a0*/  LOP3.LUT R84, R85, 0x380, RZ, 0xc0, !PT ;  /* 0x0000038055547812 */ /* 0x000fe400078ec0ff */
[----:B------:R-:W-:Y:S01]  /*1f1b0*/  LOP3.LUT R88, R3, R6, RZ, 0x3c, !PT ;  /* 0x0000000603587212 */ /* 0x000fe200078e3cff */
[----:B------:R-:W-:Y:S01]  /*1f1c0*/  IMAD.WIDE.U32 R2, R2, UR4, RZ ;  /* 0x0000000402027c25 */ /* 0x000fe2000f8e00ff */
[----:B------:R-:W-:Y:S01]  /*1f1d0*/  SHF.R.U64 R72, R72, 0x3, RZ ;  /* 0x0000000348487819 */ /* 0x000fe200000012ff */
[----:B------:R-:W-:Y:S01]  /*1f1e0*/  ULDC.64 UR4, c[0x0][0xae8] ;  /* 0x0002ba0000047ab9 */ /* 0x000fe20000000a00 */
[----:B------:R-:W-:-:S02]  /*1f1f0*/  SHF.R.U64 R76, R76, 0x3, RZ ;  /* 0x000000034c4c7819 */ /* 0x000fc400000012ff */
[----:B------:R-:W-:Y:S01]  /*1f200*/  SHF.R.U64 R80, R80, 0x3, RZ ;  /* 0x0000000350507819 */ /* 0x000fe200000012ff */
[----:B------:R-:W5:Y:S01]  /*1f210*/  LD.E.128 R88, desc[UR42][R88.64] ;  /* 0x0000002a58587980 */ /* 0x000f62000c101d00 */
[----:B------:R-:W-:Y:S02]  /*1f220*/  SHF.R.U64 R84, R84, 0x3, RZ ;  /* 0x0000000354547819 */ /* 0x000fe400000012ff */
[----:B------:R-:W-:Y:S02]  /*1f230*/  SHF.R.U64 R7, R7, 0x3, RZ ;  /* 0x0000000307077819 */ /* 0x000fe400000012ff */
[----:B------:R-:W-:Y:S01]  /*1f240*/  LOP3.LUT R72, R72, R73, RZ, 0x3c, !PT ;  /* 0x0000004948487212 */ /* 0x000fe200078e3cff */
[--C-:B------:R-:W-:Y:S01]  /*1f250*/  IMAD.X R73, RZ, RZ, R5.reuse, P0 ;  /* 0x000000ffff497224 */ /* 0x100fe200000e0605 */
[----:B------:R-:W-:Y:S02]  /*1f260*/  LOP3.LUT R76, R76, R77, RZ, 0x3c, !PT ;  /* 0x0000004d4c4c7212 */ /* 0x000fe400078e3cff */
[----:B------:R-:W-:Y:S01]  /*1f270*/  LOP3.LUT R80, R80, R81, RZ, 0x3c, !PT ;  /* 0x0000005150507212 */ /* 0x000fe200078e3cff */
[--C-:B------:R-:W-:Y:S01]  /*1f280*/  IMAD.X R81, RZ, RZ, R5.reuse, P3 ;  /* 0x000000ffff517224 */ /* 0x100fe200018e0605 */
[----:B------:R-:W-:Y:S01]  /*1f290*/  LOP3.LUT R84, R84, R85, RZ, 0x3c, !PT ;  /* 0x0000005554547212 */ /* 0x000fe200078e3cff */
[----:B------:R-:W-:Y:S01]  /*1f2a0*/  IMAD.X R85, RZ, RZ, R5, P4 ;  /* 0x000000ffff557224 */ /* 0x000fe200020e0605 */
[----:B------:R-:W-:Y:S01]  /*1f2b0*/  IADD3.X R77, RZ, R5, RZ, P2, !PT ;  /* 0x00000005ff4d7210 */ /* 0x000fe200017fe4ff */
[----:B------:R-:W5:Y:S01]  /*1f2c0*/  LD.E.128 R72, desc[UR42][R72.64] ;  /* 0x0000002a48487980 */ /* 0x000f62000c101d00 */
[----:B------:R-:W-:-:S02]  /*1f2d0*/  LOP3.LUT R4, R7, R4, RZ, 0x3c, !PT ;  /* 0x0000000407047212 */ /* 0x000fc400078e3cff */
[----:B------:R-:W-:Y:S01]  /*1f2e0*/  IADD3 R3, R3, R39, RZ ;  /* 0x0000002703037210 */ /* 0x000fe20007ffe0ff */
[----:B------:R-:W5:Y:S01]  /*1f2f0*/  LD.E.128 R80, desc[UR42][R80.64] ;  /* 0x0000002a50507980 */ /* 0x000f62000c101d00 */
[----:B------:R-:W-:Y:S01]  /*1f300*/  SHF.R.S32.HI R10, RZ, 0x1f, R11 ;  /* 0x0000001fff0a7819 */ /* 0x000fe2000001140b */
[----:B-1----:R-:W-:Y:S02]  /*1f310*/  @P1 IMAD.HI.U32 R8, R12, R9, RZ ;  /* 0x000000090c081227 */ /* 0x002fe400078e00ff */
[----:B------:R-:W5:Y:S02]  /*1f320*/  LD.E.128 R4, desc[UR42][R4.64] ;  /* 0x0000002a04047980 */ /* 0x000f64000c101d00 */
[C---:B------:R-:W-:Y:S02]  /*1f330*/  IMAD.WIDE.U32 R2, R115.reuse, UR4, R2 ;  /* 0x0000000473027c25 */ /* 0x040fe4000f8e0002 */
[----:B------:R-:W5:Y:S04]  /*1f340*/  LD.E.128 R76, desc[UR42][R76.64] ;  /* 0x0000002a4c4c7980 */ /* 0x000f68000c101d00 */
[----:B------:R-:W5:Y:S01]  /*1f350*/  LD.E.128 R84, desc[UR42][R84.64] ;  /* 0x0000002a54547980 */ /* 0x000f62000c101d00 */
[----:B------:R-:W-:Y:S01]  /*1f360*/  IMAD R3, R115, UR5, R3 ;  /* 0x0000000573037c24 */ /* 0x000fe2000f8e0203 */
[----:B------:R-:W-:Y:S01]  /*1f370*/  ULDC.64 UR4, c[0x0][0xaf0] ;  /* 0x0002bc0000047ab9 */ /* 0x000fe20000000a00 */
[----:B------:R-:W-:Y:S01]  /*1f380*/  @!PT LDS RZ, [RZ] ;  /* 0x00000000fffff984 */ /* 0x000fe20000000800 */
[----:B------:R-:W-:Y:S01]  /*1f390*/  @!PT LDS RZ, [RZ] ;  /* 0x00000000fffff984 */ /* 0x000fe20000000800 */
[----:B------:R-:W-:Y:S01]  /*1f3a0*/  @!PT LDS RZ, [RZ] ;  /* 0x00000000fffff984 */ /* 0x000fe20000000800 */
[----:B------:R-:W-:Y:S01]  /*1f3b0*/  @!PT LDS RZ, [RZ] ;  /* 0x00000000fffff984 */ /* 0x000fe20000000800 */
[----:B------:R1:W-:Y:S06]  /*1f3c0*/  MEMBAR.ALL.CTA ;  /* 0x0000000000007992 */ /* 0x0003ec0000008000 */
[----:B-1----:R-:W1:Y:S01]  /*1f3d0*/  FENCE.VIEW.ASYNC.S ;  /* 0x00000000000073c6 */ /* 0x002e620000000000 */
[----:B------:R-:W-:Y:S01]  /*1f3e0*/  IMAD.MOV.U32 R9, RZ, RZ, R12 ;  /* 0x000000ffff097224 */ /* 0x000fe200078e000c */
[----:B0-----:R-:W-:Y:S01]  /*1f3f0*/  @P1 SHF.R.U32.HI R9, RZ, R15, R8 ;  /* 0x0000000fff091219 */ /* 0x001fe20000011608 */
[----:B------:R-:W-:-:S02]  /*1f400*/  IMAD R10, R10, UR4, RZ ;  /* 0x000000040a0a7c24 */ /* 0x000fc4000f8e02ff */
[----:B------:R-:W-:Y:S01]  /*1f410*/  IMAD.WIDE.U32 R2, R11, UR4, R2 ;  /* 0x000000040b027c25 */ /* 0x000fe2000f8e0002 */
[----:B------:R-:W-:-:S03]  /*1f420*/  SHF.R.S32.HI R8, RZ, 0x1f, R9 ;  /* 0x0000001fff087819 */ /* 0x000fc60000011409 */
[----:B------:R-:W-:Y:S01]  /*1f430*/  IMAD R13, R11, UR5, R10 ;  /* 0x000000050b0d7c24 */ /* 0x000fe2000f8e020a */
[----:B------:R-:W-:Y:S01]  /*1f440*/  ULDC.64 UR4, c[0x0][0xae0] ;  /* 0x0002b80000047ab9 */ /* 0x000fe20000000a00 */
[----:B------:R-:W-:Y:S02]  /*1f450*/  IMAD.MOV R11, RZ, RZ, -R9 ;  /* 0x000000ffff0b7224 */ /* 0x000fe400078e0a09 */
[----:B------:R-:W-:Y:S01]  /*1f460*/  IMAD R10, R8, UR4, RZ ;  /* 0x00000004080a7c24 */ /* 0x000fe2000f8e02ff */
[----:B------:R-:W-:Y:S01]  /*1f470*/  IADD3 R3, R3, R13, RZ ;  /* 0x0000000d03037210 */ /* 0x000fe20007ffe0ff */
[----:B------:R-:W-:Y:S02]  /*1f480*/  IMAD R11, R112, R11, R12 ;  /* 0x0000000b700b7224 */ /* 0x000fe400078e020c */
[----:B------:R-:W-:Y:S02]  /*1f490*/  VIADD R8, R22, 0x38820 ;  /* 0x0003882016087836 */ /* 0x000fe40000000000 */
[----:B------:R-:W-:-:S03]  /*1f4a0*/  IMAD.WIDE.U32 R2, R9, UR4, R2 ;  /* 0x0000000409027c25 */ /* 0x000fc6000f8e0002 */
[----:B------:R-:W-:Y:S01]  /*1f4b0*/  PRMT R8, RZ, 0x654, R8 ;  /* 0x00000654ff087816 */ /* 0x000fe20000000008 */
[----:B------:R-:W-:Y:S01]  /*1f4c0*/  IMAD R13, R9, UR5, R10 ;  /* 0x00000005090d7c24 */ /* 0x000fe2000f8e020a */
[----:B------:R-:W-:Y:S01]  /*1f4d0*/  SHF.R.S32.HI R9, RZ, 0x1f, R11 ;  /* 0x0000001fff097819 */ /* 0x000fe2000001140b */
[----:B------:R-:W-:Y:S01]  /*1f4e0*/  ULDC.64 UR4, c[0x0][0xad8] ;  /* 0x0002b60000047ab9 */ /* 0x000fe20000000a00 */
[----:B-1----:R0:W-:Y:S01]  /*1f4f0*/  SYNCS.ARRIVE.TRANS64.RED.A1T0 RZ, [R8+URZ], RZ ;  /* 0x000000ff08ff79a7 */ /* 0x0021e2000810043f */
[----:B------:R-:W-:Y:S02]  /*1f500*/  IMAD.IADD R3, R3, 0x1, R13 ;  /* 0x0000000103037824 */ /* 0x000fe400078e020d */
[----:B------:R-:W-:-:S04]  /*1f510*/  IMAD.WIDE.U32 R2, R11, UR4, R2 ;  /* 0x000000040b027c25 */ /* 0x000fc8000f8e0002 */
[----:B0-----:R-:W-:-:S04]  /*1f520*/  IMAD R8, R9, UR4, RZ ;  /* 0x0000000409087c24 */ /* 0x001fc8000f8e02ff */
[----:B------:R-:W-:Y:S01]  /*1f530*/  IMAD R11, R11, UR5, R8 ;  /* 0x000000050b0b7c24 */ /* 0x000fe2000f8e0208 */
[----:B------:R-:W-:Y:S02]  /*1f540*/  ULDC.64 UR4, c[0x0][0xa80] ;  /* 0x0002a00000047ab9 */ /* 0x000fe40000000a00 */
[----:B------:R-:W-:Y:S02]  /*1f550*/  LEA R21, P0, R2, UR4, 0x1 ;  /* 0x0000000402157c11 */ /* 0x000fe4000f8008ff */
[----:B------:R-:W-:Y:S01]  /*1f560*/  IADD3 R3, R3, R11, RZ ;  /* 0x0000000b03037210 */ /* 0x000fe20007ffe0ff */
[----:B------:R-:W-:-:S03]  /*1f570*/  UMOV UR4, 0xffffffff ;  /* 0xffffffff00047882 */ /* 0x000fc60000000000 */
[----:B------:R-:W-:Y:S01]  /*1f580*/  LEA.HI.X R28, R2, UR5, R3, 0x1, P0 ;  /* 0x00000005021c7c11 */ /* 0x000fe200080f0c03 */
[----:B------:R-:W-:Y:S01]  /*1f590*/  IMAD R37, R116, 0x80, R23 ;  /* 0x0000008074257824 */ /* 0x000fe200078e0217 */
[----:B------:R-:W-:Y:S06]  /*1f5a0*/  BRA.DIV UR4, `(.L_x_508) ;  /* 0x0000010204007947 */ /* 0x000fec000b800000 */
[----:B------:R0:W1:Y:S04]  /*1f5b0*/  SHFL.IDX PT, R20, R28, RZ, 0x181f ;  /* 0x00181fff1c147589 */ /* 0x00006800000e0000 */
[----:B------:R0:W2:Y:S02]  /*1f5c0*/  SHFL.IDX PT, R14, R21, RZ, 0x181f ;  /* 0x00181fff150e7589 */ /* 0x0000a400000e0000 */
.L_x_823:
[----:B------:R-:W-:Y:S01]  /*1f5d0*/  ISETP.GE.AND P0, PT, R37, R0, PT ;  /* 0x000000002500720c */ /* 0x000fe20003f06270 */
[----:B------:R-:W-:-:S12]  /*1f5e0*/  BSSY B1, `(.L_x_509) ;  /* 0x0000018000017945 */ /* 0x000fd80003800000 */
[----:B------:R-:W-:Y:S05]  /*1f5f0*/  @P0 BRA `(.L_x_510) ;  /* 0x0000000000580947 */ /* 0x000fea0003800000 */
[----:B------:R-:W3:Y:S01]  /*1f600*/  LDL R38, [R1+0x40] ;  /* 0x0000400001267983 */ /* 0x000ee20000100800 */
[----:B------:R-:W-:-:S03]  /*1f610*/  ULDC UR4, c[0x0][0xac8] ;  /* 0x0002b20000047ab9 */ /* 0x000fc60000000800 */
[----:B------:R-:W4:Y:S04]  /*1f620*/  LDL R15, [R1+0x4c] ;  /* 0x00004c00010f7983 */ /* 0x000f280000100800 */
[----:B------:R-:W4:Y:S04]  /*1f630*/  LDL R39, [R1+0x88] ;  /* 0x0000880001277983 */ /* 0x000f280000100800 */
[----:B------:R-:W4:Y:S01]  /*1f640*/  LDL R36, [R1+0x84] ;  /* 0x0000840001247983 */ /* 0x000f220000100800 */
[----:B------:R-:W-:Y:S02]  /*1f650*/  ISETP.GE.AND P3, PT, R18, UR4, PT ;  /* 0x0000000412007c0c */ /* 0x000fe4000bf66270 */
[----:B------:R-:W-:-:S02]  /*1f660*/  ISETP.GE.AND P2, PT, R233, UR4, PT ;  /* 0x00000004e9007c0c */ /* 0x000fc4000bf46270 */
[----:B------:R-:W-:-:S09]  /*1f670*/  SHF.R.S32.HI R9, RZ, 0x1f, R233 ;  /* 0x0000001fff097819 */ /* 0x000fd200000114e9 */
[CC--:B--2---:R-:W-:Y:S02]  /*1f680*/  @!P3 LEA R2, P5, R18.reuse, R14.reuse, 0x1 ;  /* 0x0000000e1202b211 */ /* 0x0c4fe400078a08ff */
[C---:B------:R-:W-:Y:S02]  /*1f690*/  @!P2 LEA R8, P4, R233.reuse, R14, 0x1 ;  /* 0x0000000ee908a211 */ /* 0x040fe400078808ff */
[-C--:B-1----:R-:W-:Y:S02]  /*1f6a0*/  @!P3 LEA.HI.X R3, R18, R20.reuse, R19, 0x1, P5 ;  /* 0x000000141203b211 */ /* 0x082fe400028f0c13 */
[----:B------:R-:W-:-:S03]  /*1f6b0*/  @!P2 LEA.HI.X R9, R233, R20, R9, 0x1, P4 ;  /* 0x00000014e909a211 */ /* 0x000fc600020f0c09 */
[----:B-----5:R1:W-:Y:S04]  /*1f6c0*/  @!P3 ST.E.128 desc[UR42][R2.64], R4 ;  /* 0x000000040200b985 */ /* 0x0203e8000c101d2a */
[----:B------:R1:W-:Y:S01]  /*1f6d0*/  @!P2 ST.E.128 desc[UR42][R8.64], R44 ;  /* 0x0000002c0800a985 */ /* 0x0003e2000c101d2a */
[----:B---3--:R-:W-:Y:S02]  /*1f6e0*/  ISETP.GE.AND P1, PT, R38, UR4, PT ;  /* 0x0000000426007c0c */ /* 0x008fe4000bf26270 */
[----:B----4-:R-:W-:-:S11]  /*1f6f0*/  ISETP.GE.AND P0, PT, R15, UR4, PT ;  /* 0x000000040f007c0c */ /* 0x010fd6000bf06270 */
[CC--:B------:R-:W-:Y:S02]  /*1f700*/  @!P1 LEA R10, P5, R38.reuse, R14.reuse, 0x1 ;  /* 0x0000000e260a9211 */ /* 0x0c0fe400078a08ff */
[C---:B------:R-:W-:Y:S02]  /*1f710*/  @!P0 LEA R12, P4, R15.reuse, R14, 0x1 ;  /* 0x0000000e0f0c8211 */ /* 0x040fe400078808ff */
[-C--:B------:R-:W-:Y:S02]  /*1f720*/  @!P1 LEA.HI.X R11, R38, R20.reuse, R39, 0x1, P5 ;  /* 0x00000014260b9211 */ /* 0x080fe400028f0c27 */
[----:B------:R-:W-:-:S03]  /*1f730*/  @!P0 LEA.HI.X R13, R15, R20, R36, 0x1, P4 ;  /* 0x000000140f0d8211 */ /* 0x000fc600020f0c24 */
[----:B------:R1:W-:Y:S04]  /*1f740*/  @!P1 ST.E.128 desc[UR42][R10.64], R60 ;  /* 0x0000003c0a009985 */ /* 0x0003e8000c101d2a */
[----:B------:R1:W-:Y:S02]  /*1f750*/  @!P0 ST.E.128 desc[UR42][R12.64], R76 ;  /* 0x0000004c0c008985 */ /* 0x0003e4000c101d2a */
.L_x_510:
[----:B------:R-:W-:Y:S05]  /*1f760*/  BSYNC B1 ;  /* 0x0000000000017941 */ /* 0x000fea0003800000 */
.L_x_509:
[----:B------:R-:W-:-:S03]  /*1f770*/  UMOV UR4, 0xffffffff ;  /* 0xffffffff00047882 */ /* 0x000fc60000000000 */
[----:B------:R-:W-:Y:S05]  /*1f780*/  BRA.DIV UR4, `(.L_x_511) ;  /* 0x000000fe04bc7947 */ /* 0x000fea000b800000 */
[----:B-1----:R1:W3:Y:S04]  /*1f790*/  SHFL.IDX PT, R9, R28, 0x1, 0x181f ;  /* 0x00381f001c097f89 */ /* 0x0022e800000e0000 */
[----:B--2---:R1:W2:Y:S02]  /*1f7a0*/  SHFL.IDX PT, R14, R21, 0x1, 0x181f ;  /* 0x00381f00150e7f89 */ /* 0x0042a400000e0000 */
.L_x_827:
[----:B------:R-:W-:Y:S01]  /*1f7b0*/  VIADD R3, R37, 0x20 ;  /* 0x0000002025037836 */ /* 0x000fe20000000000 */
[----:B------:R-:W-:Y:S04]  /*1f7c0*/  BSSY B1, `(.L_x_512) ;  /* 0x0000019000017945 */ /* 0x000fe80003800000 */
[----:B------:R-:W-:-:S13]  /*1f7d0*/  ISETP.GE.AND P0, PT, R3, R0, PT ;  /* 0x000000000300720c */ /* 0x000fda0003f06270 */
[----:B------:R-:W-:Y:S05]  /*1f7e0*/  @P0 BRA `(.L_x_513) ;  /* 0x0000000000580947 */ /* 0x000fea0003800000 */
[----:B------:R-:W4:Y:S01]  /*1f7f0*/  LDL R12, [R1+0x40] ;  /* 0x00004000010c7983 */ /* 0x000f220000100800 */
        /* <DEDUP_REMOVED lines=8> */
[C---:B-----5:R-:W-:Y:S02]  /*1f880*/  @!P2 LEA R4, P4, R233.reuse, R14, 0x1 ;  /* 0x0000000ee904a211 */ /* 0x060fe400078808ff */
[-C--:B---3--:R-:W-:Y:S02]  /*1f890*/  @!P3 LEA.HI.X R3, R18, R9.reuse, R19, 0x1, P5 ;  /* 0x000000091203b211 */ /* 0x088fe400028f0c13 */
[----:B------:R-:W-:-:S03]  /*1f8a0*/  @!P2 LEA.HI.X R5, R233, R9, R8, 0x1, P4 ;  /* 0x00000009e905a211 */ /* 0x000fc600020f0c08 */
[----:B------:R2:W-:Y:S04]  /*1f8b0*/  @!P3 ST.E.128 desc[UR42][R2.64], R24 ;  /* 0x000000180200b985 */ /* 0x0005e8000c101d2a */
[----:B------:R2:W-:Y:S01]  /*1f8c0*/  @!P2 ST.E.128 desc[UR42][R4.64], R48 ;  /* 0x000000300400a985 */ /* 0x0005e2000c101d2a */
[----:B----4-:R-:W-:Y:S02]  /*1f8d0*/  ISETP.GE.AND P1, PT, R12, UR4, PT ;  /* 0x000000040c007c0c */ /* 0x010fe4000bf26270 */
[----:B------:R-:W-:-:S11]  /*1f8e0*/  ISETP.GE.AND P0, PT, R10, UR4, PT ;  /* 0x000000040a007c0c */ /* 0x000fd6000bf06270 */
[-C--:B------:R-:W-:Y:S02]  /*1f8f0*/  @!P1 LEA R6, P5, R12, R14.reuse, 0x1 ;  /* 0x0000000e0c069211 */ /* 0x080fe400078a08ff */
[----:B------:R-:W-:Y:S02]  /*1f900*/  @!P0 LEA R8, P4, R10, R14, 0x1 ;  /* 0x0000000e0a088211 */ /* 0x000fe400078808ff */
[-C--:B------:R-:W-:Y:S02]  /*1f910*/  @!P1 LEA.HI.X R7, R12, R9.reuse, R13, 0x1, P5 ;  /* 0x000000090c079211 */ /* 0x080fe400028f0c0d */
[----:B------:R-:W-:-:S03]  /*1f920*/  @!P0 LEA.HI.X R9, R10, R9, R11, 0x1, P4 ;  /* 0x000000090a098211 */ /* 0x000fc600020f0c0b */
[----:B------:R2:W-:Y:S04]  /*1f930*/  @!P1 ST.E.128 desc[UR42][R6.64], R64 ;  /* 0x0000004006009985 */ /* 0x0005e8000c101d2a */
[----:B------:R2:W-:Y:S02]  /*1f940*/  @!P0 ST.E.128 desc[UR42][R8.64], R80 ;  /* 0x0000005008008985 */ /* 0x0005e4000c101d2a */
.L_x_513:
[----:B------:R-:W-:Y:S05]  /*1f950*/  BSYNC B1 ;  /* 0x0000000000017941 */ /* 0x000fea0003800000 */
.L_x_512:
[----:B------:R-:W-:Y:S01]  /*1f960*/  UMOV UR4, 0xffffffff ;  /* 0xffffffff00047882 */ /* 0x000fe20000000000 */
[----:B------:R-:W-:Y:S02]  /*1f970*/  SHF.R.S32.HI R10, RZ, 0x1f, R233 ;  /* 0x0000001fff0a7819 */ /* 0x000fe400000114e9 */
[----:B------:R-:W-:Y:S05]  /*1f980*/  BRA.DIV UR4, `(.L_x_514) ;  /* 0x000000fe04847947 */ /* 0x000fea000b800000 */
[----:B--23--:R2:W3:Y:S04]  /*1f990*/  SHFL.IDX PT, R9, R28, 0x2, 0x181f ;  /* 0x00581f001c097f89 */ /* 0x00c4e800000e0000 */
[----:B------:R2:W4:Y:S02]  /*1f9a0*/  SHFL.IDX PT, R14, R21, 0x2, 0x181f ;  /* 0x00581f00150e7f89 */ /* 0x00052400000e0000 */
.L_x_831:
[----:B------:R-:W-:Y:S01]  /*1f9b0*/  VIADD R3, R37, 0x40 ;  /* 0x0000004025037836 */ /* 0x000fe20000000000 */
[----:B------:R-:W-:Y:S04]  /*1f9c0*/  BSSY B1, `(.L_x_515) ;  /* 0x0000018000017945 */ /* 0x000fe80003800000 */
[----:B------:R-:W-:-:S13]  /*1f9d0*/  ISETP.GE.AND P0, PT, R3, R0, PT ;  /* 0x000000000300720c */ /* 0x000fda0003f06270 */
[----:B------:R-:W-:Y:S05]  /*1f9e0*/  @P0 BRA `(.L_x_516) ;  /* 0x0000000000540947 */ /* 0x000fea0003800000 */
[----:B------:R-:W2:Y:S01]  /*1f9f0*/  LDL R13, [R1+0x40] ;  /* 0x00004000010d7983 */ /* 0x000ea20000100800 */
[----:B------:R-:W-:-:S03]  /*1fa00*/  ULDC UR4, c[0x0][0xac8] ;  /* 0x0002b20000047ab9 */ /* 0x000fc60000000800 */
[----:B------:R-:W2:Y:S04]  /*1fa10*/  LDL R11, [R1+0x4c] ;  /* 0x00004c00010b7983 */ /* 0x000ea80000100800 */
[----:B------:R-:W2:Y:S04]  /*1fa20*/  LDL R15, [R1+0x88] ;  /* 0x00008800010f7983 */ /* 0x000ea80000100800 */
[----:B------:R-:W2:Y:S01]  /*1fa30*/  LDL R12, [R1+0x84] ;  /* 0x00008400010c7983 */ /* 0x000ea20000100800 */
[----:B------:R-:W-:Y:S02]  /*1fa40*/  ISETP.GE.AND P3, PT, R18, UR4, PT ;  /* 0x0000000412007c0c */ /* 0x000fe4000bf66270 */
[----:B------:R-:W-:-:S11]  /*1fa50*/  ISETP.GE.AND P2, PT, R233, UR4, PT ;  /* 0x00000004e9007c0c */ /* 0x000fd6000bf46270 */
[CC--:B----4-:R-:W-:Y:S02]  /*1fa60*/  @!P3 LEA R2, P5, R18.reuse, R14.reuse, 0x1 ;  /* 0x0000000e1202b211 */ /* 0x0d0fe400078a08ff */
[C---:B-----5:R-:W-:Y:S02]  /*1fa70*/  @!P2 LEA R4, P4, R233.reuse, R14, 0x1 ;  /* 0x0000000ee904a211 */ /* 0x060fe400078808ff */
[-C--:B---3--:R-:W-:Y:S02]  /*1fa80*/  @!P3 LEA.HI.X R3, R18, R9.reuse, R19, 0x1, P5 ;  /* 0x000000091203b211 */ /* 0x088fe400028f0c13 */
[----:B------:R-:W-:-:S03]  /*1fa90*/  @!P2 LEA.HI.X R5, R233, R9, R10, 0x1, P4 ;  /* 0x00000009e905a211 */ /* 0x000fc600020f0c0a */
[----:B------:R3:W-:Y:S04]  /*1faa0*/  @!P3 ST.E.128 desc[UR42][R2.64], R32 ;  /* 0x000000200200b985 */ /* 0x0007e8000c101d2a */
[----:B------:R3:W-:Y:S01]  /*1fab0*/  @!P2 ST.E.128 desc[UR42][R4.64], R52 ;  /* 0x000000340400a985 */ /* 0x0007e2000c101d2a */
[----:B--2---:R-:W-:Y:S02]  /*1fac0*/  ISETP.GE.AND P1, PT, R13, UR4, PT ;  /* 0x000000040d007c0c */ /* 0x004fe4000bf26270 */
[----:B------:R-:W-:-:S11]  /*1fad0*/  ISETP.GE.AND P0, PT, R11, UR4, PT ;  /* 0x000000040b007c0c */ /* 0x000fd6000bf06270 */
[-C--:B------:R-:W-:Y:S02]  /*1fae0*/  @!P1 LEA R6, P5, R13, R14.reuse, 0x1 ;  /* 0x0000000e0d069211 */ /* 0x080fe400078a08ff */
[----:B------:R-:W-:Y:S02]  /*1faf0*/  @!P0 LEA R8, P4, R11, R14, 0x1 ;  /* 0x0000000e0b088211 */ /* 0x000fe400078808ff */
[-C--:B------:R-:W-:Y:S02]  /*1fb00*/  @!P1 LEA.HI.X R7, R13, R9.reuse, R15, 0x1, P5 ;  /* 0x000000090d079211 */ /* 0x080fe400028f0c0f */
[----:B------:R-:W-:-:S03]  /*1fb10*/  @!P0 LEA.HI.X R9, R11, R9, R12, 0x1, P4 ;  /* 0x000000090b098211 */ /* 0x000fc600020f0c0c */
[----:B------:R3:W-:Y:S04]  /*1fb20*/  @!P1 ST.E.128 desc[UR42][R6.64], R68 ;  /* 0x0000004406009985 */ /* 0x0007e8000c101d2a */
[----:B------:R3:W-:Y:S02]  /*1fb30*/  @!P0 ST.E.128 desc[UR42][R8.64], R84 ;  /* 0x0000005408008985 */ /* 0x0007e4000c101d2a */
.L_x_516:
[----:B------:R-:W-:Y:S05]  /*1fb40*/  BSYNC B1 ;  /* 0x0000000000017941 */ /* 0x000fea0003800000 */
.L_x_515:
[----:B------:R-:W-:-:S03]  /*1fb50*/  UMOV UR4, 0xffffffff ;  /* 0xffffffff00047882 */ /* 0x000fc60000000000 */
[----:B------:R-:W-:Y:S05]  /*1fb60*/  BRA.DIV UR4, `(.L_x_517) ;  /* 0x000000fe04547947 */ /* 0x000fea000b800000 */
[----:B---3--:R3:W0:Y:S04]  /*1fb70*/  SHFL.IDX PT, R8, R28, 0x3, 0x181f ;  /* 0x00781f001c087f89 */ /* 0x00862800000e0000 */
[----:B----4-:R3:W4:Y:S02]  /*1fb80*/  SHFL.IDX PT, R14, R21, 0x3, 0x181f ;  /* 0x00781f00150e7f89 */ /* 0x01072400000e0000 */
.L_x_835:
[----:B------:R-:W-:-:S04]  /*1fb90*/  IADD3 R3, R37, 0x60, RZ ;  /* 0x0000006025037810 */ /* 0x000fc80007ffe0ff */
[----:B------:R-:W-:-:S13]  /*1fba0*/  ISETP.GE.AND P0, PT, R3, R0, PT ;  /* 0x000000000300720c */ /* 0x000fda0003f06270 */
[----:B------:R-:W-:Y:S05]  /*1fbb0*/  @P0 BRA `(.L_x_518) ;  /* 0x0000003c00640947 */ /* 0x000fea0003800000 */
[----:B------:R-:W2:Y:S01]  /*1fbc0*/  LDL R11, [R1+0x40] ;  /* 0x00004000010b7983 */ /* 0x000ea20000100800 */
[----:B------:R-:W-:-:S03]  /*1fbd0*/  ULDC UR4, c[0x0][0xac8] ;  /* 0x0002b20000047ab9 */ /* 0x000fc60000000800 */
[----:B------:R-:W3:Y:S04]  /*1fbe0*/  LDL R12, [R1+0x88] ;  /* 0x00008800010c7983 */ /* 0x000ee80000100800 */
[----:B------:R-:W3:Y:S01]  /*1fbf0*/  LDL R9, [R1+0x4c] ;  /* 0x00004c0001097983 */ /* 0x000ee20000100800 */
[----:B------:R-:W-:Y:S02]  /*1fc00*/  ISETP.GE.AND P3, PT, R18, UR4, PT ;  /* 0x0000000412007c0c */ /* 0x000fe4000bf66270 */
[----:B------:R-:W-:-:S11]  /*1fc10*/  ISETP.GE.AND P4, PT, R233, UR4, PT ;  /* 0x00000004e9007c0c */ /* 0x000fd6000bf86270 */
[CC--:B----4-:R-:W-:Y:S02]  /*1fc20*/  @!P3 LEA R2, P0, R18.reuse, R14.reuse, 0x1 ;  /* 0x0000000e1202b211 */ /* 0x0d0fe400078008ff */
[C---:B-----5:R-:W-:Y:S02]  /*1fc30*/  @!P4 LEA R4, P1, R233.reuse, R14, 0x1 ;  /* 0x0000000ee904c211 */ /* 0x060fe400078208ff */
[-C--:B0-----:R-:W-:Y:S02]  /*1fc40*/  @!P3 LEA.HI.X R3, R18, R8.reuse, R19, 0x1, P0 ;  /* 0x000000081203b211 */ /* 0x081fe400000f0c13 */
[----:B------:R-:W-:-:S03]  /*1fc50*/  @!P4 LEA.HI.X R5, R233, R8, R10, 0x1, P1 ;  /* 0x00000008e905c211 */ /* 0x000fc600008f0c0a */
[----:B------:R0:W-:Y:S04]  /*1fc60*/  @!P3 ST.E.128 desc[UR42][R2.64], R40 ;  /* 0x000000280200b985 */ /* 0x0001e8000c101d2a */
[----:B------:R0:W-:Y:S01]  /*1fc70*/  @!P4 ST.E.128 desc[UR42][R4.64], R56 ;  /* 0x000000380400c985 */ /* 0x0001e2000c101d2a */
[----:B--2---:R-:W-:-:S13]  /*1fc80*/  ISETP.GE.AND P5, PT, R11, UR4, PT ;  /* 0x000000040b007c0c */ /* 0x004fda000bfa6270 */
[----:B------:R-:W-:-:S04]  /*1fc90*/  @!P5 LEA R6, P2, R11, R14, 0x1 ;  /* 0x0000000e0b06d211 */ /* 0x000fc800078408ff */
[----:B---3--:R-:W-:-:S05]  /*1fca0*/  @!P5 LEA.HI.X R7, R11, R8, R12, 0x1, P2 ;  /* 0x000000080b07d211 */ /* 0x008fca00010f0c0c */
[----:B------:R0:W-:Y:S01]  /*1fcb0*/  @!P5 ST.E.128 desc[UR42][R6.64], R72 ;  /* 0x000000480600d985 */ /* 0x0001e2000c101d2a */
[----:B------:R-:W-:-:S13]  /*1fcc0*/  ISETP.GE.AND P0, PT, R9, UR4, PT ;  /* 0x0000000409007c0c */ /* 0x000fda000bf06270 */
[----:B------:R-:W-:Y:S05]  /*1fcd0*/  @P0 BRA `(.L_x_518) ;  /* 0x0000003c001c0947 */ /* 0x000fea0003800000 */
[----:B------:R-:W2:Y:S01]  /*1fce0*/  LDL R11, [R1+0x84] ;  /* 0x00008400010b7983 */ /* 0x000ea20000100800 */
[----:B------:R-:W-:-:S04]  /*1fcf0*/  LEA R14, P0, R9, R14, 0x1 ;  /* 0x0000000e090e7211 */ /* 0x000fc800078008ff */
[----:B--2---:R-:W-:-:S05]  /*1fd00*/  LEA.HI.X R15, R9, R8, R11, 0x1, P0 ;  /* 0x00000008090f7211 */ /* 0x004fca00000f0c0b */
[----:B------:R2:W-:Y:S01]  /*1fd10*/  ST.E.128 desc[UR42][R14.64], R88 ;  /* 0x000000580e007985 */ /* 0x0005e2000c101d2a */
[----:B------:R-:W-:Y:S05]  /*1fd20*/  BRA `(.L_x_518) ;  /* 0x0000003c00087947 */ /* 0x000fea0003800000 */
.L_x_507:
[----:B0-----:R-:W0:Y:S01]  /*1fd30*/  @P1 LDC R13, c[0x0][0xbec] ;  /* 0x0002fb00ff0d1b82 */ /* 0x001e220000000800 */
[----:B------:R-:W-:Y:S01]  /*1fd40*/  ULDC.64 UR4, c[0x0][0xb08] ;  /* 0x0002c20000047ab9 */ /* 0x000fe20000000a00 */
[----:B------:R-:W-:Y:S02]  /*1fd50*/  IMAD.MOV.U32 R14, RZ, RZ, R74 ;  /* 0x000000ffff0e7224 */ /* 0x000fe400078e004a */
[----:B------:R-:W-:-:S04]  /*1fd60*/  IMAD R15, R39, UR4, RZ ;  /* 0x00000004270f7c24 */ /* 0x000fc8000f8e02ff */
[----:B------:R-:W1:Y:S01]  /*1fd70*/  @P1 LDC R12, c[0x0][0xbf0] ;  /* 0x0002fc00ff0c1b82 */ /* 0x000e620000000800 */
[----:B------:R-:W-:Y:S02]  /*1fd80*/  IMAD R15, R2, UR5, R15 ;  /* 0x00000005020f7c24 */ /* 0x000fe4000f8e020f */
[----:B0-----:R-:W-:-:S05]  /*1fd90*/  @P1 IMAD.HI.U32 R13, R74, R13, RZ ;  /* 0x0000000d4a0d1227 */ /* 0x001fca00078e00ff */
[----:B-1----:R-:W-:Y:S01]  /*1fda0*/  @P1 SHF.R.U32.HI R14, RZ, R12, R13 ;  /* 0x0000000cff0e1219 */ /* 0x002fe2000001160d */
[----:B------:R-:W-:Y:S01]  /*1fdb0*/  IMAD.WIDE.U32 R12, R2, UR4, RZ ;  /* 0x00000004020c7c25 */ /* 0x000fe2000f8e00ff */
[----:B------:R-:W-:Y:S01]  /*1fdc0*/  ULDC.64 UR4, c[0x0][0xb38] ;  /* 0x0002ce0000047ab9 */ /* 0x000fe20000000a00 */
[----:B------:R-:W-:Y:S02]  /*1fdd0*/  SHF.R.S32.HI R2, RZ, 0x1f, R11 ;  /* 0x0000001fff027819 */ /* 0x000fe4000001140b */
[----:B------:R-:W-:Y:S02]  /*1fde0*/  IMAD.IADD R13, R13, 0x1, R15 ;  /* 0x000000010d0d7824 */ /* 0x000fe400078e020f */
[----:B------:R-:W-:-:S04]  /*1fdf0*/  IMAD.WIDE.U32 R12, R115, UR4, R12 ;  /* 0x00000004730c7c25 */ /* 0x000fc8000f8e000c */
[----:B------:R-:W-:Y:S01]  /*1fe00*/  IMAD R13, R115, UR5, R13 ;  /* 0x00000005730d7c24 */ /* 0x000fe2000f8e020d */
[----:B------:R-:W-:Y:S02]  /*1fe10*/  ULDC.64 UR4, c[0x0][0xb40] ;  /* 0x0002d00000047ab9 */ /* 0x000fe40000000a00 */
[----:B------:R-:W-:Y:S02]  /*1fe20*/  IMAD R2, R2, UR4, RZ ;  /* 0x0000000402027c24 */ /* 0x000fe4000f8e02ff */
[----:B------:R-:W-:-:S04]  /*1fe30*/  IMAD.WIDE.U32 R12, R11, UR4, R12 ;  /* 0x000000040b0c7c25 */ /* 0x000fc8000f8e000c */
[----:B------:R-:W-:Y:S01]  /*1fe40*/  IMAD R2, R11, UR5, R2 ;  /* 0x000000050b027c24 */ /* 0x000fe2000f8e0202 */
[----:B------:R-:W-:Y:S01]  /*1fe50*/  ULDC.64 UR4, c[0x0][0xb48] ;  /* 0x0002d20000047ab9 */ /* 0x000fe20000000a00 */
[----:B------:R-:W-:Y:S02]  /*1fe60*/  SHF.R.S32.HI R11, RZ, 0x1f, R14 ;  /* 0x0000001fff0b7819 */ /* 0x000fe4000001140e */
[----:B------:R-:W-:Y:S01]  /*1fe70*/  IMAD.IADD R13, R13, 0x1, R2 ;  /* 0x000000010d0d7824 */ /* 0x000fe200078e0202 */
[----:B------:R-:W-:Y:S01]  /*1fe80*/  IADD3 R2, -R14, RZ, RZ ;  /* 0x000000ff0e027210 */ /* 0x000fe20007ffe1ff */
[----:B------:R-:W-:-:S04]  /*1fe90*/  IMAD.WIDE.U32 R12, R114, UR4, R12 ;  /* 0x00000004720c7c25 */ /* 0x000fc8000f8e000c */
[----:B------:R-:W-:Y:S01]  /*1fea0*/  IMAD R13, R114, UR5, R13 ;  /* 0x00000005720d7c24 */ /* 0x000fe2000f8e020d */
[----:B------:R-:W-:Y:S01]  /*1feb0*/  ULDC.64 UR4, c[0x0][0xb30] ;  /* 0x0002cc0000047ab9 */ /* 0x000fe20000000a00 */
[----:B------:R-:W-:Y:S02]  /*1fec0*/  IMAD R2, R112, R2, R74 ;  /* 0x0000000270027224 */ /* 0x000fe400078e024a */
[----:B------:R-:W-:Y:S02]  /*1fed0*/  IMAD R11, R11, UR4, RZ ;  /* 0x000000040b0b7c24 */ /* 0x000fe4000f8e02ff */
[----:B------:R-:W-:-:S04]  /*1fee0*/  IMAD.WIDE.U32 R12, R14, UR4, R12 ;  /* 0x000000040e0c7c25 */ /* 0x000fc8000f8e000c */
[----:B------:R-:W-:Y:S01]  /*1fef0*/  IMAD R11, R14, UR5, R11 ;  /* 0x000000050e0b7c24 */ /* 0x000fe2000f8e020b */
[----:B------:R-:W-:Y:S01]  /*1ff00*/  ULDC.64 UR4, c[0x0][0xb28] ;  /* 0x0002ca0000047ab9 */ /* 0x000fe20000000a00 */
[----:B------:R-:W-:Y:S02]  /*1ff10*/  VIADD R14, R22, 0x38820 ;  /* 0x00038820160e7836 */ /* 0x000fe40000000000 */
[----:B------:R-:W-:Y:S01]  /*1ff20*/  IMAD.IADD R13, R13, 0x1, R11 ;  /* 0x000000010d0d7824 */ /* 0x000fe200078e020b */
[----:B------:R-:W-:Y:S02]  /*1ff30*/  SHF.R.S32.HI R11, RZ, 0x1f, R2 ;  /* 0x0000001fff0b7819 */ /* 0x000fe40000011402 */
[----:B------:R-:W-:Y:S01]  /*1ff40*/  PRMT R14, RZ, 0x654, R14 ;  /* 0x00000654ff0e7816 */ /* 0x000fe2000000000e */
[----:B------:R-:W-:-:S03]  /*1ff50*/  IMAD.WIDE.U32 R12, R2, UR4, R12 ;  /* 0x00000004020c7c25 */ /* 0x000fc6000f8e000c */
[----:B------:R0:W-:Y:S01]  /*1ff60*/  SYNCS.ARRIVE.TRANS64.RED.A1T0 RZ, [R14+URZ], RZ ;  /* 0x000000ff0eff79a7 */ /* 0x0001e2000810043f */
[----:B------:R-:W-:-:S04]  /*1ff70*/  IMAD R11, R11, UR4, RZ ;  /* 0x000000040b0b7c24 */ /* 0x000fc8000f8e02ff */
[----:B------:R-:W-:Y:S01]  /*1ff80*/  IMAD R11, R2, UR5, R11 ;  /* 0x00000005020b7c24 */ /* 0x000fe2000f8e020b */
[----:B------:R-:W-:Y:S02]  /*1ff90*/  ULDC.64 UR4, c[0x0][0xb00] ;  /* 0x0002c00000047ab9 */ /* 0x000fe40000000a00 */
[----:B------:R-:W-:Y:S01]  /*1ffa0*/  LEA R39, P0, R12, UR4, 0x2 ;  /* 0x000000040c277c11 */ /* 0x000fe2000f8010ff */
[----:B------:R-:W-:Y:S01]  /*1ffb0*/  IMAD.IADD R11, R13, 0x1, R11 ;  /* 0x000000010d0b7824 */ /* 0x000fe200078e020b */
[----:B------:R-:W-:-:S04]  /*1ffc0*/  UMOV UR4, 0xffffffff ;  /* 0xffffffff00047882 */ /* 0x000fc80000000000 */
[----:B------:R-:W-:Y:S01]  /*1ffd0*/  LEA.HI.X R40, R12, UR5, R11, 0x2, P0 ;  /* 0x000000050c287c11 */ /* 0x000fe200080f140b */
[----:B0-----:R-:W-:Y:S06]  /*1ffe0*/  BRA.DIV UR4, `(.L_x_519) ;  /* 0x000000fa047c7947 */ /* 0x001fec000b800000 */
[----:B------:R0:W1:Y:S04]  /*1fff0*/  SHFL.IDX PT, R41, R40, RZ, 0x1c1f ;  /* 0x001c1fff28297589 */ /* 0x00006800000e0000 */
[----:B------:R0:W2:Y:S02]  /*20000*/  SHFL.IDX PT, R11, R39, RZ, 0x1c1f ;  /* 0x001c1fff270b7589 */ /* 0x0000a400000e0000 */
.L_x_838:
[----:B------:R-:W-:Y:S01]  /*20010*/  ISETP.GE.AND P0, PT, R36, R0, PT ;  /* 0x000000002400720c */ /* 0x000fe20003f06270 */
[----:B------:R-:W-:-:S12]  /*20020*/  BSSY B1, `(.L_x_520) ;  /* 0x00000f5000017945 */ /* 0x000fd80003800000 */
[----:B------:R-:W-:Y:S05]  /*20030*/  @P0 BRA `(.L_x_521) ;  /* 0x0000000c00cc0947 */ /* 0x000fea0003800000 */
[----:B------:R-:W3:Y:S01]  /*20040*/  LDL R14, [R1+0x90] ;  /* 0x00009000010e7983 */ /* 0x000ee20000100800 */
[----:B------:R-:W-:-:S03]  /*20050*/  ULDC UR4, c[0x0][0xac8] ;  /* 0x0002b20000047ab9 */ /* 0x000fc60000000800 */
[----:B------:R-:W4:Y:S04]  /*20060*/  LDL R110, [R1+0x10c] ;  /* 0x00010c00016e7983 */ /* 0x000f280000100800 */
[----:B------:R-:W5:Y:S04]  /*20070*/  LDL R112, [R1+0x18c] ;  /* 0x00018c0001707983 */ /* 0x000f680000100800 */
        /* <DEDUP_REMOVED lines=14> */
[----:B------:R-:W5:Y:S01]  /*20160*/  LDL R119, [R1+0x148] ;  /* 0x0001480001777983 */ /* 0x000f620000100800 */
[----:B---3--:R-:W-:-:S13]  /*20170*/  ISETP.GE.AND P0, PT, R14, UR4, PT ;  /* 0x000000040e007c0c */ /* 0x008fda000bf06270 */
[----:B--2---:R-:W-:Y:S01]  /*20180*/  @!P0 MOV R12, R11 ;  /* 0x0000000b000c8202 */ /* 0x004fe20000000f00 */
[----:B-1----:R-:W-:Y:S02]  /*20190*/  @!P0 IMAD.MOV.U32 R13, RZ, RZ, R41 ;  /* 0x000000ffff0d8224 */ /* 0x002fe400078e0029 */
[----:B------:R-:W-:Y:S02]  /*201a0*/  @!P0 IMAD.MOV.U32 R15, RZ, RZ, R205 ;  /* 0x000000ffff0f8224 */ /* 0x000fe400078e00cd */
[----:B------:R-:W-:-:S04]  /*201b0*/  @!P0 IMAD.WIDE R12, R14, 0x4, R12 ;  /* 0x000000040e0c8825 */ /* 0x000fc800078e020c */
[----:B------:R-:W-:-:S05]  /*201c0*/  @!P0 IMAD.MOV.U32 R14, RZ, RZ, R207 ;  /* 0x000000ffff0e8224 */ /* 0x000fca00078e00cf */
[----:B------:R1:W-:Y:S01]  /*201d0*/  @!P0 ST.E.64 desc[UR42][R12.64], R14 ;  /* 0x0000000e0c008985 */ /* 0x0003e2000c101b2a */
[----:B----4-:R-:W-:-:S13]  /*201e0*/  ISETP.GE.AND P0, PT, R110, UR4, PT ;  /* 0x000000046e007c0c */ /* 0x010fda000bf06270 */
[C---:B-1----:R-:W-:Y:S01]  /*201f0*/  @!P0 LEA R12, P1, R110.reuse, R11, 0x2 ;  /* 0x0000000b6e0c8211 */ /* 0x042fe200078210ff */
[----:B------:R-:W-:Y:S01]  /*20200*/  @!P0 IMAD.MOV.U32 R15, RZ, RZ, R206 ;  /* 0x000000ffff0f8224 */ /* 0x000fe200078e00ce */
[----:B------:R-:W-:Y:S02]  /*20210*/  @!P0 MOV R14, R208 ;  /* 0x000000d0000e8202 */ /* 0x000fe40000000f00 */
[----:B-----5:R-:W-:Y:S02]  /*20220*/  @!P0 LEA.HI.X R13, R110, R41, R112, 0x2, P1 ;  /* 0x000000296e0d8211 */ /* 0x020fe400008f1470 */
[----:B------:R-:W2:Y:S04]  /*20230*/  LDL R110, [R1+0xf4] ;  /* 0x0000f400016e7983 */ /* 0x000ea80000100800 */
[----:B------:R1:W-:Y:S01]  /*20240*/  @!P0 ST.E.64 desc[UR42][R12.64], R14 ;  /* 0x0000000e0c008985 */ /* 0x0003e2000c101b2a */
[----:B------:R-:W-:-:S02]  /*20250*/  ISETP.GE.AND P0, PT, R104, UR4, PT ;  /* 0x0000000468007c0c */ /* 0x000fc4000bf06270 */
[----:B------:R-:W-:Y:S01]  /*20260*/  ISETP.GE.AND P1, PT, R2, UR4, PT ;  /* 0x0000000402007c0c */ /* 0x000fe2000bf26270 */
[----:B------:R-:W3:Y:S10]  /*20270*/  LDL R112, [R1+0xe0] ;  /* 0x0000e00001707983 */ /* 0x000ef40000100800 */
[----:B-1----:R-:W-:Y:S01]  /*20280*/  @!P0 LEA R12, P2, R104, R11, 0x2 ;  /* 0x0000000b680c8211 */ /* 0x002fe200078410ff */
[----:B------:R-:W-:-:S02]  /*20290*/  @!P0 IMAD.MOV.U32 R14, RZ, RZ, R203 ;  /* 0x000000ffff0e8224 */ /* 0x000fc400078e00cb */
[----:B------:R-:W-:Y:S01]  /*202a0*/  @!P0 IMAD.MOV.U32 R15, RZ, RZ, R201 ;  /* 0x000000ffff0f8224 */ /* 0x000fe200078e00c9 */
[----:B------:R-:W-:Y:S02]  /*202b0*/  @!P0 LEA.HI.X R13, R104, R41, R111, 0x2, P2 ;  /* 0x00000029680d8211 */ /* 0x000fe400010f146f */
[----:B------:R-:W4:Y:S04]  /*202c0*/  LDL R104, [R1+0xf0] ;  /* 0x0000f00001687983 */ /* 0x000f280000100800 */
[----:B------:R1:W-:Y:S01]  /*202d0*/  @!P0 ST.E.64 desc[UR42][R12.64], R14 ;  /* 0x0000000e0c008985 */ /* 0x0003e2000c101b2a */
[----:B------:R-:W-:-:S03]  /*202e0*/  ISETP.GE.AND P0, PT, R102, UR4, PT ;  /* 0x0000000466007c0c */ /* 0x000fc6000bf06270 */
[----:B------:R-:W5:Y:S01]  /*202f0*/  LDL R111, [R1+0x174] ;  /* 0x00017400016f7983 */ /* 0x000f620000100800 */
[----:B-1----:R-:W-:-:S04]  /*20300*/  @!P1 LEA R12, P2, R2, R11, 0x2 ;  /* 0x0000000b020c9211 */ /* 0x002fc800078410ff */
[----:B------:R-:W-:Y:S02]  /*20310*/  @!P1 LEA.HI.X R13, R2, R41, R109, 0x2, P2 ;  /* 0x00000029020d9211 */ /* 0x000fe400010f146d */
[----:B------:R-:W3:Y:S01]  /*20320*/  LDL R2, [R1+0xec] ;  /* 0x0000ec0001027983 */ /* 0x000ee20000100800 */
[----:B------:R-:W-:Y:S01]  /*20330*/  @!P1 MOV R14, R204 ;  /* 0x000000cc000e9202 */ /* 0x000fe20000000f00 */
[----:B------:R-:W-:Y:S02]  /*20340*/  @!P1 IMAD.MOV.U32 R15, RZ, RZ, R202 ;  /* 0x000000ffff0f9224 */ /* 0x000fe400078e00ca */
[----:B------:R-:W3:Y:S04]  /*20350*/  LDL R109, [R1+0x170] ;  /* 0x00017000016d7983 */ /* 0x000ee80000100800 */
[----:B------:R1:W-:Y:S02]  /*20360*/  @!P1 ST.E.64 desc[UR42][R12.64], R14 ;  /* 0x0000000e0c009985 */ /* 0x0003e4000c101b2a */
[----:B-1----:R-:W-:-:S04]  /*20370*/  @!P0 LEA R12, P2, R102, R11, 0x2 ;  /* 0x0000000b660c8211 */ /* 0x002fc800078410ff */
[----:B------:R-:W-:Y:S02]  /*20380*/  @!P0 LEA.HI.X R13, R102, R41, R107, 0x2, P2 ;  /* 0x00000029660d8211 */ /* 0x000fe400010f146b */
[----:B------:R-:W3:Y:S01]  /*20390*/  LDL R107, [R1+0x16c] ;  /* 0x00016c00016b7983 */ /* 0x000ee20000100800 */
[----:B------:R-:W-:Y:S01]  /*203a0*/  ISETP.GE.AND P1, PT, R37, UR4, PT ;  /* 0x0000000425007c0c */ /* 0x000fe2000bf26270 */
[----:B------:R-:W-:Y:S02]  /*203b0*/  @!P0 IMAD.MOV.U32 R14, RZ, RZ, R199 ;  /* 0x000000ffff0e8224 */ /* 0x000fe400078e00c7 */
[----:B------:R-:W-:Y:S01]  /*203c0*/  @!P0 IMAD.MOV.U32 R15, RZ, RZ, R197 ;  /* 0x000000ffff0f8224 */ /* 0x000fe200078e00c5 */
[----:B------:R-:W3:Y:S04]  /*203d0*/  LDL R102, [R1+0xe4] ;  /* 0x0000e40001667983 */ /* 0x000ee80000100800 */
[----:B------:R1:W-:Y:S01]  /*203e0*/  @!P0 ST.E.64 desc[UR42][R12.64], R14 ;  /* 0x0000000e0c008985 */ /* 0x0003e2000c101b2a */
[----:B------:R-:W-:-:S04]  /*203f0*/  ISETP.GE.AND P0, PT, R106, UR4, PT ;  /* 0x000000046a007c0c */ /* 0x000fc8000bf06270 */
[C---:B-1----:R-:W-:Y:S01]  /*20400*/  @!P1 LEA R12, P2, R37.reuse, R11, 0x2 ;  /* 0x0000000b250c9211 */ /* 0x042fe200078410ff */
[----:B------:R-:W-:Y:S01]  /*20410*/  @!P1 IMAD.MOV.U32 R15, RZ, RZ, R198 ;  /* 0x000000ffff0f9224 */ /* 0x000fe200078e00c6 */
[----:B------:R-:W-:Y:S02]  /*20420*/  @!P1 MOV R14, R200 ;  /* 0x000000c8000e9202 */ /* 0x000fe40000000f00 */
[----:B------:R-:W-:Y:S02]  /*20430*/  @!P1 LEA.HI.X R13, R37, R41, R74, 0x2, P2 ;  /* 0x00000029250d9211 */ /* 0x000fe400010f144a */
[----:B------:R-:W3:Y:S04]  /*20440*/  LDL R37, [R1+0x168] ;  /* 0x0001680001257983 */ /* 0x000ee80000100800 */
[----:B------:R1:W-:Y:S04]  /*20450*/  @!P1 ST.E.64 desc[UR42][R12.64], R14 ;  /* 0x0000000e0c009985 */ /* 0x0003e8000c101b2a */
[----:B------:R-:W3:Y:S01]  /*20460*/  LDL R74, [R1+0xdc] ;  /* 0x0000dc00014a7983 */ /* 0x000ee20000100800 */
[----:B-1----:R-:W-:Y:S01]  /*20470*/  @!P0 LEA R12, P2, R106, R11, 0x2 ;  /* 0x0000000b6a0c8211 */ /* 0x002fe200078410ff */
[----:B------:R-:W-:-:S02]  /*20480*/  @!P0 IMAD.MOV.U32 R14, RZ, RZ, R195 ;  /* 0x000000ffff0e8224 */ /* 0x000fc400078e00c3 */
[----:B------:R-:W-:Y:S01]  /*20490*/  @!P0 IMAD.MOV.U32 R15, RZ, RZ, R193 ;  /* 0x000000ffff0f8224 */ /* 0x000fe200078e00c1 */
[----:B------:R-:W-:Y:S02]  /*204a0*/  @!P0 LEA.HI.X R13, R106, R41, R114, 0x2, P2 ;  /* 0x000000296a0d8211 */ /* 0x000fe400010f1472 */
[----:B------:R-:W3:Y:S04]  /*204b0*/  LDL R106, [R1+0x164] ;  /* 0x00016400016a7983 */ /* 0x000ee80000100800 */
[----:B------:R1:W-:Y:S04]  /*204c0*/  @!P0 ST.E.64 desc[UR42][R12.64], R14 ;  /* 0x0000000e0c008985 */ /* 0x0003e8000c101b2a */
[----:B------:R-:W3:Y:S01]  /*204d0*/  LDL R114, [R1+0xd8] ;  /* 0x0000d80001727983 */ /* 0x000ee20000100800 */
[----:B--2---:R-:W-:-:S13]  /*204e0*/  ISETP.GE.AND P1, PT, R110, UR4, PT ;  /* 0x000000046e007c0c */ /* 0x004fda000bf26270 */
[----:B-1----:R-:W-:Y:S01]  /*204f0*/  @!P1 LEA R12, P2, R110, R11, 0x2 ;  /* 0x0000000b6e0c9211 */ /* 0x002fe200078410ff */
[----:B------:R-:W-:Y:S01]  /*20500*/  @!P1 IMAD.MOV.U32 R15, RZ, RZ, R194 ;  /* 0x000000ffff0f9224 */ /* 0x000fe200078e00c2 */
[----:B------:R-:W-:Y:S02]  /*20510*/  @!P1 MOV R14, R196 ;  /* 0x000000c4000e9202 */ /* 0x000fe40000000f00 */
[----:B----4-:R-:W-:Y:S02]  /*20520*/  ISETP.GE.AND P0, PT, R104, UR4, PT ;  /* 0x0000000468007c0c */ /* 0x010fe4000bf06270 */
[----:B-----5:R-:W-:Y:S02]  /*20530*/  @!P1 LEA.HI.X R13, R110, R41, R111, 0x2, P2 ;  /* 0x000000296e0d9211 */ /* 0x020fe400010f146f */
[----:B------:R-:W2:Y:S04]  /*20540*/  LDL R110, [R1+0xd4] ;  /* 0x0000d400016e7983 */ /* 0x000ea80000100800 */
[----:B------:R1:W-:Y:S04]  /*20550*/  @!P1 ST.E.64 desc[UR42][R12.64], R14 ;  /* 0x0000000e0c009985 */ /* 0x0003e8000c101b2a */
[----:B------:R-:W4:Y:S01]  /*20560*/  LDL R111, [R1+0x154] ;  /* 0x00015400016f7983 */ /* 0x000f220000100800 */
[----:B---3--:R-:W-:-:S02]  /*20570*/  ISETP.GE.AND P2, PT, R2, UR4, PT ;  /* 0x0000000402007c0c */ /* 0x008fc4000bf46270 */
[C---:B-1----:R-:W-:Y:S01]  /*20580*/  @!P0 LEA R12, P1, R104.reuse, R11, 0x2 ;  /* 0x0000000b680c8211 */ /* 0x042fe200078210ff */
[----:B------:R-:W-:Y:S02]  /*20590*/  @!P0 IMAD.MOV.U32 R14, RZ, RZ, R191 ;  /* 0x000000ffff0e8224 */ /* 0x000fe400078e00bf */
[----:B------:R-:W-:Y:S01]  /*205a0*/  @!P0 IMAD.MOV.U32 R15, RZ, RZ, R189 ;  /* 0x000000ffff0f8224 */ /* 0x000fe200078e00bd */
[----:B------:R-:W-:Y:S02]  /*205b0*/  @!P0 LEA.HI.X R13, R104, R41, R109, 0x2, P1 ;  /* 0x00000029680d8211 */ /* 0x000fe400008f146d */
[----:B------:R-:W3:Y:S04]  /*205c0*/  LDL R104, [R1+0x15c] ;  /* 0x00015c0001687983 */ /* 0x000ee80000100800 */
[----:B------:R1:W-:Y:S04]  /*205d0*/  @!P0 ST.E.64 desc[UR42][R12.64], R14 ;  /* 0x0000000e0c008985 */ /* 0x0003e8000c101b2a */
[----:B------:R-:W5:Y:S01]  /*205e0*/  LDL R109, [R1+0x150] ;  /* 0x00015000016d7983 */ /* 0x000f620000100800 */
[----:B-1----:R-:W-:-:S04]  /*205f0*/  @!P2 LEA R12, P1, R2, R11, 0x2 ;  /* 0x0000000b020ca211 */ /* 0x002fc800078210ff */
[----:B------:R-:W-:Y:S02]  /*20600*/  @!P2 LEA.HI.X R13, R2, R41, R107, 0x2, P1 ;  /* 0x00000029020da211 */ /* 0x000fe400008f146b */
[----:B------:R-:W4:Y:S01]  /*20610*/  LDL R107, [R1+0xd0] ;  /* 0x0000d000016b7983 */ /* 0x000f220000100800 */
[----:B------:R-:W-:Y:S01]  /*20620*/  ISETP.GE.AND P0, PT, R36, UR4, PT ;  /* 0x0000000424007c0c */ /* 0x000fe2000bf06270 */
[----:B------:R-:W-:Y:S01]  /*20630*/  @!P2 IMAD.MOV.U32 R15, RZ, RZ, R190 ;  /* 0x000000ffff0fa224 */ /* 0x000fe200078e00be */
[----:B------:R-:W-:Y:S01]  /*20640*/  @!P2 MOV R14, R192 ;  /* 0x000000c0000ea202 */ /* 0x000fe20000000f00 */
[----:B------:R-:W5:Y:S01]  /*20650*/  LDL R2, [R1+0xcc] ;  /* 0x0000cc0001027983 */ /* 0x000f620000100800 */
[----:B------:R-:W-:-:S03]  /*20660*/  ISETP.GE.AND P1, PT, R102, UR4, PT ;  /* 0x0000000466007c0c */ /* 0x000fc6000bf26270 */
[----:B------:R1:W-:Y:S01]  /*20670*/  @!P2 ST.E.64 desc[UR42][R12.64], R14 ;  /* 0x0000000e0c00a985 */ /* 0x0003e2000c101b2a */
[----:B------:R-:W-:-:S05]  /*20680*/  ISETP.GE.AND P2, PT, R112, UR4, PT ;  /* 0x0000000470007c0c */ /* 0x000fca000bf46270 */
[----:B-1----:R-:W-:-:S04]  /*20690*/  @!P0 LEA R14, P3, R36, R11, 0x2 ;  /* 0x0000000b240e8211 */ /* 0x002fc800078610ff */
[----:B------:R-:W-:Y:S01]  /*206a0*/  @!P0 LEA.HI.X R15, R36, R41, R37, 0x2, P3 ;  /* 0x00000029240f8211 */ /* 0x000fe200018f1425 */
[----:B------:R-:W-:Y:S02]  /*206b0*/  @!P0 IMAD.MOV.U32 R36, RZ, RZ, R188 ;  /* 0x000000ffff248224 */ /* 0x000fe400078e00bc */
[----:B------:R-:W-:Y:S01]  /*206c0*/  @!P0 IMAD.MOV.U32 R37, RZ, RZ, R186 ;  /* 0x000000ffff258224 */ /* 0x000fe200078e00ba */
[----:B------:R-:W-:Y:S02]  /*206d0*/  ISETP.GE.AND P3, PT, R74, UR4, PT ;  /* 0x000000044a007c0c */ /* 0x000fe4000bf66270 */
[C---:B------:R-:W-:Y:S02]  /*206e0*/  @!P1 LEA R12, P4, R102.reuse, R11, 0x2 ;  /* 0x0000000b660c9211 */ /* 0x040fe400078810ff */
[----:B------:R1:W-:Y:S02]  /*206f0*/  @!P0 ST.E.64 desc[UR42][R14.64], R36 ;  /* 0x000000240e008985 */ /* 0x0003e4000c101b2a */
[----:B------:R-:W-:Y:S01]  /*20700*/  @!P1 LEA.HI.X R13, R102, R41, R106, 0x2, P4 ;  /* 0x00000029660d9211 */ /* 0x000fe200020f146a */
[----:B-1----:R-:W-:Y:S01]  /*20710*/  @!P1 IMAD.MOV.U32 R37, RZ, RZ, R185 ;  /* 0x000000ffff259224 */ /* 0x002fe200078e00b9 */
[----:B------:R-:W-:Y:S01]  /*20720*/  @!P1 MOV R36, R187 ;  /* 0x000000bb00249202 */ /* 0x000fe20000000f00 */
[----:B------:R-:W5:Y:S01]  /*20730*/  LDL R102, [R1+0xc4] ;  /* 0x0000c40001667983 */ /* 0x000f620000100800 */
[----:B------:R-:W-:-:S03]  /*20740*/  @!P2 LEA R14, P4, R112, R11, 0x2 ;  /* 0x0000000b700ea211 */ /* 0x000fc600078810ff */
[----:B------:R1:W-:Y:S01]  /*20750*/  @!P1 ST.E.64 desc[UR42][R12.64], R36 ;  /* 0x000000240c009985 */ /* 0x0003e2000c101b2a */
[----:B------:R-:W-:Y:S02]  /*20760*/  ISETP.GE.AND P0, PT, R114, UR4, PT ;  /* 0x0000000472007c0c */ /* 0x000fe4000bf06270 */
[----:B------:R-:W-:Y:S01]  /*20770*/  @!P2 LEA.HI.X R15, R112, R41, R117, 0x2, P4 ;  /* 0x00000029700fa211 */ /* 0x000fe200020f1475 */
[----:B------:R-:W5:Y:S04]  /*20780*/  LDL R106, [R1+0x14c] ;  /* 0x00014c00016a7983 */ /* 0x000f680000100800 */
[----:B------:R-:W5:Y:S04]  /*20790*/  LDL R112, [R1+0x144] ;  /* 0x0001440001707983 */ /* 0x000f680000100800 */
[----:B------:R-:W5:Y:S01]  /*207a0*/  LDL R117, [R1+0x138] ;  /* 0x0001380001757983 */ /* 0x000f620000100800 */
[----:B-1----:R-:W-:Y:S01]  /*207b0*/  @!P3 LEA R12, P5, R74, R11, 0x2 ;  /* 0x0000000b4a0cb211 */ /* 0x002fe200078a10ff */
[----:B------:R-:W-:-:S02]  /*207c0*/  @!P2 IMAD.MOV.U32 R36, RZ, RZ, R184 ;  /* 0x000000ffff24a224 */ /* 0x000fc400078e00b8 */
[----:B------:R-:W-:-:S05]  /*207d0*/  @!P2 IMAD.MOV.U32 R37, RZ, RZ, R182 ;  /* 0x000000ffff25a224 */ /* 0x000fca00078e00b6 */
[----:B------:R1:W-:Y:S02]  /*207e0*/  @!P2 ST.E.64 desc[UR42][R14.64], R36 ;  /* 0x000000240e00a985 */ /* 0x0003e4000c101b2a */
[----:B-1----:R-:W-:Y:S01]  /*207f0*/  @!P3 MOV R36, R183 ;  /* 0x000000b70024b202 */ /* 0x002fe20000000f00 */
[----:B------:R-:W-:Y:S01]  /*20800*/  @!P3 IMAD.MOV.U32 R37, RZ, RZ, R181 ;  /* 0x000000ffff25b224 */ /* 0x000fe200078e00b5 */
[----:B------:R-:W-:-:S04]  /*20810*/  @!P0 LEA R14, P4, R114, R11, 0x2 ;  /* 0x0000000b720e8211 */ /* 0x000fc800078810ff */
[-C--:B------:R-:W-:Y:S02]  /*20820*/  @!P0 LEA.HI.X R15, R114, R41.reuse, R116, 0x2, P4 ;  /* 0x00000029720f8211 */ /* 0x080fe400020f1474 */
[----:B------:R-:W5:Y:S04]  /*20830*/  LDL R116, [R1+0xb8] ;  /* 0x0000b80001747983 */ /* 0x000f680000100800 */
[----:B------:R-:W5:Y:S01]  /*20840*/  LDL R114, [R1+0xb4] ;  /* 0x0000b40001727983 */ /* 0x000f620000100800 */
[----:B--2---:R-:W-:Y:S02]  /*20850*/  ISETP.GE.AND P1, PT, R110, UR4, PT ;  /* 0x000000046e007c0c */ /* 0x004fe4000bf26270 */
[----:B---3--:R-:W-:Y:S02]  /*20860*/  @!P3 LEA.HI.X R13, R74, R41, R104, 0x2, P5 ;  /* 0x000000294a0db211 */ /* 0x008fe400028f1468 */
[----:B------:R-:W2:Y:S04]  /*20870*/  LDL R74, [R1+0xc0] ;  /* 0x0000c000014a7983 */ /* 0x000ea80000100800 */
[----:B------:R-:W3:Y:S04]  /*20880*/  LDL R104, [R1+0xbc] ;  /* 0x0000bc0001687983 */ /* 0x000ee80000100800 */
[----:B------:R1:W-:Y:S01]  /*20890*/  @!P3 ST.E.64 desc[UR42][R12.64], R36 ;  /* 0x000000240c00b985 */ /* 0x0003e2000c101b2a */
[----:B----4-:R-:W-:Y:S01]  /*208a0*/  ISETP.GE.AND P2, PT, R107, UR4, PT ;  /* 0x000000046b007c0c */ /* 0x010fe2000bf46270 */
[----:B-1----:R-:W-:Y:S01]  /*208b0*/  @!P0 IMAD.MOV.U32 R36, RZ, RZ, R180 ;  /* 0x000000ffff248224 */ /* 0x002fe200078e00b4 */
[----:B------:R-:W-:Y:S01]  /*208c0*/  @!P1 LEA R12, P5, R110, R11, 0x2 ;  /* 0x0000000b6e0c9211 */ /* 0x000fe200078a10ff */
[----:B------:R-:W-:-:S03]  /*208d0*/  @!P0 IMAD.MOV.U32 R37, RZ, RZ, R178 ;  /* 0x000000ffff258224 */ /* 0x000fc600078e00b2 */
[----:B------:R-:W-:Y:S02]  /*208e0*/  @!P1 LEA.HI.X R13, R110, R41, R111, 0x2, P5 ;  /* 0x000000296e0d9211 */ /* 0x000fe400028f146f */
[----:B------:R-:W4:Y:S04]  /*208f0*/  LDL R110, [R1+0x140] ;  /* 0x00014000016e7983 */ /* 0x000f280000100800 */
[----:B------:R1:W-:Y:S01]  /*20900*/  @!P0 ST.E.64 desc[UR42][R14.64], R36 ;  /* 0x000000240e008985 */ /* 0x0003e2000c101b2a */
[----:B-----5:R-:W-:-:S03]  /*20910*/  ISETP.GE.AND P3, PT, R2, UR4, PT ;  /* 0x0000000402007c0c */ /* 0x020fc6000bf66270 */
[----:B------:R-:W5:Y:S01]  /*20920*/  LDL R111, [R1+0xb0] ;  /* 0x0000b000016f7983 */ /* 0x000f620000100800 */
[----:B-1----:R-:W-:-:S04]  /*20930*/  @!P2 LEA R14, P4, R107, R11, 0x2 ;  /* 0x0000000b6b0ea211 */ /* 0x002fc800078810ff */
[----:B------:R-:W-:Y:S02]  /*20940*/  @!P2 LEA.HI.X R15, R107, R41, R109, 0x2, P4 ;  /* 0x000000296b0fa211 */ /* 0x000fe400020f146d */
[----:B------:R-:W5:Y:S01]  /*20950*/  LDL R107, [R1+0x13c] ;  /* 0x00013c00016b7983 */ /* 0x000f620000100800 */
[----:B------:R-:W-:Y:S01]  /*20960*/  @!P1 MOV R36, R179 ;  /* 0x000000b300249202 */ /* 0x000fe20000000f00 */
[----:B------:R-:W-:Y:S01]  /*20970*/  @!P1 IMAD.MOV.U32 R37, RZ, RZ, R177 ;  /* 0x000000ffff259224 */ /* 0x000fe200078e00b1 */
[----:B------:R-:W-:Y:S01]  /*20980*/  ISETP.GE.AND P0, PT, R115, UR4, PT ;  /* 0x0000000473007c0c */ /* 0x000fe2000bf06270 */
[----:B------:R-:W5:Y:S04]  /*20990*/  LDL R109, [R1+0xac] ;  /* 0x0000ac00016d7983 */ /* 0x000f680000100800 */
[----:B------:R1:W-:Y:S01]  /*209a0*/  @!P1 ST.E.64 desc[UR42][R12.64], R36 ;  /* 0x000000240c009985 */ /* 0x0003e2000c101b2a */
[----:B------:R-:W-:Y:S01]  /*209b0*/  ISETP.GE.AND P1, PT, R102, UR4, PT ;  /* 0x0000000466007c0c */ /* 0x000fe2000bf26270 */
[----:B-1----:R-:W-:-:S02]  /*209c0*/  @!P2 IMAD.MOV.U32 R36, RZ, RZ, R176 ;  /* 0x000000ffff24a224 */ /* 0x002fc400078e00b0 */
[----:B------:R-:W-:Y:S01]  /*209d0*/  @!P2 IMAD.MOV.U32 R37, RZ, RZ, R174 ;  /* 0x000000ffff25a224 */ /* 0x000fe200078e00ae */
[----:B------:R-:W-:-:S04]  /*209e0*/  @!P3 LEA R12, P5, R2, R11, 0x2 ;  /* 0x0000000b020cb211 */ /* 0x000fc800078a10ff */
[----:B------:R1:W-:Y:S01]  /*209f0*/  @!P2 ST.E.64 desc[UR42][R14.64], R36 ;  /* 0x000000240e00a985 */ /* 0x0003e2000c101b2a */
[----:B------:R-:W-:-:S03]  /*20a00*/  @!P3 LEA.HI.X R13, R2, R41, R106, 0x2, P5 ;  /* 0x00000029020db211 */ /* 0x000fc600028f146a */
[----:B------:R-:W5:Y:S01]  /*20a10*/  LDL R106, [R1+0xa8] ;  /* 0x0000a800016a7983 */ /* 0x000f620000100800 */
[----:B-1----:R-:W-:Y:S01]  /*20a20*/  @!P3 MOV R14, R175 ;  /* 0x000000af000eb202 */ /* 0x002fe20000000f00 */
[----:B------:R-:W-:Y:S01]  /*20a30*/  @!P3 IMAD.MOV.U32 R15, RZ, RZ, R169 ;  /* 0x000000ffff0fb224 */ /* 0x000fe200078e00a9 */
[----:B------:R-:W-:-:S04]  /*20a40*/  @!P0 LEA R36, P5, R115, R11, 0x2 ;  /* 0x0000000b73248211 */ /* 0x000fc800078a10ff */
[----:B------:R1:W-:Y:S01]  /*20a50*/  @!P3 ST.E.64 desc[UR42][R12.64], R14 ;  /* 0x0000000e0c00b985 */ /* 0x0003e2000c101b2a */
[----:B------:R-:W-:Y:S02]  /*20a60*/  @!P0 LEA.HI.X R37, R115, R41, R119, 0x2, P5 ;  /* 0x0000002973258211 */ /* 0x000fe400028f1477 */
[C---:B------:R-:W-:Y:S01]  /*20a70*/  @!P1 LEA R2, P3, R102.reuse, R11, 0x2 ;  /* 0x0000000b66029211 */ /* 0x040fe200078610ff */
[----:B------:R-:W5:Y:S01]  /*20a80*/  LDL R115, [R1+0x134] ;  /* 0x0001340001737983 */ /* 0x000f620000100800 */
[----:B-1----:R-:W-:Y:S02]  /*20a90*/  @!P0 IMAD.MOV.U32 R12, RZ, RZ, R153 ;  /* 0x000000ffff0c8224 */ /* 0x002fe400078e0099 */
[----:B------:R-:W-:Y:S01]  /*20aa0*/  @!P0 IMAD.MOV.U32 R13, RZ, RZ, R3 ;  /* 0x000000ffff0d8224 */ /* 0x000fe200078e0003 */
[----:B------:R-:W-:Y:S02]  /*20ab0*/  @!P1 LEA.HI.X R3, R102, R41, R112, 0x2, P3 ;  /* 0x0000002966039211 */ /* 0x000fe400018f1470 */
[----:B------:R-:W5:Y:S04]  /*20ac0*/  LDL R112, [R1+0x130] ;  /* 0x0001300001707983 */ /* 0x000f680000100800 */
[----:B------:R1:W-:Y:S04]  /*20ad0*/  @!P0 ST.E.64 desc[UR42][R36.64], R12 ;  /* 0x0000000c24008985 */ /* 0x0003e8000c101b2a */
[----:B------:R-:W5:Y:S01]  /*20ae0*/  LDL R102, [R1+0xa4] ;  /* 0x0000a40001667983 */ /* 0x000f620000100800 */
[----:B-1----:R-:W-:Y:S01]  /*20af0*/  @!P1 MOV R12, R147 ;  /* 0x00000093000c9202 */ /* 0x002fe20000000f00 */
[----:B------:R-:W-:-:S02]  /*20b00*/  @!P1 IMAD.MOV.U32 R13, RZ, RZ, R54 ;  /* 0x000000ffff0d9224 */ /* 0x000fc400078e0036 */
[----:B------:R-:W5:Y:S04]  /*20b10*/  LDL R37, [R1+0x98] ;  /* 0x0000980001257983 */ /* 0x000f680000100800 */
[----:B------:R1:W-:Y:S04]  /*20b20*/  @!P1 ST.E.64 desc[UR42][R2.64], R12 ;  /* 0x0000000c02009985 */ /* 0x0003e8000c101b2a */
[----:B------:R-:W5:Y:S04]  /*20b30*/  LDL R54, [R1+0x9c] ;  /* 0x00009c0001367983 */ /* 0x000f680000100800 */
[----:B------:R-:W5:Y:S01]  /*20b40*/  LDL R36, [R1+0x94] ;  /* 0x0000940001247983 */ /* 0x000f620000100800 */
[----:B--2---:R-:W-:-:S02]  /*20b50*/  ISETP.GE.AND P2, PT, R74, UR4, PT ;  /* 0x000000044a007c0c */ /* 0x004fc4000bf46270 */
[----:B---3--:R-:W-:-:S11]  /*20b60*/  ISETP.GE.AND P4, PT, R104, UR4, PT ;  /* 0x0000000468007c0c */ /* 0x008fd6000bf86270 */
[-C--:B------:R-:W-:Y:S02]  /*20b70*/  @!P2 LEA R14, P3, R74, R11.reuse, 0x2 ;  /* 0x0000000b4a0ea211 */ /* 0x080fe400078610ff */
[----:B-1----:R-:W-:Y:S02]  /*20b80*/  @!P4 LEA R2, P5, R104, R11, 0x2 ;  /* 0x0000000b6802c211 */ /* 0x002fe400078a10ff */
[-C--:B----4-:R-:W-:Y:S02]  /*20b90*/  @!P2 LEA.HI.X R15, R74, R41.reuse, R110, 0x2, P3 ;  /* 0x000000294a0fa211 */ /* 0x090fe400018f146e */
[----:B------:R-:W2:Y:S04]  /*20ba0*/  LDL R110, [R1+0x12c] ;  /* 0x00012c00016e7983 */ /* 0x000ea80000100800 */
[----:B------:R-:W3:Y:S04]  /*20bb0*/  LDL R74, [R1+0xa0] ;  /* 0x0000a000014a7983 */ /* 0x000ee80000100800 */
[----:B------:R1:W-:Y:S01]  /*20bc0*/  @!P2 ST.E.64 desc[UR42][R14.64], R4 ;  /* 0x000000040e00a985 */ /* 0x0003e2000c101b2a */
[----:B-----5:R-:W-:Y:S01]  /*20bd0*/  @!P4 LEA.HI.X R3, R104, R41, R107, 0x2, P5 ;  /* 0x000000296803c211 */ /* 0x020fe200028f146b */
[----:B-1----:R-:W-:-:S02]  /*20be0*/  @!P4 IMAD.MOV.U32 R5, RZ, RZ, R57 ;  /* 0x000000ffff05c224 */ /* 0x002fc400078e0039 */
[----:B------:R-:W4:Y:S04]  /*20bf0*/  LDL R107, [R1+0x128] ;  /* 0x00012800016b7983 */ /* 0x000f280000100800 */
[----:B------:R-:W5:Y:S01]  /*20c00*/  LDL R104, [R1+0x124] ;  /* 0x0001240001687983 */ /* 0x000f620000100800 */
[----:B------:R-:W-:-:S03]  /*20c10*/  @!P4 IMAD.MOV.U32 R4, RZ, RZ, R55 ;  /* 0x000000ffff04c224 */ /* 0x000fc600078e0037 */
[----:B------:R-:W5:Y:S04]  /*20c20*/  LDL R57, [R1+0x120] ;  /* 0x0001200001397983 */ /* 0x000f680000100800 */
[----:B------:R-:W5:Y:S04]  /*20c30*/  LDL R55, [R1+0x11c] ;  /* 0x00011c0001377983 */ /* 0x000f680000100800 */
[----:B------:R-:W5:Y:S04]  /*20c40*/  LDL R15, [R1+0x118] ;  /* 0x00011800010f7983 */ /* 0x000f680000100800 */
[----:B------:R-:W5:Y:S01]  /*20c50*/  LDL R14, [R1+0x114] ;  /* 0x00011400010e7983 */ /* 0x000f620000100800 */
[----:B------:R-:W-:-:S02]  /*20c60*/  ISETP.GE.AND P0, PT, R116, UR4, PT ;  /* 0x0000000474007c0c */ /* 0x000fc4000bf06270 */
[----:B------:R-:W-:Y:S02]  /*20c70*/  ISETP.GE.AND P1, PT, R114, UR4, PT ;  /* 0x0000000472007c0c */ /* 0x000fe4000bf26270 */
[----:B------:R-:W-:Y:S01]  /*20c80*/  ISETP.GE.AND P2, PT, R111, UR4, PT ;  /* 0x000000046f007c0c */ /* 0x000fe2000bf46270 */
[----:B------:R1:W-:Y:S01]  /*20c90*/  @!P4 ST.E.64 desc[UR42][R2.64], R4 ;  /* 0x000000040200c985 */ /* 0x0003e2000c101b2a */
[----:B------:R-:W-:-:S07]  /*20ca0*/  ISETP.GE.AND P4, PT, R109, UR4, PT ;  /* 0x000000046d007c0c */ /* 0x000fce000bf86270 */
[----:B------:R-:W-:-:S04]  /*20cb0*/  @!P0 LEA R12, P3, R116, R11, 0x2 ;  /* 0x0000000b740c8211 */ /* 0x000fc800078610ff */
[----:B------:R-:W-:Y:S02]  /*20cc0*/  @!P0 LEA.HI.X R13, R116, R41, R117, 0x2, P3 ;  /* 0x00000029740d8211 */ /* 0x000fe400018f1475 */
[-C--:B-1----:R-:W-:Y:S02]  /*20cd0*/  @!P1 LEA R2, P5, R114, R11.reuse, 0x2 ;  /* 0x0000000b72029211 */ /* 0x082fe400078a10ff */
[----:B------:R-:W-:Y:S01]  /*20ce0*/  ISETP.GE.AND P3, PT, R106, UR4, PT ;  /* 0x000000046a007c0c */ /* 0x000fe2000bf66270 */
[----:B------:R1:W-:Y:S01]  /*20cf0*/  @!P0 ST.E.64 desc[UR42][R12.64], R6 ;  /* 0x000000060c008985 */ /* 0x0003e2000c101b2a */
[----:B------:R-:W-:Y:S02]  /*20d00*/  @!P2 LEA R4, P0, R111, R11, 0x2 ;  /* 0x0000000b6f04a211 */ /* 0x000fe400078010ff */
[----:B------:R-:W-:-:S05]  /*20d10*/  @!P1 LEA.HI.X R3, R114, R41, R115, 0x2, P5 ;  /* 0x0000002972039211 */ /* 0x000fca00028f1473 */
[----:B------:R0:W-:Y:S04]  /*20d20*/  @!P1 ST.E.64 desc[UR42][R2.64], R58 ;  /* 0x0000003a02009985 */ /* 0x0001e8000c101b2a */
[----:B-1----:R-:W-:Y:S02]  /*20d30*/  @!P3 LEA R6, P5, R106, R11, 0x2 ;  /* 0x0000000b6a06b211 */ /* 0x002fe400078a10ff */
[----:B------:R-:W-:Y:S02]  /*20d40*/  @!P2 LEA.HI.X R5, R111, R41, R112, 0x2, P0 ;  /* 0x000000296f05a211 */ /* 0x000fe400000f1470 */
[----:B0-----:R-:W-:Y:S02]  /*20d50*/  @!P4 LEA R2, P1, R109, R11, 0x2 ;  /* 0x0000000b6d02c211 */ /* 0x001fe400078210ff */
[----:B------:R-:W-:Y:S01]  /*20d60*/  ISETP.GE.AND P0, PT, R102, UR4, PT ;  /* 0x0000000466007c0c */ /* 0x000fe2000bf06270 */
[----:B------:R0:W-:-:S12]  /*20d70*/  @!P2 ST.E.64 desc[UR42][R4.64], R8 ;  /* 0x000000080400a985 */ /* 0x0001d8000c101b2a */
[----:B0-----:R-:W-:Y:S02]  /*20d80*/  @!P0 LEA R4, P2, R102, R11, 0x2 ;  /* 0x0000000b66048211 */ /* 0x001fe400078410ff */
[----:B--2---:R-:W-:Y:S02]  /*20d90*/  @!P4 LEA.HI.X R3, R109, R41, R110, 0x2, P1 ;  /* 0x000000296d03c211 */ /* 0x004fe400008f146e */
[----:B---3--:R-:W-:-:S03]  /*20da0*/  ISETP.GE.AND P1, PT, R74, UR4, PT ;  /* 0x000000044a007c0c */ /* 0x008fc6000bf26270 */
[----:B------:R0:W-:Y:S01]  /*20db0*/  @!P4 ST.E.64 desc[UR42][R2.64], R62 ;  /* 0x0000003e0200c985 */ /* 0x0001e2000c101b2a */
[----:B------:R-:W-:Y:S02]  /*20dc0*/  ISETP.GE.AND P4, PT, R54, UR4, PT ;  /* 0x0000000436007c0c */ /* 0x000fe4000bf86270 */
[----:B0-----:R-:W-:Y:S01]  /*20dd0*/  @!P3 MOV R2, R10 ;  /* 0x0000000a0002b202 */ /* 0x001fe20000000f00 */
[----:B------:R-:W-:Y:S01]  /*20de0*/  @!P3 IMAD.MOV.U32 R3, RZ, RZ, R20 ;  /* 0x000000ffff03b224 */ /* 0x000fe200078e0014 */
[-C--:B----4-:R-:W-:Y:S02]  /*20df0*/  @!P3 LEA.HI.X R7, R106, R41.reuse, R107, 0x2, P5 ;  /* 0x000000296a07b211 */ /* 0x090fe400028f146b */
[----:B------:R-:W-:Y:S02]  /*20e00*/  ISETP.GE.AND P5, PT, R37, UR4, PT ;  /* 0x0000000425007c0c */ /* 0x000fe4000bfa6270 */
[----:B-----5:R-:W-:Y:S01]  /*20e10*/  @!P0 LEA.HI.X R5, R102, R41, R104, 0x2, P2 ;  /* 0x0000002966058211 */ /* 0x020fe200010f1468 */
[----:B------:R0:W-:Y:S01]  /*20e20*/  @!P3 ST.E.64 desc[UR42][R6.64], R2 ;  /* 0x000000020600b985 */ /* 0x0001e2000c101b2a */
[----:B------:R-:W-:-:S03]  /*20e30*/  ISETP.GE.AND P3, PT, R36, UR4, PT ;  /* 0x0000000424007c0c */ /* 0x000fc6000bf66270 */
[----:B------:R1:W-:Y:S01]  /*20e40*/  @!P0 ST.E.64 desc[UR42][R4.64], R66 ;  /* 0x0000004204008985 */ /* 0x0003e2000c101b2a */
[-C--:B0-----:R-:W-:Y:S02]  /*20e50*/  @!P1 LEA R2, P2, R74, R11.reuse, 0x2 ;  /* 0x0000000b4a029211 */ /* 0x081fe400078410ff */
[----:B------:R-:W-:Y:S02]  /*20e60*/  @!P4 LEA R6, P0, R54, R11, 0x2 ;  /* 0x0000000b3606c211 */ /* 0x000fe400078010ff */
[-C--:B------:R-:W-:Y:S01]  /*20e70*/  @!P1 LEA.HI.X R3, R74, R41.reuse, R57, 0x2, P2 ;  /* 0x000000294a039211 */ /* 0x080fe200010f1439 */
[----:B-1----:R-:W-:Y:S02]  /*20e80*/  @!P1 IMAD.MOV.U32 R4, RZ, RZ, R21 ;  /* 0x000000ffff049224 */ /* 0x002fe400078e0015 */
[----:B------:R-:W-:Y:S01]  /*20e90*/  @!P1 IMAD.MOV.U32 R5, RZ, RZ, R24 ;  /* 0x000000ffff059224 */ /* 0x000fe200078e0018 */
[----:B------:R-:W-:-:S04]  /*20ea0*/  @!P4 LEA.HI.X R7, R54, R41, R55, 0x2, P0 ;  /* 0x000000293607c211 */ /* 0x000fc800000f1437 */
[----:B------:R0:W-:Y:S01]  /*20eb0*/  @!P1 ST.E.64 desc[UR42][R2.64], R4 ;  /* 0x0000000402009985 */ /* 0x0001e2000c101b2a */
[----:B------:R-:W-:-:S03]  /*20ec0*/  @!P3 IMAD.MOV.U32 R8, RZ, RZ, R73 ;  /* 0x000000ffff08b224 */ /* 0x000fc600078e0049 */
[----:B------:R1:W-:Y:S01]  /*20ed0*/  @!P4 ST.E.64 desc[UR42][R6.64], R70 ;  /* 0x000000460600c985 */ /* 0x0003e2000c101b2a */
[----:B------:R-:W-:Y:S01]  /*20ee0*/  @!P3 IMAD.MOV.U32 R9, RZ, RZ, R76 ;  /* 0x000000ffff09b224 */ /* 0x000fe200078e004c */
[CC--:B0-----:R-:W-:Y:S02]  /*20ef0*/  @!P5 LEA R2, P1, R37.reuse, R11.reuse, 0x2 ;  /* 0x0000000b2502d211 */ /* 0x0c1fe400078210ff */
[C---:B------:R-:W-:Y:S02]  /*20f00*/  @!P3 LEA R4, P2, R36.reuse, R11, 0x2 ;  /* 0x0000000b2404b211 */ /* 0x040fe400078410ff */
[----:B------:R-:W-:Y:S01]  /*20f10*/  @!P5 LEA.HI.X R3, R37, R41, R15, 0x2, P1 ;  /* 0x000000292503d211 */ /* 0x000fe200008f140f */
[----:B-1----:R-:W-:Y:S01]  /*20f20*/  @!P5 IMAD.MOV.U32 R7, RZ, RZ, R26 ;  /* 0x000000ffff07d224 */ /* 0x002fe200078e001a */
[----:B------:R-:W-:Y:S02]  /*20f30*/  @!P5 MOV R6, R25 ;  /* 0x000000190006d202 */ /* 0x000fe40000000f00 */
[----:B------:R-:W-:-:S03]  /*20f40*/  @!P3 LEA.HI.X R5, R36, R41, R14, 0x2, P2 ;  /* 0x000000292405b211 */ /* 0x000fc600010f140e */
[----:B------:R3:W-:Y:S04]  /*20f50*/  @!P5 ST.E.64 desc[UR42][R2.64], R6 ;  /* 0x000000060200d985 */ /* 0x0007e8000c101b2a */
[----:B------:R3:W-:Y:S02]  /*20f60*/  @!P3 ST.E.64 desc[UR42][R4.64], R8 ;  /* 0x000000080400b985 */ /* 0x0007e4000c101b2a */
.L_x_521:
[----:B------:R-:W-:Y:S05]  /*20f70*/  BSYNC B1 ;  /* 0x0000000000017941 */ /* 0x000fea0003800000 */
.L_x_520:
[----:B------:R-:W-:-:S03]  /*20f80*/  UMOV UR4, 0xffffffff ;  /* 0xffffffff00047882 */ /* 0x000fc60000000000 */
[----:B------:R-:W-:Y:S05]  /*20f90*/  BRA.DIV UR4, `(.L_x_522) ;  /* 0x000000ea04c87947 */ /* 0x000fea000b800000 */
[----:B0-----:R-:W0:Y:S04]  /*20fa0*/  SHFL.IDX PT, R40, R40, 0x1, 0x1c1f ;  /* 0x003c1f0028287f89 */ /* 0x001e2800000e0000 */
[----:B------:R-:W4:Y:S02]  /*20fb0*/  SHFL.IDX PT, R39, R39, 0x1, 0x1c1f ;  /* 0x003c1f0027277f89 */ /* 0x000f2400000e0000 */
.L_x_842:
[----:B------:R-:W-:-:S13]  /*20fc0*/  ISETP.GE.AND P0, PT, R38, R0, PT ;  /* 0x000000002600720c */ /* 0x000fda0003f06270 */
[----:B------:R-:W-:Y:S05]  /*20fd0*/  @P0 BRA `(.L_x_518) ;  /* 0x00000028005c0947 */ /* 0x000fea0003800000 */
[----:B------:R-:W5:Y:S01]  /*20fe0*/  LDL R63, [R1+0xf4] ;  /* 0x0000f400013f7983 */ /* 0x000f620000100800 */
[----:B------:R-:W-:-:S03]  /*20ff0*/  ULDC UR4, c[0x0][0xac8] ;  /* 0x0002b20000047ab9 */ /* 0x000fc60000000800 */
[----:B------:R-:W4:Y:S04]  /*21000*/  LDL R59, [R1+0xe8] ;  /* 0x0000e800013b7983 */ /* 0x000f280000100800 */
[----:B------:R-:W4:Y:S04]  /*21010*/  LDL R57, [R1+0xe0] ;  /* 0x0000e00001397983 */ /* 0x000f280000100800 */
[----:B------:R-:W4:Y:S04]  /*21020*/  LDL R54, [R1+0xd8] ;  /* 0x0000d80001367983 */ /* 0x000f280000100800 */
[----:B------:R-:W4:Y:S04]  /*21030*/  LDL R37, [R1+0xd4] ;  /* 0x0000d40001257983 */ /* 0x000f280000100800 */
[----:B------:R-:W4:Y:S04]  /*21040*/  LDL R25, [R1+0x160] ;  /* 0x0001600001197983 */ /* 0x000f280000100800 */
[----:B------:R-:W4:Y:S04]  /*21050*/  LDL R21, [R1+0xd0] ;  /* 0x0000d00001157983 */ /* 0x000f280000100800 */
[----:B---3--:R-:W3:Y:S04]  /*21060*/  LDL R7, [R1+0x15c] ;  /* 0x00015c0001077983 */ /* 0x008ee80000100800 */
[----:B------:R-:W3:Y:S04]  /*21070*/  LDL R6, [R1+0x170] ;  /* 0x0001700001067983 */ /* 0x000ee80000100800 */
        /* <DEDUP_REMOVED lines=9> */
[----:B-1----:R-:W3:Y:S04]  /*21110*/  LDL R41, [R1+0x178] ;  /* 0x0001780001297983 */ /* 0x002ee80000100800 */
        /* <DEDUP_REMOVED lines=14> */
[----:B--2---:R-:W2:Y:S04]  /*21200*/  LDL R11, [R1+0x11c] ;  /* 0x00011c00010b7983 */ /* 0x004ea80000100800 */
[----:B------:R-:W2:Y:S04]  /*21210*/  LDL R14, [R1+0xac] ;  /* 0x0000ac00010e7983 */ /* 0x000ea80000100800 */
[----:B------:R-:W2:Y:S04]  /*21220*/  LDL R9, [R1+0xb4] ;  /* 0x0000b40001097983 */ /* 0x000ea80000100800 */
[----:B------:R-:W2:Y:S04]  /*21230*/  LDL R8, [R1+0x94] ;  /* 0x0000940001087983 */ /* 0x000ea80000100800 */
[----:B------:R-:W2:Y:S01]  /*21240*/  LDL R10, [R1+0xa4] ;  /* 0x0000a400010a7983 */ /* 0x000ea20000100800 */
[----:B-----5:R-:W-:Y:S01]  /*21250*/  IMAD.MOV.U32 R102, RZ, RZ, R63 ;  /* 0x000000ffff667224 */ /* 0x020fe200078e003f */
[----:B----4-:R-:W-:Y:S01]  /*21260*/  MOV R63, R59 ;  /* 0x0000003b003f7202 */ /* 0x010fe20000000f00 */
[----:B------:R-:W-:Y:S01]  /*21270*/  IMAD.MOV.U32 R59, RZ, RZ, R57 ;  /* 0x000000ffff3b7224 */ /* 0x000fe200078e0039 */
[----:B------:R-:W-:Y:S01]  /*21280*/  MOV R57, R54 ;  /* 0x0000003600397202 */ /* 0x000fe20000000f00 */
[----:B------:R-:W-:Y:S01]  /*21290*/  IMAD.MOV.U32 R54, RZ, RZ, R37 ;  /* 0x000000ffff367224 */ /* 0x000fe200078e0025 */
[----:B------:R-:W-:Y:S01]  /*212a0*/  MOV R37, R25 ;  /* 0x0000001900257202 */ /* 0x000fe20000000f00 */
[----:B------:R-:W-:-:S02]  /*212b0*/  IMAD.MOV.U32 R25, RZ, RZ, R21 ;  /* 0x000000ffff197224 */ /* 0x000fc400078e0015 */
[----:B---3--:R-:W-:Y:S01]  /*212c0*/  IMAD.MOV.U32 R21, RZ, RZ, R7 ;  /* 0x000000ffff157224 */ /* 0x008fe200078e0007 */
[----:B------:R-:W-:Y:S01]  /*212d0*/  MOV R7, R6 ;  /* 0x0000000600077202 */ /* 0x000fe20000000f00 */
[----:B------:R-:W-:Y:S02]  /*212e0*/  IMAD.MOV.U32 R6, RZ, RZ, R5 ;  /* 0x000000ffff067224 */ /* 0x000fe400078e0005 */
[----:B------:R-:W-:Y:S02]  /*212f0*/  IMAD.MOV.U32 R5, RZ, RZ, R4 ;  /* 0x000000ffff057224 */ /* 0x000fe400078e0004 */
[----:B------:R-:W-:Y:S01]  /*21300*/  IMAD.MOV.U32 R4, RZ, RZ, R3 ;  /* 0x000000ffff047224 */ /* 0x000fe200078e0003 */
[----:B------:R-:W-:Y:S02]  /*21310*/  MOV R3, R2 ;  /* 0x0000000200037202 */ /* 0x000fe40000000f00 */
[----:B------:R-:W3:Y:S01]  /*21320*/  LDL R2, [R1+0x154] ;  /* 0x0001540001027983 */ /* 0x000ee20000100800 */
[----:B------:R-:W-:-:S02]  /*21330*/  IMAD.MOV.U32 R104, RZ, RZ, R66 ;  /* 0x000000ffff687224 */ /* 0x000fc400078e0042 */
[----:B------:R-:W-:Y:S02]  /*21340*/  IMAD.MOV.U32 R66, RZ, RZ, R62 ;  /* 0x000000ffff427224 */ /* 0x000fe400078e003e */
[----:B------:R-:W-:Y:S02]  /*21350*/  IMAD.MOV.U32 R62, RZ, RZ, R58 ;  /* 0x000000ffff3e7224 */ /* 0x000fe400078e003a */
[----:B------:R-:W-:Y:S01]  /*21360*/  IMAD.MOV.U32 R70, RZ, RZ, R66 ;  /* 0x000000ffff467224 */ /* 0x000fe200078e0042 */
[----:B------:R-:W-:Y:S01]  /*21370*/  MOV R106, R67 ;  /* 0x00000043006a7202 */ /* 0x000fe20000000f00 */
[----:B------:R-:W-:Y:S02]  /*21380*/  IMAD.MOV.U32 R67, RZ, RZ, R63 ;  /* 0x000000ffff437224 */ /* 0x000fe400078e003f */
[----:B------:R-:W-:Y:S01]  /*21390*/  IMAD.MOV.U32 R58, RZ, RZ, R55 ;  /* 0x000000ffff3a7224 */ /* 0x000fe200078e0037 */
[----:B------:R-:W-:Y:S01]  /*213a0*/  MOV R63, R59 ;  /* 0x0000003b003f7202 */ /* 0x000fe20000000f00 */
[----:B------:R-:W-:-:S02]  /*213b0*/  IMAD.MOV.U32 R66, RZ, RZ, R62 ;  /* 0x000000ffff427224 */ /* 0x000fc400078e003e */
[----:B------:R-:W-:Y:S02]  /*213c0*/  IMAD.MOV.U32 R55, RZ, RZ, R41 ;  /* 0x000000ffff377224 */ /* 0x000fe400078e0029 */
[----:B------:R-:W-:Y:S01]  /*213d0*/  IMAD.MOV.U32 R62, RZ, RZ, R58 ;  /* 0x000000ffff3e7224 */ /* 0x000fe200078e003a */
[----:B------:R-:W-:Y:S01]  /*213e0*/  ISETP.GE.AND P0, PT, R71, UR4, PT ;  /* 0x0000000447007c0c */ /* 0x000fe2000bf06270 */
[----:B------:R-:W-:Y:S02]  /*213f0*/  IMAD.MOV.U32 R107, RZ, RZ, R70 ;  /* 0x000000ffff6b7224 */ /* 0x000fe400078e0046 */
[----:B------:R-:W-:Y:S02]  /*21400*/  IMAD.MOV.U32 R59, RZ, RZ, R57 ;  /* 0x000000ffff3b7224 */ /* 0x000fe400078e0039 */
[----:B------:R-:W-:Y:S02]  /*21410*/  IMAD.MOV.U32 R41, RZ, RZ, R36 ;  /* 0x000000ffff297224 */ /* 0x000fe400078e0024 */
[----:B------:R-:W-:Y:S01]  /*21420*/  IMAD.MOV.U32 R70, RZ, RZ, R67 ;  /* 0x000000ffff467224 */ /* 0x000fe200078e0043 */
[----:B------:R-:W-:Y:S01]  /*21430*/  MOV R57, R54 ;  /* 0x0000003600397202 */ /* 0x000fe20000000f00 */
[----:B------:R-:W-:-:S02]  /*21440*/  IMAD.MOV.U32 R36, RZ, RZ, R24 ;  /* 0x000000ffff247224 */ /* 0x000fc400078e0018 */
[----:B------:R-:W-:Y:S01]  /*21450*/  IMAD.MOV.U32 R58, RZ, RZ, R55 ;  /* 0x000000ffff3a7224 */ /* 0x000fe200078e0037 */
[----:B------:R-:W-:Y:S01]  /*21460*/  ISETP.GE.AND P1, PT, R114, UR4, PT ;  /* 0x0000000472007c0c */ /* 0x000fe2000bf26270 */
[----:B------:R-:W-:Y:S01]  /*21470*/  IMAD.MOV.U32 R67, RZ, RZ, R66 ;  /* 0x000000ffff437224 */ /* 0x000fe200078e0042 */
[----:B------:R-:W-:Y:S01]  /*21480*/  MOV R66, R63 ;  /* 0x0000003f00427202 */ /* 0x000fe20000000f00 */
[----:B------:R-:W-:Y:S01]  /*21490*/  IMAD.MOV.U32 R55, RZ, RZ, R41 ;  /* 0x000000ffff377224 */ /* 0x000fe200078e0029 */
[----:B------:R-:W4:Y:S01]  /*214a0*/  LDL R24, [R1+0x120] ;  /* 0x0001200001187983 */ /* 0x000f220000100800 */
[----:B------:R-:W-:Y:S02]  /*214b0*/  IMAD.MOV.U32 R63, RZ, RZ, R62 ;  /* 0x000000ffff3f7224 */ /* 0x000fe400078e003e */
[----:B------:R-:W-:Y:S02]  /*214c0*/  IMAD.MOV.U32 R54, RZ, RZ, R37 ;  /* 0x000000ffff367224 */ /* 0x000fe400078e0025 */
[----:B------:R-:W-:Y:S01]  /*214d0*/  IMAD.MOV.U32 R62, RZ, RZ, R59 ;  /* 0x000000ffff3e7224 */ /* 0x000fe200078e003b */
[----:B------:R-:W-:Y:S01]  /*214e0*/  MOV R37, R25 ;  /* 0x0000001900257202 */ /* 0x000fe20000000f00 */
[----:B------:R-:W-:-:S02]  /*214f0*/  IMAD.MOV.U32 R41, RZ, RZ, R36 ;  /* 0x000000ffff297224 */ /* 0x000fc400078e0024 */
[----:B------:R-:W-:Y:S01]  /*21500*/  IMAD.MOV.U32 R59, RZ, RZ, R58 ;  /* 0x000000ffff3b7224 */ /* 0x000fe200078e003a */
[----:B------:R-:W-:Y:S01]  /*21510*/  MOV R58, R57 ;  /* 0x00000039003a7202 */ /* 0x000fe20000000f00 */
[----:B------:R-:W-:Y:S02]  /*21520*/  IMAD.MOV.U32 R36, RZ, RZ, R7 ;  /* 0x000000ffff247224 */ /* 0x000fe400078e0007 */
[----:B------:R-:W-:Y:S02]  /*21530*/  IMAD.MOV.U32 R57, RZ, RZ, R55 ;  /* 0x000000ffff397224 */ /* 0x000fe400078e0037 */
[----:B------:R-:W-:Y:S01]  /*21540*/  IMAD.MOV.U32 R25, RZ, RZ, R6 ;  /* 0x000000ffff197224 */ /* 0x000fe200078e0006 */
[----:B------:R-:W-:Y:S01]  /*21550*/  MOV R6, R4 ;  /* 0x0000000400067202 */ /* 0x000fe20000000f00 */
[----:B------:R-:W-:Y:S02]  /*21560*/  IMAD.MOV.U32 R7, RZ, RZ, R5 ;  /* 0x000000ffff077224 */ /* 0x000fe400078e0005 */
[----:B------:R-:W-:-:S02]  /*21570*/  IMAD.MOV.U32 R55, RZ, RZ, R54 ;  /* 0x000000ffff377224 */ /* 0x000fc400078e0036 */
[----:B------:R-:W-:Y:S01]  /*21580*/  IMAD.MOV.U32 R5, RZ, RZ, R3 ;  /* 0x000000ffff057224 */ /* 0x000fe200078e0003 */
[----:B0-----:R-:W-:Y:S01]  /*21590*/  @!P0 MOV R3, R40 ;  /* 0x0000002800038202 */ /* 0x001fe20000000f00 */
[----:B------:R-:W-:Y:S01]  /*215a0*/  IMAD.MOV.U32 R54, RZ, RZ, R41 ;  /* 0x000000ffff367224 */ /* 0x000fe200078e0029 */
[----:B------:R-:W-:Y:S02]  /*215b0*/  MOV R41, R37 ;  /* 0x0000002500297202 */ /* 0x000fe40000000f00 */
[----:B------:R-:W-:Y:S02]  /*215c0*/  MOV R73, R66 ;  /* 0x0000004200497202 */ /* 0x000fe40000000f00 */
[----:B------:R-:W-:Y:S02]  /*215d0*/  MOV R66, R58 ;  /* 0x0000003a00427202 */ /* 0x000fe40000000f00 */
[----:B------:R-:W-:Y:S02]  /*215e0*/  MOV R58, R41 ;  /* 0x00000029003a7202 */ /* 0x000fe40000000f00 */
[----:B------:R-:W-:-:S02]  /*215f0*/  MOV R41, R6 ;  /* 0x0000000600297202 */ /* 0x000fc40000000f00 */
[----:B------:R-:W-:Y:S01]  /*21600*/  @!P1 LEA R6, P4, R114, R39, 0x2 ;  /* 0x0000002772069211 */ /* 0x000fe200078810ff */
[----:B------:R-:W-:Y:S02]  /*21610*/  IMAD.MOV.U32 R37, RZ, RZ, R36 ;  /* 0x000000ffff257224 */ /* 0x000fe400078e0024 */
[----:B------:R-:W5:Y:S01]  /*21620*/  LDL R36, [R1+0x130] ;  /* 0x0001300001247983 */ /* 0x000f620000100800 */
[----:B---3--:R-:W-:Y:S02]  /*21630*/  IMAD.MOV.U32 R4, RZ, RZ, R2 ;  /* 0x000000ffff047224 */ /* 0x008fe400078e0002 */
[----:B------:R-:W-:-:S04]  /*21640*/  @!P0 IMAD.MOV.U32 R2, RZ, RZ, R39 ;  /* 0x000000ffff028224 */ /* 0x000fc800078e0027 */
[----:B------:R-:W-:-:S04]  /*21650*/  @!P0 IMAD.WIDE R2, R71, 0x4, R2 ;  /* 0x0000000447028825 */ /* 0x000fc800078e0202 */
[----:B------:R-:W-:Y:S02]  /*21660*/  IMAD.MOV.U32 R71, RZ, RZ, R63 ;  /* 0x000000ffff477224 */ /* 0x000fe400078e003f */
[----:B------:R-:W-:Y:S02]  /*21670*/  IMAD.MOV.U32 R63, RZ, RZ, R55 ;  /* 0x000000ffff3f7224 */ /* 0x000fe400078e0037 */
[----:B------:R-:W-:Y:S02]  /*21680*/  IMAD.MOV.U32 R55, RZ, RZ, R25 ;  /* 0x000000ffff377224 */ /* 0x000fe400078e0019 */
[----:B------:R-:W-:Y:S01]  /*21690*/  IMAD.MOV.U32 R25, RZ, RZ, R7 ;  /* 0x000000ffff197224 */ /* 0x000fe200078e0007 */
[----:B------:R-:W-:Y:S02]  /*216a0*/  @!P1 LEA.HI.X R7, R114, R40, R115, 0x2, P4 ;  /* 0x0000002872079211 */ /* 0x000fe400020f1473 */
[----:B------:R-:W3:Y:S04]  /*216b0*/  LDL R114, [R1+0x188] ;  /* 0x0001880001727983 */ /* 0x000ee80000100800 */
[----:B------:R-:W2:Y:S01]  /*216c0*/  LDL R115, [R1+0x184] ;  /* 0x0001840001737983 */ /* 0x000ea20000100800 */
[----:B------:R-:W-:-:S02]  /*216d0*/  IMAD.MOV.U32 R76, RZ, RZ, R70 ;  /* 0x000000ffff4c7224 */ /* 0x000fc400078e0046 */
[----:B------:R-:W-:Y:S02]  /*216e0*/  IMAD.MOV.U32 R74, RZ, RZ, R67 ;  /* 0x000000ffff4a7224 */ /* 0x000fe400078e0043 */
[----:B------:R-:W-:Y:S01]  /*216f0*/  IMAD.MOV.U32 R70, RZ, RZ, R62 ;  /* 0x000000ffff467224 */ /* 0x000fe200078e003e */
[----:B------:R-:W-:Y:S01]  /*21700*/  ISETP.GE.AND P3, PT, R109, UR4, PT ;  /* 0x000000046d007c0c */ /* 0x000fe2000bf66270 */
[----:B------:R-:W-:Y:S02]  /*21710*/  IMAD.MOV.U32 R67, RZ, RZ, R59 ;  /* 0x000000ffff437224 */ /* 0x000fe400078e003b */
[----:B------:R-:W-:Y:S01]  /*21720*/  IMAD.MOV.U32 R62, RZ, RZ, R57 ;  /* 0x000000ffff3e7224 */ /* 0x000fe200078e0039 */
[----:B------:R-:W-:Y:S01]  /*21730*/  ISETP.GE.AND P2, PT, R112, UR4, PT ;  /* 0x0000000470007c0c */ /* 0x000fe2000bf46270 */
[----:B------:R-:W-:Y:S02]  /*21740*/  IMAD.MOV.U32 R59, RZ, RZ, R54 ;  /* 0x000000ffff3b7224 */ /* 0x000fe400078e0036 */
[----:B------:R-:W-:-:S02]  /*21750*/  IMAD.MOV.U32 R57, RZ, RZ, R37 ;  /* 0x000000ffff397224 */ /* 0x000fc400078e0025 */
[----:B------:R-:W-:Y:S01]  /*21760*/  IMAD.MOV.U32 R54, RZ, RZ, R5 ;  /* 0x000000ffff367224 */ /* 0x000fe200078e0005 */
[----:B------:R-:W-:Y:S01]  /*21770*/  @!P0 MOV R5, R28 ;  /* 0x0000001c00058202 */ /* 0x000fe20000000f00 */
[----:B------:R-:W-:Y:S02]  /*21780*/  IMAD.MOV.U32 R37, RZ, RZ, R4 ;  /* 0x000000ffff257224 */ /* 0x000fe400078e0004 */
[----:B------:R-:W-:-:S05]  /*21790*/  @!P0 IMAD.MOV.U32 R4, RZ, RZ, R27 ;  /* 0x000000ffff048224 */ /* 0x000fca00078e001b */
[----:B------:R0:W-:Y:S02]  /*217a0*/  @!P0 ST.E.64 desc[UR42][R2.64], R4 ;  /* 0x0000000402008985 */ /* 0x0001e4000c101b2a */
[----:B0-----:R-:W-:Y:S02]  /*217b0*/  @!P1 IMAD.MOV.U32 R4, RZ, RZ, R81 ;  /* 0x000000ffff049224 */ /* 0x001fe400078e0051 */
[----:B------:R-:W-:Y:S01]  /*217c0*/  @!P1 IMAD.MOV.U32 R5, RZ, RZ, R65 ;  /* 0x000000ffff059224 */ /* 0x000fe200078e0041 */
[----:B------:R-:W-:-:S04]  /*217d0*/  @!P3 LEA R2, P5, R109, R39, 0x2 ;  /* 0x000000276d02b211 */ /* 0x000fc800078a10ff */
[----:B------:R0:W-:Y:S02]  /*217e0*/  @!P1 ST.E.64 desc[UR42][R6.64], R4 ;  /* 0x0000000406009985 */ /* 0x0001e4000c101b2a */
[C---:B0-----:R-:W-:Y:S02]  /*217f0*/  @!P2 LEA R4, P4, R112.reuse, R39, 0x2 ;  /* 0x000000277004a211 */ /* 0x041fe400078810ff */
[----:B---3--:R-:W-:Y:S01]  /*21800*/  @!P3 LEA.HI.X R3, R109, R40, R114, 0x2, P5 ;  /* 0x000000286d03b211 */ /* 0x008fe200028f1472 */
[----:B------:R-:W-:Y:S01]  /*21810*/  IMAD.MOV.U32 R114, RZ, RZ, R76 ;  /* 0x000000ffff727224 */ /* 0x000fe200078e004c */
[----:B------:R-:W-:Y:S01]  /*21820*/  MOV R109, R74 ;  /* 0x0000004a006d7202 */ /* 0x000fe20000000f00 */
[----:B------:R-:W-:Y:S01]  /*21830*/  IMAD.MOV.U32 R76, RZ, RZ, R73 ;  /* 0x000000ffff4c7224 */ /* 0x000fe200078e0049 */
[----:B--2---:R-:W-:Y:S01]  /*21840*/  @!P2 LEA.HI.X R5, R112, R40, R115, 0x2, P4 ;  /* 0x000000287005a211 */ /* 0x004fe200020f1473 */
[----:B------:R-:W-:Y:S01]  /*21850*/  IMAD.MOV.U32 R74, RZ, RZ, R71 ;  /* 0x000000ffff4a7224 */ /* 0x000fe200078e0047 */
[----:B------:R-:W2:Y:S01]  /*21860*/  LDL R112, [R1+0x180] ;  /* 0x0001800001707983 */ /* 0x000ea20000100800 */
[----:B------:R-:W-:Y:S01]  /*21870*/  IMAD.MOV.U32 R73, RZ, RZ, R70 ;  /* 0x000000ffff497224 */ /* 0x000fe200078e0046 */
[----:B------:R-:W-:Y:S01]  /*21880*/  MOV R71, R67 ;  /* 0x0000004300477202 */ /* 0x000fe20000000f00 */
[----:B------:R-:W-:Y:S01]  /*21890*/  IMAD.MOV.U32 R70, RZ, RZ, R66 ;  /* 0x000000ffff467224 */ /* 0x000fe200078e0042 */
[----:B------:R-:W-:Y:S01]  /*218a0*/  ISETP.GE.AND P0, PT, R111, UR4, PT ;  /* 0x000000046f007c0c */ /* 0x000fe2000bf06270 */
[----:B------:R-:W-:Y:S01]  /*218b0*/  IMAD.MOV.U32 R67, RZ, RZ, R59 ;  /* 0x000000ffff437224 */ /* 0x000fe200078e003b */
[----:B------:R-:W-:Y:S01]  /*218c0*/  MOV R59, R57 ;  /* 0x00000039003b7202 */ /* 0x000fe20000000f00 */
[----:B------:R-:W-:Y:S01]  /*218d0*/  IMAD.MOV.U32 R66, RZ, RZ, R58 ;  /* 0x000000ffff427224 */ /* 0x000fe200078e003a */
[----:B------:R0:W-:Y:S01]  /*218e0*/  @!P3 ST.E.64 desc[UR42][R2.64], R42 ;  /* 0x0000002a0200b985 */ /* 0x0001e2000c101b2a */
[----:B------:R-:W-:-:S02]  /*218f0*/  IMAD.MOV.U32 R58, RZ, RZ, R55 ;  /* 0x000000ffff3a7224 */ /* 0x000fc400078e0037 */
[----:B------:R-:W-:Y:S01]  /*21900*/  IMAD.MOV.U32 R57, RZ, RZ, R54 ;  /* 0x000000ffff397224 */ /* 0x000fe200078e0036 */
[----:B-----5:R-:W-:Y:S01]  /*21910*/  MOV R54, R36 ;  /* 0x0000002400367202 */ /* 0x020fe20000000f00 */
[----:B------:R-:W-:Y:S01]  /*21920*/  IMAD.MOV.U32 R55, RZ, RZ, R37 ;  /* 0x000000ffff377224 */ /* 0x000fe200078e0025 */
[----:B------:R-:W3:Y:S04]  /*21930*/  LDL R36, [R1+0xb8] ;  /* 0x0000b80001247983 */ /* 0x000ee80000100800 */
[----:B------:R-:W5:Y:S01]  /*21940*/  LDL R37, [R1+0xbc] ;  /* 0x0000bc0001257983 */ /* 0x000f620000100800 */
[----:B0-----:R-:W-:-:S03]  /*21950*/  @!P0 LEA R2, P5, R111, R39, 0x2 ;  /* 0x000000276f028211 */ /* 0x001fc600078a10ff */
[----:B------:R-:W4:Y:S01]  /*21960*/  LDL R115, [R1+0x17c] ;  /* 0x00017c0001737983 */ /* 0x000f220000100800 */
[----:B--2---:R-:W-:Y:S01]  /*21970*/  @!P0 LEA.HI.X R3, R111, R40, R112, 0x2, P5 ;  /* 0x000000286f038211 */ /* 0x004fe200028f1470 */
[----:B------:R-:W-:Y:S01]  /*21980*/  IMAD.MOV.U32 R111, RZ, RZ, R76 ;  /* 0x000000ffff6f7224 */ /* 0x000fe200078e004c */
[----:B------:R-:W-:Y:S01]  /*21990*/  MOV R112, R74 ;  /* 0x0000004a00707202 */ /* 0x000fe20000000f00 */
[----:B------:R-:W-:Y:S02]  /*219a0*/  IMAD.MOV.U32 R76, RZ, RZ, R73 ;  /* 0x000000ffff4c7224 */ /* 0x000fe400078e0049 */
[----:B------:R-:W-:Y:S01]  /*219b0*/  IMAD.MOV.U32 R74, RZ, RZ, R71 ;  /* 0x000000ffff4a7224 */ /* 0x000fe200078e0047 */
[----:B------:R-:W-:Y:S01]  /*219c0*/  MOV R71, R67 ;  /* 0x0000004300477202 */ /* 0x000fe20000000f00 */
[----:B------:R-:W-:Y:S02]  /*219d0*/  IMAD.MOV.U32 R73, RZ, RZ, R70 ;  /* 0x000000ffff497224 */ /* 0x000fe400078e0046 */
[----:B------:R-:W-:-:S02]  /*219e0*/  IMAD.MOV.U32 R70, RZ, RZ, R66 ;  /* 0x000000ffff467224 */ /* 0x000fc400078e0042 */
[----:B------:R-:W-:Y:S02]  /*219f0*/  IMAD.MOV.U32 R67, RZ, RZ, R59 ;  /* 0x000000ffff437224 */ /* 0x000fe400078e003b */
[----:B------:R-:W-:Y:S01]  /*21a00*/  IMAD.MOV.U32 R66, RZ, RZ, R58 ;  /* 0x000000ffff427224 */ /* 0x000fe200078e003a */
[----:B------:R-:W-:Y:S01]  /*21a10*/  MOV R58, R55 ;  /* 0x00000037003a7202 */ /* 0x000fe20000000f00 */
[----:B---3--:R-:W-:Y:S02]  /*21a20*/  IMAD.MOV.U32 R55, RZ, RZ, R36 ;  /* 0x000000ffff377224 */ /* 0x008fe400078e0024 */
[----:B------:R-:W2:Y:S01]  /*21a30*/  LDL R36, [R1+0xc8] ;  /* 0x0000c80001247983 */ /* 0x000ea20000100800 */
[----:B-----5:R-:W-:-:S03]  /*21a40*/  IMAD.MOV.U32 R59, RZ, RZ, R37 ;  /* 0x000000ffff3b7224 */ /* 0x020fc600078e0025 */
[----:B------:R-:W3:Y:S01]  /*21a50*/  LDL R37, [R1+0x16c] ;  /* 0x00016c0001257983 */ /* 0x000ee20000100800 */
[----:B------:R-:W-:Y:S01]  /*21a60*/  ISETP.GE.AND P1, PT, R110, UR4, PT ;  /* 0x000000046e007c0c */ /* 0x000fe2000bf26270 */
[----:B------:R-:W-:Y:S01]  /*21a70*/  @!P2 IMAD.MOV.U32 R6, RZ, RZ, R84 ;  /* 0x000000ffff06a224 */ /* 0x000fe200078e0054 */
[----:B------:R-:W-:Y:S01]  /*21a80*/  ISETP.GE.AND P3, PT, R106, UR4, PT ;  /* 0x000000046a007c0c */ /* 0x000fe2000bf66270 */
[----:B------:R-:W-:-:S05]  /*21a90*/  @!P2 IMAD.MOV.U32 R7, RZ, RZ, R89 ;  /* 0x000000ffff07a224 */ /* 0x000fca00078e0059 */
[----:B------:R0:W-:Y:S01]  /*21aa0*/  @!P2 ST.E.64 desc[UR42][R4.64], R6 ;  /* 0x000000060400a985 */ /* 0x0001e2000c101b2a */
[----:B------:R-:W-:-:S03]  /*21ab0*/  ISETP.GE.AND P2, PT, R102, UR4, PT ;  /* 0x0000000466007c0c */ /* 0x000fc6000bf46270 */
[----:B------:R1:W-:Y:S01]  /*21ac0*/  @!P0 ST.E.64 desc[UR42][R2.64], R44 ;  /* 0x0000002c02008985 */ /* 0x0003e2000c101b2a */
[CC--:B0-----:R-:W-:Y:S01]  /*21ad0*/  @!P1 LEA R4, P4, R110.reuse, R39.reuse, 0x2 ;  /* 0x000000276e049211 */ /* 0x0c1fe200078810ff */
[----:B------:R-:W-:Y:S01]  /*21ae0*/  @!P1 IMAD.MOV.U32 R6, RZ, RZ, R50 ;  /* 0x000000ffff069224 */ /* 0x000fe200078e0032 */
[----:B------:R-:W-:Y:S02]  /*21af0*/  @!P1 MOV R7, R92 ;  /* 0x0000005c00079202 */ /* 0x000fe40000000f00 */
[----:B----4-:R-:W-:Y:S01]  /*21b00*/  @!P1 LEA.HI.X R5, R110, R40, R115, 0x2, P4 ;  /* 0x000000286e059211 */ /* 0x010fe200020f1473 */
[----:B------:R-:W-:Y:S01]  /*21b10*/  IMAD.MOV.U32 R110, RZ, RZ, R76 ;  /* 0x000000ffff6e7224 */ /* 0x000fe200078e004c */
[C---:B-1----:R-:W-:Y:S02]  /*21b20*/  @!P3 LEA R2, P5, R106.reuse, R39, 0x2 ;  /* 0x000000276a02b211 */ /* 0x042fe400078a10ff */
[----:B------:R-:W-:Y:S01]  /*21b30*/  MOV R115, R74 ;  /* 0x0000004a00737202 */ /* 0x000fe20000000f00 */
[----:B------:R-:W-:Y:S01]  /*21b40*/  IMAD.MOV.U32 R74, RZ, RZ, R71 ;  /* 0x000000ffff4a7224 */ /* 0x000fe200078e0047 */
[----:B------:R-:W-:Y:S01]  /*21b50*/  MOV R71, R67 ;  /* 0x0000004300477202 */ /* 0x000fe20000000f00 */
[----:B------:R-:W-:Y:S01]  /*21b60*/  IMAD.MOV.U32 R76, RZ, RZ, R73 ;  /* 0x000000ffff4c7224 */ /* 0x000fe200078e0049 */
[----:B------:R-:W-:Y:S01]  /*21b70*/  @!P3 LEA.HI.X R3, R106, R40, R115, 0x2, P5 ;  /* 0x000000286a03b211 */ /* 0x000fe200028f1473 */
[----:B------:R-:W-:Y:S01]  /*21b80*/  IMAD.MOV.U32 R73, RZ, RZ, R70 ;  /* 0x000000ffff497224 */ /* 0x000fe200078e0046 */
[----:B------:R0:W-:Y:S01]  /*21b90*/  @!P1 ST.E.64 desc[UR42][R4.64], R6 ;  /* 0x0000000604009985 */ /* 0x0001e2000c101b2a */
[----:B------:R-:W-:-:S02]  /*21ba0*/  IMAD.MOV.U32 R70, RZ, RZ, R66 ;  /* 0x000000ffff467224 */ /* 0x000fc400078e0042 */
[----:B------:R-:W-:Y:S01]  /*21bb0*/  IMAD.MOV.U32 R115, RZ, RZ, R74 ;  /* 0x000000ffff737224 */ /* 0x000fe200078e004a */
[----:B------:R-:W-:Y:S01]  /*21bc0*/  MOV R74, R71 ;  /* 0x00000047004a7202 */ /* 0x000fe20000000f00 */
[----:B------:R-:W-:Y:S02]  /*21bd0*/  IMAD.MOV.U32 R106, RZ, RZ, R76 ;  /* 0x000000ffff6a7224 */ /* 0x000fe400078e004c */
[----:B------:R-:W-:Y:S02]  /*21be0*/  IMAD.MOV.U32 R76, RZ, RZ, R73 ;  /* 0x000000ffff4c7224 */ /* 0x000fe400078e0049 */
[----:B------:R-:W-:Y:S01]  /*21bf0*/  IMAD.MOV.U32 R73, RZ, RZ, R70 ;  /* 0x000000ffff497224 */ /* 0x000fe200078e0046 */
[----:B0-----:R-:W-:-:S04]  /*21c00*/  @!P2 LEA R4, P4, R102, R39, 0x2 ;  /* 0x000000276604a211 */ /* 0x001fc800078810ff */
[----:B------:R-:W-:Y:S02]  /*21c10*/  @!P2 LEA.HI.X R5, R102, R40, R115, 0x2, P4 ;  /* 0x000000286605a211 */ /* 0x000fe400020f1473 */
[----:B------:R-:W-:Y:S01]  /*21c20*/  MOV R115, R74 ;  /* 0x0000004a00737202 */ /* 0x000fe20000000f00 */
[----:B------:R-:W-:Y:S02]  /*21c30*/  IMAD.MOV.U32 R74, RZ, RZ, R73 ;  /* 0x000000ffff4a7224 */ /* 0x000fe400078e0049 */
[----:B--2---:R-:W-:Y:S02]  /*21c40*/  IMAD.MOV.U32 R66, RZ, RZ, R36 ;  /* 0x000000ffff427224 */ /* 0x004fe400078e0024 */
[----:B---3--:R-:W-:Y:S01]  /*21c50*/  IMAD.MOV.U32 R67, RZ, RZ, R37 ;  /* 0x000000ffff437224 */ /* 0x008fe200078e0025 */
[----:B------:R-:W-:Y:S01]  /*21c60*/  MOV R37, R26 ;  /* 0x0000001a00257202 */ /* 0x000fe20000000f00 */
[----:B------:R-:W-:Y:S02]  /*21c70*/  IMAD.MOV.U32 R70, RZ, RZ, R66 ;  /* 0x000000ffff467224 */ /* 0x000fe400078e0042 */
[----:B------:R-:W-:Y:S01]  /*21c80*/  IMAD.MOV.U32 R71, RZ, RZ, R67 ;  /* 0x000000ffff477224 */ /* 0x000fe200078e0043 */
[----:B------:R-:W-:Y:S01]  /*21c90*/  MOV R67, R37 ;  /* 0x0000002500437202 */ /* 0x000fe20000000f00 */
[----:B------:R-:W2:Y:S03]  /*21ca0*/  LDL R66, [R1+0x164] ;  /* 0x0001640001427983 */ /* 0x000ea60000100800 */
[----:B------:R-:W-:Y:S01]  /*21cb0*/  MOV R73, R67 ;  /* 0x0000004300497202 */ /* 0x000fe20000000f00 */
[----:B------:R-:W-:-:S02]  /*21cc0*/  IMAD.MOV.U32 R67, RZ, RZ, R63 ;  /* 0x000000ffff437224 */ /* 0x000fc400078e003f */
[----:B------:R-:W-:Y:S02]  /*21cd0*/  IMAD.MOV.U32 R63, RZ, RZ, R62 ;  /* 0x000000ffff3f7224 */ /* 0x000fe400078e003e */
[----:B------:R-:W3:Y:S01]  /*21ce0*/  LDL R62, [R1+0x144] ;  /* 0x00014400013e7983 */ /* 0x000ee20000100800 */
[----:B------:R-:W-:Y:S02]  /*21cf0*/  ISETP.GE.AND P0, PT, R104, UR4, PT ;  /* 0x0000000468007c0c */ /* 0x000fe4000bf06270 */
[----:B------:R-:W-:Y:S01]  /*21d00*/  ISETP.GE.AND P1, PT, R107, UR4, PT ;  /* 0x000000046b007c0c */ /* 0x000fe2000bf26270 */
[----:B------:R0:W-:Y:S01]  /*21d10*/  @!P3 ST.E.64 desc[UR42][R2.64], R46 ;  /* 0x0000002e0200b985 */ /* 0x0001e2000c101b2a */
[----:B------:R-:W-:Y:S02]  /*21d20*/  IMAD.MOV.U32 R102, RZ, RZ, R76 ;  /* 0x000000ffff667224 */ /* 0x000fe400078e004c */
[----:B------:R-:W-:Y:S02]  /*21d30*/  IMAD.MOV.U32 R76, RZ, RZ, R71 ;  /* 0x000000ffff4c7224 */ /* 0x000fe400078e0047 */
[----:B------:R-:W-:-:S02]  /*21d40*/  IMAD.MOV.U32 R71, RZ, RZ, R70 ;  /* 0x000000ffff477224 */ /* 0x000fc400078e0046 */
[----:B------:R-:W-:-:S03]  /*21d50*/  @!P2 IMAD.MOV.U32 R119, RZ, RZ, R97 ;  /* 0x000000ffff77a224 */ /* 0x000fc600078e0061 */
[----:B0-----:R-:W-:-:S04]  /*21d60*/  @!P0 LEA R2, P5, R104, R39, 0x2 ;  /* 0x0000002768028211 */ /* 0x001fc800078a10ff */
[----:B------:R-:W-:Y:S01]  /*21d70*/  @!P0 LEA.HI.X R3, R104, R40, R115, 0x2, P5 ;  /* 0x0000002868038211 */ /* 0x000fe200028f1473 */
[----:B------:R-:W-:Y:S01]  /*21d80*/  IMAD.MOV.U32 R115, RZ, RZ, R76 ;  /* 0x000000ffff737224 */ /* 0x000fe200078e004c */
[----:B------:R-:W-:Y:S01]  /*21d90*/  MOV R104, R73 ;  /* 0x0000004900687202 */ /* 0x000fe20000000f00 */
[----:B------:R0:W-:Y:S01]  /*21da0*/  @!P2 ST.E.64 desc[UR42][R4.64], R118 ;  /* 0x000000760400a985 */ /* 0x0001e2000c101b2a */
[----:B------:R-:W-:Y:S01]  /*21db0*/  IMAD.MOV.U32 R73, RZ, RZ, R67 ;  /* 0x000000ffff497224 */ /* 0x000fe200078e0043 */
[----:B0-----:R-:W-:-:S04]  /*21dc0*/  @!P1 LEA R4, P4, R107, R39, 0x2 ;  /* 0x000000276b049211 */ /* 0x001fc800078810ff */
[----:B------:R-:W-:Y:S01]  /*21dd0*/  @!P1 LEA.HI.X R5, R107, R40, R115, 0x2, P4 ;  /* 0x000000286b059211 */ /* 0x000fe200020f1473 */
[----:B--2---:R-:W-:Y:S01]  /*21de0*/  IMAD.MOV.U32 R70, RZ, RZ, R66 ;  /* 0x000000ffff467224 */ /* 0x004fe200078e0042 */
[----:B------:R-:W-:-:S03]  /*21df0*/  MOV R66, R13 ;  /* 0x0000000d00427202 */ /* 0x000fc60000000f00 */
[----:B------:R-:W-:Y:S01]  /*21e00*/  IMAD.MOV.U32 R76, RZ, RZ, R70 ;  /* 0x000000ffff4c7224 */ /* 0x000fe200078e0046 */
[----:B---3--:R-:W-:Y:S02]  /*21e10*/  MOV R70, R62 ;  /* 0x0000003e00467202 */ /* 0x008fe40000000f00 */
[----:B------:R-:W2:Y:S01]  /*21e20*/  LDL R62, [R1+0x158] ;  /* 0x00015800013e7983 */ /* 0x000ea20000100800 */
[----:B------:R-:W-:Y:S02]  /*21e30*/  IMAD.MOV.U32 R67, RZ, RZ, R66 ;  /* 0x000000ffff437224 */ /* 0x000fe400078e0042 */
[----:B------:R-:W-:Y:S02]  /*21e40*/  IMAD.MOV.U32 R66, RZ, RZ, R21 ;  /* 0x000000ffff427224 */ /* 0x000fe400078e0015 */
[----:B------:R-:W-:Y:S01]  /*21e50*/  IMAD.MOV.U32 R107, RZ, RZ, R76 ;  /* 0x000000ffff6b7224 */ /* 0x000fe200078e004c */
[----:B------:R-:W-:Y:S01]  /*21e60*/  ISETP.GE.AND P3, PT, R114, UR4, PT ;  /* 0x0000000472007c0c */ /* 0x000fe2000bf66270 */
[----:B------:R-:W-:Y:S01]  /*21e70*/  IMAD.MOV.U32 R76, RZ, RZ, R66 ;  /* 0x000000ffff4c7224 */ /* 0x000fe200078e0042 */
[----:B------:R0:W-:Y:S01]  /*21e80*/  @!P0 ST.E.64 desc[UR42][R2.64], R48 ;  /* 0x0000003002008985 */ /* 0x0001e2000c101b2a */
[----:B------:R-:W-:-:S02]  /*21e90*/  IMAD.MOV.U32 R66, RZ, RZ, R58 ;  /* 0x000000ffff427224 */ /* 0x000fc400078e003a */
[----:B------:R-:W-:Y:S02]  /*21ea0*/  IMAD.MOV.U32 R58, RZ, RZ, R41 ;  /* 0x000000ffff3a7224 */ /* 0x000fe400078e0029 */
[----:B------:R-:W-:Y:S01]  /*21eb0*/  IMAD.MOV.U32 R26, RZ, RZ, R20 ;  /* 0x000000ffff1a7224 */ /* 0x000fe200078e0014 */
[----:B------:R-:W3:Y:S01]  /*21ec0*/  LDL R41, [R1+0x148] ;  /* 0x0001480001297983 */ /* 0x000ee20000100800 */
[----:B------:R-:W-:Y:S01]  /*21ed0*/  IMAD.MOV.U32 R115, RZ, RZ, R104 ;  /* 0x000000ffff737224 */ /* 0x000fe200078e0068 */
[----:B------:R-:W-:Y:S02]  /*21ee0*/  MOV R104, R73 ;  /* 0x0000004900687202 */ /* 0x000fe40000000f00 */
[----:B------:R-:W4:Y:S01]  /*21ef0*/  LDL R20, [R1+0x138] ;  /* 0x0001380001147983 */ /* 0x000f220000100800 */
[C---:B0-----:R-:W-:Y:S02]  /*21f00*/  @!P3 LEA R2, P5, R114.reuse, R39, 0x2 ;  /* 0x000000277202b211 */ /* 0x041fe400078a10ff */
[----:B------:R-:W-:Y:S01]  /*21f10*/  ISETP.GE.AND P2, PT, R109, UR4, PT ;  /* 0x000000046d007c0c */ /* 0x000fe2000bf46270 */
[----:B------:R-:W-:Y:S01]  /*21f20*/  @!P1 IMAD.MOV.U32 R6, RZ, RZ, R100 ;  /* 0x000000ffff069224 */ /* 0x000fe200078e0064 */
[----:B------:R-:W-:Y:S01]  /*21f30*/  @!P3 LEA.HI.X R3, R114, R40, R115, 0x2, P5 ;  /* 0x000000287203b211 */ /* 0x000fe200028f1473 */
[----:B------:R-:W-:Y:S01]  /*21f40*/  IMAD.MOV.U32 R114, RZ, RZ, R107 ;  /* 0x000000ffff727224 */ /* 0x000fe200078e006b */
[----:B------:R-:W-:Y:S01]  /*21f50*/  @!P1 MOV R7, R105 ;  /* 0x0000006900079202 */ /* 0x000fe20000000f00 */
[----:B------:R-:W-:Y:S01]  /*21f60*/  IMAD.MOV.U32 R107, RZ, RZ, R104 ;  /* 0x000000ffff6b7224 */ /* 0x000fe200078e0068 */
[----:B------:R-:W5:Y:S01]  /*21f70*/  LDL R21, [R1+0xa0] ;  /* 0x0000a00001157983 */ /* 0x000f620000100800 */
[----:B------:R-:W-:-:S02]  /*21f80*/  IMAD.MOV.U32 R104, RZ, RZ, R76 ;  /* 0x000000ffff687224 */ /* 0x000fc400078e004c */
[----:B--2---:R-:W-:Y:S01]  /*21f90*/  IMAD.MOV.U32 R73, RZ, RZ, R62 ;  /* 0x000000ffff497224 */ /* 0x004fe200078e003e */
[----:B------:R-:W-:Y:S01]  /*21fa0*/  MOV R62, R57 ;  /* 0x00000039003e7202 */ /* 0x000fe20000000f00 */
[----:B------:R-:W-:Y:S01]  /*21fb0*/  IMAD.MOV.U32 R57, RZ, RZ, R25 ;  /* 0x000000ffff397224 */ /* 0x000fe200078e0019 */
[----:B------:R-:W-:Y:S01]  /*21fc0*/  ISETP.GE.AND P0, PT, R111, UR4, PT ;  /* 0x000000046f007c0c */ /* 0x000fe2000bf06270 */
[----:B------:R0:W-:Y:S01]  /*21fd0*/  @!P1 ST.E.64 desc[UR42][R4.64], R6 ;  /* 0x0000000604009985 */ /* 0x0001e2000c101b2a */
[----:B------:R-:W-:Y:S01]  /*21fe0*/  MOV R76, R73 ;  /* 0x00000049004c7202 */ /* 0x000fe20000000f00 */
[----:B------:R-:W-:Y:S02]  /*21ff0*/  IMAD.MOV.U32 R73, RZ, RZ, R66 ;  /* 0x000000ffff497224 */ /* 0x000fe400078e0042 */
[----:B------:R-:W-:Y:S01]  /*22000*/  IMAD.MOV.U32 R66, RZ, RZ, R62 ;  /* 0x000000ffff427224 */ /* 0x000fe200078e003e */
[----:B------:R-:W2:Y:S01]  /*22010*/  LDL R25, [R1+0xa8] ;  /* 0x0000a80001197983 */ /* 0x000ea20000100800 */
[----:B------:R-:W-:Y:S01]  /*22020*/  IMAD.MOV.U32 R62, RZ, RZ, R58 ;  /* 0x000000ffff3e7224 */ /* 0x000fe200078e003a */
[----:B------:R-:W-:Y:S01]  /*22030*/  MOV R58, R57 ;  /* 0x00000039003a7202 */ /* 0x000fe20000000f00 */
[----:B---3--:R-:W-:-:S02]  /*22040*/  IMAD.MOV.U32 R57, RZ, RZ, R41 ;  /* 0x000000ffff397224 */ /* 0x008fc400078e0029 */
[----:B------:R-:W3:Y:S01]  /*22050*/  LDL R41, [R1+0x13c] ;  /* 0x00013c0001297983 */ /* 0x000ee20000100800 */
[C---:B0-----:R-:W-:Y:S01]  /*22060*/  @!P2 LEA R6, P4, R109.reuse, R39, 0x2 ;  /* 0x000000276d06a211 */ /* 0x041fe200078810ff */
[----:B------:R-:W-:Y:S02]  /*22070*/  @!P3 IMAD.MOV.U32 R4, RZ, RZ, R51 ;  /* 0x000000ffff04b224 */ /* 0x000fe400078e0033 */
[----:B------:R-:W-:Y:S01]  /*22080*/  @!P3 IMAD.MOV.U32 R5, RZ, RZ, R52 ;  /* 0x000000ffff05b224 */ /* 0x000fe200078e0034 */
[----:B------:R-:W-:Y:S01]  /*22090*/  @!P2 LEA.HI.X R7, R109, R40, R114, 0x2, P4 ;  /* 0x000000286d07a211 */ /* 0x000fe200020f1472 */
[----:B------:R-:W-:Y:S01]  /*220a0*/  IMAD.MOV.U32 R13, RZ, RZ, R12 ;  /* 0x000000ffff0d7224 */ /* 0x000fe200078e000c */
[----:B------:R-:W-:Y:S01]  /*220b0*/  MOV R114, R107 ;  /* 0x0000006b00727202 */ /* 0x000fe20000000f00 */
[----:B------:R-:W-:Y:S01]  /*220c0*/  IMAD.MOV.U32 R107, RZ, RZ, R104 ;  /* 0x000000ffff6b7224 */ /* 0x000fe200078e0068 */
[----:B------:R-:W5:Y:S01]  /*220d0*/  LDL R12, [R1+0x134] ;  /* 0x00013400010c7983 */ /* 0x000f620000100800 */
[----:B------:R-:W-:-:S02]  /*220e0*/  IMAD.MOV.U32 R104, RZ, RZ, R76 ;  /* 0x000000ffff687224 */ /* 0x000fc400078e004c */
[----:B------:R-:W-:Y:S01]  /*220f0*/  IMAD.MOV.U32 R76, RZ, RZ, R73 ;  /* 0x000000ffff4c7224 */ /* 0x000fe200078e0049 */
[----:B------:R0:W-:Y:S01]  /*22100*/  @!P3 ST.E.64 desc[UR42][R2.64], R4 ;  /* 0x000000040200b985 */ /* 0x0001e2000c101b2a */
[----:B------:R-:W-:Y:S01]  /*22110*/  MOV R73, R66 ;  /* 0x0000004200497202 */ /* 0x000fe20000000f00 */
[----:B----4-:R-:W-:Y:S02]  /*22120*/  IMAD.MOV.U32 R37, RZ, RZ, R20 ;  /* 0x000000ffff257224 */ /* 0x010fe400078e0014 */
[----:B------:R-:W-:Y:S02]  /*22130*/  IMAD.MOV.U32 R66, RZ, RZ, R62 ;  /* 0x000000ffff427224 */ /* 0x000fe400078e003e */
[----:B------:R-:W-:Y:S02]  /*22140*/  IMAD.MOV.U32 R62, RZ, RZ, R58 ;  /* 0x000000ffff3e7224 */ /* 0x000fe400078e003a */
[----:B------:R-:W-:Y:S01]  /*22150*/  IMAD.MOV.U32 R58, RZ, RZ, R57 ;  /* 0x000000ffff3a7224 */ /* 0x000fe200078e0039 */
[----:B0-----:R-:W-:-:S04]  /*22160*/  @!P0 LEA R2, P5, R111, R39, 0x2 ;  /* 0x000000276f028211 */ /* 0x001fc800078a10ff */
[----:B------:R-:W-:Y:S02]  /*22170*/  @!P0 LEA.HI.X R3, R111, R40, R114, 0x2, P5 ;  /* 0x000000286f038211 */ /* 0x000fe400028f1472 */
[----:B------:R-:W-:Y:S01]  /*22180*/  MOV R114, R107 ;  /* 0x0000006b00727202 */ /* 0x000fe20000000f00 */
[----:B------:R-:W-:Y:S02]  /*22190*/  IMAD.MOV.U32 R107, RZ, RZ, R76 ;  /* 0x000000ffff6b7224 */ /* 0x000fe400078e004c */
[----:B------:R-:W-:Y:S02]  /*221a0*/  IMAD.MOV.U32 R76, RZ, RZ, R73 ;  /* 0x000000ffff4c7224 */ /* 0x000fe400078e0049 */
[----:B------:R-:W-:Y:S02]  /*221b0*/  IMAD.MOV.U32 R73, RZ, RZ, R58 ;  /* 0x000000ffff497224 */ /* 0x000fe400078e003a */
[----:B------:R-:W-:Y:S02]  /*221c0*/  IMAD.MOV.U32 R20, RZ, RZ, R11 ;  /* 0x000000ffff147224 */ /* 0x000fe400078e000b */
[----:B------:R-:W4:Y:S01]  /*221d0*/  LDL R11, [R1+0x124] ;  /* 0x00012400010b7983 */ /* 0x000f220000100800 */
[----:B------:R-:W-:-:S03]  /*221e0*/  IMAD.MOV.U32 R36, RZ, RZ, R14 ;  /* 0x000000ffff247224 */ /* 0x000fc600078e000e */
[----:B------:R-:W4:Y:S01]  /*221f0*/  LDL R14, [R1+0x118] ;  /* 0x00011800010e7983 */ /* 0x000f220000100800 */
[----:B------:R-:W-:Y:S02]  /*22200*/  ISETP.GE.AND P1, PT, R112, UR4, PT ;  /* 0x0000000470007c0c */ /* 0x000fe4000bf26270 */
[----:B------:R-:W-:Y:S01]  /*22210*/  ISETP.GE.AND P3, PT, R110, UR4, PT ;  /* 0x000000046e007c0c */ /* 0x000fe2000bf66270 */
[----:B------:R-:W-:Y:S02]  /*22220*/  @!P2 IMAD.MOV.U32 R109, RZ, RZ, R113 ;  /* 0x000000ffff6da224 */ /* 0x000fe400078e0071 */
[----:B------:R-:W-:Y:S01]  /*22230*/  IMAD.MOV.U32 R111, RZ, RZ, R104 ;  /* 0x000000ffff6f7224 */ /* 0x000fe200078e0068 */
[----:B------:R-:W-:Y:S02]  /*22240*/  MOV R104, R62 ;  /* 0x0000003e00687202 */ /* 0x000fe40000000f00 */
[----:B------:R0:W-:Y:S01]  /*22250*/  @!P2 ST.E.64 desc[UR42][R6.64], R108 ;  /* 0x0000006c0600a985 */ /* 0x0001e2000c101b2a */
[----:B------:R-:W-:-:S04]  /*22260*/  ISETP.GE.AND P2, PT, R106, UR4, PT ;  /* 0x000000046a007c0c */ /* 0x000fc8000bf46270 */
[----:B------:R-:W-:Y:S02]  /*22270*/  @!P1 LEA R4, P4, R112, R39, 0x2 ;  /* 0x0000002770049211 */ /* 0x000fe400078810ff */
[----:B---3--:R-:W-:Y:S01]  /*22280*/  MOV R57, R41 ;  /* 0x0000002900397202 */ /* 0x008fe20000000f00 */
[----:B------:R-:W-:Y:S02]  /*22290*/  IMAD.MOV.U32 R41, RZ, RZ, R37 ;  /* 0x000000ffff297224 */ /* 0x000fe400078e0025 */
[----:B------:R-:W-:Y:S02]  /*222a0*/  IMAD.MOV.U32 R37, RZ, RZ, R26 ;  /* 0x000000ffff257224 */ /* 0x000fe400078e001a */
[----:B------:R-:W-:Y:S01]  /*222b0*/  IMAD.MOV.U32 R58, RZ, RZ, R41 ;  /* 0x000000ffff3a7224 */ /* 0x000fe200078e0029 */
[----:B------:R-:W3:Y:S02]  /*222c0*/  LDL R26, [R1+0x128] ;  /* 0x00012800011a7983 */ /* 0x000ee40000100800 */
[----:B------:R-:W-:Y:S01]  /*222d0*/  MOV R41, R37 ;  /* 0x0000002500297202 */ /* 0x000fe20000000f00 */
[----:B------:R-:W-:-:S02]  /*222e0*/  IMAD.MOV.U32 R37, RZ, RZ, R15 ;  /* 0x000000ffff257224 */ /* 0x000fc400078e000f */
[----:B------:R-:W4:Y:S01]  /*222f0*/  LDL R15, [R1+0x9c] ;  /* 0x00009c00010f7983 */ /* 0x000f220000100800 */
[----:B------:R-:W-:Y:S02]  /*22300*/  IMAD.MOV.U32 R62, RZ, RZ, R57 ;  /* 0x000000ffff3e7224 */ /* 0x000fe400078e0039 */
[----:B------:R-:W-:Y:S02]  /*22310*/  @!P0 IMAD.MOV.U32 R57, RZ, RZ, R56 ;  /* 0x000000ffff398224 */ /* 0x000fe400078e0038 */
[----:B------:R-:W-:Y:S01]  /*22320*/  @!P0 IMAD.MOV.U32 R56, RZ, RZ, R53 ;  /* 0x000000ffff388224 */ /* 0x000fe200078e0035 */
[----:B------:R-:W-:-:S04]  /*22330*/  @!P1 LEA.HI.X R5, R112, R40, R114, 0x2, P4 ;  /* 0x0000002870059211 */ /* 0x000fc800020f1472 */
[----:B------:R1:W-:Y:S01]  /*22340*/  @!P0 ST.E.64 desc[UR42][R2.64], R56 ;  /* 0x0000003802008985 */ /* 0x0003e2000c101b2a */
[----:B------:R-:W-:Y:S01]  /*22350*/  ISETP.GE.AND P0, PT, R102, UR4, PT ;  /* 0x0000000466007c0c */ /* 0x000fe2000bf06270 */
[----:B0-----:R-:W-:Y:S01]  /*22360*/  @!P1 IMAD.MOV.U32 R7, RZ, RZ, R78 ;  /* 0x000000ffff079224 */ /* 0x001fe200078e004e */
[----:B------:R-:W-:Y:S02]  /*22370*/  @!P1 MOV R6, R75 ;  /* 0x0000004b00069202 */ /* 0x000fe40000000f00 */
[----:B-1----:R-:W-:-:S03]  /*22380*/  @!P3 LEA R2, P5, R110, R39, 0x2 ;  /* 0x000000276e02b211 */ /* 0x002fc600078a10ff */
[----:B------:R0:W-:Y:S01]  /*22390*/  @!P1 ST.E.64 desc[UR42][R4.64], R6 ;  /* 0x0000000604009985 */ /* 0x0001e2000c101b2a */
[----:B------:R-:W-:Y:S02]  /*223a0*/  @!P3 LEA.HI.X R3, R110, R40, R111, 0x2, P5 ;  /* 0x000000286e03b211 */ /* 0x000fe400028f146f */
[----:B------:R-:W-:-:S03]  /*223b0*/  ISETP.GE.AND P1, PT, R74, UR4, PT ;  /* 0x000000044a007c0c */ /* 0x000fc6000bf26270 */
[----:B------:R1:W-:Y:S01]  /*223c0*/  @!P3 ST.E.64 desc[UR42][R2.64], R60 ;  /* 0x0000003c0200b985 */ /* 0x0003e2000c101b2a */
[----:B------:R-:W-:Y:S02]  /*223d0*/  ISETP.GE.AND P3, PT, R71, UR4, PT ;  /* 0x0000000447007c0c */ /* 0x000fe4000bf66270 */
[CC--:B0-----:R-:W-:Y:S01]  /*223e0*/  @!P2 LEA R4, P4, R106.reuse, R39.reuse, 0x2 ;  /* 0x000000276a04a211 */ /* 0x0c1fe200078810ff */
[----:B------:R-:W-:Y:S02]  /*223f0*/  @!P2 IMAD.MOV.U32 R6, RZ, RZ, R121 ;  /* 0x000000ffff06a224 */ /* 0x000fe400078e0079 */
[----:B------:R-:W-:Y:S01]  /*22400*/  @!P2 IMAD.MOV.U32 R7, RZ, RZ, R79 ;  /* 0x000000ffff07a224 */ /* 0x000fe200078e004f */
[----:B------:R-:W-:Y:S02]  /*22410*/  @!P2 LEA.HI.X R5, R106, R40, R107, 0x2, P4 ;  /* 0x000000286a05a211 */ /* 0x000fe400020f146b */
[----:B-1----:R-:W-:-:S03]  /*22420*/  @!P0 LEA R2, P5, R102, R39, 0x2 ;  /* 0x0000002766028211 */ /* 0x002fc600078a10ff */
[----:B------:R0:W-:Y:S01]  /*22430*/  @!P2 ST.E.64 desc[UR42][R4.64], R6 ;  /* 0x000000060400a985 */ /* 0x0001e2000c101b2a */
[----:B------:R-:W-:Y:S02]  /*22440*/  @!P0 MOV R65, R68 ;  /* 0x0000004400418202 */ /* 0x000fe40000000f00 */
[----:B------:R-:W-:Y:S02]  /*22450*/  @!P0 LEA.HI.X R3, R102, R40, R104, 0x2, P5 ;  /* 0x0000002866038211 */ /* 0x000fe400028f1468 */
[----:B------:R-:W-:-:S03]  /*22460*/  ISETP.GE.AND P2, PT, R67, UR4, PT ;  /* 0x0000000443007c0c */ /* 0x000fc6000bf46270 */
[----:B------:R1:W-:Y:S01]  /*22470*/  @!P0 ST.E.64 desc[UR42][R2.64], R64 ;  /* 0x0000004002008985 */ /* 0x0003e2000c101b2a */
[----:B------:R-:W-:Y:S01]  /*22480*/  ISETP.GE.AND P0, PT, R63, UR4, PT ;  /* 0x000000043f007c0c */ /* 0x000fe2000bf06270 */
[----:B------:R-:W-:Y:S01]  /*22490*/  @!P1 IMAD.MOV.U32 R127, RZ, RZ, R82 ;  /* 0x000000ffff7f9224 */ /* 0x000fe200078e0052 */
[----:B0-----:R-:W-:-:S04]  /*224a0*/  @!P1 LEA R4, P4, R74, R39, 0x2 ;  /* 0x000000274a049211 */ /* 0x001fc800078810ff */
[----:B------:R-:W-:Y:S02]  /*224b0*/  @!P1 LEA.HI.X R5, R74, R40, R76, 0x2, P4 ;  /* 0x000000284a059211 */ /* 0x000fe400020f144c */
[----:B-1----:R-:W-:-:S03]  /*224c0*/  @!P3 LEA R2, P5, R71, R39, 0x2 ;  /* 0x000000274702b211 */ /* 0x002fc600078a10ff */
[----:B------:R0:W-:Y:S01]  /*224d0*/  @!P1 ST.E.64 desc[UR42][R4.64], R126 ;  /* 0x0000007e04009985 */ /* 0x0001e2000c101b2a */
[----:B------:R-:W-:Y:S01]  /*224e0*/  @!P3 LEA.HI.X R3, R71, R40, R73, 0x2, P5 ;  /* 0x000000284703b211 */ /* 0x000fe200028f1449 */
[----:B------:R-:W-:Y:S02]  /*224f0*/  @!P3 IMAD.MOV.U32 R73, RZ, RZ, R72 ;  /* 0x000000ffff49b224 */ /* 0x000fe400078e0048 */
[----:B------:R-:W-:Y:S01]  /*22500*/  @!P3 IMAD.MOV.U32 R72, RZ, RZ, R69 ;  /* 0x000000ffff48b224 */ /* 0x000fe200078e0045 */
[----:B------:R-:W-:Y:S01]  /*22510*/  ISETP.GE.AND P1, PT, R59, UR4, PT ;  /* 0x000000043b007c0c */ /* 0x000fe2000bf26270 */
[----:B------:R-:W-:Y:S01]  /*22520*/  @!P2 IMAD.MOV.U32 R7, RZ, RZ, R87 ;  /* 0x000000ffff07a224 */ /* 0x000fe200078e0057 */
[----:B------:R-:W-:Y:S02]  /*22530*/  @!P2 MOV R6, R83 ;  /* 0x000000530006a202 */ /* 0x000fe40000000f00 */
[----:B------:R1:W-:Y:S01]  /*22540*/  @!P3 ST.E.64 desc[UR42][R2.64], R72 ;  /* 0x000000480200b985 */ /* 0x0003e2000c101b2a */
[----:B0-----:R-:W-:-:S02]  /*22550*/  @!P2 LEA R4, P4, R67, R39, 0x2 ;  /* 0x000000274304a211 */ /* 0x001fc400078810ff */
[----:B------:R-:W-:Y:S02]  /*22560*/  ISETP.GE.AND P3, PT, R55, UR4, PT ;  /* 0x0000000437007c0c */ /* 0x000fe4000bf66270 */
[-C--:B------:R-:W-:Y:S01]  /*22570*/  @!P2 LEA.HI.X R5, R67, R40.reuse, R70, 0x2, P4 ;  /* 0x000000284305a211 */ /* 0x080fe200020f1446 */
[----:B------:R-:W-:Y:S02]  /*22580*/  @!P0 IMAD.MOV.U32 R81, RZ, RZ, R80 ;  /* 0x000000ffff518224 */ /* 0x000fe400078e0050 */
[----:B------:R-:W-:Y:S01]  /*22590*/  @!P0 IMAD.MOV.U32 R80, RZ, RZ, R77 ;  /* 0x000000ffff508224 */ /* 0x000fe200078e004d */
[----:B-1----:R-:W-:Y:S01]  /*225a0*/  @!P0 LEA R2, P5, R63, R39, 0x2 ;  /* 0x000000273f028211 */ /* 0x002fe200078a10ff */
[----:B------:R0:W-:Y:S01]  /*225b0*/  @!P2 ST.E.64 desc[UR42][R4.64], R6 ;  /* 0x000000060400a985 */ /* 0x0001e2000c101b2a */
[----:B------:R-:W-:Y:S02]  /*225c0*/  ISETP.GE.AND P2, PT, R9, UR4, PT ;  /* 0x0000000409007c0c */ /* 0x000fe4000bf46270 */
[----:B------:R-:W-:-:S05]  /*225d0*/  @!P0 LEA.HI.X R3, R63, R40, R66, 0x2, P5 ;  /* 0x000000283f038211 */ /* 0x000fca00028f1442 */
[----:B------:R1:W-:Y:S01]  /*225e0*/  @!P0 ST.E.64 desc[UR42][R2.64], R80 ;  /* 0x0000005002008985 */ /* 0x0003e2000c101b2a */
[----:B------:R-:W-:Y:S02]  /*225f0*/  ISETP.GE.AND P0, PT, R41, UR4, PT ;  /* 0x0000000429007c0c */ /* 0x000fe4000bf06270 */
[CC--:B0-----:R-:W-:Y:S02]  /*22600*/  @!P1 LEA R4, P4, R59.reuse, R39.reuse, 0x2 ;  /* 0x000000273b049211 */ /* 0x0c1fe400078810ff */
[----:B------:R-:W-:Y:S02]  /*22610*/  @!P1 MOV R133, R90 ;  /* 0x0000005a00859202 */ /* 0x000fe40000000f00 */
[-C--:B------:R-:W-:Y:S01]  /*22620*/  @!P1 LEA.HI.X R5, R59, R40.reuse, R62, 0x2, P4 ;  /* 0x000000283b059211 */ /* 0x080fe200020f143e */
[----:B------:R-:W-:Y:S01]  /*22630*/  @!P3 IMAD.MOV.U32 R87, RZ, RZ, R86 ;  /* 0x000000ffff57b224 */ /* 0x000fe200078e0056 */
[C---:B-1----:R-:W-:Y:S01]  /*22640*/  @!P3 LEA R2, P5, R55.reuse, R39, 0x2 ;  /* 0x000000273702b211 */ /* 0x042fe200078a10ff */
[----:B------:R-:W-:Y:S01]  /*22650*/  @!P3 IMAD.MOV.U32 R86, RZ, RZ, R85 ;  /* 0x000000ffff56b224 */ /* 0x000fe200078e0055 */
[----:B------:R-:W-:Y:S01]  /*22660*/  ISETP.GE.AND P4, PT, R36, UR4, PT ;  /* 0x0000000424007c0c */ /* 0x000fe2000bf86270 */
[----:B------:R0:W-:Y:S01]  /*22670*/  @!P1 ST.E.64 desc[UR42][R4.64], R132 ;  /* 0x0000008404009985 */ /* 0x0001e2000c101b2a */
[----:B------:R-:W-:Y:S01]  /*22680*/  @!P3 LEA.HI.X R3, R55, R40, R58, 0x2, P5 ;  /* 0x000000283703b211 */ /* 0x000fe200028f143a */
[----:B------:R-:W-:Y:S01]  /*22690*/  @!P2 IMAD.MOV.U32 R7, RZ, RZ, R95 ;  /* 0x000000ffff07a224 */ /* 0x000fe200078e005f */
[----:B------:R-:W-:-:S03]  /*226a0*/  @!P2 MOV R6, R91 ;  /* 0x0000005b0006a202 */ /* 0x000fc60000000f00 */
[----:B------:R1:W-:Y:S01]  /*226b0*/  @!P3 ST.E.64 desc[UR42][R2.64], R86 ;  /* 0x000000560200b985 */ /* 0x0003e2000c101b2a */
[----:B0-----:R-:W-:-:S04]  /*226c0*/  @!P2 LEA R4, P1, R9, R39, 0x2 ;  /* 0x000000270904a211 */ /* 0x001fc800078210ff */
[-C--:B-----5:R-:W-:Y:S02]  /*226d0*/  @!P2 LEA.HI.X R5, R9, R40.reuse, R12, 0x2, P1 ;  /* 0x000000280905a211 */ /* 0x0a0fe400008f140c */
[-C--:B-1----:R-:W-:Y:S02]  /*226e0*/  @!P0 LEA R2, P5, R41, R39.reuse, 0x2 ;  /* 0x0000002729028211 */ /* 0x082fe400078a10ff */
[----:B--2---:R-:W-:Y:S01]  /*226f0*/  ISETP.GE.AND P1, PT, R25, UR4, PT ;  /* 0x0000000419007c0c */ /* 0x004fe2000bf26270 */
[----:B------:R-:W-:Y:S01]  /*22700*/  @!P0 IMAD.MOV.U32 R89, RZ, RZ, R93 ;  /* 0x000000ffff598224 */ /* 0x000fe200078e005d */
[-C--:B------:R-:W-:Y:S01]  /*22710*/  @!P0 LEA.HI.X R3, R41, R40.reuse, R54, 0x2, P5 ;  /* 0x0000002829038211 */ /* 0x080fe200028f1436 */
[----:B------:R-:W-:Y:S01]  /*22720*/  IMAD.MOV.U32 R12, RZ, RZ, R8 ;  /* 0x000000ffff0c7224 */ /* 0x000fe200078e0008 */
[----:B------:R0:W-:Y:S01]  /*22730*/  @!P2 ST.E.64 desc[UR42][R4.64], R6 ;  /* 0x000000060400a985 */ /* 0x0001e2000c101b2a */
[----:B------:R-:W-:Y:S02]  /*22740*/  @!P4 LEA R8, P3, R36, R39, 0x2 ;  /* 0x000000272408c211 */ /* 0x000fe400078610ff */
[----:B------:R-:W-:Y:S01]  /*22750*/  ISETP.GE.AND P2, PT, R10, UR4, PT ;  /* 0x000000040a007c0c */ /* 0x000fe2000bf46270 */
[----:B------:R1:W-:Y:S01]  /*22760*/  @!P0 ST.E.64 desc[UR42][R2.64], R88 ;  /* 0x0000005802008985 */ /* 0x0003e2000c101b2a */
[----:B------:R-:W-:-:S02]  /*22770*/  @!P4 LEA.HI.X R9, R36, R40, R37, 0x2, P3 ;  /* 0x000000282409c211 */ /* 0x000fc400018f1425 */
[----:B------:R-:W-:Y:S02]  /*22780*/  ISETP.GE.AND P3, PT, R21, UR4, PT ;  /* 0x0000000415007c0c */ /* 0x000fe4000bf66270 */
[----:B0-----:R-:W-:Y:S01]  /*22790*/  @!P1 LEA R4, P0, R25, R39, 0x2 ;  /* 0x0000002719049211 */ /* 0x001fe200078010ff */
[----:B-1----:R-:W-:Y:S01]  /*227a0*/  @!P4 IMAD.MOV.U32 R2, RZ, RZ, R99 ;  /* 0x000000ffff02c224 */ /* 0x002fe200078e0063 */
[----:B------:R-:W-:-:S05]  /*227b0*/  @!P4 MOV R3, R103 ;  /* 0x000000670003c202 */ /* 0x000fca0000000f00 */
[----:B------:R0:W-:Y:S01]  /*227c0*/  @!P4 ST.E.64 desc[UR42][R8.64], R2 ;  /* 0x000000020800c985 */ /* 0x0001e2000c101b2a */
[----:B------:R-:W-:Y:S01]  /*227d0*/  ISETP.GE.AND P4, PT, R13, UR4, PT ;  /* 0x000000040d007c0c */ /* 0x000fe2000bf86270 */
[----:B------:R-:W-:Y:S02]  /*227e0*/  @!P1 IMAD.MOV.U32 R95, RZ, RZ, R96 ;  /* 0x000000ffff5f9224 */ /* 0x000fe400078e0060 */
[----:B------:R-:W-:Y:S02]  /*227f0*/  @!P2 IMAD.MOV.U32 R123, RZ, RZ, R134 ;  /* 0x000000ffff7ba224 */ /* 0x000fe400078e0086 */
[----:B------:R-:W-:Y:S01]  /*22800*/  @!P3 IMAD.MOV.U32 R99, RZ, RZ, R101 ;  /* 0x000000ffff63b224 */ /* 0x000fe200078e0065 */
[----:B---3--:R-:W-:Y:S02]  /*22810*/  @!P1 LEA.HI.X R5, R25, R40, R26, 0x2, P0 ;  /* 0x0000002819059211 */ /* 0x008fe400000f141a */
[----:B----4-:R-:W-:Y:S02]  /*22820*/  ISETP.GE.AND P5, PT, R15, UR4, PT ;  /* 0x000000040f007c0c */ /* 0x010fe4000bfa6270 */
[----:B0-----:R-:W-:-:S04]  /*22830*/  @!P2 LEA R2, P0, R10, R39, 0x2 ;  /* 0x000000270a02a211 */ /* 0x001fc800078010ff */
[----:B------:R-:W-:Y:S01]  /*22840*/  @!P2 LEA.HI.X R3, R10, R40, R11, 0x2, P0 ;  /* 0x000000280a03a211 */ /* 0x000fe200000f140b */
[----:B------:R0:W-:Y:S01]  /*22850*/  @!P1 ST.E.64 desc[UR42][R4.64], R94 ;  /* 0x0000005e04009985 */ /* 0x0001e2000c101b2a */
[----:B------:R-:W-:-:S03]  /*22860*/  @!P3 LEA R6, P0, R21, R39, 0x2 ;  /* 0x000000271506b211 */ /* 0x000fc600078010ff */
[----:B------:R0:W-:Y:S01]  /*22870*/  @!P2 ST.E.64 desc[UR42][R2.64], R122 ;  /* 0x0000007a0200a985 */ /* 0x0001e2000c101b2a */
[-C--:B------:R-:W-:Y:S02]  /*22880*/  @!P4 LEA R8, P2, R13, R39.reuse, 0x2 ;  /* 0x000000270d08c211 */ /* 0x080fe400078410ff */
[----:B------:R-:W-:Y:S02]  /*22890*/  @!P5 LEA R10, P1, R15, R39, 0x2 ;  /* 0x000000270f0ad211 */ /* 0x000fe400078210ff */
[-C--:B------:R-:W-:Y:S02]  /*228a0*/  @!P3 LEA.HI.X R7, R21, R40.reuse, R24, 0x2, P0 ;  /* 0x000000281507b211 */ /* 0x080fe400000f1418 */
[----:B------:R-:W-:Y:S02]  /*228b0*/  @!P5 LEA.HI.X R11, R15, R40, R20, 0x2, P1 ;  /* 0x000000280f0bd211 */ /* 0x000fe400008f1414 */
[----:B------:R-:W-:Y:S02]  /*228c0*/  @!P5 MOV R131, R142 ;  /* 0x0000008e0083d202 */ /* 0x000fe40000000f00 */
[----:B------:R-:W-:Y:S01]  /*228d0*/  @!P4 LEA.HI.X R9, R13, R40, R14, 0x2, P2 ;  /* 0x000000280d09c211 */ /* 0x000fe200010f140e */
[----:B------:R0:W-:Y:S04]  /*228e0*/  @!P3 ST.E.64 desc[UR42][R6.64], R98 ;  /* 0x000000620600b985 */ /* 0x0001e8000c101b2a */
[----:B------:R0:W-:Y:S04]  /*228f0*/  @!P5 ST.E.64 desc[UR42][R10.64], R130 ;  /* 0x000000820a00d985 */ /* 0x0001e8000c101b2a */
[----:B------:R0:W-:Y:S01]  /*22900*/  @!P4 ST.E.64 desc[UR42][R8.64], R32 ;  /* 0x000000200800c985 */ /* 0x0001e2000c101b2a */
[----:B------:R-:W-:-:S13]  /*22910*/  ISETP.GE.AND P0, PT, R12, UR4, PT ;  /* 0x000000040c007c0c */ /* 0x000fda000bf06270 */
[----:B0-----:R-:W-:Y:S05]  /*22920*/  @P0 BRA `(.L_x_518) ;  /* 0x0000001000080947 */ /* 0x001fea0003800000 */
[----:B------:R-:W2:Y:S01]  /*22930*/  LDL R13, [R1+0x114] ;  /* 0x00011400010d7983 */ /* 0x000ea20000100800 */
[----:B------:R-:W-:-:S04]  /*22940*/  LEA R2, P0, R12, R39, 0x2 ;  /* 0x000000270c027211 */ /* 0x000fc800078010ff */
[----:B--2---:R-:W-:-:S05]  /*22950*/  LEA.HI.X R3, R12, R40, R13, 0x2, P0 ;  /* 0x000000280c037211 */ /* 0x004fca00000f140d */
[----:B------:R0:W-:Y:S01]  /*22960*/  ST.E.64 desc[UR42][R2.64], R34 ;  /* 0x0000002202007985 */ /* 0x0001e2000c101b2a */
[----:B------:R-:W-:Y:S05]  /*22970*/  BRA `(.L_x_518) ;  /* 0x0000000c00f47947 */ /* 0x000fea0003800000 */
.L_x_504:
[----:B------:R-:W2:Y:S01]  /*22980*/  LDL.LU R4, [R1+0x74] ;  /* 0x0000740001047983 */ /* 0x000ea20000300800 */
[----:B------:R-:W-:Y:S01]  /*22990*/  ULDC.64 UR6, c[0x0][0xc08] ;  /* 0x0003020000067ab9 */ /* 0x000fe20000000a00 */
[----:B------:R-:W-:Y:S02]  /*229a0*/  ULDC.64 UR4, c[0x0][0xc00] ;  /* 0x0003000000047ab9 */ /* 0x000fe40000000a00 */
[----:B------:R-:W3:Y:S01]  /*229b0*/  LDL.LU R0, [R1+0x78] ;  /* 0x0000780001007983 */ /* 0x000ee20000300800 */
[----:B------:R-:W-:Y:S01]  /*229c0*/  ISETP.NE.U32.AND P1, PT, RZ, UR6, PT ;  /* 0x00000006ff007c0c */ /* 0x000fe2000bf25070 */
[----:B------:R-:W-:Y:S01]  /*229d0*/  IMAD.MOV.U32 R15, RZ, RZ, RZ ;  /* 0x000000ffff0f7224 */ /* 0x000fe200078e00ff */
[----:B------:R-:W-:Y:S02]  /*229e0*/  ISETP.NE.U32.AND P0, PT, RZ, UR4, PT ;  /* 0x00000004ff007c0c */ /* 0x000fe4000bf05070 */
[----:B------:R-:W-:Y:S02]  /*229f0*/  ISETP.NE.AND.EX P1, PT, RZ, UR7, PT, P1 ;  /* 0x00000007ff007c0c */ /* 0x000fe4000bf25310 */
[----:B------:R-:W-:Y:S01]  /*22a00*/  ISETP.NE.AND.EX P0, PT, RZ, UR5, PT, P0 ;  /* 0x00000005ff007c0c */ /* 0x000fe2000bf05300 */
[----:B------:R-:W1:Y:S01]  /*22a10*/  S2R R28, SR_TID.X ;  /* 0x00000000001c7919 */ /* 0x000e620000002100 */
[----:B--2---:R-:W-:Y:S01]  /*22a20*/  IADD3 R2, P2, R4, UR4, RZ ;  /* 0x0000000404027c10 */ /* 0x004fe2000ff5e0ff */
[----:B------:R-:W-:-:S03]  /*22a30*/  ULDC UR4, c[0x0][0xa88] ;  /* 0x0002a20000047ab9 */ /* 0x000fc60000000800 */
[----:B---3--:R-:W-:-:S05]  /*22a40*/  IADD3.X R3, R0, UR5, RZ, P2, !PT ;  /* 0x0000000500037c10 */ /* 0x008fca00097fe4ff */
[----:B------:R-:W-:Y:S01]  /*22a50*/  @P1 IADD3 R4, P2, R4, UR6, RZ ;  /* 0x0000000604041c10 */ /* 0x000fe2000ff5e0ff */
[----:B------:R-:W-:Y:S01]  /*22a60*/  IMAD.U32 R20, RZ, RZ, UR4 ;  /* 0x00000004ff147e24 */ /* 0x000fe2000f8e00ff */
[----:B------:R2:W5:Y:S02]  /*22a70*/  @P0 LDG.E R15, desc[UR42][R2.64] ;  /* 0x0000002a020f0981 */ /* 0x000564000c1e1900 */
[----:B------:R-:W-:-:S05]  /*22a80*/  @P1 IADD3.X R5, R0, UR7, RZ, P2, !PT ;  /* 0x0000000700051c10 */ /* 0x000fca00097fe4ff */
[----:B------:R2:W5:Y:S01]  /*22a90*/  @P1 LDG.E R20, desc[UR42][R4.64] ;  /* 0x0000002a04141981 */ /* 0x000562000c1e1900 */
[----:B-1----:R-:W-:Y:S01]  /*22aa0*/  VIADD R0, R28, 0xffffff80 ;  /* 0xffffff801c007836 */ /* 0x002fe20000000000 */
[----:B------:R-:W-:-:S04]  /*22ab0*/  ISETP.GT.AND P2, PT, R227, 0x1, PT ;  /* 0x00000001e300780c */ /* 0x000fc80003f44270 */
[----:B------:R-:W-:Y:S01]  /*22ac0*/  ISETP.GT.AND P3, PT, R0, 0x7f, PT ;  /* 0x0000007f0000780c */ /* 0x000fe20003f64270 */
[----:B------:R-:W-:-:S12]  /*22ad0*/  @P1 BRA `(.L_x_523) ;  /* 0x0000000000101947 */ /* 0x000fd80003800000 */
[----:B------:R-:W-:Y:S05]  /*22ae0*/  @!P0 BRA `(.L_x_523) ;  /* 0x00000000000c8947 */ /* 0x000fea0003800000 */
[----:B--2---:R-:W2:Y:S04]  /*22af0*/  LDG.E R5, desc[UR42][R2.64] ;  /* 0x0000002a02057981 */ /* 0x004ea8000c1e1900 */
[----:B-----5:R-:W2:Y:S02]  /*22b00*/  LDG.E R20, desc[UR42][R2.64+0x4] ;  /* 0x0000042a02147981 */ /* 0x020ea4000c1e1900 */
[----:B--2---:R-:W-:-:S07]  /*22b10*/  IADD3 R20, -R5, R20, RZ ;  /* 0x0000001405147210 */ /* 0x004fce0007ffe1ff */
.L_x_523:
[----:B--2---:R-:W2:Y:S04]  /*22b20*/  LDL.LU R2, [R1+0x6c] ;  /* 0x00006c0001027983 */ /* 0x004ea80000300800 */
[----:B------:R-:W3:Y:S01]  /*22b30*/  LDL.LU R0, [R1+0x7c] ;  /* 0x00007c0001007983 */ /* 0x000ee20000300800 */
[----:B------:R-:W-:Y:S01]  /*22b40*/  BSSY B1, `(.L_x_524) ;  /* 0x0000039000017945 */ /* 0x000fe20003800000 */
[----:B-----5:R-:W-:Y:S02]  /*22b50*/  SHF.R.S32.HI R14, RZ, 0x1f, R15 ;  /* 0x0000001fff0e7819 */ /* 0x020fe4000001140f */
[----:B--2---:R-:W-:Y:S02]  /*22b60*/  SEL R25, R2, RZ, !P0 ;  /* 0x000000ff02197207 */ /* 0x004fe40004000000 */
[----:B---3--:R-:W-:Y:S01]  /*22b70*/  SEL R24, R0, RZ, !P0 ;  /* 0x000000ff00187207 */ /* 0x008fe20004000000 */
[----:B------:R-:W-:Y:S06]  /*22b80*/  @P3 BRA `(.L_x_525) ;  /* 0x0000000000d03947 */ /* 0x000fec0003800000 */
[----:B------:R-:W2:Y:S01]  /*22b90*/  LDL R0, [R1+0x80] ;  /* 0x0000800001007983 */ /* 0x000ea20000100800 */
[----:B------:R-:W1:Y:S02]  /*22ba0*/  LDC R33, c[0x0][0xbe8] ;  /* 0x0002fa00ff217b82 */ /* 0x000e640000000800 */
[----:B-1----:R-:W-:Y:S02]  /*22bb0*/  IMAD R2, R20, R33, RZ ;  /* 0x0000002114027224 */ /* 0x002fe400078e02ff */
[----:B--2---:R-:W-:-:S04]  /*22bc0*/  IMAD R0, R0, 0x80, R28 ;  /* 0x0000008000007824 */ /* 0x004fc800078e021c */
[----:B------:R-:W-:-:S05]  /*22bd0*/  VIADD R27, R0, 0xffffff80 ;  /* 0xffffff80001b7836 */ /* 0x000fca0000000000 */
[----:B------:R-:W-:-:S13]  /*22be0*/  ISETP.GE.AND P0, PT, R27, R2, PT ;  /* 0x000000021b00720c */ /* 0x000fda0003f06270 */
[----:B------:R-:W-:Y:S05]  /*22bf0*/  @P0 BRA `(.L_x_525) ;  /* 0x0000000000b40947 */ /* 0x000fea0003800000 */
[----:B------:R-:W2:Y:S01]  /*22c00*/  LDL R12, [R1+0x50] ;  /* 0x00005000010c7983 */ /* 0x000ea20000100800 */
[----:B------:R-:W-:Y:S01]  /*22c10*/  IMAD.MOV.U32 R0, RZ, RZ, 0x9b8 ;  /* 0x000009b8ff007424 */ /* 0x000fe200078e00ff */
[----:B------:R-:W-:Y:S01]  /*22c20*/  ISETP.GT.AND P3, PT, R227, 0x1, PT ;  /* 0x00000001e300780c */ /* 0x000fe20003f64270 */
[----:B------:R-:W1:Y:S01]  /*22c30*/  LDC.64 R2, c[0x0][0xba8] ;  /* 0x0002ea00ff027b82 */ /* 0x000e620000000a00 */
[----:B------:R-:W3:Y:S01]  /*22c40*/  LDL.LU R32, [R1+0x8c] ;  /* 0x00008c0001207983 */ /* 0x000ee20000300800 */
[----:B------:R-:W-:Y:S02]  /*22c50*/  ISETP.NE.AND P0, PT, R33, 0x1, PT ;  /* 0x000000012100780c */ /* 0x000fe40003f05270 */
[----:B------:R-:W-:Y:S02]  /*22c60*/  SEL R26, R0, 0x978, P3 ;  /* 0x00000978001a7807 */ /* 0x000fe40001800000 */
[----:B------:R-:W-:Y:S02]  /*22c70*/  MOV R21, R27 ;  /* 0x0000001b00157202 */ /* 0x000fe40000000f00 */
[----:B------:R-:W2:Y:S08]  /*22c80*/  LDC.64 R10, c[0x0][R26+0x218] ;  /* 0x000086001a0a7b82 */ /* 0x000eb00000000a00 */
[----:B------:R-:W4:Y:S08]  /*22c90*/  LDC.64 R6, c[0x0][R26+0x220] ;  /* 0x000088001a067b82 */ /* 0x000f300000000a00 */
[----:B------:R-:W5:Y:S08]  /*22ca0*/  LDC.64 R8, c[0x0][R26+0x228] ;  /* 0x00008a001a087b82 */ /* 0x000f700000000a00 */
[----:B------:R-:W0:Y:S08]  /*22cb0*/  LDC.64 R4, c[0x0][R26+0x210] ;  /* 0x000084001a047b82 */ /* 0x000e300000000a00 */
[----:B------:R-:W4:Y:S08]  /*22cc0*/  @P0 LDC R0, c[0x0][0xbec] ;  /* 0x0002fb00ff000b82 */ /* 0x000f300000000800 */
[----:B------:R-:W5:Y:S08]  /*22cd0*/  @P0 LDC R37, c[0x0][0xbf0] ;  /* 0x0002fc00ff250b82 */ /* 0x000f700000000800 */
[----:B-1----:R-:W1:Y:S01]  /*22ce0*/  @!P3 LDC R2, c[0x0][0xb50] ;  /* 0x0002d400ff02bb82 */ /* 0x002e620000000800 */
[----:B----4-:R-:W-:-:S07]  /*22cf0*/  @P0 IMAD.HI.U32 R0, R27, R0, RZ ;  /* 0x000000001b000227 */ /* 0x010fce00078e00ff */
[----:B------:R-:W4:Y:S01]  /*22d00*/  @!P3 LDC R3, c[0x0][0xb54] ;  /* 0x0002d500ff03bb82 */ /* 0x000f220000000800 */
[----:B------:R-:W-:Y:S01]  /*22d10*/  IMAD R7, R7, R25, RZ ;  /* 0x0000001907077224 */ /* 0x000fe200078e02ff */
[----:B-----5:R-:W-:-:S03]  /*22d20*/  @P0 SHF.R.U32.HI R21, RZ, R37, R0 ;  /* 0x00000025ff150219 */ /* 0x020fc60000011600 */
[----:B------:R-:W-:Y:S02]  /*22d30*/  IMAD R7, R6, R24, R7 ;  /* 0x0000001806077224 */ /* 0x000fe400078e0207 */
[----:B------:R-:W-:Y:S02]  /*22d40*/  IMAD.MOV R0, RZ, RZ, -R21 ;  /* 0x000000ffff007224 */ /* 0x000fe400078e0a15 */
[-C--:B--2---:R-:W-:Y:S02]  /*22d50*/  IMAD R35, R11, R12.reuse, RZ ;  /* 0x0000000c0b237224 */ /* 0x084fe400078e02ff */
[----:B------:R-:W-:Y:S01]  /*22d60*/  IMAD.WIDE.U32 R10, R10, R12, RZ ;  /* 0x0000000c0a0a7225 */ /* 0x000fe200078e00ff */
[----:B---3--:R-:W-:-:S03]  /*22d70*/  SEL R37, R32, RZ, P3 ;  /* 0x000000ff20257207 */ /* 0x008fc60001800000 */
[----:B------:R-:W-:-:S04]  /*22d80*/  IMAD.WIDE.U32 R12, R6, R25, RZ ;  /* 0x00000019060c7225 */ /* 0x000fc800078e00ff */
[----:B------:R-:W-:Y:S01]  /*22d90*/  IMAD.IADD R11, R35, 0x1, R11 ;  /* 0x00000001230b7824 */ /* 0x000fe200078e020b */
[----:B------:R-:W-:Y:S01]  /*22da0*/  IADD3 R10, P0, P1, R12, R10, R15 ;  /* 0x0000000a0c0a7210 */ /* 0x000fe2000791e00f */
[----:B------:R-:W-:Y:S02]  /*22db0*/  IMAD.IADD R12, R13, 0x1, R7 ;  /* 0x000000010d0c7824 */ /* 0x000fe400078e0207 */
[----:B------:R-:W-:-:S04]  /*22dc0*/  IMAD.WIDE.U32 R6, R8, R37, RZ ;  /* 0x0000002508067225 */ /* 0x000fc800078e00ff */
[----:B------:R-:W-:Y:S02]  /*22dd0*/  IMAD R13, R9, R37, RZ ;  /* 0x00000025090d7224 */ /* 0x000fe400078e02ff */
[----:B------:R-:W-:Y:S01]  /*22de0*/  IMAD R9, R33, R0, R27 ;  /* 0x0000000021097224 */ /* 0x000fe200078e021b */
[----:B------:R-:W-:Y:S02]  /*22df0*/  IADD3.X R0, R12, R11, R14, P0, P1 ;  /* 0x0000000b0c007210 */ /* 0x000fe400007e240e */
[----:B------:R-:W-:Y:S02]  /*22e00*/  IADD3 R6, P0, P1, R21, R10, R6 ;  /* 0x0000000a15067210 */ /* 0x000fe4000791e006 */
[----:B------:R-:W-:Y:S02]  /*22e10*/  IADD3 R7, R13, R7, RZ ;  /* 0x000000070d077210 */ /* 0x000fe40007ffe0ff */
[----:B------:R-:W-:Y:S02]  /*22e20*/  SHF.R.S32.HI R21, RZ, 0x1f, R21 ;  /* 0x0000001fff157819 */ /* 0x000fe40000011415 */
[----:B------:R-:W-:-:S02]  /*22e30*/  SHF.R.S32.HI R11, RZ, 0x1f, R9 ;  /* 0x0000001fff0b7819 */ /* 0x000fc40000011409 */
[----:B------:R-:W-:Y:S01]  /*22e40*/  IADD3.X R7, R21, R0, R7, P0, P1 ;  /* 0x0000000015077210 */ /* 0x000fe200007e2407 */
[----:B0-----:R-:W-:Y:S02]  /*22e50*/  IMAD R0, R5, R9, RZ ;  /* 0x0000000905007224 */ /* 0x001fe400078e02ff */
[----:B------:R-:W-:Y:S02]  /*22e60*/  IMAD.MOV.U32 R5, RZ, RZ, -0x800000 ;  /* 0xff800000ff057424 */ /* 0x000fe400078e00ff */
[C---:B------:R-:W-:Y:S02]  /*22e70*/  IMAD R11, R4.reuse, R11, R0 ;  /* 0x0000000b040b7224 */ /* 0x040fe400078e0200 */
[----:B------:R-:W-:-:S04]  /*22e80*/  IMAD.WIDE.U32 R6, R4, R9, R6 ;  /* 0x0000000904067225 */ /* 0x000fc800078e0006 */
[----:B------:R-:W-:Y:S01]  /*22e90*/  IMAD.IADD R0, R7, 0x1, R11 ;  /* 0x0000000107007824 */ /* 0x000fe200078e020b */
[----:B-1----:R-:W-:-:S04]  /*22ea0*/  LEA R2, P0, R6, R2, 0x2 ;  /* 0x0000000206027211 */ /* 0x002fc800078010ff */
[----:B----4-:R-:W-:-:S05]  /*22eb0*/  LEA.HI.X R3, R6, R3, R0, 0x2, P0 ;  /* 0x0000000306037211 */ /* 0x010fca00000f1400 */
[----:B------:R1:W-:Y:S04]  /*22ec0*/  STG.E desc[UR42][R2.64], R5 ;  /* 0x0000000502007986 */ /* 0x0003e8000c10192a */
.L_x_525:
[----:B------:R-:W-:Y:S05]  /*22ed0*/  BSYNC B1 ;  /* 0x0000000000017941 */ /* 0x000fea0003800000 */
.L_x_524:
[----:B------:R-:W-:Y:S05]  /*22ee0*/  @P2 BRA `(.L_x_518) ;  /* 0x0000000800982947 */ /* 0x000fea0003800000 */
[----:B------:R-:W2:Y:S01]  /*22ef0*/  LDL.LU R10, [R1+0x50] ;  /* 0x00005000010a7983 */ /* 0x000ea20000300800 */
[----:B------:R-:W3:Y:S01]  /*22f00*/  LDC R9, c[0x0][0xbe8] ;  /* 0x0002fa00ff097b82 */ /* 0x000ee20000000800 */
[----:B------:R-:W-:Y:S01]  /*22f10*/  VIADD R4, R28, 0xffffff80 ;  /* 0xffffff801c047836 */ /* 0x000fe20000000000 */
[----:B------:R-:W-:Y:S01]  /*22f20*/  ULDC.64 UR4, c[0x0][0xaa0] ;  /* 0x0002a80000047ab9 */ /* 0x000fe20000000a00 */
[----:B------:R-:W4:Y:S01]  /*22f30*/  LDL.LU R8, [R1+0x80] ;  /* 0x0000800001087983 */ /* 0x000f220000300800 */
[----:B------:R-:W-:Y:S02]  /*22f40*/  IMAD R0, R14, UR4, RZ ;  /* 0x000000040e007c24 */ /* 0x000fe4000f8e02ff */
[----:B------:R-:W-:Y:S01]  /*22f50*/  SHF.R.S32.HI R11, RZ, 0x1f, R4 ;  /* 0x0000001fff0b7819 */ /* 0x000fe20000011404 */
[----:B-1----:R-:W-:-:S04]  /*22f60*/  IMAD.WIDE.U32 R2, R15, UR4, RZ ;  /* 0x000000040f027c25 */ /* 0x002fc8000f8e00ff */
[----:B------:R-:W-:Y:S01]  /*22f70*/  IMAD R5, R15, UR5, R0 ;  /* 0x000000050f057c24 */ /* 0x000fe2000f8e0200 */
[----:B------:R-:W-:Y:S01]  /*22f80*/  LEA.HI R0, R11, R4, RZ, 0x3 ;  /* 0x000000040b007211 */ /* 0x000fe200078f18ff */
[----:B------:R-:W-:-:S03]  /*22f90*/  ULDC.64 UR4, c[0x0][0xae8] ;  /* 0x0002ba0000047ab9 */ /* 0x000fc60000000a00 */
[----:B------:R-:W-:Y:S02]  /*22fa0*/  LOP3.LUT R13, R0, 0xfffffff8, RZ, 0xc0, !PT ;  /* 0xfffffff8000d7812 */ /* 0x000fe400078ec0ff */
[----:B------:R-:W-:-:S03]  /*22fb0*/  IADD3 R3, R3, R5, RZ ;  /* 0x0000000503037210 */ /* 0x000fc60007ffe0ff */
[----:B------:R-:W-:Y:S01]  /*22fc0*/  IMAD.IADD R0, R4, 0x1, -R13 ;  /* 0x0000000104007824 */ /* 0x000fe200078e0a0d */
[----:B---3--:R-:W-:-:S03]  /*22fd0*/  ISETP.NE.AND P0, PT, R9, 0x1, PT ;  /* 0x000000010900780c */ /* 0x008fc60003f05270 */
[----:B------:R-:W-:-:S10]  /*22fe0*/  IMAD R0, R0, 0x20, R23 ;  /* 0x0000002000007824 */ /* 0x000fd400078e0217 */
[----:B------:R-:W1:Y:S08]  /*22ff0*/  @P0 LDC R7, c[0x0][0xbec] ;  /* 0x0002fb00ff070b82 */ /* 0x000e700000000800 */
[----:B------:R-:W3:Y:S01]  /*23000*/  @P0 LDC R11, c[0x0][0xbf0] ;  /* 0x0002fc00ff0b0b82 */ /* 0x000ee20000000800 */
[----:B--2---:R-:W-:-:S04]  /*23010*/  IMAD.WIDE.U32 R2, R10, UR4, R2 ;  /* 0x000000040a027c25 */ /* 0x004fc8000f8e0002 */
[----:B----4-:R-:W-:Y:S02]  /*23020*/  IMAD R6, R8, 0x80, R0 ;  /* 0x0000008008067824 */ /* 0x010fe400078e0200 */
[----:B------:R-:W-:Y:S01]  /*23030*/  IMAD R3, R10, UR5, R3 ;  /* 0x000000050a037c24 */ /* 0x000fe2000f8e0203 */
[----:B------:R-:W-:Y:S01]  /*23040*/  ULDC.64 UR4, c[0x0][0xaf0] ;  /* 0x0002bc0000047ab9 */ /* 0x000fe20000000a00 */
[----:B-1----:R-:W-:Y:S01]  /*23050*/  @P0 IMAD.HI.U32 R0, R6, R7, RZ ;  /* 0x0000000706000227 */ /* 0x002fe200078e00ff */
[----:B------:R-:W-:-:S03]  /*23060*/  MOV R5, R6 ;  /* 0x0000000600057202 */ /* 0x000fc60000000f00 */
[----:B------:R-:W-:Y:S01]  /*23070*/  IMAD R4, R24, UR4, RZ ;  /* 0x0000000418047c24 */ /* 0x000fe2000f8e02ff */
[----:B---3--:R-:W-:Y:S01]  /*23080*/  @P0 SHF.R.U32.HI R5, RZ, R11, R0 ;  /* 0x0000000bff050219 */ /* 0x008fe20000011600 */
[----:B------:R-:W-:-:S03]  /*23090*/  IMAD.WIDE.U32 R2, R25, UR4, R2 ;  /* 0x0000000419027c25 */ /* 0x000fc6000f8e0002 */
[----:B------:R-:W-:Y:S01]  /*230a0*/  SHF.R.S32.HI R0, RZ, 0x1f, R5 ;  /* 0x0000001fff007819 */ /* 0x000fe20000011405 */
[----:B------:R-:W-:Y:S01]  /*230b0*/  IMAD R7, R25, UR5, R4 ;  /* 0x0000000519077c24 */ /* 0x000fe2000f8e0204 */
[----:B------:R-:W-:-:S03]  /*230c0*/  ULDC.64 UR4, c[0x0][0xae0] ;  /* 0x0002b80000047ab9 */ /* 0x000fc60000000a00 */
[----:B------:R-:W-:Y:S02]  /*230d0*/  IMAD.IADD R3, R3, 0x1, R7 ;  /* 0x0000000103037824 */ /* 0x000fe400078e0207 */
[----:B------:R-:W-:Y:S02]  /*230e0*/  IMAD.MOV R7, RZ, RZ, -R5 ;  /* 0x000000ffff077224 */ /* 0x000fe400078e0a05 */
[----:B------:R-:W-:Y:S02]  /*230f0*/  IMAD R0, R0, UR4, RZ ;  /* 0x0000000400007c24 */ /* 0x000fe4000f8e02ff */
[----:B------:R-:W-:Y:S01]  /*23100*/  IMAD R7, R9, R7, R6 ;  /* 0x0000000709077224 */ /* 0x000fe200078e0206 */
[----:B------:R-:W-:Y:S01]  /*23110*/  SHF.R.S32.HI R6, RZ, 0x1f, R233 ;  /* 0x0000001fff067819 */ /* 0x000fe200000114e9 */
[----:B------:R-:W-:-:S04]  /*23120*/  IMAD.WIDE.U32 R2, R5, UR4, R2 ;  /* 0x0000000405027c25 */ /* 0x000fc8000f8e0002 */
[----:B------:R-:W-:Y:S01]  /*23130*/  IMAD R5, R5, UR5, R0 ;  /* 0x0000000505057c24 */ /* 0x000fe2000f8e0200 */
[----:B------:R-:W-:Y:S01]  /*23140*/  SHF.R.S32.HI R0, RZ, 0x1f, R7 ;  /* 0x0000001fff007819 */ /* 0x000fe20000011407 */
[----:B------:R-:W-:Y:S02]  /*23150*/  ULDC.64 UR4, c[0x0][0xad8] ;  /* 0x0002b60000047ab9 */ /* 0x000fe40000000a00 */
[----:B------:R-:W-:Y:S02]  /*23160*/  IMAD.IADD R3, R3, 0x1, R5 ;  /* 0x0000000103037824 */ /* 0x000fe400078e0205 */
[----:B------:R-:W-:Y:S02]  /*23170*/  IMAD R0, R0, UR4, RZ ;  /* 0x0000000400007c24 */ /* 0x000fe4000f8e02ff */
[----:B------:R-:W-:-:S04]  /*23180*/  IMAD.WIDE.U32 R4, R7, UR4, R2 ;  /* 0x0000000407047c25 */ /* 0x000fc8000f8e0002 */
[----:B------:R-:W-:Y:S01]  /*23190*/  IMAD R3, R7, UR5, R0 ;  /* 0x0000000507037c24 */ /* 0x000fe2000f8e0200 */
[----:B------:R-:W-:Y:S02]  /*231a0*/  ULDC.64 UR4, c[0x0][0xa80] ;  /* 0x0002a00000047ab9 */ /* 0x000fe40000000a00 */
[----:B------:R-:W-:Y:S01]  /*231b0*/  LEA R2, P0, R4, UR4, 0x1 ;  /* 0x0000000404027c11 */ /* 0x000fe2000f8008ff */
[----:B------:R-:W-:Y:S01]  /*231c0*/  UMOV UR4, 0xffffffff ;  /* 0xffffffff00047882 */ /* 0x000fe20000000000 */
[----:B------:R-:W-:Y:S01]  /*231d0*/  IADD3 R3, R5, R3, RZ ;  /* 0x0000000305037210 */ /* 0x000fe20007ffe0ff */
[----:B------:R-:W-:-:S03]  /*231e0*/  IMAD R5, R8, 0x80, R23 ;  /* 0x0000008008057824 */ /* 0x000fc600078e0217 */
[----:B------:R-:W-:Y:S01]  /*231f0*/  LEA.HI.X R3, R4, UR5, R3, 0x1, P0 ;  /* 0x0000000504037c11 */ /* 0x000fe200080f0c03 */
[----:B------:R-:W-:Y:S06]  /*23200*/  BRA.DIV UR4, `(.L_x_526) ;  /* 0x000000ca04787947 */ /* 0x000fec000b800000 */
[----:B------:R1:W2:Y:S04]  /*23210*/  SHFL.IDX PT, R0, R3, RZ, 0x181f ;  /* 0x00181fff03007589 */ /* 0x0002a800000e0000 */
[----:B------:R1:W3:Y:S02]  /*23220*/  SHFL.IDX PT, R14, R2, RZ, 0x181f ;  /* 0x00181fff020e7589 */ /* 0x0002e400000e0000 */
.L_x_845:
[----:B------:R-:W-:Y:S01]  /*23230*/  IMAD R9, R20, R9, RZ ;  /* 0x0000000914097224 */ /* 0x000fe200078e02ff */
[----:B------:R-:W-:Y:S04]  /*23240*/  BSSY B1, `(.L_x_527) ;  /* 0x0000018000017945 */ /* 0x000fe80003800000 */
[----:B------:R-:W-:-:S13]  /*23250*/  ISETP.GE.AND P0, PT, R5, R9, PT ;  /* 0x000000090500720c */ /* 0x000fda0003f06270 */
[----:B------:R-:W-:Y:S05]  /*23260*/  @P0 BRA `(.L_x_528) ;  /* 0x0000000000540947 */ /* 0x000fea0003800000 */
[----:B------:R-:W4:Y:S01]  /*23270*/  LDL R8, [R1+0x40] ;  /* 0x0000400001087983 */ /* 0x000f220000100800 */
[----:B------:R-:W-:-:S03]  /*23280*/  ULDC UR4, c[0x0][0xac8] ;  /* 0x0002b20000047ab9 */ /* 0x000fc60000000800 */
[----:B------:R-:W5:Y:S04]  /*23290*/  LDL R4, [R1+0x4c] ;  /* 0x00004c0001047983 */ /* 0x000f680000100800 */
[----:B------:R-:W5:Y:S04]  /*232a0*/  LDL R24, [R1+0x88] ;  /* 0x0000880001187983 */ /* 0x000f680000100800 */
[----:B------:R-:W5:Y:S01]  /*232b0*/  LDL R7, [R1+0x84] ;  /* 0x0000840001077983 */ /* 0x000f620000100800 */
[----:B------:R-:W-:Y:S02]  /*232c0*/  ISETP.GE.AND P3, PT, R18, UR4, PT ;  /* 0x0000000412007c0c */ /* 0x000fe4000bf66270 */
[----:B------:R-:W-:-:S11]  /*232d0*/  ISETP.GE.AND P2, PT, R233, UR4, PT ;  /* 0x00000004e9007c0c */ /* 0x000fd6000bf46270 */
[CC--:B---3--:R-:W-:Y:S02]  /*232e0*/  @!P3 LEA R10, P5, R18.reuse, R14.reuse, 0x1 ;  /* 0x0000000e120ab211 */ /* 0x0c8fe400078a08ff */
[C---:B------:R-:W-:Y:S02]  /*232f0*/  @!P2 LEA R12, P4, R233.reuse, R14, 0x1 ;  /* 0x0000000ee90ca211 */ /* 0x040fe400078808ff */
[-C--:B--2---:R-:W-:Y:S02]  /*23300*/  @!P3 LEA.HI.X R11, R18, R0.reuse, R19, 0x1, P5 ;  /* 0x00000000120bb211 */ /* 0x084fe400028f0c13 */
[----:B------:R-:W-:-:S03]  /*23310*/  @!P2 LEA.HI.X R13, R233, R0, R6, 0x1, P4 ;  /* 0x00000000e90da211 */ /* 0x000fc600020f0c06 */
[----:B------:R2:W-:Y:S04]  /*23320*/  @!P3 ST.E.128 desc[UR42][R10.64], RZ ;  /* 0x000000ff0a00b985 */ /* 0x0005e8000c101d2a */
[----:B------:R2:W-:Y:S01]  /*23330*/  @!P2 ST.E.128 desc[UR42][R12.64], RZ ;  /* 0x000000ff0c00a985 */ /* 0x0005e2000c101d2a */
[----:B----4-:R-:W-:Y:S02]  /*23340*/  ISETP.GE.AND P1, PT, R8, UR4, PT ;  /* 0x0000000408007c0c */ /* 0x010fe4000bf26270 */
[----:B-----5:R-:W-:-:S11]  /*23350*/  ISETP.GE.AND P0, PT, R4, UR4, PT ;  /* 0x0000000404007c0c */ /* 0x020fd6000bf06270 */
[-C--:B------:R-:W-:Y:S02]  /*23360*/  @!P1 LEA R20, P5, R8, R14.reuse, 0x1 ;  /* 0x0000000e08149211 */ /* 0x080fe400078a08ff */
[----:B------:R-:W-:Y:S02]  /*23370*/  @!P0 LEA R14, P4, R4, R14, 0x1 ;  /* 0x0000000e040e8211 */ /* 0x000fe400078808ff */
[-C--:B------:R-:W-:Y:S02]  /*23380*/  @!P1 LEA.HI.X R21, R8, R0.reuse, R24, 0x1, P5 ;  /* 0x0000000008159211 */ /* 0x080fe400028f0c18 */
[----:B------:R-:W-:-:S03]  /*23390*/  @!P0 LEA.HI.X R15, R4, R0, R7, 0x1, P4 ;  /* 0x00000000040f8211 */ /* 0x000fc600020f0c07 */
[----:B------:R2:W-:Y:S04]  /*233a0*/  @!P1 ST.E.128 desc[UR42][R20.64], RZ ;  /* 0x000000ff14009985 */ /* 0x0005e8000c101d2a */
[----:B------:R2:W-:Y:S02]  /*233b0*/  @!P0 ST.E.128 desc[UR42][R14.64], RZ ;  /* 0x000000ff0e008985 */ /* 0x0005e4000c101d2a */
.L_x_528:
[----:B------:R-:W-:Y:S05]  /*233c0*/  BSYNC B1 ;  /* 0x0000000000017941 */ /* 0x000fea0003800000 */
.L_x_527:
[----:B------:R-:W-:-:S03]  /*233d0*/  UMOV UR4, 0xffffffff ;  /* 0xffffffff00047882 */ /* 0x000fc60000000000 */
[----:B------:R-:W-:Y:S05]  /*233e0*/  BRA.DIV UR4, `(.L_x_529) ;  /* 0x000000ca04347947 */ /* 0x000fea000b800000 */
[----:B--2---:R2:W4:Y:S04]  /*233f0*/  SHFL.IDX PT, R0, R3, 0x1, 0x181f ;  /* 0x00381f0003007f89 */ /* 0x00452800000e0000 */
[----:B---3--:R2:W3:Y:S02]  /*23400*/  SHFL.IDX PT, R14, R2, 0x1, 0x181f ;  /* 0x00381f00020e7f89 */ /* 0x0084e400000e0000 */
.L_x_849:
[----:B------:R-:W-:Y:S01]  /*23410*/  VIADD R4, R5, 0x20 ;  /* 0x0000002005047836 */ /* 0x000fe20000000000 */
[----:B------:R-:W-:Y:S04]  /*23420*/  BSSY B1, `(.L_x_530) ;  /* 0x0000018000017945 */ /* 0x000fe80003800000 */
[----:B------:R-:W-:-:S13]  /*23430*/  ISETP.GE.AND P0, PT, R4, R9, PT ;  /* 0x000000090400720c */ /* 0x000fda0003f06270 */
[----:B------:R-:W-:Y:S05]  /*23440*/  @P0 BRA `(.L_x_531) ;  /* 0x0000000000540947 */ /* 0x000fea0003800000 */
[----:B------:R-:W5:Y:S01]  /*23450*/  LDL R24, [R1+0x40] ;  /* 0x0000400001187983 */ /* 0x000f620000100800 */
[----:B------:R-:W-:-:S03]  /*23460*/  ULDC UR4, c[0x0][0xac8] ;  /* 0x0002b20000047ab9 */ /* 0x000fc60000000800 */
[----:B------:R-:W2:Y:S04]  /*23470*/  LDL R7, [R1+0x4c] ;  /* 0x00004c0001077983 */ /* 0x000ea80000100800 */
[----:B------:R-:W2:Y:S04]  /*23480*/  LDL R25, [R1+0x88] ;  /* 0x0000880001197983 */ /* 0x000ea80000100800 */
[----:B------:R-:W2:Y:S01]  /*23490*/  LDL R8, [R1+0x84] ;  /* 0x0000840001087983 */ /* 0x000ea20000100800 */
[----:B------:R-:W-:Y:S02]  /*234a0*/  ISETP.GE.AND P3, PT, R18, UR4, PT ;  /* 0x0000000412007c0c */ /* 0x000fe4000bf66270 */
[----:B------:R-:W-:-:S11]  /*234b0*/  ISETP.GE.AND P2, PT, R233, UR4, PT ;  /* 0x00000004e9007c0c */ /* 0x000fd6000bf46270 */
[CC--:B---3--:R-:W-:Y:S02]  /*234c0*/  @!P3 LEA R10, P5, R18.reuse, R14.reuse, 0x1 ;  /* 0x0000000e120ab211 */ /* 0x0c8fe400078a08ff */
[C---:B------:R-:W-:Y:S02]  /*234d0*/  @!P2 LEA R12, P4, R233.reuse, R14, 0x1 ;  /* 0x0000000ee90ca211 */ /* 0x040fe400078808ff */
[-C--:B----4-:R-:W-:Y:S02]  /*234e0*/  @!P3 LEA.HI.X R11, R18, R0.reuse, R19, 0x1, P5 ;  /* 0x00000000120bb211 */ /* 0x090fe400028f0c13 */
[----:B------:R-:W-:-:S03]  /*234f0*/  @!P2 LEA.HI.X R13, R233, R0, R6, 0x1, P4 ;  /* 0x00000000e90da211 */ /* 0x000fc600020f0c06 */
[----:B------:R3:W-:Y:S04]  /*23500*/  @!P3 ST.E.128 desc[UR42][R10.64], RZ ;  /* 0x000000ff0a00b985 */ /* 0x0007e8000c101d2a */
[----:B------:R3:W-:Y:S01]  /*23510*/  @!P2 ST.E.128 desc[UR42][R12.64], RZ ;  /* 0x000000ff0c00a985 */ /* 0x0007e2000c101d2a */
[----:B-----5:R-:W-:Y:S02]  /*23520*/  ISETP.GE.AND P1, PT, R24, UR4, PT ;  /* 0x0000000418007c0c */ /* 0x020fe4000bf26270 */
[----:B--2---:R-:W-:-:S11]  /*23530*/  ISETP.GE.AND P0, PT, R7, UR4, PT ;  /* 0x0000000407007c0c */ /* 0x004fd6000bf06270 */
[CC--:B------:R-:W-:Y:S02]  /*23540*/  @!P1 LEA R20, P5, R24.reuse, R14.reuse, 0x1 ;  /* 0x0000000e18149211 */ /* 0x0c0fe400078a08ff */
[C---:B------:R-:W-:Y:S02]  /*23550*/  @!P0 LEA R14, P4, R7.reuse, R14, 0x1 ;  /* 0x0000000e070e8211 */ /* 0x040fe400078808ff */
[-C--:B------:R-:W-:Y:S02]  /*23560*/  @!P1 LEA.HI.X R21, R24, R0.reuse, R25, 0x1, P5 ;  /* 0x0000000018159211 */ /* 0x080fe400028f0c19 */
[----:B------:R-:W-:-:S03]  /*23570*/  @!P0 LEA.HI.X R15, R7, R0, R8, 0x1, P4 ;  /* 0x00000000070f8211 */ /* 0x000fc600020f0c08 */
[----:B------:R3:W-:Y:S04]  /*23580*/  @!P1 ST.E.128 desc[UR42][R20.64], RZ ;  /* 0x000000ff14009985 */ /* 0x0007e8000c101d2a */
[----:B------:R3:W-:Y:S02]  /*23590*/  @!P0 ST.E.128 desc[UR42][R14.64], RZ ;  /* 0x000000ff0e008985 */ /* 0x0007e4000c101d2a */
.L_x_531:
[----:B------:R-:W-:Y:S05]  /*235a0*/  BSYNC B1 ;  /* 0x0000000000017941 */ /* 0x000fea0003800000 */
.L_x_530:
[----:B------:R-:W-:-:S03]  /*235b0*/  UMOV UR4, 0xffffffff ;  /* 0xffffffff00047882 */ /* 0x000fc60000000000 */
[----:B------:R-:W-:Y:S05]  /*235c0*/  BRA.DIV UR4, `(.L_x_532) ;  /* 0x000000ca04047947 */ /* 0x000fea000b800000 */
[----:B----4-:R4:W0:Y:S04]  /*235d0*/  SHFL.IDX PT, R0, R3, 0x2, 0x181f ;  /* 0x00581f0003007f89 */ /* 0x01082800000e0000 */
[----:B---3--:R4:W3:Y:S02]  /*235e0*/  SHFL.IDX PT, R14, R2, 0x2, 0x181f ;  /* 0x00581f00020e7f89 */ /* 0x0088e400000e0000 */
.L_x_853:
[----:B------:R-:W-:Y:S01]  /*235f0*/  VIADD R4, R5, 0x40 ;  /* 0x0000004005047836 */ /* 0x000fe20000000000 */
[----:B------:R-:W-:Y:S04]  /*23600*/  BSSY B1, `(.L_x_533) ;  /* 0x0000018000017945 */ /* 0x000fe80003800000 */
[----:B------:R-:W-:-:S13]  /*23610*/  ISETP.GE.AND P0, PT, R4, R9, PT ;  /* 0x000000090400720c */ /* 0x000fda0003f06270 */
[----:B------:R-:W-:Y:S05]  /*23620*/  @P0 BRA `(.L_x_534) ;  /* 0x0000000000540947 */ /* 0x000fea0003800000 */
[----:B------:R-:W5:Y:S01]  /*23630*/  LDL R24, [R1+0x40] ;  /* 0x0000400001187983 */ /* 0x000f620000100800 */
[----:B------:R-:W-:-:S03]  /*23640*/  ULDC UR4, c[0x0][0xac8] ;  /* 0x0002b20000047ab9 */ /* 0x000fc60000000800 */
[----:B------:R-:W2:Y:S04]  /*23650*/  LDL R7, [R1+0x4c] ;  /* 0x00004c0001077983 */ /* 0x000ea80000100800 */
[----:B------:R-:W4:Y:S04]  /*23660*/  LDL R25, [R1+0x88] ;  /* 0x0000880001197983 */ /* 0x000f280000100800 */
[----:B------:R-:W4:Y:S01]  /*23670*/  LDL R8, [R1+0x84] ;  /* 0x0000840001087983 */ /* 0x000f220000100800 */
[----:B------:R-:W-:Y:S02]  /*23680*/  ISETP.GE.AND P3, PT, R18, UR4, PT ;  /* 0x0000000412007c0c */ /* 0x000fe4000bf66270 */
[----:B------:R-:W-:-:S11]  /*23690*/  ISETP.GE.AND P2, PT, R233, UR4, PT ;  /* 0x00000004e9007c0c */ /* 0x000fd6000bf46270 */
[CC--:B---3--:R-:W-:Y:S02]  /*236a0*/  @!P3 LEA R10, P5, R18.reuse, R14.reuse, 0x1 ;  /* 0x0000000e120ab211 */ /* 0x0c8fe400078a08ff */
[C---:B------:R-:W-:Y:S02]  /*236b0*/  @!P2 LEA R12, P4, R233.reuse, R14, 0x1 ;  /* 0x0000000ee90ca211 */ /* 0x040fe400078808ff */
[-C--:B0-----:R-:W-:Y:S02]  /*236c0*/  @!P3 LEA.HI.X R11, R18, R0.reuse, R19, 0x1, P5 ;  /* 0x00000000120bb211 */ /* 0x081fe400028f0c13 */
[----:B------:R-:W-:-:S03]  /*236d0*/  @!P2 LEA.HI.X R13, R233, R0, R6, 0x1, P4 ;  /* 0x00000000e90da211 */ /* 0x000fc600020f0c06 */
[----:B------:R0:W-:Y:S04]  /*236e0*/  @!P3 ST.E.128 desc[UR42][R10.64], RZ ;  /* 0x000000ff0a00b985 */ /* 0x0001e8000c101d2a */
[----:B------:R0:W-:Y:S01]  /*236f0*/  @!P2 ST.E.128 desc[UR42][R12.64], RZ ;  /* 0x000000ff0c00a985 */ /* 0x0001e2000c101d2a */
[----:B-----5:R-:W-:Y:S02]  /*23700*/  ISETP.GE.AND P1, PT, R24, UR4, PT ;  /* 0x0000000418007c0c */ /* 0x020fe4000bf26270 */
[----:B--2---:R-:W-:-:S11]  /*23710*/  ISETP.GE.AND P0, PT, R7, UR4, PT ;  /* 0x0000000407007c0c */ /* 0x004fd6000bf06270 */
[CC--:B------:R-:W-:Y:S02]  /*23720*/  @!P1 LEA R20, P5, R24.reuse, R14.reuse, 0x1 ;  /* 0x0000000e18149211 */ /* 0x0c0fe400078a08ff */
[C---:B------:R-:W-:Y:S02]  /*23730*/  @!P0 LEA R14, P4, R7.reuse, R14, 0x1 ;  /* 0x0000000e070e8211 */ /* 0x040fe400078808ff */
[-C--:B----4-:R-:W-:Y:S02]  /*23740*/  @!P1 LEA.HI.X R21, R24, R0.reuse, R25, 0x1, P5 ;  /* 0x0000000018159211 */ /* 0x090fe400028f0c19 */
[----:B------:R-:W-:-:S03]  /*23750*/  @!P0 LEA.HI.X R15, R7, R0, R8, 0x1, P4 ;  /* 0x00000000070f8211 */ /* 0x000fc600020f0c08 */
[----:B------:R0:W-:Y:S04]  /*23760*/  @!P1 ST.E.128 desc[UR42][R20.64], RZ ;  /* 0x000000ff14009985 */ /* 0x0001e8000c101d2a */
[----:B------:R0:W-:Y:S02]  /*23770*/  @!P0 ST.E.128 desc[UR42][R14.64], RZ ;  /* 0x000000ff0e008985 */ /* 0x0001e4000c101d2a */
.L_x_534:
[----:B------:R-:W-:Y:S05]  /*23780*/  BSYNC B1 ;  /* 0x0000000000017941 */ /* 0x000fea0003800000 */
.L_x_533:
[----:B------:R-:W-:-:S03]  /*23790*/  UMOV UR4, 0xffffffff ;  /* 0xffffffff00047882 */ /* 0x000fc60000000000 */
[----:B------:R-:W-:Y:S05]  /*237a0*/  BRA.DIV UR4, `(.L_x_535) ;  /* 0x000000c604d47947 */ /* 0x000fea000b800000 */
[----:B0-----:R0:W0:Y:S04]  /*237b0*/  SHFL.IDX PT, R0, R3, 0x3, 0x181f ;  /* 0x00781f0003007f89 */ /* 0x00102800000e0000 */
[----:B---3--:R3:W0:Y:S02]  /*237c0*/  SHFL.IDX PT, R14, R2, 0x3, 0x181f ;  /* 0x00781f00020e7f89 */ /* 0x00862400000e0000 */
.L_x_857:
[----:B-1234-:R-:W-:-:S04]  /*237d0*/  IADD3 R2, R5, 0x60, RZ ;  /* 0x0000006005027810 */ /* 0x01efc80007ffe0ff */
[----:B------:R-:W-:-:S13]  /*237e0*/  ISETP.GE.AND P0, PT, R2, R9, PT ;  /* 0x000000090200720c */ /* 0x000fda0003f06270 */
[----:B------:R-:W-:Y:S05]  /*237f0*/  @P0 BRA `(.L_x_518) ;  /* 0x0000000000540947 */ /* 0x000fea0003800000 */
[----:B------:R-:W2:Y:S01]  /*23800*/  LDL R11, [R1+0x40] ;  /* 0x00004000010b7983 */ /* 0x000ea20000100800 */
[----:B------:R-:W-:-:S03]  /*23810*/  ULDC UR4, c[0x0][0xac8] ;  /* 0x0002b20000047ab9 */ /* 0x000fc60000000800 */
[----:B------:R-:W3:Y:S04]  /*23820*/  LDL R7, [R1+0x4c] ;  /* 0x00004c0001077983 */ /* 0x000ee80000100800 */
[----:B------:R-:W4:Y:S04]  /*23830*/  LDL R12, [R1+0x88] ;  /* 0x00008800010c7983 */ /* 0x000f280000100800 */
[----:B------:R-:W5:Y:S01]  /*23840*/  LDL R10, [R1+0x84] ;  /* 0x00008400010a7983 */ /* 0x000f620000100800 */
[----:B------:R-:W-:Y:S02]  /*23850*/  ISETP.GE.AND P3, PT, R18, UR4, PT ;  /* 0x0000000412007c0c */ /* 0x000fe4000bf66270 */
[----:B------:R-:W-:-:S11]  /*23860*/  ISETP.GE.AND P2, PT, R233, UR4, PT ;  /* 0x00000004e9007c0c */ /* 0x000fd6000bf46270 */
[CC--:B0-----:R-:W-:Y:S02]  /*23870*/  @!P3 LEA R2, P5, R18.reuse, R14.reuse, 0x1 ;  /* 0x0000000e1202b211 */ /* 0x0c1fe400078a08ff */
[C---:B------:R-:W-:Y:S02]  /*23880*/  @!P2 LEA R4, P4, R233.reuse, R14, 0x1 ;  /* 0x0000000ee904a211 */ /* 0x040fe400078808ff */
[-C--:B------:R-:W-:Y:S02]  /*23890*/  @!P3 LEA.HI.X R3, R18, R0.reuse, R19, 0x1, P5 ;  /* 0x000000001203b211 */ /* 0x080fe400028f0c13 */
[----:B------:R-:W-:-:S03]  /*238a0*/  @!P2 LEA.HI.X R5, R233, R0, R6, 0x1, P4 ;  /* 0x00000000e905a211 */ /* 0x000fc600020f0c06 */
[----:B------:R0:W-:Y:S04]  /*238b0*/  @!P3 ST.E.128 desc[UR42][R2.64], RZ ;  /* 0x000000ff0200b985 */ /* 0x0001e8000c101d2a */
[----:B------:R0:W-:Y:S01]  /*238c0*/  @!P2 ST.E.128 desc[UR42][R4.64], RZ ;  /* 0x000000ff0400a985 */ /* 0x0001e2000c101d2a */
[----:B--2---:R-:W-:Y:S02]  /*238d0*/  ISETP.GE.AND P1, PT, R11, UR4, PT ;  /* 0x000000040b007c0c */ /* 0x004fe4000bf26270 */
[----:B---3--:R-:W-:-:S11]  /*238e0*/  ISETP.GE.AND P0, PT, R7, UR4, PT ;  /* 0x0000000407007c0c */ /* 0x008fd6000bf06270 */
[-C--:B------:R-:W-:Y:S02]  /*238f0*/  @!P1 LEA R8, P5, R11, R14.reuse, 0x1 ;  /* 0x0000000e0b089211 */ /* 0x080fe400078a08ff */
[----:B------:R-:W-:Y:S02]  /*23900*/  @!P0 LEA R14, P4, R7, R14, 0x1 ;  /* 0x0000000e070e8211 */ /* 0x000fe400078808ff */
[-C--:B----4-:R-:W-:Y:S02]  /*23910*/  @!P1 LEA.HI.X R9, R11, R0.reuse, R12, 0x1, P5 ;  /* 0x000000000b099211 */ /* 0x090fe400028f0c0c */
[----:B-----5:R-:W-:-:S03]  /*23920*/  @!P0 LEA.HI.X R15, R7, R0, R10, 0x1, P4 ;  /* 0x00000000070f8211 */ /* 0x020fc600020f0c0a */
[----:B------:R0:W-:Y:S04]  /*23930*/  @!P1 ST.E.128 desc[UR42][R8.64], RZ ;  /* 0x000000ff08009985 */ /* 0x0001e8000c101d2a */
[----:B------:R0:W-:Y:S02]  /*23940*/  @!P0 ST.E.128 desc[UR42][R14.64], RZ ;  /* 0x000000ff0e008985 */ /* 0x0001e4000c101d2a */
.L_x_518:
[----:B------:R-:W-:Y:S05]  /*23950*/  BSYNC B0 ;  /* 0x0000000000007941 */ /* 0x000fea0003800000 */
.L_x_503:
[----:B------:R-:W-:Y:S02]  /*23960*/  ULDC UR4, c[0x0][0xc3c] ;  /* 0x00030f0000047ab9 */ /* 0x000fe40000000800 */
[----:B------:R-:W-:-:S13]  /*23970*/  ISETP.GE.AND P0, PT, R31, UR4, PT ;  /* 0x000000041f007c0c */ /* 0x000fda000bf06270 */
[----:B------:R-:W-:Y:S05]  /*23980*/  @!P0 BRA `(.L_x_536) ;  /* 0xfffffde000488947 */ /* 0x000fea000383ffff */
[----:B------:R-:W-:Y:S05]  /*23990*/  BRA `(.L_x_340) ;  /* 0x0000007800347947 */ /* 0x000fea0003800000 */
.L_x_338:
        /* <DEDUP_REMOVED lines=16> */
[----:B-1----:R1:W-:Y:S04]  /*23aa0*/  STL.64 [R1], R4 ;  /* 0x0000000401007387 */ /* 0x0023e80000100a00 */
[----:B------:R1:W-:Y:S01]  /*23ab0*/  STL.64 [R1+0x8], R6 ;  /* 0x0000080601007387 */ /* 0x0003e20000100a00 */
[----:B------:R-:W-:Y:S06]  /*23ac0*/  BAR.ARV 0x4, 0x180 ;  /* 0x0106000000007b1d */ /* 0x000fec0000002000 */
[----:B------:R-:W-:Y:S05]  /*23ad0*/  BRA `(.L_x_538) ;  /* 0x0000000800a87947 */ /* 0x000fea0003800000 */
.L_x_537:
[----:B------:R-:W1:Y:S01]  /*23ae0*/  S2R R0, SR_TID.X ;  /* 0x0000000000007919 */ /* 0x000e620000002100 */
[----:B------:R-:W-:Y:S01]  /*23af0*/  ULDC UR4, c[0x0][0xc3c] ;  /* 0x00030f0000047ab9 */ /* 0x000fe20000000800 */
[----:B------:R-:W-:Y:S01]  /*23b00*/  IMAD.MOV.U32 R9, RZ, RZ, RZ ;  /* 0x000000ffff097224 */ /* 0x000fe200078e00ff */
[----:B------:R-:W2:Y:S01]  /*23b10*/  S2UR UR6, SR_CTAID.X ;  /* 0x00000000000679c3 */ /* 0x000ea20000002500 */
[----:B------:R-:W-:Y:S01]  /*23b20*/  ULDC UR5, c[0x0][0xc38] ;  /* 0x00030e0000057ab9 */ /* 0x000fe20000000800 */
[----:B-1----:R-:W-:-:S04]  /*23b30*/  LOP3.LUT R0, R0, 0x1f, RZ, 0xc0, !PT ;  /* 0x0000001f00007812 */ /* 0x002fc800078ec0ff */
[----:B------:R-:W-:-:S04]  /*23b40*/  ISETP.NE.AND P0, PT, R0, 0x1f, PT ;  /* 0x0000001f0000780c */ /* 0x000fc80003f05270 */
[----:B------:R-:W-:-:S13]  /*23b50*/  ISETP.GE.OR P1, PT, R0, UR4, !P0 ;  /* 0x0000000400007c0c */ /* 0x000fda000c726670 */
[----:B0-----:R-:W0:Y:S08]  /*23b60*/  @!P1 LDC.64 R2, c[0x0][0xc80] ;  /* 0x00032000ff029b82 */ /* 0x001e300000000a00 */
[----:B------:R-:W1:Y:S01]  /*23b70*/  @!P1 LDC.64 R4, c[0x0][0xc78] ;  /* 0x00031e00ff049b82 */ /* 0x000e620000000a00 */
[----:B0-----:R-:W-:-:S05]  /*23b80*/  @!P1 IMAD.WIDE.U32 R2, R0, 0x4, R2 ;  /* 0x0000000400029825 */ /* 0x001fca00078e0002 */
[----:B------:R1:W3:Y:S02]  /*23b90*/  @!P1 LDG.E R6, desc[UR42][R2.64] ;  /* 0x0000002a02069981 */ /* 0x0002e4000c1e1900 */
[----:B-1----:R-:W-:-:S05]  /*23ba0*/  @!P1 IMAD.WIDE.U32 R2, R0, 0x4, R4 ;  /* 0x0000000400029825 */ /* 0x002fca00078e0004 */
[----:B------:R-:W3:Y:S01]  /*23bb0*/  @!P1 LDG.E R9, desc[UR42][R2.64] ;  /* 0x0000002a02099981 */ /* 0x000ee2000c1e1900 */
[C---:B------:R-:W-:Y:S01]  /*23bc0*/  ISETP.NE.AND P1, PT, R0.reuse, RZ, PT ;  /* 0x000000ff0000720c */ /* 0x040fe20003f25270 */
[----:B------:R-:W-:Y:S01]  /*23bd0*/  UMOV UR4, URZ ;  /* 0x0000003f00047c82 */ /* 0x000fe20008000000 */
[C---:B------:R-:W-:Y:S02]  /*23be0*/  ISETP.GE.U32.AND P2, PT, R0.reuse, 0x2, PT ;  /* 0x000000020000780c */ /* 0x040fe40003f46070 */
[C---:B------:R-:W-:Y:S02]  /*23bf0*/  ISETP.GE.U32.AND P3, PT, R0.reuse, 0x4, PT ;  /* 0x000000040000780c */ /* 0x040fe40003f66070 */
[C---:B------:R-:W-:Y:S02]  /*23c00*/  ISETP.GE.U32.AND P4, PT, R0.reuse, 0x8, PT ;  /* 0x000000080000780c */ /* 0x040fe40003f86070 */
[----:B------:R-:W-:Y:S01]  /*23c10*/  ISETP.GE.U32.AND P5, PT, R0, 0x10, PT ;  /* 0x000000100000780c */ /* 0x000fe20003fa6070 */
[----:B---3--:R-:W-:-:S05]  /*23c20*/  IMAD R4, R6, R9, RZ ;  /* 0x0000000906047224 */ /* 0x008fca00078e02ff */
[----:B------:R-:W0:Y:S02]  /*23c30*/  SHFL.UP PT, R5, R4, 0x1, RZ ;  /* 0x0420000004057989 */ /* 0x000e2400000e00ff */
[----:B0-----:R-:W-:-:S05]  /*23c40*/  SEL R5, R5, RZ, P1 ;  /* 0x000000ff05057207 */ /* 0x001fca0000800000 */
[----:B------:R-:W-:-:S05]  /*23c50*/  IMAD.IADD R5, R4, 0x1, R5 ;  /* 0x0000000104057824 */ /* 0x000fca00078e0205 */
[----:B------:R-:W0:Y:S02]  /*23c60*/  SHFL.UP PT, R7, R5, 0x2, RZ ;  /* 0x0440000005077989 */ /* 0x000e2400000e00ff */
[----:B0-----:R-:W-:-:S04]  /*23c70*/  SEL R8, R7, RZ, P2 ;  /* 0x000000ff07087207 */ /* 0x001fc80001000000 */
[----:B------:R-:W-:-:S05]  /*23c80*/  IADD3 R8, R5, R8, RZ ;  /* 0x0000000805087210 */ /* 0x000fca0007ffe0ff */
        /* <DEDUP_REMOVED lines=9> */
[----:B------:R-:W0:Y:S02]  /*23d20*/  SHFL.IDX PT, R4, R2, 0x1f, 0x1f ;  /* 0x03e01f0002047f89 */ /* 0x000e2400000e0000 */
[----:B0-----:R-:W-:-:S05]  /*23d30*/  IMAD R7, R4, UR5, RZ ;  /* 0x0000000504077c24 */ /* 0x001fca000f8e02ff */
[----:B--2---:R-:W-:Y:S02]  /*23d40*/  ISETP.GT.AND P6, PT, R7, UR6, PT ;  /* 0x0000000607007c0c */ /* 0x004fe4000bfc4270 */
[----:B------:R-:W-:-:S11]  /*23d50*/  MOV R4, R7 ;  /* 0x0000000700047202 */ /* 0x000fd60000000f00 */
[----:B------:R-:W-:Y:S05]  /*23d60*/  @P6 BRA `(.L_x_539) ;  /* 0x0000000000a46947 */ /* 0x000fea0003800000 */
[----:B------:R-:W-:Y:S01]  /*23d70*/  IMAD.MOV.U32 R7, RZ, RZ, R4 ;  /* 0x000000ffff077224 */ /* 0x000fe200078e0004 */
[----:B------:R-:W-:Y:S01]  /*23d80*/  UMOV UR4, URZ ;  /* 0x0000003f00047c82 */ /* 0x000fe20008000000 */
[----:B------:R-:W-:-:S05]  /*23d90*/  ULDC UR5, c[0x0][0xc38] ;  /* 0x00030e0000057ab9 */ /* 0x000fca0000000800 */
.L_x_541:
[----:B------:R-:W0:Y:S01]  /*23da0*/  LDC R2, c[0x0][0xc3c] ;  /* 0x00030f00ff027b82 */ /* 0x000e220000000800 */
[----:B------:R-:W-:Y:S01]  /*23db0*/  ULDC UR7, c[0x0][0xc3c] ;  /* 0x00030f0000077ab9 */ /* 0x000fe20000000800 */
[----:B------:R-:W-:Y:S01]  /*23dc0*/  UIADD3 UR4, UR4, 0x1f, URZ ;  /* 0x0000001f04047890 */ /* 0x000fe2000fffe03f */
[----:B------:R-:W-:-:S05]  /*23dd0*/  IMAD.U32 R3, RZ, RZ, UR7 ;  /* 0x00000007ff037e24 */ /* 0x000fca000f8e00ff */
[----:B------:R1:W-:Y:S01]  /*23de0*/  STL [R1+0xc], R3 ;  /* 0x00000c0301007387 */ /* 0x0003e20000100800 */
[----:B0-----:R-:W-:-:S13]  /*23df0*/  ISETP.LE.AND P6, PT, R2, UR4, PT ;  /* 0x0000000402007c0c */ /* 0x001fda000bfc3270 */
[----:B-1----:R-:W-:Y:S05]  /*23e00*/  @P6 BRA `(.L_x_540) ;  /* 0x0000000400a46947 */ /* 0x002fea0003800000 */
[----:B------:R-:W-:Y:S01]  /*23e10*/  VIADD R9, R0, UR4 ;  /* 0x0000000400097c36 */ /* 0x000fe20008000000 */
[----:B------:R-:W-:-:S04]  /*23e20*/  MOV R6, RZ ;  /* 0x000000ff00067202 */ /* 0x000fc80000000f00 */
[----:B------:R-:W-:-:S13]  /*23e30*/  ISETP.GE.OR P6, PT, R9, R2, !P0 ;  /* 0x000000020900720c */ /* 0x000fda00047c6670 */
        /* <DEDUP_REMOVED lines=23> */
[----:B------:R-:W0:Y:S02]  /*23fb0*/  SHFL.IDX PT, R4, R2, 0x1f, 0x1f ;  /* 0x03e01f0002047f89 */ /* 0x000e2400000e0000 */
[----:B0-----:R-:W-:-:S04]  /*23fc0*/  IMAD R4, R4, UR5, RZ ;  /* 0x0000000504047c24 */ /* 0x001fc8000f8e02ff */
[----:B------:R-:W-:-:S05]  /*23fd0*/  IMAD.IADD R7, R4, 0x1, R7 ;  /* 0x0000000104077824 */ /* 0x000fca00078e0207 */
[----:B------:R-:W-:-:S13]  /*23fe0*/  ISETP.GT.AND P6, PT, R7, UR6, PT ;  /* 0x0000000607007c0c */ /* 0x000fda000bfc4270 */
[----:B------:R-:W-:Y:S05]  /*23ff0*/  @!P6 BRA `(.L_x_541) ;  /* 0xfffffffc0068e947 */ /* 0x000fea000383ffff */
.L_x_539:
[----:B------:R-:W-:-:S05]  /*24000*/  IADD3 R11, -R4, R7, RZ ;  /* 0x00000007040b7210 */ /* 0x000fca0007ffe1ff */
[----:B------:R-:W-:-:S05]  /*24010*/  IMAD R3, R2, UR5, R11 ;  /* 0x0000000502037c24 */ /* 0x000fca000f8e020b */
[----:B------:R-:W-:-:S13]  /*24020*/  ISETP.GT.AND P0, PT, R3, UR6, PT ;  /* 0x0000000603007c0c */ /* 0x000fda000bf04270 */
[----:B------:R-:W-:-:S04]  /*24030*/  VOTE.ANY R10, PT, !P0 ;  /* 0x00000000000a7806 */ /* 0x000fc800040e0100 */
[----:B------:R0:W1:Y:S01]  /*24040*/  POPC R5, R10 ;  /* 0x0000000a00057309 */ /* 0x0000620000000000 */
[----:B------:R-:W-:Y:S01]  /*24050*/  ISETP.NE.AND P0, PT, R10, RZ, PT ;  /* 0x000000ff0a00720c */ /* 0x000fe20003f05270 */
[----:B0-----:R-:W-:Y:S01]  /*24060*/  IMAD.MOV.U32 R10, RZ, RZ, RZ ;  /* 0x000000ffff0a7224 */ /* 0x001fe200078e00ff */
[----:B-1----:R-:W0:Y:S04]  /*24070*/  SHFL.IDX PT, R6, R6, R5, 0x1f ;  /* 0x00001f0506067589 */ /* 0x002e2800000e0000 */
[----:B------:R-:W1:Y:S01]  /*24080*/  SHFL.IDX PT, R8, R9, R5, 0x1f ;  /* 0x00001f0509087589 */ /* 0x000e6200000e0000 */
[----:B0-----:R-:W-:-:S04]  /*24090*/  IABS R4, R6 ;  /* 0x0000000600047213 */ /* 0x001fc80000000000 */
[----:B------:R-:W0:Y:S01]  /*240a0*/  I2F.RP R13, R4 ;  /* 0x00000004000d7306 */ /* 0x000e220000209400 */
[----:B-1----:R-:W-:-:S07]  /*240b0*/  IABS R7, R8 ;  /* 0x0000000800077213 */ /* 0x002fce0000000000 */
[----:B------:R-:W-:Y:S08]  /*240c0*/  I2F.RP R12, R7 ;  /* 0x00000007000c7306 */ /* 0x000ff00000209400 */
[----:B0-----:R-:W0:Y:S02]  /*240d0*/  MUFU.RCP R13, R13 ;  /* 0x0000000d000d7308 */ /* 0x001e240000001000 */
[----:B0-----:R-:W-:-:S06]  /*240e0*/  VIADD R3, R13, 0xffffffe ;  /* 0x0ffffffe0d037836 */ /* 0x001fcc0000000000 */
[----:B------:R-:W0:Y:S02]  /*240f0*/  F2I.FTZ.U32.TRUNC.NTZ R3, R3 ;  /* 0x0000000300037305 */ /* 0x000e24000021f000 */
[----:B0-----:R-:W-:Y:S01]  /*24100*/  IMAD.MOV R15, RZ, RZ, -R3 ;  /* 0x000000ffff0f7224 */ /* 0x001fe200078e0a03 */
[----:B------:R-:W-:Y:S06]  /*24110*/  @!P0 BRA `(.L_x_542) ;  /* 0x0000000000088947 */ /* 0x000fec0003800000 */
[----:B------:R-:W-:-:S05]  /*24120*/  IADD3 R9, R5, -0x1, RZ ;  /* 0xffffffff05097810 */ /* 0x000fca0007ffe0ff */
[----:B------:R0:W1:Y:S02]  /*24130*/  SHFL.IDX PT, R10, R2, R9, 0x1f ;  /* 0x00001f09020a7589 */ /* 0x00006400000e0000 */
.L_x_542:
[----:B-1----:R-:W-:Y:S01]  /*24140*/  IMAD R10, R10, UR5, R11 ;  /* 0x000000050a0a7c24 */ /* 0x002fe2000f8e020b */
[----:B------:R-:W1:Y:S01]  /*24150*/  MUFU.RCP R12, R12 ;  /* 0x0000000c000c7308 */ /* 0x000e620000001000 */
[----:B0-----:R-:W-:Y:S02]  /*24160*/  IMAD R9, R15, R4, RZ ;  /* 0x000000040f097224 */ /* 0x001fe400078e02ff */
[----:B------:R-:W-:Y:S01]  /*24170*/  IMAD.MOV.U32 R2, RZ, RZ, RZ ;  /* 0x000000ffff027224 */ /* 0x000fe200078e00ff */
[----:B------:R0:W-:Y:S03]  /*24180*/  STL [R1], R10 ;  /* 0x0000000a01007387 */ /* 0x0001e60000100800 */
[----:B------:R-:W-:Y:S01]  /*24190*/  IMAD.HI.U32 R2, R3, R9, R2 ;  /* 0x0000000903027227 */ /* 0x000fe200078e0002 */
[----:B------:R-:W-:Y:S02]  /*241a0*/  IADD3 R9, -R10, UR6, RZ ;  /* 0x000000060a097c10 */ /* 0x000fe4000fffe1ff */
[----:B------:R-:W-:-:S02]  /*241b0*/  IABS R3, R6 ;  /* 0x0000000600037213 */ /* 0x000fc40000000000 */
[----:B------:R-:W-:-:S03]  /*241c0*/  IABS R11, R9 ;  /* 0x00000009000b7213 */ /* 0x000fc60000000000 */
[----:B------:R-:W-:Y:S02]  /*241d0*/  IMAD.MOV R3, RZ, RZ, -R3 ;  /* 0x000000ffff037224 */ /* 0x000fe400078e0a03 */
[----:B0-----:R-:W-:-:S04]  /*241e0*/  IMAD.HI.U32 R10, R2, R11, RZ ;  /* 0x0000000b020a7227 */ /* 0x001fc800078e00ff */
[----:B------:R-:W-:Y:S02]  /*241f0*/  IMAD R11, R10, R3, R11 ;  /* 0x000000030a0b7224 */ /* 0x000fe400078e020b */
[----:B-1----:R-:W-:-:S03]  /*24200*/  VIADD R3, R12, 0xffffffe ;  /* 0x0ffffffe0c037836 */ /* 0x002fc60000000000 */
[----:B------:R-:W-:-:S03]  /*24210*/  ISETP.GT.U32.AND P1, PT, R4, R11, PT ;  /* 0x0000000b0400720c */ /* 0x000fc60003f24070 */
[----:B------:R-:W0:Y:S10]  /*24220*/  F2I.FTZ.U32.TRUNC.NTZ R3, R3 ;  /* 0x0000000300037305 */ /* 0x000e34000021f000 */
[----:B------:R-:W-:Y:S01]  /*24230*/  @!P1 IADD3 R11, R11, -R4, RZ ;  /* 0x800000040b0b9210 */ /* 0x000fe20007ffe0ff */
[----:B------:R-:W-:Y:S01]  /*24240*/  @!P1 VIADD R10, R10, 0x1 ;  /* 0x000000010a0a9836 */ /* 0x000fe20000000000 */
[----:B------:R-:W-:-:S02]  /*24250*/  ISETP.NE.AND P1, PT, R6, RZ, PT ;  /* 0x000000ff0600720c */ /* 0x000fc40003f25270 */
[----:B------:R-:W-:Y:S01]  /*24260*/  ISETP.GE.U32.AND P0, PT, R11, R4, PT ;  /* 0x000000040b00720c */ /* 0x000fe20003f06070 */
[----:B0-----:R-:W-:-:S04]  /*24270*/  IMAD.MOV R2, RZ, RZ, -R3 ;  /* 0x000000ffff027224 */ /* 0x001fc800078e0a03 */
[----:B------:R-:W-:Y:S02]  /*24280*/  IMAD R11, R2, R7, RZ ;  /* 0x00000007020b7224 */ /* 0x000fe400078e02ff */
[----:B------:R-:W-:-:S04]  /*24290*/  IMAD.MOV.U32 R2, RZ, RZ, RZ ;  /* 0x000000ffff027224 */ /* 0x000fc800078e00ff */
[----:B------:R-:W-:Y:S01]  /*242a0*/  IMAD.HI.U32 R4, R3, R11, R2 ;  /* 0x0000000b03047227 */ /* 0x000fe200078e0002 */
[----:B------:R-:W-:Y:S02]  /*242b0*/  LOP3.LUT R2, R9, R6, RZ, 0x3c, !PT ;  /* 0x0000000609027212 */ /* 0x000fe400078e3cff */
[----:B------:R-:W-:Y:S02]  /*242c0*/  @P0 IADD3 R10, R10, 0x1, RZ ;  /* 0x000000010a0a0810 */ /* 0x000fe40007ffe0ff */
        /* <DEDUP_REMOVED lines=8> */
[----:B------:R-:W-:-:S05]  /*24350*/  IMAD R2, R4, R2, R3 ;  /* 0x0000000204027224 */ /* 0x000fca00078e0203 */
[----:B------:R-:W-:-:S13]  /*24360*/  ISETP.GT.U32.AND P1, PT, R7, R2, PT ;  /* 0x000000020700720c */ /* 0x000fda0003f24070 */
[----:B------:R-:W-:Y:S01]  /*24370*/  @!P1 IMAD.IADD R2, R2, 0x1, -R7 ;  /* 0x0000000102029824 */ /* 0x000fe200078e0a07 */
[----:B------:R-:W-:Y:S02]  /*24380*/  @!P1 IADD3 R4, R4, 0x1, RZ ;  /* 0x0000000104049810 */ /* 0x000fe40007ffe0ff */
[----:B------:R-:W-:Y:S02]  /*24390*/  ISETP.NE.AND P1, PT, R8, RZ, PT ;  /* 0x000000ff0800720c */ /* 0x000fe40003f25270 */
[----:B------:R-:W-:Y:S02]  /*243a0*/  ISETP.GE.U32.AND P0, PT, R2, R7, PT ;  /* 0x000000070200720c */ /* 0x000fe40003f06070 */
[----:B------:R-:W-:-:S04]  /*243b0*/  LOP3.LUT R2, R10, R8, RZ, 0x3c, !PT ;  /* 0x000000080a027212 */ /* 0x000fc800078e3cff */
[----:B------:R-:W-:Y:S01]  /*243c0*/  ISETP.GE.AND P2, PT, R2, RZ, PT ;  /* 0x000000ff0200720c */ /* 0x000fe20003f46270 */
[----:B------:R-:W-:-:S06]  /*243d0*/  VIADD R2, R5, UR4 ;  /* 0x0000000405027c36 */ /* 0x000fcc0008000000 */
[----:B------:R-:W-:-:S06]  /*243e0*/  @P0 VIADD R4, R4, 0x1 ;  /* 0x0000000104040836 */ /* 0x000fcc0000000000 */
[----:B------:R-:W-:Y:S01]  /*243f0*/  @!P2 IMAD.MOV R4, RZ, RZ, -R4 ;  /* 0x000000ffff04a224 */ /* 0x000fe200078e0a04 */
[----:B------:R-:W-:-:S05]  /*24400*/  @!P1 LOP3.LUT R4, RZ, R8, RZ, 0x33, !PT ;  /* 0x00000008ff049212 */ /* 0x000fca00078e33ff */
[----:B------:R-:W-:-:S04]  /*24410*/  IMAD.MOV R3, RZ, RZ, -R4 ;  /* 0x000000ffff037224 */ /* 0x000fc800078e0a04 */
[C---:B------:R-:W-:Y:S01]  /*24420*/  IMAD R10, R8.reuse, R3, R10 ;  /* 0x00000003080a7224 */ /* 0x040fe200078e020a */
[----:B------:R-:W-:Y:S01]  /*24430*/  LEA R3, R8, R4, 0x18 ;  /* 0x0000000408037211 */ /* 0x000fe200078ec0ff */
[----:B------:R-:W-:-:S04]  /*24440*/  IMAD.IADD R4, R9, 0x1, -R6 ;  /* 0x0000000109047824 */ /* 0x000fc800078e0a06 */
[----:B------:R-:W-:Y:S01]  /*24450*/  IMAD R3, R10, 0x10000, R3 ;  /* 0x000100000a037824 */ /* 0x000fe200078e0203 */
[----:B------:R1:W-:Y:S04]  /*24460*/  STL [R1+0x4], R4 ;  /* 0x0000040401007387 */ /* 0x0003e80000100800 */
[----:B------:R1:W-:Y:S04]  /*24470*/  STL [R1+0xc], R2 ;  /* 0x00000c0201007387 */ /* 0x0003e80000100800 */
[----:B------:R1:W-:Y:S01]  /*24480*/  STL [R1+0x8], R3 ;  /* 0x0000080301007387 */ /* 0x0003e20000100800 */
[----:B------:R-:W-:Y:S05]  /*24490*/  BRA `(.L_x_543) ;  /* 0x0000000000107947 */ /* 0x000fea0003800000 */
.L_x_540:
[----:B------:R-:W-:Y:S01]  /*244a0*/  MOV R2, UR6 ;  /* 0x0000000600027c02 */ /* 0x000fe20008000f00 */
[----:B------:R0:W-:Y:S04]  /*244b0*/  STL [R1+0x4], RZ ;  /* 0x000004ff01007387 */ /* 0x0001e80000100800 */
[----:B------:R0:W-:Y:S04]  /*244c0*/  STL [R1+0x8], RZ ;  /* 0x000008ff01007387 */ /* 0x0001e80000100800 */
[----:B------:R0:W-:Y:S02]  /*244d0*/  STL [R1], R2 ;  /* 0x0000000201007387 */ /* 0x0001e40000100800 */
.L_x_543:
[----:B-1----:R-:W2:Y:S04]  /*244e0*/  LDL R4, [R1] ;  /* 0x0000000001047983 */ /* 0x002ea80000100800 */
[----:B------:R-:W2:Y:S04]  /*244f0*/  LDL R5, [R1+0x4] ;  /* 0x0000040001057983 */ /* 0x000ea80000100800 */
[----:B------:R-:W2:Y:S04]  /*24500*/  LDL R6, [R1+0x8] ;  /* 0x0000080001067983 */ /* 0x000ea80000100800 */
[----:B------:R-:W2:Y:S01]  /*24510*/  LDL R7, [R1+0xc] ;  /* 0x00000c0001077983 */ /* 0x000ea20000100800 */
[----:B------:R-:W-:-:S13]  /*24520*/  ISETP.NE.AND P0, PT, R0, RZ, PT ;  /* 0x000000ff0000720c */ /* 0x000fda0003f05270 */
[----:B------:R-:W1:Y:S01]  /*24530*/  @!P0 S2R R3, SR_CgaCtaId ;  /* 0x0000000000038919 */ /* 0x000e620000008800 */
[----:B------:R-:W-:-:S04]  /*24540*/  @!P0 MOV R0, 0x400 ;  /* 0x0000040000008802 */ /* 0x000fc80000000f00 */
[----:B-1----:R-:W-:-:S05]  /*24550*/  @!P0 LEA R0, R3, R0, 0x18 ;  /* 0x0000000003008211 */ /* 0x002fca00078ec0ff */
[----:B--2---:R2:W-:Y:S01]  /*24560*/  @!P0 STS.128 [R0+0x388d0], R4 ;  /* 0x0388d00400008388 */ /* 0x0045e20000000c00 */
[----:B------:R-:W-:Y:S06]  /*24570*/  BAR.ARV 0x5, 0x180 ;  /* 0x0146000000007b1d */ /* 0x000fec0000002000 */
.L_x_538:
[----:B--2---:R-:W2:Y:S01]  /*24580*/  LDL R0, [R1+0xc] ;  /* 0x00000c0001007983 */ /* 0x004ea20000100800 */
[----:B------:R-:W-:-:S03]  /*24590*/  ULDC UR4, c[0x0][0xc3c] ;  /* 0x00030f0000047ab9 */ /* 0x000fc60000000800 */
[----:B------:R3:W-:Y:S01]  /*245a0*/  STL [R1+0x14], RZ ;  /* 0x000014ff01007387 */ /* 0x0007e20000100800 */
[----:B--2---:R-:W-:Y:S01]  /*245b0*/  ISETP.GE.AND P0, PT, R0, UR4, PT ;  /* 0x0000000400007c0c */ /* 0x004fe2000bf06270 */
[----:B------:R-:W-:-:S05]  /*245c0*/  IMAD.MOV.U32 R0, RZ, RZ, 0x1 ;  /* 0x00000001ff007424 */ /* 0x000fca00078e00ff */
[----:B------:R3:W-:Y:S04]  /*245d0*/  STL [R1+0x1c], R0 ;  /* 0x00001c0001007387 */ /* 0x0007e80000100800 */
[----:B------:R3:W-:Y:S03]  /*245e0*/  STL [R1+0x64], RZ ;  /* 0x000064ff01007387 */ /* 0x0007e60000100800 */
[----:B------:R-:W-:Y:S05]  /*245f0*/  @P0 BRA `(.L_x_544) ;  /* 0x0000006800180947 */ /* 0x000fea0003800000 */
[----:B-1----:R-:W1:Y:S01]  /*24600*/  S2R R7, SR_TID.X ;  /* 0x0000000000077919 */ /* 0x002e620000002100 */
[----:B------:R-:W2:Y:S01]  /*24610*/  S2UR UR5, SR_CgaCtaId ;  /* 0x00000000000579c3 */ /* 0x000ea20000008800 */
[----:B------:R-:W-:Y:S01]  /*24620*/  UMOV UR4, 0x400 ;  /* 0x0000040000047882 */ /* 0x000fe20000000000 */
[----:B------:R-:W-:Y:S01]  /*24630*/  BSSY B7, `(.L_x_544) ;  /* 0x0000682000077945 */ /* 0x000fe20003800000 */
[----:B------:R-:W-:Y:S01]  /*24640*/  ULDC.64 UR40, c[0x0][0x198] ;  /* 0x0000660000287ab9 */ /* 0x000fe20000000a00 */
[----:B------:R-:W-:Y:S02]  /*24650*/  ULOP3.LUT UR36, UR37, 0x1, URZ, 0xfc, !UPT ;  /* 0x0000000125247892 */ /* 0x000fe4000f8efc3f */
[----:B------:R-:W-:Y:S01]  /*24660*/  ULOP3.LUT UR39, UR37, 0x2, URZ, 0xfc, !UPT ;  /* 0x0000000225277892 */ /* 0x000fe2000f8efc3f */
[----:B------:R-:W-:Y:S01]  /*24670*/  ULDC UR38, c[0x0][0xc] ;  /* 0x0000030000267ab9 */ /* 0x000fe20000000800 */
[----:B--2---:R-:W-:-:S06]  /*24680*/  ULEA UR4, UR5, UR4, 0x18 ;  /* 0x0000000405047291 */ /* 0x004fcc000f8ec03f */
[----:B------:R-:W-:Y:S01]  /*24690*/  IMAD.U32 R18, RZ, RZ, UR4 ;  /* 0x00000004ff127e24 */ /* 0x000fe2000f8e00ff */
[C---:B-1----:R-:W-:Y:S01]  /*246a0*/  LOP3.LUT R6, R7.reuse, 0x7f, RZ, 0xc0, !PT ;  /* 0x0000007f07067812 */ /* 0x042fe200078ec0ff */
[C---:B0-----:R-:W-:Y:S01]  /*246b0*/  IMAD.SHL.U32 R2, R7.reuse, 0x80, RZ ;  /* 0x0000008007027824 */ /* 0x041fe200078e00ff */
[----:B------:R-:W-:-:S03]  /*246c0*/  R2P PR, R7, 0x6 ;  /* 0x0000000607007804 */ /* 0x000fc60000000000 */
[----:B------:R-:W-:Y:S01]  /*246d0*/  IMAD.SHL.U32 R3, R6, 0x40, RZ ;  /* 0x0000004006037824 */ /* 0x000fe200078e00ff */
[----:B---3--:R-:W-:-:S04]  /*246e0*/  LOP3.LUT R0, R2, 0x400, RZ, 0xc0, !PT ;  /* 0x0000040002007812 */ /* 0x008fc800078ec0ff */
[----:B------:R-:W-:Y:S02]  /*246f0*/  LOP3.LUT R4, R0, 0x1800, R3, 0xf8, !PT ;  /* 0x0000180000047812 */ /* 0x000fe400078ef803 */
[----:B------:R-:W-:Y:S02]  /*24700*/  SHF.R.U32.HI R3, RZ, 0x1, R7 ;  /* 0x00000001ff037819 */ /* 0x000fe40000011607 */
[----:B------:R-:W-:-:S04]  /*24710*/  LOP3.LUT R0, R2, 0x380, RZ, 0xc0, !PT ;  /* 0x0000038002007812 */ /* 0x000fc800078ec0ff */
[C---:B------:R-:W-:Y:S02]  /*24720*/  LOP3.LUT R3, R0.reuse, 0x30, R3, 0xf8, !PT ;  /* 0x0000003000037812 */ /* 0x040fe400078ef803 */
[----:B------:R-:W-:Y:S02]  /*24730*/  LOP3.LUT R5, R0, 0x10, R7, 0xf8, !PT ;  /* 0x0000001000057812 */ /* 0x000fe400078ef807 */
[----:B------:R-:W-:-:S04]  /*24740*/  SHF.L.U32 R0, R7, 0x4, RZ ;  /* 0x0000000407007819 */ /* 0x000fc800000006ff */
[--C-:B------:R-:W-:Y:S02]  /*24750*/  LOP3.LUT R3, R3, 0x70, R0.reuse, 0x78, !PT ;  /* 0x0000007003037812 */ /* 0x100fe400078e7800 */
[----:B------:R-:W-:Y:S02]  /*24760*/  LOP3.LUT R5, R5, 0x70, R0, 0x78, !PT ;  /* 0x0000007005057812 */ /* 0x000fe400078e7800 */
[----:B------:R-:W-:Y:S01]  /*24770*/  LOP3.LUT R2, R3, 0xc00, R2, 0xf8, !PT ;  /* 0x00000c0003027812 */ /* 0x000fe200078ef802 */
[----:B------:R-:W-:Y:S01]  /*24780*/  IMAD.SHL.U32 R3, R7, 0x2, RZ ;  /* 0x0000000207037824 */ /* 0x000fe200078e00ff */
[----:B------:R-:W-:Y:S02]  /*24790*/  LOP3.LUT R4, R4, R5, RZ, 0xfc, !PT ;  /* 0x0000000504047212 */ /* 0x000fe400078efcff */
[----:B------:R-:W-:Y:S01]  /*247a0*/  SHF.R.U32.HI R5, RZ, 0x3, R6 ;  /* 0x00000003ff057819 */ /* 0x000fe20000011606 */
[----:B------:R0:W-:Y:S04]  /*247b0*/  STL [R1+0x3c], R2 ;  /* 0x00003c0201007387 */ /* 0x0001e80000100800 */
[----:B------:R1:W-:Y:S01]  /*247c0*/  STL [R1+0x38], R4 ;  /* 0x0000380401007387 */ /* 0x0003e20000100800 */
[----:B0-----:R-:W-:-:S04]  /*247d0*/  LOP3.LUT R2, R0, 0x3f0, RZ, 0xc0, !PT ;  /* 0x000003f000027812 */ /* 0x001fc800078ec0ff */
[----:B------:R-:W-:Y:S01]  /*247e0*/  LOP3.LUT R3, R2, 0x70, R3, 0x78, !PT ;  /* 0x0000007002037812 */ /* 0x000fe200078e7803 */
[----:B------:R-:W-:Y:S01]  /*247f0*/  IMAD.SHL.U32 R2, R6, 0x10, RZ ;  /* 0x0000001006027824 */ /* 0x000fe200078e00ff */
[----:B-1----:R-:W-:-:S04]  /*24800*/  MOV R4, 0x20 ;  /* 0x0000002000047802 */ /* 0x002fc80000000f00 */
        /* <DEDUP_REMOVED lines=8> */
[----:B------:R1:W-:Y:S04]  /*24890*/  STL [R1+0x40], R3 ;  /* 0x0000400301007387 */ /* 0x0003e80000100800 */
[----:B------:R-:W-:Y:S01]  /*248a0*/  STL [R1+0x64], RZ ;  /* 0x000064ff01007387 */ /* 0x000fe20000100800 */
[----:B0-----:R-:W-:Y:S01]  /*248b0*/  LOP3.LUT R2, R0, 0x70, RZ, 0xc0, !PT ;  /* 0x0000007000027812 */ /* 0x001fe200078ec0ff */
[----:B------:R-:W-:Y:S01]  /*248c0*/  IMAD.MOV.U32 R0, RZ, RZ, 0x1 ;  /* 0x00000001ff007424 */ /* 0x000fe200078e00ff */
[----:B-1----:R-:W-:-:S04]  /*248d0*/  MOV R3, 0x1 ;  /* 0x0000000100037802 */ /* 0x002fc80000000f00 */
[----:B------:R0:W-:Y:S04]  /*248e0*/  STL [R1+0x20], R0 ;  /* 0x0000200001007387 */ /* 0x0001e80000100800 */
[----:B------:R1:W-:Y:S04]  /*248f0*/  STL [R1+0x18], RZ ;  /* 0x000018ff01007387 */ /* 0x0003e80000100800 */
[----:B------:R1:W-:Y:S01]  /*24900*/  STL [R1+0x14], RZ ;  /* 0x000014ff01007387 */ /* 0x0003e20000100800 */
[----:B0-----:R-:W-:-:S03]  /*24910*/  LOP3.LUT R0, R2, 0x80, RZ, 0xfc, !PT ;  /* 0x0000008002007812 */ /* 0x001fc600078efcff */
[----:B------:R1:W-:Y:S04]  /*24920*/  STL [R1+0x1c], R3 ;  /* 0x00001c0301007387 */ /* 0x0003e80000100800 */
.L_x_656:
[----:B------:R-:W2:Y:S01]  /*24930*/  LDL R0, [R1+0xc] ;  /* 0x00000c0001007983 */ /* 0x000ea20000100800 */
[----:B-1----:R-:W2:Y:S01]  /*24940*/  LDC.64 R2, c[0x0][0xc88] ;  /* 0x00032200ff027b82 */ /* 0x002ea20000000a00 */
[----:B------:R-:W-:Y:S05]  /*24950*/  YIELD ;  /* 0x0000000000007946 */ /* 0x000fea0003800000 */
[----:B------:R-:W-:Y:S01]  /*24960*/  ULDC.64 UR4, c[0x0][0xa28] ;  /* 0x00028a0000047ab9 */ /* 0x000fe20000000a00 */
[----:B------:R-:W-:Y:S02]  /*24970*/  CS2R R8, SRZ ;  /* 0x0000000000087805 */ /* 0x000fe4000001ff00 */
[----:B------:R-:W-:Y:S01]  /*24980*/  ISETP.NE.U32.AND P0, PT, RZ, UR4, PT ;  /* 0x00000004ff007c0c */ /* 0x000fe2000bf05070 */
[----:B------:R-:W-:Y:S01]  /*24990*/  ULDC.64 UR10, c[0x0][0xa18] ;  /* 0x00028600000a7ab9 */ /* 0x000fe20000000a00 */
[----:B------:R-:W-:Y:S01]  /*249a0*/  ULDC.64 UR8, c[0x0][0xa10] ;  /* 0x0002840000087ab9 */ /* 0x000fe20000000a00 */
[----:B------:R-:W-:Y:S01]  /*249b0*/  ULDC.64 UR6, c[0x0][0xa08] ;  /* 0x0002820000067ab9 */ /* 0x000fe20000000a00 */
[----:B--2---:R-:W-:-:S05]  /*249c0*/  IMAD.WIDE R2, R0, 0x4, R2 ;  /* 0x0000000400027825 */ /* 0x004fca00078e0202 */
[----:B------:R-:W2:Y:S01]  /*249d0*/  LDG.E R19, desc[UR42][R2.64] ;  /* 0x0000002a02137981 */ /* 0x000ea2000c1e1900 */
[----:B------:R-:W-:Y:S02]  /*249e0*/  ISETP.NE.AND.EX P0, PT, RZ, UR5, PT, P0 ;  /* 0x00000005ff007c0c */ /* 0x000fe4000bf05300 */
[----:B--2---:R-:W-:-:S11]  /*249f0*/  SHF.R.S32.HI R0, RZ, 0x1f, R19 ;  /* 0x0000001fff007819 */ /* 0x004fd60000011413 */
[C---:B------:R-:W-:Y:S01]  /*24a00*/  @P0 LEA R2, P1, R19.reuse, UR4, 0x2 ;  /* 0x0000000413020c11 */ /* 0x040fe2000f8210ff */
[C---:B------:R-:W-:Y:S01]  /*24a10*/  IMAD.SHL.U32 R14, R19.reuse, 0x4, RZ ;  /* 0x00000004130e7824 */ /* 0x040fe200078e00ff */
[C-C-:B------:R-:W-:Y:S01]  /*24a20*/  SHF.L.U64.HI R13, R19.reuse, 0x2, R0.reuse ;  /* 0x00000002130d7819 */ /* 0x140fe20000010200 */
[----:B0-----:R0:W-:Y:S01]  /*24a30*/  STL [R1+0x58], R0 ;  /* 0x0000580001007387 */ /* 0x0011e20000100800 */
[----:B------:R-:W-:Y:S01]  /*24a40*/  @P0 LEA.HI.X R3, R19, UR5, R0, 0x2, P1 ;  /* 0x0000000513030c11 */ /* 0x000fe200088f1400 */
[----:B------:R-:W-:Y:S02]  /*24a50*/  ULDC.64 UR4, c[0x0][0xa00] ;  /* 0x0002800000047ab9 */ /* 0x000fe40000000a00 */
[----:B------:R-:W-:Y:S02]  /*24a60*/  ISETP.NE.U32.AND P1, PT, RZ, UR4, PT ;  /* 0x00000004ff007c0c */ /* 0x000fe4000bf25070 */
[----:B------:R1:W5:Y:S01]  /*24a70*/  @P0 LDG.E R8, desc[UR42][R2.64] ;  /* 0x0000002a02080981 */ /* 0x000362000c1e1900 */
[----:B------:R-:W-:Y:S01]  /*24a80*/  ISETP.NE.U32.AND P3, PT, RZ, UR10, PT ;  /* 0x0000000aff007c0c */ /* 0x000fe2000bf65070 */
[----:B---3--:R-:W-:Y:S01]  /*24a90*/  IMAD.MOV.U32 R12, RZ, RZ, RZ ;  /* 0x000000ffff0c7224 */ /* 0x008fe200078e00ff */
[----:B------:R-:W-:Y:S01]  /*24aa0*/  ISETP.NE.AND.EX P1, PT, RZ, UR5, PT, P1 ;  /* 0x00000005ff007c0c */ /* 0x000fe2000bf25310 */
[----:B------:R-:W-:Y:S01]  /*24ab0*/  STL [R1+0x30], R14 ;  /* 0x0000300e01007387 */ /* 0x000fe20000100800 */
[----:B------:R-:W-:Y:S01]  /*24ac0*/  ISETP.NE.U32.AND P2, PT, RZ, UR8, PT ;  /* 0x00000008ff007c0c */ /* 0x000fe2000bf45070 */
[----:B0-----:R-:W-:Y:S01]  /*24ad0*/  IMAD.MOV.U32 R0, RZ, RZ, RZ ;  /* 0x000000ffff007224 */ /* 0x001fe200078e00ff */
[C---:B------:R-:W-:Y:S01]  /*24ae0*/  IADD3 R6, P5, R14.reuse, UR6, RZ ;  /* 0x000000060e067c10 */ /* 0x040fe2000ffbe0ff */
[----:B------:R-:W-:Y:S01]  /*24af0*/  STL [R1+0x44], R13 ;  /* 0x0000440d01007387 */ /* 0x000fe20000100800 */
[----:B-1----:R-:W-:-:S02]  /*24b00*/  IADD3 R2, P4, R14, UR4, RZ ;  /* 0x000000040e027c10 */ /* 0x002fc4000ff9e0ff */
[----:B------:R-:W-:Y:S02]  /*24b10*/  ISETP.NE.AND.EX P3, PT, RZ, UR11, PT, P3 ;  /* 0x0000000bff007c0c */ /* 0x000fe4000bf65330 */
[C---:B------:R-:W-:Y:S02]  /*24b20*/  IADD3.X R3, R13.reuse, UR5, RZ, P4, !PT ;  /* 0x000000050d037c10 */ /* 0x040fe4000a7fe4ff */
[----:B------:R-:W-:Y:S02]  /*24b30*/  IADD3 R4, P4, R14, UR8, RZ ;  /* 0x000000080e047c10 */ /* 0x000fe4000ff9e0ff */
[----:B------:R-:W-:Y:S01]  /*24b40*/  ISETP.NE.U32.AND P0, PT, RZ, UR6, PT ;  /* 0x00000006ff007c0c */ /* 0x000fe2000bf05070 */
[----:B------:R-:W2:Y:S01]  /*24b50*/  @P1 LDG.E R9, desc[UR42][R2.64] ;  /* 0x0000002a02091981 */ /* 0x000ea2000c1e1900 */
[----:B------:R-:W-:Y:S01]  /*24b60*/  IADD3.X R5, R13, UR9, RZ, P4, !PT ;  /* 0x000000090d057c10 */ /* 0x000fe2000a7fe4ff */
[----:B------:R-:W-:Y:S01]  /*24b70*/  ULDC UR4, c[0x0][0x288] ;  /* 0x0000a20000047ab9 */ /* 0x000fe20000000800 */
[----:B------:R-:W-:-:S02]  /*24b80*/  ISETP.NE.AND.EX P0, PT, RZ, UR7, PT, P0 ;  /* 0x00000007ff007c0c */ /* 0x000fc4000bf05300 */
[----:B------:R-:W-:Y:S02]  /*24b90*/  ISETP.NE.AND.EX P2, PT, RZ, UR9, PT, P2 ;  /* 0x00000009ff007c0c */ /* 0x000fe4000bf45320 */
[----:B------:R-:W-:Y:S02]  /*24ba0*/  @P3 IADD3 R10, P4, R14, UR10, RZ ;  /* 0x0000000a0e0a3c10 */ /* 0x000fe4000ff9e0ff */
[C---:B------:R-:W-:Y:S02]  /*24bb0*/  IADD3.X R7, R13.reuse, UR7, RZ, P5, !PT ;  /* 0x000000070d077c10 */ /* 0x040fe4000affe4ff */
[----:B------:R-:W-:-:S05]  /*24bc0*/  @P3 IADD3.X R11, R13, UR11, RZ, P4, !PT ;  /* 0x0000000b0d0b3c10 */ /* 0x000fca000a7fe4ff */
[----:B------:R-:W5:Y:S04]  /*24bd0*/  @P0 LDG.E R12, desc[UR42][R6.64] ;  /* 0x0000002a060c0981 */ /* 0x000f68000c1e1900 */
[----:B------:R-:W5:Y:S04]  /*24be0*/  @P2 LDG.E R0, desc[UR42][R4.64] ;  /* 0x0000002a04002981 */ /* 0x000f68000c1e1900 */
[----:B--2---:R0:W-:Y:S02]  /*24bf0*/  STL [R1+0x48], R9 ;  /* 0x0000480901007387 */ /* 0x0041e40000100800 */
[----:B0-----:R-:W-:Y:S01]  /*24c00*/  MOV R9, UR4 ;  /* 0x0000000400097c02 */ /* 0x001fe20008000f00 */
[----:B------:R-:W-:-:S05]  /*24c10*/  ULDC.64 UR4, c[0x0][0x418] ;  /* 0x0001060000047ab9 */ /* 0x000fca0000000a00 */
[----:B------:R0:W2:Y:S01]  /*24c20*/  @P3 LDG.E R9, desc[UR42][R10.64] ;  /* 0x0000002a0a093981 */ /* 0x0000a2000c1e1900 */
[----:B------:R-:W-:-:S03]  /*24c30*/  UISETP.NE.U32.AND UP0, UPT, UR4, URZ, UPT ;  /* 0x0000003f0400728c */ /* 0x000fc6000bf05070 */
[----:B------:R-:W-:Y:S01]  /*24c40*/  ULDC UR4, c[0x0][0x424] ;  /* 0x0001090000047ab9 */ /* 0x000fe20000000800 */
[----:B------:R-:W-:-:S03]  /*24c50*/  UISETP.NE.AND.EX UP0, UPT, UR5, URZ, UPT, UP0 ;  /* 0x0000003f0500728c */ /* 0x000fc6000bf05300 */
[----:B------:R-:W-:Y:S01]  /*24c60*/  ULDC UR5, c[0x0][0x2f0] ;  /* 0x0000bc0000057ab9 */ /* 0x000fe20000000800 */
[----:B------:R-:W-:-:S04]  /*24c70*/  USEL UR4, UR4, 0x1, UP0 ;  /* 0x0000000104047887 */ /* 0x000fc80008000000 */
[----:B------:R-:W-:-:S03]  /*24c80*/  UIMAD UR4, UR4, UR5, URZ ;  /* 0x00000005040472a4 */ /* 0x000fc6000f8e023f */
[----:B------:R-:W-:Y:S02]  /*24c90*/  ULDC UR5, c[0x0][0x348] ;  /* 0x0000d20000057ab9 */ /* 0x000fe40000000800 */
[----:B0-----:R-:W-:Y:S01]  /*24ca0*/  IMAD.U32 R10, RZ, RZ, UR5 ;  /* 0x00000005ff0a7e24 */ /* 0x001fe2000f8e00ff */
[----:B--2---:R0:W-:Y:S02]  /*24cb0*/  STL [R1+0x5c], R9 ;  /* 0x00005c0901007387 */ /* 0x0041e40000100800 */
[----:B0-----:R-:W-:Y:S01]  /*24cc0*/  IMAD.U32 R9, RZ, RZ, UR4 ;  /* 0x00000004ff097e24 */ /* 0x001fe2000f8e00ff */
[----:B------:R-:W-:Y:S06]  /*24cd0*/  @P3 BRA `(.L_x_545) ;  /* 0x0000000000143947 */ /* 0x000fec0003800000 */
[----:B------:R-:W-:Y:S05]  /*24ce0*/  @!P1 BRA `(.L_x_545) ;  /* 0x0000000000109947 */ /* 0x000fea0003800000 */
[----:B------:R-:W2:Y:S04]  /*24cf0*/  LDG.E R11, desc[UR42][R2.64] ;  /* 0x0000002a020b7981 */ /* 0x000ea8000c1e1900 */
[----:B------:R-:W2:Y:S02]  /*24d00*/  LDG.E R2, desc[UR42][R2.64+0x4] ;  /* 0x0000042a02027981 */ /* 0x000ea4000c1e1900 */
[----:B--2---:R-:W-:-:S05]  /*24d10*/  IMAD.IADD R2, R2, 0x1, -R11 ;  /* 0x0000000102027824 */ /* 0x004fca00078e0a0b */
[----:B------:R0:W-:Y:S02]  /*24d20*/  STL [R1+0x5c], R2 ;  /* 0x00005c0201007387 */ /* 0x0001e40000100800 */
.L_x_545:
[----:B------:R-:W2:Y:S01]  /*24d30*/  LDL.LU R3, [R1+0x8] ;  /* 0x0000080001037983 */ /* 0x000ea20000300800 */
[----:B------:R-:W-:Y:S01]  /*24d40*/  IMAD.MOV.U32 R11, RZ, RZ, R19 ;  /* 0x000000ffff0b7224 */ /* 0x000fe200078e0013 */
[----:B------:R-:W-:Y:S02]  /*24d50*/  ULDC.64 UR4, c[0x0][0xa20] ;  /* 0x0002880000047ab9 */ /* 0x000fe40000000a00 */
[----:B------:R-:W-:Y:S02]  /*24d60*/  ISETP.NE.U32.AND P1, PT, RZ, UR4, PT ;  /* 0x00000004ff007c0c */ /* 0x000fe4000bf25070 */
[----:B------:R1:W-:Y:S02]  /*24d70*/  STL [R1+0x8], R11 ;  /* 0x0000080b01007387 */ /* 0x0003e40000100800 */
[----:B------:R-:W-:Y:S02]  /*24d80*/  ISETP.NE.AND.EX P1, PT, RZ, UR5, PT, P1 ;  /* 0x00000005ff007c0c */ /* 0x000fe4000bf25310 */
[----:B--2---:R-:W-:-:S02]  /*24d90*/  LOP3.LUT R17, R3, 0xff000000, RZ, 0xc0, !PT ;  /* 0xff00000003117812 */ /* 0x004fc400078ec0ff */
[C---:B0-----:R-:W-:Y:S02]  /*24da0*/  LOP3.LUT R2, R3.reuse, 0xff0000, RZ, 0xc0, !PT ;  /* 0x00ff000003027812 */ /* 0x041fe400078ec0ff */
[----:B------:R-:W-:Y:S02]  /*24db0*/  SHF.R.U32.HI R17, RZ, 0x8, R17 ;  /* 0x00000008ff117819 */ /* 0x000fe40000011611 */
[----:B------:R-:W-:Y:S02]  /*24dc0*/  LOP3.LUT R16, R3, 0xffff, RZ, 0xc0, !PT ;  /* 0x0000ffff03107812 */ /* 0x000fe400078ec0ff */
[----:B------:R-:W-:Y:S02]  /*24dd0*/  LEA.HI R17, R2, R17, RZ, 0x10 ;  /* 0x0000001102117211 */ /* 0x000fe400078f80ff */
[----:B-----5:R-:W-:-:S05]  /*24de0*/  IADD3 R2, R12, R8, RZ ;  /* 0x000000080c027210 */ /* 0x020fca0007ffe0ff */
[----:B------:R1:W-:Y:S01]  /*24df0*/  STL [R1+0x34], R2 ;  /* 0x0000340201007387 */ /* 0x0003e20000100800 */
[----:B------:R-:W-:Y:S05]  /*24e00*/  @!P1 BRA `(.L_x_546) ;  /* 0x0000000000109947 */ /* 0x000fea0003800000 */
[----:B-1----:R-:W-:-:S04]  /*24e10*/  IADD3 R2, P0, R14, UR4, RZ ;  /* 0x000000040e027c10 */ /* 0x002fc8000ff1e0ff */
[----:B------:R-:W-:-:S05]  /*24e20*/  IADD3.X R3, R13, UR5, RZ, P0, !PT ;  /* 0x000000050d037c10 */ /* 0x000fca00087fe4ff */
[----:B------:R0:W5:Y:S01]  /*24e30*/  LDG.E R9, desc[UR42][R2.64] ;  /* 0x0000002a02097981 */ /* 0x000162000c1e1900 */
[----:B------:R-:W-:Y:S05]  /*24e40*/  BRA `(.L_x_547) ;  /* 0x0000000000107947 */ /* 0x000fea0003800000 */
.L_x_546:
[----:B------:R-:W-:Y:S05]  /*24e50*/  @!P0 BRA `(.L_x_547) ;  /* 0x00000000000c8947 */ /* 0x000fea0003800000 */
[----:B------:R-:W2:Y:S04]  /*24e60*/  LDG.E R9, desc[UR42][R6.64] ;  /* 0x0000002a06097981 */ /* 0x000ea8000c1e1900 */
[----:B------:R-:W2:Y:S02]  /*24e70*/  LDG.E R6, desc[UR42][R6.64+0x4] ;  /* 0x0000042a06067981 */ /* 0x000ea4000c1e1900 */
[----:B--2---:R-:W-:-:S07]  /*24e80*/  IMAD.IADD R9, R6, 0x1, -R9 ;  /* 0x0000000106097824 */ /* 0x004fce00078e0a09 */
.L_x_547:
[----:B01----:R-:W2:Y:S01]  /*24e90*/  @P2 LDG.E R2, desc[UR42][R4.64] ;  /* 0x0000002a04022981 */ /* 0x003ea2000c1e1900 */
[----:B-----5:R-:W-:-:S03]  /*24ea0*/  IMAD.IADD R8, R9, 0x1, -R8 ;  /* 0x0000000109087824 */ /* 0x020fc600078e0a08 */
[----:B------:R-:W2:Y:S01]  /*24eb0*/  @P2 LDG.E R4, desc[UR42][R4.64+0x4] ;  /* 0x0000042a04042981 */ /* 0x000ea2000c1e1900 */
[----:B------:R-:W-:Y:S01]  /*24ec0*/  BSSY B0, `(.L_x_548) ;  /* 0x0000029000007945 */ /* 0x000fe20003800000 */
[----:B------:R-:W-:Y:S02]  /*24ed0*/  LOP3.LUT R21, R17, 0xff, RZ, 0xc0, !PT ;  /* 0x000000ff11157812 */ /* 0x000fe400078ec0ff */
[----:B------:R-:W-:Y:S02]  /*24ee0*/  SHF.R.U32.HI R17, RZ, 0x10, R17 ;  /* 0x00000010ff117819 */ /* 0x000fe40000011611 */
[----:B--2---:R-:W-:-:S05]  /*24ef0*/  @P2 IADD3 R10, -R2, R4, RZ ;  /* 0x00000004020a2210 */ /* 0x004fca0007ffe1ff */
[----:B------:R-:W-:-:S05]  /*24f00*/  IMAD.IADD R3, R8, 0x1, R10 ;  /* 0x0000000108037824 */ /* 0x000fca00078e020a */
[C---:B------:R-:W-:Y:S01]  /*24f10*/  ISETP.GE.AND P1, PT, R3.reuse, 0x1, PT ;  /* 0x000000010300780c */ /* 0x040fe20003f26270 */
[----:B------:R-:W-:-:S05]  /*24f20*/  VIADD R2, R3, 0x7f ;  /* 0x0000007f03027836 */ /* 0x000fca0000000000 */
[----:B------:R-:W-:-:S04]  /*24f30*/  SHF.R.S32.HI R3, RZ, 0x1f, R2 ;  /* 0x0000001fff037819 */ /* 0x000fc80000011402 */
[----:B------:R-:W-:Y:S01]  /*24f40*/  LEA.HI R3, R3, R2, RZ, 0x7 ;  /* 0x0000000203037211 */ /* 0x000fe200078f38ff */
[----:B------:R-:W-:-:S03]  /*24f50*/  IMAD.MOV.U32 R2, RZ, RZ, RZ ;  /* 0x000000ffff027224 */ /* 0x000fc600078e00ff */
[----:B------:R-:W-:Y:S01]  /*24f60*/  SHF.R.S32.HI R20, RZ, 0x7, R3 ;  /* 0x00000007ff147819 */ /* 0x000fe20000011403 */
[----:B------:R-:W-:Y:S06]  /*24f70*/  @!P1 BRA `(.L_x_549) ;  /* 0x0000000000749947 */ /* 0x000fec0003800000 */
[----:B------:R-:W-:Y:S01]  /*24f80*/  ISETP.NE.AND P0, PT, R17, RZ, PT ;  /* 0x000000ff1100720c */ /* 0x000fe20003f05270 */
[----:B------:R-:W-:-:S03]  /*24f90*/  ULDC UR4, c[0x0][0x9f0] ;  /* 0x00027c0000047ab9 */ /* 0x000fc60000000800 */
[----:B------:R-:W-:-:S04]  /*24fa0*/  SEL R3, R17, UR4, P0 ;  /* 0x0000000411037c07 */ /* 0x000fc80008000000 */
[-C--:B------:R-:W-:Y:S02]  /*24fb0*/  IABS R4, R3.reuse ;  /* 0x0000000300047213 */ /* 0x080fe40000000000 */
[----:B------:R-:W-:Y:S02]  /*24fc0*/  IADD3 R2, R3, -0x1, R20 ;  /* 0xffffffff03027810 */ /* 0x000fe40007ffe014 */
[----:B------:R-:W0:Y:S02]  /*24fd0*/  I2F.RP R6, R4 ;  /* 0x0000000400067306 */ /* 0x000e240000209400 */
[----:B------:R-:W-:-:S04]  /*24fe0*/  LOP3.LUT R5, R2, R3, RZ, 0x3c, !PT ;  /* 0x0000000302057212 */ /* 0x000fc800078e3cff */
[----:B------:R-:W-:Y:S02]  /*24ff0*/  ISETP.GE.AND P4, PT, R5, RZ, PT ;  /* 0x000000ff0500720c */ /* 0x000fe40003f86270 */
[----:B0-----:R-:W0:Y:S02]  /*25000*/  MUFU.RCP R6, R6 ;  /* 0x0000000600067308 */ /* 0x001e240000001000 */
[----:B0-----:R-:W-:-:S06]  /*25010*/  IADD3 R6, R6, 0xffffffe, RZ ;  /* 0x0ffffffe06067810 */ /* 0x001fcc0007ffe0ff */
[----:B------:R0:W1:Y:S02]  /*25020*/  F2I.FTZ.U32.TRUNC.NTZ R7, R6 ;  /* 0x0000000600077305 */ /* 0x000064000021f000 */
[----:B0-----:R-:W-:Y:S02]  /*25030*/  IMAD.MOV.U32 R6, RZ, RZ, RZ ;  /* 0x000000ffff067224 */ /* 0x001fe400078e00ff */
[----:B-1----:R-:W-:-:S04]  /*25040*/  IMAD.MOV R5, RZ, RZ, -R7 ;  /* 0x000000ffff057224 */ /* 0x002fc800078e0a07 */
[----:B------:R-:W-:-:S04]  /*25050*/  IMAD R5, R5, R4, RZ ;  /* 0x0000000405057224 */ /* 0x000fc800078e02ff */
[----:B------:R-:W-:Y:S01]  /*25060*/  IMAD.HI.U32 R7, R7, R5, R6 ;  /* 0x0000000507077227 */ /* 0x000fe200078e0006 */
[----:B------:R-:W-:Y:S02]  /*25070*/  IABS R5, R2 ;  /* 0x0000000200057213 */ /* 0x000fe40000000000 */
[----:B------:R-:W-:-:S05]  /*25080*/  IABS R2, R3 ;  /* 0x0000000300027213 */ /* 0x000fca0000000000 */
[----:B------:R-:W-:-:S05]  /*25090*/  IMAD.MOV R2, RZ, RZ, -R2 ;  /* 0x000000ffff027224 */ /* 0x000fca00078e0a02 */
[----:B------:R-:W-:Y:S01]  /*250a0*/  MOV R6, R2 ;  /* 0x0000000200067202 */ /* 0x000fe20000000f00 */
[----:B------:R-:W-:-:S04]  /*250b0*/  IMAD.HI.U32 R2, R7, R5, RZ ;  /* 0x0000000507027227 */ /* 0x000fc800078e00ff */
[----:B------:R-:W-:-:S05]  /*250c0*/  IMAD R5, R2, R6, R5 ;  /* 0x0000000602057224 */ /* 0x000fca00078e0205 */
[----:B------:R-:W-:-:S13]  /*250d0*/  ISETP.GT.U32.AND P3, PT, R4, R5, PT ;  /* 0x000000050400720c */ /* 0x000fda0003f64070 */
[----:B------:R-:W-:Y:S02]  /*250e0*/  @!P3 IMAD.IADD R5, R5, 0x1, -R4 ;  /* 0x000000010505b824 */ /* 0x000fe400078e0a04 */
[----:B------:R-:W-:Y:S01]  /*250f0*/  @!P3 VIADD R2, R2, 0x1 ;  /* 0x000000010202b836 */ /* 0x000fe20000000000 */
[----:B------:R-:W-:Y:S02]  /*25100*/  ISETP.NE.AND P3, PT, R3, RZ, PT ;  /* 0x000000ff0300720c */ /* 0x000fe40003f65270 */
[----:B------:R-:W-:-:S13]  /*25110*/  ISETP.GE.U32.AND P0, PT, R5, R4, PT ;  /* 0x000000040500720c */ /* 0x000fda0003f06070 */
[----:B------:R-:W-:-:S05]  /*25120*/  @P0 VIADD R2, R2, 0x1 ;  /* 0x0000000102020836 */ /* 0x000fca0000000000 */
[----:B------:R-:W-:Y:S02]  /*25130*/  @!P4 IADD3 R2, -R2, RZ, RZ ;  /* 0x000000ff0202c210 */ /* 0x000fe40007ffe1ff */
[----:B------:R-:W-:-:S07]  /*25140*/  @!P3 LOP3.LUT R2, RZ, R3, RZ, 0x33, !PT ;  /* 0x00000003ff02b212 */ /* 0x000fce00078e33ff */
.L_x_549:
[----:B------:R-:W-:Y:S05]  /*25150*/  BSYNC B0 ;  /* 0x0000000000007941 */ /* 0x000fea0003800000 */
.L_x_548:
[-C--:B------:R-:W-:Y:S01]  /*25160*/  IMAD R3, R21, R2.reuse, RZ ;  /* 0x0000000215037224 */ /* 0x080fe200078e02ff */
[----:B------:R-:W-:Y:S04]  /*25170*/  BSSY B0, `(.L_x_550) ;  /* 0x0000120000007945 */ /* 0x000fe80003800000 */
[C---:B------:R-:W-:Y:S01]  /*25180*/  VIADDMNMX R2, R3.reuse, R2, R20, PT ;  /* 0x0000000203027246 */ /* 0x040fe20003800114 */
[----:B------:R-:W-:-:S04]  /*25190*/  IMAD R3, R3, 0x80, -R8 ;  /* 0x0000008003037824 */ /* 0x000fc800078e0a08 */
[----:B------:R-:W-:Y:S01]  /*251a0*/  IMAD R8, R2, 0x80, -R8 ;  /* 0x0000008002087824 */ /* 0x000fe200078e0a08 */
[----:B------:R-:W-:-:S04]  /*251b0*/  VIMNMX R3, RZ, R3, !PT ;  /* 0x00000003ff037248 */ /* 0x000fc80007fe0100 */
[----:B------:R-:W-:-:S04]  /*251c0*/  VIMNMX R10, R8, R10, PT ;  /* 0x0000000a080a7248 */ /* 0x000fc80003fe0100 */
[----:B------:R-:W-:Y:S02]  /*251d0*/  ISETP.GT.AND P0, PT, R10, R3, PT ;  /* 0x000000030a00720c */ /* 0x000fe40003f04270 */
[----:B------:R-:W-:-:S04]  /*251e0*/  SHF.R.U32.HI R3, RZ, 0x7, R3 ;  /* 0x00000007ff037819 */ /* 0x000fc80000011603 */
[----:B------:R-:W-:-:S07]  /*251f0*/  MOV R8, R3 ;  /* 0x0000000300087202 */ /* 0x000fce0000000f00 */
[----:B------:R-:W-:-:S05]  /*25200*/  @P0 VIADD R10, R10, 0x7f ;  /* 0x0000007f0a0a0836 */ /* 0x000fca0000000000 */
[----:B------:R-:W-:-:S04]  /*25210*/  @P0 SHF.R.S32.HI R2, RZ, 0x1f, R10 ;  /* 0x0000001fff020819 */ /* 0x000fc8000001140a */
[----:B------:R-:W-:-:S04]  /*25220*/  @P0 LEA.HI R10, R2, R10, RZ, 0x7 ;  /* 0x0000000a020a0211 */ /* 0x000fc800078f38ff */
[----:B------:R-:W-:Y:S02]  /*25230*/  @P0 SHF.R.S32.HI R8, RZ, 0x7, R10 ;  /* 0x00000007ff080819 */ /* 0x000fe4000001140a */
[----:B------:R-:W-:Y:S02]  /*25240*/  PLOP3.LUT P0, PT, PT, PT, PT, 0x80, 0x0 ;  /* 0x000000000000781c */ /* 0x000fe40003f0f070 */
[----:B------:R-:W-:-:S13]  /*25250*/  ISETP.GT.AND P3, PT, R8, R3, PT ;  /* 0x000000030800720c */ /* 0x000fda0003f64270 */
[----:B------:R-:W-:Y:S05]  /*25260*/  @!P3 BRA `(.L_x_551) ;  /* 0x000000100040b947 */ /* 0x000fea0003800000 */
[----:B------:R-:W-:Y:S01]  /*25270*/  UMOV UR4, 0xffffffff ;  /* 0xffffffff00047882 */ /* 0x000fe20000000000 */
[----:B------:R-:W-:Y:S02]  /*25280*/  SEL R2, R11, RZ, !P2 ;  /* 0x000000ff0b027207 */ /* 0x000fe40005000000 */
[----:B------:R-:W-:Y:S05]  /*25290*/  BRA.DIV UR4, `(.L_x_552) ;  /* 0x000000ae04607947 */ /* 0x000fea000b800000 */
[----:B------:R-:W0:Y:S02]  /*252a0*/  S2R R4, SR_TID.X ;  /* 0x0000000000047919 */ /* 0x000e240000002100 */
[----:B0-----:R-:W-:-:S04]  /*252b0*/  SHF.R.U32.HI R4, RZ, 0x5, R4 ;  /* 0x00000005ff047819 */ /* 0x001fc80000011604 */
[----:B------:R-:W-:-:S05]  /*252c0*/  LOP3.LUT R4, R4, 0x3, RZ, 0xc0, !PT ;  /* 0x0000000304047812 */ /* 0x000fca00078ec0ff */
[----:B------:R0:W1:Y:S02]  /*252d0*/  SHFL.IDX PT, R14, R4, RZ, 0x1f ;  /* 0x00001fff040e7589 */ /* 0x00006400000e0000 */
.L_x_860:
[----:B-1----:R-:W-:Y:S02]  /*252e0*/  ISETP.NE.AND P0, PT, R14, RZ, PT ;  /* 0x000000ff0e00720c */ /* 0x002fe40003f05270 */
[----:B------:R-:W-:-:S11]  /*252f0*/  PLOP3.LUT P6, PT, PT, PT, PT, 0x8, 0x0 ;  /* 0x000000000000781c */ /* 0x000fd60003fce170 */
[----:B------:R-:W-:Y:S05]  /*25300*/  @P0 BRA `(.L_x_553) ;  /* 0x00000000000c0947 */ /* 0x000fea0003800000 */
[----:B------:R-:W-:-:S03]  /*25310*/  UMOV UR4, 0xffffffff ;  /* 0xffffffff00047882 */ /* 0x000fc60000000000 */
[----:B------:R-:W-:Y:S05]  /*25320*/  BRA.DIV UR4, `(.L_x_554) ;  /* 0x000000ae04707947 */ /* 0x000fea000b800000 */
[----:B------:R-:W-:-:S13]  /*25330*/  ELECT P6, URZ, PT ;  /* 0x00000000003f782f */ /* 0x000fda00038c0000 */
.L_x_553:
[----:B0-----:R-:W2:Y:S01]  /*25340*/  LDL R4, [R1+0x64] ;  /* 0x0000640001047983 */ /* 0x001ea20000100800 */
[----:B------:R-:W-:Y:S01]  /*25350*/  BSSY B1, `(.L_x_555) ;  /* 0x0000008000017945 */ /* 0x000fe20003800000 */
[----:B--2---:R-:W-:-:S05]  /*25360*/  VIADD R4, R4, 0x1 ;  /* 0x0000000104047836 */ /* 0x004fca0000000000 */
[----:B------:R-:W-:-:S04]  /*25370*/  LEA.HI R5, R4, R4, RZ, 0x1 ;  /* 0x0000000404057211 */ /* 0x000fc800078f08ff */
[----:B------:R-:W-:-:S05]  /*25380*/  LOP3.LUT R5, R5, 0xfffffffe, RZ, 0xc0, !PT ;  /* 0xfffffffe05057812 */ /* 0x000fca00078ec0ff */
[----:B------:R-:W-:-:S05]  /*25390*/  IMAD.IADD R4, R4, 0x1, -R5 ;  /* 0x0000000104047824 */ /* 0x000fca00078e0a05 */
[----:B------:R-:W-:-:S04]  /*253a0*/  SHF.L.U32 R4, R4, 0x1f, RZ ;  /* 0x0000001f04047819 */ /* 0x000fc800000006ff */
[----:B------:R-:W0:Y:S02]  /*253b0*/  SYNCS.PHASECHK.TRANS64.TRYWAIT P0, [R18+URZ+0x38820], R4 ;  /* 0x03882004120075a7 */ /* 0x000e24000800017f */
[----:B0-----:R-:W-:Y:S05]  /*253c0*/  @!P0 BRA `(.L_x_556) ;  /* 0x000000ac00688947 */ /* 0x001fea0003800000 */
.L_x_863:
[----:B------:R-:W-:Y:S05]  /*253d0*/  BSYNC B1 ;  /* 0x0000000000017941 */ /* 0x000fea0003800000 */
.L_x_555:
[----:B------:R-:W-:Y:S04]  /*253e0*/  BSSY B1, `(.L_x_557) ;  /* 0x000006f000017945 */ /* 0x000fe80003800000 */
[----:B------:R-:W-:Y:S05]  /*253f0*/  @!P6 BRA `(.L_x_558) ;  /* 0x0000000400b4e947 */ /* 0x000fea0003800000 */
[----:B------:R-:W2:Y:S04]  /*25400*/  LDL R7, [R1+0x18] ;  /* 0x0000180001077983 */ /* 0x000ea80000100800 */
[----:B------:R-:W3:Y:S01]  /*25410*/  LDL R6, [R1+0x20] ;  /* 0x0000200001067983 */ /* 0x000ee20000100800 */
[----:B------:R-:W1:Y:S01]  /*25420*/  S2R R5, SR_TID.X ;  /* 0x0000000000057919 */ /* 0x000e620000002100 */
[----:B------:R-:W-:Y:S01]  /*25430*/  BSSY B2, `(.L_x_559) ;  /* 0x0000007000027945 */ /* 0x000fe20003800000 */
[----:B-1----:R-:W-:-:S04]  /*25440*/  LOP3.LUT R5, R5, 0x7f, RZ, 0xc0, !PT ;  /* 0x0000007f05057812 */ /* 0x002fc800078ec0ff */
[----:B------:R-:W-:Y:S01]  /*25450*/  ISETP.NE.AND P2, PT, R5, RZ, PT ;  /* 0x000000ff0500720c */ /* 0x000fe20003f45270 */
[----:B--2---:R-:W-:Y:S01]  /*25460*/  IMAD R7, R7, 0x8, R18 ;  /* 0x0000000807077824 */ /* 0x004fe200078e0212 */
[----:B---3--:R-:W-:-:S04]  /*25470*/  SHF.L.U32 R10, R6, 0x1f, RZ ;  /* 0x0000001f060a7819 */ /* 0x008fc800000006ff */
[----:B------:R-:W1:Y:S02]  /*25480*/  SYNCS.PHASECHK.TRANS64.TRYWAIT P0, [R7+URZ+0x388a0], R10 ;  /* 0x0388a00a070075a7 */ /* 0x000e64000800017f */
[----:B-1----:R-:W-:Y:S05]  /*25490*/  @!P0 BRA `(.L_x_560) ;  /* 0x000000ac00488947 */ /* 0x002fea0003800000 */
.L_x_864:
[----:B------:R-:W-:Y:S05]  /*254a0*/  BSYNC B2 ;  /* 0x0000000000027941 */ /* 0x000fea0003800000 */
.L_x_559:
[----:B------:R-:W-:Y:S04]  /*254b0*/  BSSY B2, `(.L_x_561) ;  /* 0x0000009000027945 */ /* 0x000fe80003800000 */
[----:B------:R-:W-:Y:S05]  /*254c0*/  @P2 BRA `(.L_x_562) ;  /* 0x00000000001c2947 */ /* 0x000fea0003800000 */
[----:B0-----:R-:W0:Y:S02]  /*254d0*/  S2R R4, SR_TID.X ;  /* 0x0000000000047919 */ /* 0x001e240000002100 */
[----:B0-----:R-:W-:Y:S02]  /*254e0*/  LOP3.LUT R5, R4, 0x1f, RZ, 0xc0, !PT ;  /* 0x0000001f04057812 */ /* 0x001fe400078ec0ff */
[----:B------:R-:W-:Y:S02]  /*254f0*/  MOV R4, 0x8000 ;  /* 0x0000800000047802 */ /* 0x000fe40000000f00 */
[----:B------:R-:W-:Y:S02]  /*25500*/  ISETP.NE.AND P0, PT, R5, RZ, PT ;  /* 0x000000ff0500720c */ /* 0x000fe40003f05270 */
[----:B------:R2:W-:Y:S11]  /*25510*/  SYNCS.ARRIVE.TRANS64 RZ, [R7+URZ+0x38890], R4 ;  /* 0x0388900407ff79a7 */ /* 0x0005f6000800003f */
[----:B--2---:R-:W-:Y:S05]  /*25520*/  @!P0 BRA `(.L_x_562) ;  /* 0x0000000000048947 */ /* 0x004fea0003800000 */
[----:B------:R-:W-:Y:S01]  /*25530*/  BPT.TRAP 0x1 ;  /* 0x000000040000795c */ /* 0x000fe20000300000 */
.L_x_562:
[----:B------:R-:W-:Y:S05]  /*25540*/  BSYNC B2 ;  /* 0x0000000000027941 */ /* 0x000fea0003800000 */
.L_x_561:
[----:B0-----:R-:W2:Y:S01]  /*25550*/  LDL R4, [R1+0x18] ;  /* 0x0000180001047983 */ /* 0x001ea20000100800 */
[----:B------:R-:W-:Y:S01]  /*25560*/  IMAD.MOV.U32 R13, RZ, RZ, RZ ;  /* 0x000000ffff0d7224 */ /* 0x000fe200078e00ff */
[----:B------:R-:W-:Y:S01]  /*25570*/  UIADD3 UR4, UP0, UR40, 0x570, URZ ;  /* 0x0000057028047890 */ /* 0x000fe2000ff1e03f */
[----:B------:R-:W-:Y:S01]  /*25580*/  IMAD R5, R8, 0x80, R0 ;  /* 0x0000008008057824 */ /* 0x000fe200078e0200 */
[----:B------:R-:W-:Y:S01]  /*25590*/  PLOP3.LUT P0, PT, PT, PT, PT, 0x80, 0x0 ;  /* 0x000000000000781c */ /* 0x000fe20003f0f070 */
[----:B------:R-:W-:Y:S01]  /*255a0*/  UMOV UR6, 0x0 ;  /* 0x0000000000067882 */ /* 0x000fe20000000000 */
[----:B------:R-:W-:Y:S01]  /*255b0*/  R2UR UR10, R13 ;  /* 0x000000000d0a72ca */ /* 0x000fe200000e0000 */
[----:B------:R-:W-:Y:S01]  /*255c0*/  UIADD3.X UR5, URZ, UR41, URZ, UP0, !UPT ;  /* 0x000000293f057290 */ /* 0x000fe200087fe43f */
[----:B------:R-:W-:Y:S01]  /*255d0*/  IADD3 R5, R5, -0x80, RZ ;  /* 0xffffff8005057810 */ /* 0x000fe20007ffe0ff */
[----:B------:R-:W-:Y:S01]  /*255e0*/  UMOV UR7, 0x12f00000 ;  /* 0x12f0000000077882 */ /* 0x000fe20000000000 */
[----:B--2---:R-:W-:-:S02]  /*255f0*/  IMAD R9, R4, 0x8000, R18 ;  /* 0x0000800004097824 */ /* 0x004fc400078e0212 */
[----:B------:R-:W-:Y:S02]  /*25600*/  VIADD R4, R7, 0x38890 ;  /* 0x0003889007047836 */ /* 0x000fe40000000000 */
[----:B------:R-:W-:-:S07]  /*25610*/  VIADD R6, R9, 0x28400 ;  /* 0x0002840009067836 */ /* 0x000fce0000000000 */
.L_x_563:
[----:B------:R-:W-:-:S13]  /*25620*/  @P0 ELECT P3, URZ, PT ;  /* 0x00000000003f082f */ /* 0x000fda0003860000 */
[----:B------:R-:W-:Y:S02]  /*25630*/  @P3 R2UR UR13, R2 ;  /* 0x00000000020d32ca */ /* 0x000fe400000e0000 */
[----:B------:R-:W-:Y:S02]  /*25640*/  @P3 R2UR UR12, R16 ;  /* 0x00000000100c32ca */ /* 0x000fe400000e0000 */
[----:B------:R-:W-:Y:S02]  /*25650*/  @P3 R2UR UR11, R5 ;  /* 0x00000000050b32ca */ /* 0x000fe400000e0000 */
[----:B------:R-:W-:Y:S02]  /*25660*/  @P3 R2UR UR9, R4 ;  /* 0x00000000040932ca */ /* 0x000fe400000e0000 */
[----:B------:R-:W-:Y:S02]  /*25670*/  @P3 R2UR UR8, R6 ;  /* 0x00000000060832ca */ /* 0x000fe400000e0000 */
[----:B------:R-:W-:-:S02]  /*25680*/  @P3 PLOP3.LUT P0, PT, P3, PT, PT, 0x8, 0x0 ;  /* 0x000000000000381c */ /* 0x000fc40001f0e170 */
[----:B------:R-:W-:-:S09]  /*25690*/  PLOP3.LUT P3, PT, PT, PT, PT, 0x8, 0x0 ;  /* 0x000000000000781c */ /* 0x000fd20003f6e170 */
[----:B------:R0:W-:Y:S02]  /*256a0*/  UTMALDG.4D [UR8], [UR4], desc[UR6] ;  /* 0x00000608040075b4 */ /* 0x0001e40008019000 */
[----:B0-----:R-:W-:Y:S05]  /*256b0*/  @P0 BRA.U.ANY `(.L_x_563) ;  /* 0xfffffffd00d80947 */ /* 0x001fea000393ffff */
[----:B------:R-:W-:Y:S01]  /*256c0*/  IMAD.MOV.U32 R12, RZ, RZ, 0x80 ;  /* 0x00000080ff0c7424 */ /* 0x000fe200078e00ff */
[----:B------:R-:W-:Y:S01]  /*256d0*/  PLOP3.LUT P0, PT, PT, PT, PT, 0x80, 0x0 ;  /* 0x000000000000781c */ /* 0x000fe20003f0f070 */
[----:B------:R-:W-:Y:S01]  /*256e0*/  UMOV UR6, 0x0 ;  /* 0x0000000000067882 */ /* 0x000fe20000000000 */
[----:B------:R-:W-:Y:S01]  /*256f0*/  IADD3 R6, R9, 0x2c400, RZ ;  /* 0x0002c40009067810 */ /* 0x000fe20007ffe0ff */
[----:B------:R-:W-:Y:S01]  /*25700*/  UMOV UR7, 0x12f00000 ;  /* 0x12f0000000077882 */ /* 0x000fe20000000000 */
[----:B------:R-:W-:-:S15]  /*25710*/  R2UR UR10, R12 ;  /* 0x000000000c0a72ca */ /* 0x000fde00000e0000 */
.L_x_564:
        /* <DEDUP_REMOVED lines=10> */
[----:B------:R-:W0:Y:S01]  /*257c0*/  SYNCS.PHASECHK.TRANS64.TRYWAIT P0, [R7+URZ+0x388c0], R10 ;  /* 0x0388c00a070075a7 */ /* 0x000e22000800017f */
[----:B------:R-:W-:Y:S04]  /*257d0*/  BSSY B2, `(.L_x_565) ;  /* 0x0000002000027945 */ /* 0x000fe80003800000 */
[----:B0-----:R-:W-:Y:S05]  /*257e0*/  @!P0 BRA `(.L_x_566) ;  /* 0x000000a800888947 */ /* 0x001fea0003800000 */
.L_x_865:
[----:B------:R-:W-:Y:S05]  /*257f0*/  BSYNC B2 ;  /* 0x0000000000027941 */ /* 0x000fea0003800000 */
.L_x_565:
[----:B------:R-:W-:Y:S01]  /*25800*/  BSSY B2, `(.L_x_567) ;  /* 0x000000b000027945 */ /* 0x000fe20003800000 */
[----:B01----:R-:W-:Y:S02]  /*25810*/  IMAD.MOV.U32 R10, RZ, RZ, 0x0 ;  /* 0x00000000ff0a7424 */ /* 0x003fe400078e00ff */
[----:B------:R-:W-:Y:S01]  /*25820*/  IMAD.MOV.U32 R11, RZ, RZ, 0x12f00000 ;  /* 0x12f00000ff0b7424 */ /* 0x000fe200078e00ff */
[----:B------:R-:W-:Y:S06]  /*25830*/  @P2 BRA `(.L_x_568) ;  /* 0x00000000001c2947 */ /* 0x000fec0003800000 */
[----:B------:R-:W0:Y:S02]  /*25840*/  S2R R4, SR_TID.X ;  /* 0x0000000000047919 */ /* 0x000e240000002100 */
[----:B0-----:R-:W-:Y:S01]  /*25850*/  LOP3.LUT R6, R4, 0x1f, RZ, 0xc0, !PT ;  /* 0x0000001f04067812 */ /* 0x001fe200078ec0ff */
[----:B------:R-:W-:-:S03]  /*25860*/  IMAD.MOV.U32 R4, RZ, RZ, 0x8000 ;  /* 0x00008000ff047424 */ /* 0x000fc600078e00ff */
[----:B------:R-:W-:Y:S01]  /*25870*/  ISETP.NE.AND P0, PT, R6, RZ, PT ;  /* 0x000000ff0600720c */ /* 0x000fe20003f05270 */
[----:B------:R0:W-:-:S12]  /*25880*/  SYNCS.ARRIVE.TRANS64 RZ, [R7+URZ+0x388b0], R4 ;  /* 0x0388b00407ff79a7 */ /* 0x0001d8000800003f */
[----:B0-----:R-:W-:Y:S05]  /*25890*/  @!P0 BRA `(.L_x_568) ;  /* 0x0000000000048947 */ /* 0x001fea0003800000 */
[----:B------:R-:W-:Y:S01]  /*258a0*/  BPT.TRAP 0x1 ;  /* 0x000000040000795c */ /* 0x000fe20000300000 */
.L_x_568:
[----:B------:R-:W-:Y:S05]  /*258b0*/  BSYNC B2 ;  /* 0x0000000000027941 */ /* 0x000fea0003800000 */
.L_x_567:
[----:B------:R-:W-:Y:S01]  /*258c0*/  R2UR UR10, R13 ;  /* 0x000000000d0a72ca */ /* 0x000fe200000e0000 */
[----:B------:R-:W-:Y:S01]  /*258d0*/  UIADD3 UR4, UP0, UR40, 0x670, URZ ;  /* 0x0000067028047890 */ /* 0x000fe2000ff1e03f */
[----:B------:R-:W-:Y:S01]  /*258e0*/  R2UR UR6, R10 ;  /* 0x000000000a0672ca */ /* 0x000fe200000e0000 */
[----:B------:R-:W-:Y:S01]  /*258f0*/  VIADD R4, R9, 0x10400 ;  /* 0x0001040009047836 */ /* 0x000fe20000000000 */
[----:B------:R-:W-:Y:S01]  /*25900*/  R2UR UR7, R11 ;  /* 0x000000000b0772ca */ /* 0x000fe200000e0000 */
[----:B------:R-:W-:Y:S01]  /*25910*/  UIADD3.X UR5, URZ, UR41, URZ, UP0, !UPT ;  /* 0x000000293f057290 */ /* 0x000fe200087fe43f */
[----:B------:R-:W-:Y:S02]  /*25920*/  PLOP3.LUT P0, PT, PT, PT, PT, 0x80, 0x0 ;  /* 0x000000000000781c */ /* 0x000fe40003f0f070 */
[----:B------:R-:W-:-:S11]  /*25930*/  IADD3 R7, R7, 0x388b0, RZ ;  /* 0x000388b007077810 */ /* 0x000fd60007ffe0ff */
.L_x_569:
        /* <DEDUP_REMOVED lines=10> */
[----:B------:R-:W-:Y:S01]  /*259e0*/  R2UR UR10, R12 ;  /* 0x000000000c0a72ca */ /* 0x000fe200000e0000 */
[----:B------:R-:W-:Y:S01]  /*259f0*/  VIADD R4, R9, 0x14400 ;  /* 0x0001440009047836 */ /* 0x000fe20000000000 */
[----:B------:R-:W-:Y:S02]  /*25a00*/  R2UR UR6, R10 ;  /* 0x000000000a0672ca */ /* 0x000fe400000e0000 */
[----:B------:R-:W-:Y:S02]  /*25a10*/  R2UR UR7, R11 ;  /* 0x000000000b0772ca */ /* 0x000fe400000e0000 */
[----:B------:R-:W-:-:S13]  /*25a20*/  PLOP3.LUT P0, PT, PT, PT, PT, 0x80, 0x0 ;  /* 0x000000000000781c */ /* 0x000fda0003f0f070 */
.L_x_570:
        /* <DEDUP_REMOVED lines=9> */
[----:B-1----:R-:W-:Y:S05]  /*25ac0*/  @P0 BRA.U.ANY `(.L_x_570) ;  /* 0xfffffffd00d80947 */ /* 0x002fea000393ffff */
.L_x_558:
[----:B------:R-:W-:Y:S05]  /*25ad0*/  BSYNC B1 ;  /* 0x0000000000017941 */ /* 0x000fea0003800000 */
.L_x_557:
[----:B------:R-:W0:Y:S04]  /*25ae0*/  LDL.LU R9, [R1+0x18] ;  /* 0x0000180001097983 */ /* 0x000e280000300800 */
[----:B------:R-:W2:Y:S01]  /*25af0*/  LDL.LU R6, [R1+0x20] ;  /* 0x0000200001067983 */ /* 0x000ea20000300800 */
[----:B------:R-:W-:Y:S01]  /*25b00*/  PLOP3.LUT P0, PT, PT, PT, PT, 0x8, 0x0 ;  /* 0x000000000000781c */ /* 0x000fe20003f0e170 */
[----:B0-----:R-:W-:Y:S01]  /*25b10*/  VIADD R4, R9, 0x1 ;  /* 0x0000000109047836 */ /* 0x001fe20000000000 */
[----:B------:R-:W-:-:S04]  /*25b20*/  IADD3 R9, R8, -0x2, RZ ;  /* 0xfffffffe08097810 */ /* 0x000fc80007ffe0ff */
[C---:B------:R-:W-:Y:S02]  /*25b30*/  ISETP.NE.AND P2, PT, R4.reuse, 0x2, PT ;  /* 0x000000020400780c */ /* 0x040fe40003f45270 */
[----:B------:R-:W-:Y:S02]  /*25b40*/  ISETP.GE.AND P3, PT, R9, R3, PT ;  /* 0x000000030900720c */ /* 0x000fe40003f66270 */
[----:B------:R-:W-:Y:S02]  /*25b50*/  SEL R5, RZ, 0x1, P2 ;  /* 0x00000001ff057807 */ /* 0x000fe40001000000 */
[----:B------:R-:W-:Y:S02]  /*25b60*/  SEL R4, R4, RZ, P2 ;  /* 0x000000ff04047207 */ /* 0x000fe40001000000 */
[----:B--2---:R-:W-:-:S03]  /*25b70*/  LOP3.LUT R6, R6, R5, RZ, 0x3c, !PT ;  /* 0x0000000506067212 */ /* 0x004fc600078e3cff */
[----:B------:R0:W-:Y:S04]  /*25b80*/  STL [R1+0x18], R4 ;  /* 0x0000180401007387 */ /* 0x0001e80000100800 */
[----:B------:R0:W-:Y:S01]  /*25b90*/  STL [R1+0x20], R6 ;  /* 0x0000200601007387 */ /* 0x0001e20000100800 */
[----:B------:R-:W-:Y:S05]  /*25ba0*/  @!P3 BRA `(.L_x_551) ;  /* 0x0000000400f0b947 */ /* 0x000fea0003800000 */
.L_x_585:
[----:B------:R-:W-:Y:S05]  /*25bb0*/  YIELD ;  /* 0x0000000000007946 */ /* 0x000fea0003800000 */
[----:B------:R-:W-:Y:S04]  /*25bc0*/  BSSY B1, `(.L_x_571) ;  /* 0x000006e000017945 */ /* 0x000fe80003800000 */
[----:B-1----:R-:W-:Y:S05]  /*25bd0*/  @!P6 BRA `(.L_x_572) ;  /* 0x0000000400b0e947 */ /* 0x002fea0003800000 */
[----:B0-----:R-:W2:Y:S04]  /*25be0*/  LDL R6, [R1+0x18] ;  /* 0x0000180001067983 */ /* 0x001ea80000100800 */
[----:B------:R-:W3:Y:S01]  /*25bf0*/  LDL R5, [R1+0x20] ;  /* 0x0000200001057983 */ /* 0x000ee20000100800 */
[----:B------:R-:W0:Y:S01]  /*25c00*/  S2R R4, SR_TID.X ;  /* 0x0000000000047919 */ /* 0x000e220000002100 */
[----:B------:R-:W-:Y:S01]  /*25c10*/  BSSY B2, `(.L_x_573) ;  /* 0x0000007000027945 */ /* 0x000fe20003800000 */
[----:B0-----:R-:W-:-:S04]  /*25c20*/  LOP3.LUT R4, R4, 0x7f, RZ, 0xc0, !PT ;  /* 0x0000007f04047812 */ /* 0x001fc800078ec0ff */
[----:B------:R-:W-:Y:S01]  /*25c30*/  ISETP.NE.AND P3, PT, R4, RZ, PT ;  /* 0x000000ff0400720c */ /* 0x000fe20003f65270 */
[----:B--2---:R-:W-:Y:S01]  /*25c40*/  IMAD R8, R6, 0x8, R18 ;  /* 0x0000000806087824 */ /* 0x004fe200078e0212 */
[----:B---3--:R-:W-:-:S04]  /*25c50*/  SHF.L.U32 R7, R5, 0x1f, RZ ;  /* 0x0000001f05077819 */ /* 0x008fc800000006ff */
[----:B------:R-:W0:Y:S02]  /*25c60*/  SYNCS.PHASECHK.TRANS64.TRYWAIT P2, [R8+URZ+0x388a0], R7 ;  /* 0x0388a007080075a7 */ /* 0x000e24000804017f */
[----:B0-----:R-:W-:Y:S05]  /*25c70*/  @!P2 BRA `(.L_x_574) ;  /* 0x000000a40078a947 */ /* 0x001fea0003800000 */
.L_x_866:
[----:B------:R-:W-:Y:S05]  /*25c80*/  BSYNC B2 ;  /* 0x0000000000027941 */ /* 0x000fea0003800000 */
.L_x_573:
[----:B------:R-:W-:Y:S04]  /*25c90*/  BSSY B2, `(.L_x_575) ;  /* 0x0000009000027945 */ /* 0x000fe80003800000 */
[----:B------:R-:W-:Y:S05]  /*25ca0*/  @P3 BRA `(.L_x_576) ;  /* 0x00000000001c3947 */ /* 0x000fea0003800000 */
[----:B------:R-:W1:Y:S02]  /*25cb0*/  S2R R4, SR_TID.X ;  /* 0x0000000000047919 */ /* 0x000e640000002100 */
[----:B-1----:R-:W-:Y:S01]  /*25cc0*/  LOP3.LUT R5, R4, 0x1f, RZ, 0xc0, !PT ;  /* 0x0000001f04057812 */ /* 0x002fe200078ec0ff */
[----:B------:R-:W-:-:S03]  /*25cd0*/  IMAD.MOV.U32 R4, RZ, RZ, 0x8000 ;  /* 0x00008000ff047424 */ /* 0x000fc600078e00ff */
[----:B------:R-:W-:Y:S01]  /*25ce0*/  ISETP.NE.AND P2, PT, R5, RZ, PT ;  /* 0x000000ff0500720c */ /* 0x000fe20003f45270 */
[----:B------:R1:W-:-:S12]  /*25cf0*/  SYNCS.ARRIVE.TRANS64 RZ, [R8+URZ+0x38890], R4 ;  /* 0x0388900408ff79a7 */ /* 0x0003d8000800003f */
[----:B-1----:R-:W-:Y:S05]  /*25d00*/  @!P2 BRA `(.L_x_576) ;  /* 0x000000000004a947 */ /* 0x002fea0003800000 */
[----:B------:R-:W-:Y:S01]  /*25d10*/  BPT.TRAP 0x1 ;  /* 0x000000040000795c */ /* 0x000fe20000300000 */
.L_x_576:
[----:B------:R-:W-:Y:S05]  /*25d20*/  BSYNC B2 ;  /* 0x0000000000027941 */ /* 0x000fea0003800000 */
.L_x_575:
[----:B------:R-:W2:Y:S01]  /*25d30*/  LDL R4, [R1+0x18] ;  /* 0x0000180001047983 */ /* 0x000ea20000100800 */
[----:B------:R-:W-:Y:S01]  /*25d40*/  IMAD.MOV.U32 R12, RZ, RZ, RZ ;  /* 0x000000ffff0c7224 */ /* 0x000fe200078e00ff */
[----:B------:R-:W-:Y:S01]  /*25d50*/  UIADD3 UR4, UP0, UR40, 0x570, URZ ;  /* 0x0000057028047890 */ /* 0x000fe2000ff1e03f */
[----:B------:R-:W-:Y:S01]  /*25d60*/  PLOP3.LUT P2, PT, PT, PT, PT, 0x80, 0x0 ;  /* 0x000000000000781c */ /* 0x000fe20003f4f070 */
[----:B------:R-:W-:Y:S01]  /*25d70*/  IMAD R5, R9, 0x80, R0 ;  /* 0x0000008009057824 */ /* 0x000fe200078e0200 */
[----:B------:R-:W-:Y:S01]  /*25d80*/  UMOV UR6, 0x0 ;  /* 0x0000000000067882 */ /* 0x000fe20000000000 */
[----:B------:R-:W-:Y:S01]  /*25d90*/  R2UR UR10, R12 ;  /* 0x000000000c0a72ca */ /* 0x000fe200000e0000 */
[----:B------:R-:W-:Y:S01]  /*25da0*/  UIADD3.X UR5, URZ, UR41, URZ, UP0, !UPT ;  /* 0x000000293f057290 */ /* 0x000fe200087fe43f */
[----:B------:R-:W-:Y:S01]  /*25db0*/  UMOV UR7, 0x12f00000 ;  /* 0x12f0000000077882 */ /* 0x000fe20000000000 */
[----:B--2---:R-:W-:Y:S01]  /*25dc0*/  LEA R6, R4, R18, 0xf ;  /* 0x0000001204067211 */ /* 0x004fe200078e78ff */
[----:B------:R-:W-:-:S04]  /*25dd0*/  VIADD R4, R8, 0x38890 ;  /* 0x0003889008047836 */ /* 0x000fc80000000000 */
[----:B------:R-:W-:-:S07]  /*25de0*/  VIADD R10, R6, 0x28400 ;  /* 0x00028400060a7836 */ /* 0x000fce0000000000 */
.L_x_577:
        /* <DEDUP_REMOVED lines=10> */
[----:B------:R-:W-:Y:S01]  /*25e90*/  MOV R13, 0x80 ;  /* 0x00000080000d7802 */ /* 0x000fe20000000f00 */
[----:B------:R-:W-:Y:S01]  /*25ea0*/  VIADD R10, R6, 0x2c400 ;  /* 0x0002c400060a7836 */ /* 0x000fe20000000000 */
[----:B------:R-:W-:Y:S01]  /*25eb0*/  PLOP3.LUT P2, PT, PT, PT, PT, 0x80, 0x0 ;  /* 0x000000000000781c */ /* 0x000fe20003f4f070 */
[----:B------:R-:W-:Y:S01]  /*25ec0*/  UMOV UR6, 0x0 ;  /* 0x0000000000067882 */ /* 0x000fe20000000000 */
[----:B------:R-:W-:Y:S01]  /*25ed0*/  R2UR UR10, R13 ;  /* 0x000000000d0a72ca */ /* 0x000fe200000e0000 */
[----:B------:R-:W-:-:S14]  /*25ee0*/  UMOV UR7, 0x12f00000 ;  /* 0x12f0000000077882 */ /* 0x000fdc0000000000 */
.L_x_578:
        /* <DEDUP_REMOVED lines=10> */
[----:B------:R-:W1:Y:S01]  /*25f90*/  SYNCS.PHASECHK.TRANS64.TRYWAIT P2, [R8+URZ+0x388c0], R7 ;  /* 0x0388c007080075a7 */ /* 0x000e62000804017f */
[----:B------:R-:W-:Y:S04]  /*25fa0*/  BSSY B2, `(.L_x_579) ;  /* 0x0000002000027945 */ /* 0x000fe80003800000 */
[----:B-1----:R-:W-:Y:S05]  /*25fb0*/  @!P2 BRA `(.L_x_580) ;  /* 0x000000a000bca947 */ /* 0x002fea0003800000 */
.L_x_867:
[----:B------:R-:W-:Y:S05]  /*25fc0*/  BSYNC B2 ;  /* 0x0000000000027941 */ /* 0x000fea0003800000 */
.L_x_579:
[----:B------:R-:W-:Y:S01]  /*25fd0*/  BSSY B2, `(.L_x_581) ;  /* 0x000000b000027945 */ /* 0x000fe20003800000 */
[----:B------:R-:W-:Y:S02]  /*25fe0*/  IMAD.MOV.U32 R10, RZ, RZ, 0x0 ;  /* 0x00000000ff0a7424 */ /* 0x000fe400078e00ff */
[----:B------:R-:W-:Y:S01]  /*25ff0*/  IMAD.MOV.U32 R11, RZ, RZ, 0x12f00000 ;  /* 0x12f00000ff0b7424 */ /* 0x000fe200078e00ff */
[----:B------:R-:W-:Y:S06]  /*26000*/  @P3 BRA `(.L_x_582) ;  /* 0x00000000001c3947 */ /* 0x000fec0003800000 */
[----:B------:R-:W2:Y:S02]  /*26010*/  S2R R4, SR_TID.X ;  /* 0x0000000000047919 */ /* 0x000ea40000002100 */
[----:B--2---:R-:W-:Y:S02]  /*26020*/  LOP3.LUT R14, R4, 0x1f, RZ, 0xc0, !PT ;  /* 0x0000001f040e7812 */ /* 0x004fe400078ec0ff */
[----:B------:R-:W-:Y:S02]  /*26030*/  MOV R4, 0x8000 ;  /* 0x0000800000047802 */ /* 0x000fe40000000f00 */
[----:B------:R-:W-:Y:S02]  /*26040*/  ISETP.NE.AND P2, PT, R14, RZ, PT ;  /* 0x000000ff0e00720c */ /* 0x000fe40003f45270 */
[----:B------:R2:W-:Y:S11]  /*26050*/  SYNCS.ARRIVE.TRANS64 RZ, [R8+URZ+0x388b0], R4 ;  /* 0x0388b00408ff79a7 */ /* 0x0005f6000800003f */
[----:B--2---:R-:W-:Y:S05]  /*26060*/  @!P2 BRA `(.L_x_582) ;  /* 0x000000000004a947 */ /* 0x004fea0003800000 */
[----:B------:R-:W-:Y:S01]  /*26070*/  BPT.TRAP 0x1 ;  /* 0x000000040000795c */ /* 0x000fe20000300000 */
.L_x_582:
[----:B------:R-:W-:Y:S05]  /*26080*/  BSYNC B2 ;  /* 0x0000000000027941 */ /* 0x000fea0003800000 */
.L_x_581:
[----:B------:R-:W-:Y:S01]  /*26090*/  R2UR UR10, R12 ;  /* 0x000000000c0a72ca */ /* 0x000fe200000e0000 */
[----:B------:R-:W-:Y:S01]  /*260a0*/  UIADD3 UR4, UP0, UR40, 0x670, URZ ;  /* 0x0000067028047890 */ /* 0x000fe2000ff1e03f */
[----:B------:R-:W-:Y:S01]  /*260b0*/  R2UR UR6, R10 ;  /* 0x000000000a0672ca */ /* 0x000fe200000e0000 */
[----:B01----:R-:W-:Y:S01]  /*260c0*/  VIADD R8, R8, 0x388b0 ;  /* 0x000388b008087836 */ /* 0x003fe20000000000 */
[----:B------:R-:W-:Y:S01]  /*260d0*/  R2UR UR7, R11 ;  /* 0x000000000b0772ca */ /* 0x000fe200000e0000 */
[----:B------:R-:W-:Y:S01]  /*260e0*/  VIADD R4, R6, 0x10400 ;  /* 0x0001040006047836 */ /* 0x000fe20000000000 */
[----:B------:R-:W-:Y:S01]  /*260f0*/  PLOP3.LUT P2, PT, PT, PT, PT, 0x80, 0x0 ;  /* 0x000000000000781c */ /* 0x000fe20003f4f070 */
[----:B------:R-:W-:-:S12]  /*26100*/  UIADD3.X UR5, URZ, UR41, URZ, UP0, !UPT ;  /* 0x000000293f057290 */ /* 0x000fd800087fe43f */
.L_x_583:
        /* <DEDUP_REMOVED lines=15> */
.L_x_584:
        /* <DEDUP_REMOVED lines=10> */
.L_x_572:
[----:B------:R-:W-:Y:S05]  /*262a0*/  BSYNC B1 ;  /* 0x0000000000017941 */ /* 0x000fea0003800000 */
.L_x_571:
[----:B0-----:R-:W2:Y:S04]  /*262b0*/  LDL.LU R4, [R1+0x18] ;  /* 0x0000180001047983 */ /* 0x001ea80000300800 */
[----:B------:R-:W3:Y:S01]  /*262c0*/  LDL.LU R7, [R1+0x20] ;  /* 0x0000200001077983 */ /* 0x000ee20000300800 */
[C---:B------:R-:W-:Y:S01]  /*262d0*/  ISETP.GT.AND P3, PT, R9.reuse, R3, PT ;  /* 0x000000030900720c */ /* 0x040fe20003f64270 */
[----:B------:R-:W-:Y:S01]  /*262e0*/  VIADD R9, R9, 0xffffffff ;  /* 0xffffffff09097836 */ /* 0x000fe20000000000 */
[----:B--2---:R-:W-:-:S04]  /*262f0*/  IADD3 R4, R4, 0x1, RZ ;  /* 0x0000000104047810 */ /* 0x004fc80007ffe0ff */
[----:B------:R-:W-:-:S04]  /*26300*/  ISETP.NE.AND P2, PT, R4, 0x2, PT ;  /* 0x000000020400780c */ /* 0x000fc80003f45270 */
[----:B------:R-:W-:Y:S02]  /*26310*/  SEL R5, RZ, 0x1, P2 ;  /* 0x00000001ff057807 */ /* 0x000fe40001000000 */
[----:B------:R-:W-:Y:S02]  /*26320*/  SEL R4, R4, RZ, P2 ;  /* 0x000000ff04047207 */ /* 0x000fe40001000000 */
[----:B---3--:R-:W-:-:S05]  /*26330*/  LOP3.LUT R7, R7, R5, RZ, 0x3c, !PT ;  /* 0x0000000507077212 */ /* 0x008fca00078e3cff */
[----:B------:R1:W-:Y:S04]  /*26340*/  STL [R1+0x20], R7 ;  /* 0x0000200701007387 */ /* 0x0003e80000100800 */
[----:B------:R1:W-:Y:S01]  /*26350*/  STL [R1+0x18], R4 ;  /* 0x0000180401007387 */ /* 0x0003e20000100800 */
[----:B------:R-:W-:Y:S05]  /*26360*/  @P3 BRA `(.L_x_585) ;  /* 0xfffffff800103947 */ /* 0x000fea000383ffff */
.L_x_551:
[----:B------:R-:W-:Y:S05]  /*26370*/  BSYNC B0 ;  /* 0x0000000000007941 */ /* 0x000fea0003800000 */
.L_x_550:
[----:B------:R-:W-:Y:S05]  /*26380*/  @!P0 WARPSYNC.ALL ;  /* 0x0000000000008948 */ /* 0x000fea0003800000 */
[----:B------:R-:W-:Y:S01]  /*26390*/  @!P0 BAR.SYNC.DEFER_BLOCKING 0xc, 0x180 ;  /* 0x0306000000008b1d */ /* 0x000fe20000010000 */
[----:B------:R-:W-:-:S05]  /*263a0*/  IMAD.MOV.U32 R0, RZ, RZ, RZ ;  /* 0x000000ffff007224 */ /* 0x000fca00078e00ff */
[----:B------:R-:W-:Y:S04]  /*263b0*/  BSSY B0, `(.L_x_586) ;  /* 0x000001e000007945 */ /* 0x000fe80003800000 */
[----:B------:R-:W-:Y:S05]  /*263c0*/  @!P1 BRA `(.L_x_587) ;  /* 0x0000000000709947 */ /* 0x000fea0003800000 */
[----:B------:R-:W-:-:S13]  /*263d0*/  ISETP.NE.AND P0, PT, R17, RZ, PT ;  /* 0x000000ff1100720c */ /* 0x000fda0003f05270 */
[----:B------:R-:W2:Y:S02]  /*263e0*/  @!P0 LDC R17, c[0x0][0x9f0] ;  /* 0x00027c00ff118b82 */ /* 0x000ea40000000800 */
[----:B--2---:R-:W-:-:S04]  /*263f0*/  IABS R2, R17 ;  /* 0x0000001100027213 */ /* 0x004fc80000000000 */
[----:B01----:R-:W0:Y:S08]  /*26400*/  I2F.RP R4, R2 ;  /* 0x0000000200047306 */ /* 0x003e300000209400 */
[----:B0-----:R-:W0:Y:S02]  /*26410*/  MUFU.RCP R4, R4 ;  /* 0x0000000400047308 */ /* 0x001e240000001000 */
[----:B0-----:R-:W-:-:S06]  /*26420*/  VIADD R4, R4, 0xffffffe ;  /* 0x0ffffffe04047836 */ /* 0x001fcc0000000000 */
[----:B------:R0:W1:Y:S02]  /*26430*/  F2I.FTZ.U32.TRUNC.NTZ R5, R4 ;  /* 0x0000000400057305 */ /* 0x000064000021f000 */
[----:B0-----:R-:W-:Y:S01]  /*26440*/  IMAD.MOV.U32 R4, RZ, RZ, RZ ;  /* 0x000000ffff047224 */ /* 0x001fe200078e00ff */
[----:B-1----:R-:W-:-:S05]  /*26450*/  IADD3 R0, RZ, -R5, RZ ;  /* 0x80000005ff007210 */ /* 0x002fca0007ffe0ff */
[----:B------:R-:W-:-:S04]  /*26460*/  IMAD R0, R0, R2, RZ ;  /* 0x0000000200007224 */ /* 0x000fc800078e02ff */
[----:B------:R-:W-:Y:S01]  /*26470*/  IMAD.HI.U32 R6, R5, R0, R4 ;  /* 0x0000000005067227 */ /* 0x000fe200078e0004 */
[----:B------:R-:W-:Y:S02]  /*26480*/  IABS R0, R17 ;  /* 0x0000001100007213 */ /* 0x000fe40000000000 */
[----:B------:R-:W-:-:S03]  /*26490*/  IADD3 R4, R20, -0x1, R17 ;  /* 0xffffffff14047810 */ /* 0x000fc60007ffe011 */
[----:B------:R-:W-:Y:S01]  /*264a0*/  IMAD.MOV R0, RZ, RZ, -R0 ;  /* 0x000000ffff007224 */ /* 0x000fe200078e0a00 */
[----:B------:R-:W-:Y:S02]  /*264b0*/  IABS R3, R4 ;  /* 0x0000000400037213 */ /* 0x000fe40000000000 */
[----:B------:R-:W-:Y:S01]  /*264c0*/  LOP3.LUT R4, R4, R17, RZ, 0x3c, !PT ;  /* 0x0000001104047212 */ /* 0x000fe200078e3cff */
[----:B------:R-:W-:Y:S02]  /*264d0*/  IMAD.MOV.U32 R5, RZ, RZ, R0 ;  /* 0x000000ffff057224 */ /* 0x000fe400078e0000 */
[----:B------:R-:W-:Y:S01]  /*264e0*/  IMAD.HI.U32 R0, R6, R3, RZ ;  /* 0x0000000306007227 */ /* 0x000fe200078e00ff */
[----:B------:R-:W-:-:S03]  /*264f0*/  ISETP.GE.AND P2, PT, R4, RZ, PT ;  /* 0x000000ff0400720c */ /* 0x000fc60003f46270 */
[----:B------:R-:W-:-:S05]  /*26500*/  IMAD R3, R0, R5, R3 ;  /* 0x0000000500037224 */ /* 0x000fca00078e0203 */
[----:B------:R-:W-:-:S13]  /*26510*/  ISETP.GT.U32.AND P1, PT, R2, R3, PT ;  /* 0x000000030200720c */ /* 0x000fda0003f24070 */
[-C--:B------:R-:W-:Y:S01]  /*26520*/  @!P1 IADD3 R3, R3, -R2.reuse, RZ ;  /* 0x8000000203039210 */ /* 0x080fe20007ffe0ff */
[----:B------:R-:W-:Y:S01]  /*26530*/  @!P1 VIADD R0, R0, 0x1 ;  /* 0x0000000100009836 */ /* 0x000fe20000000000 */
[----:B------:R-:W-:Y:S02]  /*26540*/  ISETP.NE.AND P1, PT, R17, RZ, PT ;  /* 0x000000ff1100720c */ /* 0x000fe40003f25270 */
[----:B------:R-:W-:-:S13]  /*26550*/  ISETP.GE.U32.AND P0, PT, R3, R2, PT ;  /* 0x000000020300720c */ /* 0x000fda0003f06070 */
[----:B------:R-:W-:-:S04]  /*26560*/  @P0 VIADD R0, R0, 0x1 ;  /* 0x0000000100000836 */ /* 0x000fc80000000000 */
[----:B------:R-:W-:Y:S01]  /*26570*/  @!P2 IMAD.MOV R0, RZ, RZ, -R0 ;  /* 0x000000ffff00a224 */ /* 0x000fe200078e0a00 */
[----:B------:R-:W-:-:S07]  /*26580*/  @!P1 LOP3.LUT R0, RZ, R17, RZ, 0x33, !PT ;  /* 0x00000011ff009212 */ /* 0x000fce00078e33ff */
.L_x_587:
[----:B------:R-:W-:Y:S05]  /*26590*/  BSYNC B0 ;  /* 0x0000000000007941 */ /* 0x000fea0003800000 */
.L_x_586:
[----:B------:R-:W-:-:S05]  /*265a0*/  IMAD R3, R21, R0, RZ ;  /* 0x0000000015037224 */ /* 0x000fca00078e02ff */
[----:B------:R-:W-:Y:S01]  /*265b0*/  VIADDMNMX R2, R3, R0, R20, PT ;  /* 0x0000000003027246 */ /* 0x000fe20003800114 */
[----:B------:R2:W-:Y:S03]  /*265c0*/  STL [R1+0x2c], R3 ;  /* 0x00002c0301007387 */ /* 0x0005e60000100800 */
[----:B------:R-:W-:Y:S01]  /*265d0*/  ISETP.GT.AND P0, PT, R2, R3, PT ;  /* 0x000000030200720c */ /* 0x000fe20003f04270 */
[----:B------:R2:W-:-:S12]  /*265e0*/  STL [R1+0x4c], R2 ;  /* 0x00004c0201007387 */ /* 0x0005d80000100800 */
[----:B--2---:R-:W-:Y:S05]  /*265f0*/  @P0 BRA `(.L_x_588) ;  /* 0x0000000000480947 */ /* 0x004fea0003800000 */
[----:B------:R-:W2:Y:S02]  /*26600*/  S2R R2, SR_TID.X ;  /* 0x0000000000027919 */ /* 0x000ea40000002100 */
[----:B--2---:R-:W-:-:S04]  /*26610*/  LOP3.LUT R2, R2, 0x7f, RZ, 0xc0, !PT ;  /* 0x0000007f02027812 */ /* 0x004fc800078ec0ff */
[----:B------:R-:W-:-:S13]  /*26620*/  ISETP.NE.AND P0, PT, R2, RZ, PT ;  /* 0x000000ff0200720c */ /* 0x000fda0003f05270 */
[----:B------:R-:W-:Y:S05]  /*26630*/  @P0 BRA `(.L_x_589) ;  /* 0x0000003800940947 */ /* 0x000fea0003800000 */
[----:B------:R-:W2:Y:S01]  /*26640*/  S2R R2, SR_LANEID ;  /* 0x0000000000027919 */ /* 0x000ea20000000000 */
[----:B------:R-:W-:Y:S01]  /*26650*/  VOTEU.ANY UR4, UPT, PT ;  /* 0x0000000000047886 */ /* 0x000fe200038e0100 */
[----:B01----:R-:W0:Y:S01]  /*26660*/  LDC.64 R4, c[0x0][0xc60] ;  /* 0x00031800ff047b82 */ /* 0x003e220000000a00 */
[----:B------:R-:W2:Y:S02]  /*26670*/  FLO.U32 R0, UR4 ;  /* 0x0000000400007d00 */ /* 0x000ea400080e0000 */
[----:B--2---:R-:W-:-:S06]  /*26680*/  ISETP.EQ.U32.AND P0, PT, R0, R2, PT ;  /* 0x000000020000720c */ /* 0x004fcc0003f02070 */
[----:B------:R-:W0:Y:S07]  /*26690*/  POPC R2, UR4 ;  /* 0x0000000400027d09 */ /* 0x000e2e0008000000 */
[----:B0-----:R-:W2:Y:S04]  /*266a0*/  @P0 ATOMG.E.ADD.STRONG.GPU PT, R2, desc[UR42][R4.64], R2 ;  /* 0x00000002040209a8 */ /* 0x001ea800081ee1ea */
[----:B--2---:R0:W1:Y:S02]  /*266b0*/  SHFL.IDX PT, R2, R2, R0, 0x1f ;  /* 0x00001f0002027589 */ /* 0x00406400000e0000 */
[----:B0-----:R-:W0:Y:S02]  /*266c0*/  S2R R0, SR_LTMASK ;  /* 0x0000000000007919 */ /* 0x001e240000003900 */
[----:B0-----:R-:W-:-:S06]  /*266d0*/  LOP3.LUT R0, R0, UR4, RZ, 0xc0, !PT ;  /* 0x0000000400007c12 */ /* 0x001fcc000f8ec0ff */
[----:B------:R-:W1:Y:S02]  /*266e0*/  POPC R0, R0 ;  /* 0x0000000000007309 */ /* 0x000e640000000000 */
[----:B-1----:R-:W-:-:S05]  /*266f0*/  IADD3 R0, R2, UR38, R0 ;  /* 0x0000002602007c10 */ /* 0x002fca000fffe000 */
[----:B------:R2:W-:Y:S01]  /*26700*/  STL [R1], R0 ;  /* 0x0000000001007387 */ /* 0x0005e20000100800 */
[----:B------:R-:W-:Y:S05]  /*26710*/  BRA `(.L_x_589) ;  /* 0x00000038005c7947 */ /* 0x000fea0003800000 */
.L_x_588:
[----:B------:R-:W-:Y:S01]  /*26720*/  IADD3 R0, R18, 0x28400, RZ ;  /* 0x0002840012007810 */ /* 0x000fe20007ffe0ff */
[----:B------:R-:W-:Y:S03]  /*26730*/  BSSY B6, `(.L_x_590) ;  /* 0x0000013000067945 */ /* 0x000fe60003800000 */
[----:B------:R-:W-:-:S13]  /*26740*/  LOP3.LUT P0, RZ, R0, 0x3ff, RZ, 0xc0, !PT ;  /* 0x000003ff00ff7812 */ /* 0x000fda000780c0ff */
[----:B------:R-:W-:Y:S05]  /*26750*/  @!P0 BRA `(.L_x_591) ;  /* 0x0000000000408947 */ /* 0x000fea0003800000 */
[----:B------:R-:W-:Y:S01]  /*26760*/  MOV R2, 0x0 ;  /* 0x0000000000027802 */ /* 0x000fe20000000f00 */
[----:B------:R-:W-:Y:S01]  /*26770*/  ULDC.64 UR6, c[0x4][0xc0] ;  /* 0x0100300000067ab9 */ /* 0x000fe20000000a00 */
[----:B------:R-:W-:Y:S01]  /*26780*/  ULDC.64 UR8, c[0x4][0xc8] ;  /* 0x0100320000087ab9 */ /* 0x000fe20000000a00 */
[----:B------:R-:W-:Y:S01]  /*26790*/  ULDC.64 UR4, c[0x4][0x8] ;  /* 0x0100020000047ab9 */ /* 0x000fe20000000a00 */
[----:B01----:R-:W-:Y:S01]  /*267a0*/  IMAD.U32 R4, RZ, RZ, UR6 ;  /* 0x00000006ff047e24 */ /* 0x003fe2000f8e00ff */
[----:B------:R-:W-:Y:S01]  /*267b0*/  MOV R7, UR9 ;  /* 0x0000000900077c02 */ /* 0x000fe20008000f00 */
[----:B------:R-:W0:Y:S01]  /*267c0*/  LDC.64 R2, c[0x4][R2] ;  /* 0x0100000002027b82 */ /* 0x000e220000000a00 */
[----:B------:R-:W-:Y:S01]  /*267d0*/  IMAD.U32 R5, RZ, RZ, UR7 ;  /* 0x00000007ff057e24 */ /* 0x000fe2000f8e00ff */
[----:B------:R-:W-:Y:S01]  /*267e0*/  MOV R12, 0x1 ;  /* 0x00000001000c7802 */ /* 0x000fe20000000f00 */
[----:B------:R-:W-:Y:S02]  /*267f0*/  IMAD.U32 R6, RZ, RZ, UR8 ;  /* 0x00000008ff067e24 */ /* 0x000fe4000f8e00ff */
[----:B------:R-:W-:-:S02]  /*26800*/  IMAD.U32 R10, RZ, RZ, UR4 ;  /* 0x00000004ff0a7e24 */ /* 0x000fc4000f8e00ff */
[----:B------:R-:W-:Y:S02]  /*26810*/  IMAD.U32 R11, RZ, RZ, UR5 ;  /* 0x00000005ff0b7e24 */ /* 0x000fe4000f8e00ff */
[----:B------:R-:W-:Y:S02]  /*26820*/  IMAD.MOV.U32 R8, RZ, RZ, 0x70 ;  /* 0x00000070ff087424 */ /* 0x000fe400078e00ff */
[----:B------:R-:W-:-:S07]  /*26830*/  IMAD.MOV.U32 R13, RZ, RZ, RZ ;  /* 0x000000ffff0d7224 */ /* 0x000fce00078e00ff */
[----:B------:R-:W-:-:S07]  /*26840*/  LEPC R20, `(.L_x_591) ;  /* 0x000000001014794e */ /* 0x000fce0000000000 */
[----:B0-----:R-:W-:Y:S05]  /*26850*/  CALL.ABS.NOINC R2 ;  /* 0x0000000002007343 */ /* 0x001fea0003c00000 */
.L_x_591:
[----:B------:R-:W-:Y:S05]  /*26860*/  BSYNC B6 ;  /* 0x0000000000067941 */ /* 0x000fea0003800000 */
.L_x_590:
        /* <DEDUP_REMOVED lines=23> */
[----:B0-2---:R-:W-:Y:S05]  /*269e0*/  CALL.ABS.NOINC R2 ;  /* 0x0000000002007343 */ /* 0x005fea0003c00000 */
.L_x_593:
[----:B------:R-:W-:Y:S05]  /*269f0*/  BSYNC B6 ;  /* 0x0000000000067941 */ /* 0x000fea0003800000 */
.L_x_592:
        /* <DEDUP_REMOVED lines=19> */
[----:B0-2---:R-:W-:Y:S05]  /*26b30*/  CALL.ABS.NOINC R2 ;  /* 0x0000000002007343 */ /* 0x005fea0003c00000 */
.L_x_595:
[----:B------:R-:W-:Y:S05]  /*26b40*/  BSYNC B6 ;  /* 0x0000000000067941 */ /* 0x000fea0003800000 */
.L_x_594:
[----:B------:R-:W-:Y:S01]  /*26b50*/  LOP3.LUT P6, RZ, R17, 0x1, RZ, 0xc0, !PT ;  /* 0x0000000111ff7812 */ /* 0x000fe200078cc0ff */
[----:B------:R-:W-:-:S12]  /*26b60*/  BSSY B6, `(.L_x_596) ;  /* 0x0000012000067945 */ /* 0x000fd80003800000 */
        /* <DEDUP_REMOVED lines=17> */
.L_x_597:
[----:B------:R-:W-:Y:S05]  /*26c80*/  BSYNC B6 ;  /* 0x0000000000067941 */ /* 0x000fea0003800000 */
.L_x_596:
[----:B------:R-:W3:Y:S01]  /*26c90*/  LDL.LU R2, [R1+0x30] ;  /* 0x0000300001027983 */ /* 0x000ee20000300800 */
[----:B------:R-:W-:-:S03]  /*26ca0*/  ULDC.64 UR4, c[0x0][0x9f8] ;  /* 0x00027e0000047ab9 */ /* 0x000fc60000000a00 */
[----:B--2---:R-:W2:Y:S04]  /*26cb0*/  LDL.LU R17, [R1+0x44] ;  /* 0x0000440001117983 */ /* 0x004ea80000300800 */
[----:B------:R-:W4:Y:S01]  /*26cc0*/  LDL R9, [R1+0x8] ;  /* 0x0000080001097983 */ /* 0x000f220000100800 */
[----:B------:R-:W-:-:S04]  /*26cd0*/  ISETP.NE.U32.AND P0, PT, RZ, UR4, PT ;  /* 0x00000004ff007c0c */ /* 0x000fc8000bf05070 */
[----:B------:R-:W-:-:S13]  /*26ce0*/  ISETP.NE.AND.EX P0, PT, RZ, UR5, PT, P0 ;  /* 0x00000005ff007c0c */ /* 0x000fda000bf05300 */
[----:B---3--:R-:W-:-:S04]  /*26cf0*/  @P0 IADD3 R2, P1, R2, UR4, RZ ;  /* 0x0000000402020c10 */ /* 0x008fc8000ff3e0ff */
[----:B--2---:R-:W-:Y:S01]  /*26d00*/  @P0 IADD3.X R3, R17, UR5, RZ, P1, !PT ;  /* 0x0000000511030c10 */ /* 0x004fe20008ffe4ff */
[----:B------:R-:W-:-:S04]  /*26d10*/  ULDC.64 UR4, c[0x0][0xa08] ;  /* 0x0002820000047ab9 */ /* 0x000fc80000000a00 */
[----:B----4-:R2:W3:Y:S02]  /*26d20*/  @P0 LDG.E R9, desc[UR42][R2.64] ;  /* 0x0000002a02090981 */ /* 0x0104e4000c1e1900 */
[----:B--2---:R-:W2:Y:S01]  /*26d30*/  LDC.64 R2, c[0x0][0x418] ;  /* 0x00010600ff027b82 */ /* 0x004ea20000000a00 */
[----:B---3--:R-:W-:Y:S01]  /*26d40*/  SHF.R.S32.HI R10, RZ, 0x1f, R9 ;  /* 0x0000001fff0a7819 */ /* 0x008fe20000011409 */
[----:B------:R3:W-:Y:S01]  /*26d50*/  @P0 STL [R1+0x8], R9 ;  /* 0x0000080901000387 */ /* 0x0007e20000100800 */
[----:B--2---:R-:W-:Y:S01]  /*26d60*/  LOP3.LUT P0, RZ, R2, UR4, RZ, 0xfc, !PT ;  /* 0x0000000402ff7c12 */ /* 0x004fe2000f80fcff */
[----:B------:R-:W-:Y:S02]  /*26d70*/  UMOV UR4, 0xffffffff ;  /* 0xffffffff00047882 */ /* 0x000fe40000000000 */
[----:B------:R3:W-:Y:S01]  /*26d80*/  STL [R1+0x30], R10 ;  /* 0x0000300a01007387 */ /* 0x0007e20000100800 */
[----:B------:R-:W-:-:S04]  /*26d90*/  LOP3.LUT P0, RZ, R3, UR5, RZ, 0xfc, P0 ;  /* 0x0000000503ff7c12 */ /* 0x000fc8000800fcff */
[----:B------:R-:W-:Y:S01]  /*26da0*/  SEL R17, R9, RZ, !P0 ;  /* 0x000000ff09117207 */ /* 0x000fe20004000000 */
[----:B------:R-:W-:Y:S08]  /*26db0*/  BRA.DIV UR4, `(.L_x_598) ;  /* 0x0000009604507947 */ /* 0x000ff0000b800000 */
[----:B------:R-:W2:Y:S02]  /*26dc0*/  S2R R0, SR_TID.X ;  /* 0x0000000000007919 */ /* 0x000ea40000002100 */
[----:B--2---:R-:W-:-:S04]  /*26dd0*/  SHF.R.U32.HI R0, RZ, 0x5, R0 ;  /* 0x00000005ff007819 */ /* 0x004fc80000011600 */
[----:B------:R-:W-:-:S05]  /*26de0*/  LOP3.LUT R0, R0, 0x3, RZ, 0xc0, !PT ;  /* 0x0000000300007812 */ /* 0x000fca00078ec0ff */
[----:B------:R2:W4:Y:S02]  /*26df0*/  SHFL.IDX PT, R14, R0, RZ, 0x1f ;  /* 0x00001fff000e7589 */ /* 0x00052400000e0000 */
.L_x_870:
[----:B--2---:R-:W2:Y:S01]  /*26e00*/  LDL.LU R0, [R1+0x10] ;  /* 0x0000100001007983 */ /* 0x004ea20000300800 */
[----:B------:R-:W-:Y:S02]  /*26e10*/  PLOP3.LUT P1, PT, PT, PT, PT, 0x8, 0x0 ;  /* 0x000000000000781c */ /* 0x000fe40003f2e170 */
[----:B----4-:R-:W-:Y:S02]  /*26e20*/  ISETP.NE.AND P0, PT, R14, RZ, PT ;  /* 0x000000ff0e00720c */ /* 0x010fe40003f05270 */
[----:B--2---:R-:W-:-:S09]  /*26e30*/  LOP3.LUT R0, R0, 0xfffffffe, RZ, 0xc0, !PT ;  /* 0xfffffffe00007812 */ /* 0x004fd200078ec0ff */
[----:B------:R-:W-:-:S05]  /*26e40*/  @P1 LOP3.LUT R0, R0, 0x1, RZ, 0xfc, !PT ;  /* 0x0000000100001812 */ /* 0x000fca00078efcff */
[----:B------:R2:W-:Y:S01]  /*26e50*/  STL [R1+0x10], R0 ;  /* 0x0000100001007387 */ /* 0x0005e20000100800 */
[----:B------:R-:W-:Y:S05]  /*26e60*/  @P0 BRA `(.L_x_599) ;  /* 0x0000000400900947 */ /* 0x000fea0003800000 */
[----:B------:R-:W-:-:S03]  /*26e70*/  UMOV UR4, 0xffffffff ;  /* 0xffffffff00047882 */ /* 0x000fc60000000000 */
[----:B------:R-:W-:Y:S05]  /*26e80*/  BRA.DIV UR4, `(.L_x_600) ;  /* 0x0000009604507947 */ /* 0x000fea000b800000 */
[----:B------:R-:W-:-:S13]  /*26e90*/  ELECT P6, URZ, PT ;  /* 0x00000000003f782f */ /* 0x000fda00038c0000 */
.L_x_873:
[----:B------:R-:W-:Y:S05]  /*26ea0*/  @!P6 BRA `(.L_x_599) ;  /* 0x000000040080e947 */ /* 0x000fea0003800000 */
[----:B--2---:R-:W0:Y:S01]  /*26eb0*/  LDL R0, [R1+0x4c] ;  /* 0x00004c0001007983 */ /* 0x004e220000100800 */
[----:B------:R-:W-:-:S04]  /*26ec0*/  ISETP.NE.U32.AND P0, PT, R2, RZ, PT ;  /* 0x000000ff0200720c */ /* 0x000fc80003f05070 */
[----:B------:R-:W-:Y:S01]  /*26ed0*/  ISETP.NE.AND.EX P0, PT, R3, RZ, PT, P0 ;  /* 0x000000ff0300720c */ /* 0x000fe20003f05300 */
[----:B01----:R-:W-:-:S12]  /*26ee0*/  VIADD R4, R0, 0xffffffff ;  /* 0xffffffff00047836 */ /* 0x003fd80000000000 */
[----:B------:R-:W-:Y:S05]  /*26ef0*/  @!P0 BRA `(.L_x_601) ;  /* 0x0000000000488947 */ /* 0x000fea0003800000 */
[----:B------:R-:W0:Y:S01]  /*26f00*/  LDC R8, c[0x0][0x43c] ;  /* 0x00010f00ff087b82 */ /* 0x000e220000000800 */
[----:B------:R-:W-:Y:S01]  /*26f10*/  MOV R0, R4 ;  /* 0x0000000400007202 */ /* 0x000fe20000000f00 */
[----:B------:R-:W-:Y:S01]  /*26f20*/  ULDC.64 UR4, c[0x0][0x428] ;  /* 0x00010a0000047ab9 */ /* 0x000fe20000000a00 */
[----:B0-----:R-:W-:-:S13]  /*26f30*/  ISETP.NE.AND P0, PT, R8, 0x1, PT ;  /* 0x000000010800780c */ /* 0x001fda0003f05270 */
[----:B------:R-:W0:Y:S02]  /*26f40*/  @P0 LDC.64 R6, c[0x0][0x440] ;  /* 0x00011000ff060b82 */ /* 0x000e240000000a00 */
[----:B0-----:R-:W-:-:S05]  /*26f50*/  @P0 IMAD.HI.U32 R6, R4, R6, RZ ;  /* 0x0000000604060227 */ /* 0x001fca00078e00ff */
[----:B------:R-:W-:-:S04]  /*26f60*/  @P0 SHF.R.U32.HI R0, RZ, R7, R6 ;  /* 0x00000007ff000219 */ /* 0x000fc80000011606 */
[--C-:B------:R-:W-:Y:S01]  /*26f70*/  SHF.R.S32.HI R7, RZ, 0x1f, R0.reuse ;  /* 0x0000001fff077819 */ /* 0x100fe20000011400 */
[--C-:B------:R-:W-:Y:S02]  /*26f80*/  IMAD.MOV R5, RZ, RZ, -R0.reuse ;  /* 0x000000ffff057224 */ /* 0x100fe400078e0a00 */
[----:B------:R-:W-:Y:S02]  /*26f90*/  IMAD.MOV.U32 R6, RZ, RZ, R0 ;  /* 0x000000ffff067224 */ /* 0x000fe400078e0000 */
[----:B------:R-:W-:Y:S02]  /*26fa0*/  IMAD R4, R8, R5, R4 ;  /* 0x0000000508047224 */ /* 0x000fe400078e0204 */
[----:B------:R-:W-:Y:S02]  /*26fb0*/  IMAD R5, R10, UR4, RZ ;  /* 0x000000040a057c24 */ /* 0x000fe4000f8e02ff */
[----:B------:R-:W-:-:S04]  /*26fc0*/  IMAD.WIDE.U32 R6, R9, UR4, R6 ;  /* 0x0000000409067c25 */ /* 0x000fc8000f8e0006 */
[----:B------:R-:W-:Y:S01]  /*26fd0*/  IMAD R0, R9, UR5, R5 ;  /* 0x0000000509007c24 */ /* 0x000fe2000f8e0205 */
[----:B------:R-:W-:-:S03]  /*26fe0*/  LEA R2, P0, R6, R2, 0x2 ;  /* 0x0000000206027211 */ /* 0x000fc600078010ff */
[----:B------:R-:W-:-:S05]  /*26ff0*/  IMAD.IADD R0, R7, 0x1, R0 ;  /* 0x0000000107007824 */ /* 0x000fca00078e0200 */
[----:B------:R-:W-:-:S05]  /*27000*/  LEA.HI.X R3, R6, R3, R0, 0x2, P0 ;  /* 0x0000000306037211 */ /* 0x000fca00000f1400 */
[----:B------:R0:W5:Y:S02]  /*27010*/  LDG.E R17, desc[UR42][R2.64] ;  /* 0x0000002a02117981 */ /* 0x000164000c1e1900 */
.L_x_601:
[----:B------:R-:W2:Y:S04]  /*27020*/  LDL R0, [R1+0x14] ;  /* 0x0000140001007983 */ /* 0x000ea80000100800 */
[----:B0-----:R-:W4:Y:S01]  /*27030*/  LDL R2, [R1+0x1c] ;  /* 0x00001c0001027983 */ /* 0x001f220000100800 */
[----:B---3--:R-:W0:Y:S02]  /*27040*/  S2R R9, SR_TID.X ;  /* 0x0000000000097919 */ /* 0x008e240000002100 */
[----:B0-----:R-:W-:-:S04]  /*27050*/  LOP3.LUT R9, R9, 0x7f, RZ, 0xc0, !PT ;  /* 0x0000007f09097812 */ /* 0x001fc800078ec0ff */
[----:B------:R-:W-:Y:S02]  /*27060*/  ISETP.NE.AND P1, PT, R9, RZ, PT ;  /* 0x000000ff0900720c */ /* 0x000fe40003f25270 */
[----:B--2---:R-:W-:Y:S02]  /*27070*/  LEA R0, R0, R18, 0x3 ;  /* 0x0000001200007211 */ /* 0x004fe400078e18ff */
[----:B----4-:R-:W-:-:S04]  /*27080*/  SHF.L.U32 R3, R2, 0x1f, RZ ;  /* 0x0000001f02037819 */ /* 0x010fc800000006ff */
[----:B------:R-:W0:Y:S02]  /*27090*/  SYNCS.PHASECHK.TRANS64.TRYWAIT P0, [R0+URZ+0x38880], R3 ;  /* 0x03888003000075a7 */ /* 0x000e24000800017f */
[----:B0-----:R-:W-:Y:S05]  /*270a0*/  @!P0 BRA `(.L_x_602) ;  /* 0x0000009000e88947 */ /* 0x001fea0003800000 */
.L_x_874:
        /* <DEDUP_REMOVED lines=8> */
.L_x_603:
[----:B------:R-:W2:Y:S04]  /*27130*/  LDL R2, [R1+0x14] ;  /* 0x0000140001027983 */ /* 0x000ea80000100800 */
[----:B------:R-:W3:Y:S01]  /*27140*/  LDL R5, [R1+0x34] ;  /* 0x0000340001057983 */ /* 0x000ee20000100800 */
[----:B------:R-:W-:Y:S01]  /*27150*/  R2UR UR9, R0 ;  /* 0x00000000000972ca */ /* 0x000fe200000e0000 */
[----:B------:R-:W-:Y:S01]  /*27160*/  UIADD3 UR4, UP0, UR40, 0x470, URZ ;  /* 0x0000047028047890 */ /* 0x000fe2000ff1e03f */
[----:B------:R-:W-:Y:S01]  /*27170*/  R2UR UR12, R16 ;  /* 0x00000000100c72ca */ /* 0x000fe200000e0000 */
[----:B------:R-:W-:Y:S01]  /*27180*/  UMOV UR10, URZ ;  /* 0x0000003f000a7c82 */ /* 0x000fe20008000000 */
[----:B-----5:R-:W-:Y:S01]  /*27190*/  R2UR UR13, R17 ;  /* 0x00000000110d72ca */ /* 0x020fe200000e0000 */
[----:B------:R-:W-:Y:S01]  /*271a0*/  UIADD3.X UR5, URZ, UR41, URZ, UP0, !UPT ;  /* 0x000000293f057290 */ /* 0x000fe200087fe43f */
[----:B------:R-:W-:Y:S01]  /*271b0*/  UMOV UR6, 0x0 ;  /* 0x0000000000067882 */ /* 0x000fe20000000000 */
[----:B------:R-:W-:Y:S01]  /*271c0*/  UMOV UR7, 0x14f00000 ;  /* 0x14f0000000077882 */ /* 0x000fe20000000000 */
[----:B------:R-:W-:-:S05]  /*271d0*/  UMOV UR15, 0x80 ;  /* 0x00000080000f7882 */ /* 0x000fca0000000000 */
[----:B------:R-:W-:Y:S01]  /*271e0*/  UIADD3 UR9, UR9, 0x38870, URZ ;  /* 0x0003887009097890 */ /* 0x000fe2000fffe03f */
[----:B--2---:R-:W-:Y:S02]  /*271f0*/  IMAD R2, R2, 0x8000, R18 ;  /* 0x0000800002027824 */ /* 0x004fe400078e0212 */
[----:B---3--:R-:W-:-:S03]  /*27200*/  IMAD R4, R4, 0x80, R5 ;  /* 0x0000008004047824 */ /* 0x008fc600078e0205 */
[----:B------:R-:W-:Y:S02]  /*27210*/  R2UR UR14, R2 ;  /* 0x00000000020e72ca */ /* 0x000fe400000e0000 */
[----:B------:R-:W-:-:S11]  /*27220*/  R2UR UR11, R4 ;  /* 0x00000000040b72ca */ /* 0x000fd600000e0000 */
[----:B------:R-:W-:Y:S02]  /*27230*/  UIADD3 UR8, UR14, 0x10400, URZ ;  /* 0x000104000e087890 */ /* 0x000fe4000fffe03f */
[----:B------:R-:W-:-:S07]  /*27240*/  UIADD3 UR14, UR14, 0x14400, URZ ;  /* 0x000144000e0e7890 */ /* 0x000fce000fffe03f */
[----:B------:R1:W-:Y:S02]  /*27250*/  UTMALDG.4D [UR8], [UR4], desc[UR6] ;  /* 0x00000608040075b4 */ /* 0x0003e40008019000 */
[----:B-1----:R-:W-:Y:S01]  /*27260*/  UMOV UR8, UR14 ;  /* 0x0000000e00087c82 */ /* 0x002fe20008000000 */
[----:B------:R-:W-:Y:S02]  /*27270*/  UMOV UR10, UR15 ;  /* 0x0000000f000a7c82 */ /* 0x000fe40008000000 */
[----:B------:R1:W-:Y:S01]  /*27280*/  UTMALDG.4D [UR8], [UR4], desc[UR6] ;  /* 0x00000608040075b4 */ /* 0x0003e20008019000 */
[----:B------:R-:W2:Y:S02]  /*27290*/  SYNCS.PHASECHK.TRANS64.TRYWAIT P0, [R0+URZ+0x38840], R3 ;  /* 0x03884003000075a7 */ /* 0x000ea4000800017f */
[----:B-12---:R-:W-:Y:S05]  /*272a0*/  @!P0 BRA `(.L_x_604) ;  /* 0x00000090007c8947 */ /* 0x006fea0003800000 */
.L_x_875:
[----:B------:R-:W-:Y:S05]  /*272b0*/  @P1 BRA `(.L_x_605) ;  /* 0x00000000001c1947 */ /* 0x000fea0003800000 */
[----:B------:R-:W2:Y:S01]  /*272c0*/  S2R R5, SR_TID.X ;  /* 0x0000000000057919 */ /* 0x000ea20000002100 */
[----:B01----:R-:W-:-:S04]  /*272d0*/  MOV R3, 0x8000 ;  /* 0x0000800000037802 */ /* 0x003fc80000000f00 */
[----:B------:R3:W-:Y:S01]  /*272e0*/  SYNCS.ARRIVE.TRANS64 RZ, [R0+URZ+0x38830], R3 ;  /* 0x0388300300ff79a7 */ /* 0x0007e2000800003f */
[----:B--2---:R-:W-:-:S04]  /*272f0*/  LOP3.LUT R5, R5, 0x1f, RZ, 0xc0, !PT ;  /* 0x0000001f05057812 */ /* 0x004fc800078ec0ff */
[----:B------:R-:W-:-:S13]  /*27300*/  ISETP.NE.AND P0, PT, R5, RZ, PT ;  /* 0x000000ff0500720c */ /* 0x000fda0003f05270 */
[----:B---3--:R-:W-:Y:S05]  /*27310*/  @!P0 BRA `(.L_x_605) ;  /* 0x0000000000048947 */ /* 0x008fea0003800000 */
[----:B------:R-:W-:Y:S01]  /*27320*/  BPT.TRAP 0x1 ;  /* 0x000000040000795c */ /* 0x000fe20000300000 */
.L_x_605:
[----:B01----:R-:W2:Y:S01]  /*27330*/  LDL.LU R3, [R1+0x10] ;  /* 0x0000100001037983 */ /* 0x003ea20000300800 */
[----:B------:R-:W-:Y:S01]  /*27340*/  R2UR UR14, R2 ;  /* 0x00000000020e72ca */ /* 0x000fe200000e0000 */
[----:B------:R-:W-:Y:S01]  /*27350*/  UIADD3 UR4, UP0, UR40, 0x370, URZ ;  /* 0x0000037028047890 */ /* 0x000fe2000ff1e03f */
[----:B------:R-:W-:Y:S01]  /*27360*/  R2UR UR9, R0 ;  /* 0x00000000000972ca */ /* 0x000fe200000e0000 */
[----:B------:R-:W-:Y:S01]  /*27370*/  UMOV UR10, URZ ;  /* 0x0000003f000a7c82 */ /* 0x000fe20008000000 */
[----:B------:R-:W-:Y:S01]  /*27380*/  PLOP3.LUT P0, PT, PT, PT, PT, 0x80, 0x0 ;  /* 0x000000000000781c */ /* 0x000fe20003f0f070 */
[----:B------:R-:W-:Y:S01]  /*27390*/  UIADD3.X UR5, URZ, UR41, URZ, UP0, !UPT ;  /* 0x000000293f057290 */ /* 0x000fe200087fe43f */
[----:B------:R-:W-:Y:S01]  /*273a0*/  R2UR UR11, R4 ;  /* 0x00000000040b72ca */ /* 0x000fe200000e0000 */
[----:B------:R-:W-:Y:S01]  /*273b0*/  UMOV UR6, 0x0 ;  /* 0x0000000000067882 */ /* 0x000fe20000000000 */
[----:B------:R-:W-:Y:S01]  /*273c0*/  R2UR UR12, R16 ;  /* 0x00000000100c72ca */ /* 0x000fe200000e0000 */
[----:B------:R-:W-:Y:S01]  /*273d0*/  UMOV UR7, 0x14f00000 ;  /* 0x14f0000000077882 */ /* 0x000fe20000000000 */
[----:B------:R-:W-:Y:S01]  /*273e0*/  R2UR UR13, R17 ;  /* 0x00000000110d72ca */ /* 0x000fe200000e0000 */
[----:B------:R-:W-:-:S02]  /*273f0*/  UMOV UR15, 0x80 ;  /* 0x00000080000f7882 */ /* 0x000fc40000000000 */
[----:B------:R-:W-:Y:S02]  /*27400*/  UIADD3 UR8, UR14, 0x28400, URZ ;  /* 0x000284000e087890 */ /* 0x000fe4000fffe03f */
[----:B------:R-:W-:Y:S02]  /*27410*/  UIADD3 UR9, UR9, 0x38830, URZ ;  /* 0x0003883009097890 */ /* 0x000fe4000fffe03f */
[----:B------:R-:W-:-:S07]  /*27420*/  UIADD3 UR14, UR14, 0x2c400, URZ ;  /* 0x0002c4000e0e7890 */ /* 0x000fce000fffe03f */
[----:B------:R0:W-:Y:S02]  /*27430*/  UTMALDG.4D [UR8], [UR4], desc[UR6] ;  /* 0x00000608040075b4 */ /* 0x0001e40008019000 */
[----:B0-----:R-:W-:Y:S01]  /*27440*/  UMOV UR8, UR14 ;  /* 0x0000000e00087c82 */ /* 0x001fe20008000000 */
[----:B------:R-:W-:Y:S02]  /*27450*/  UMOV UR10, UR15 ;  /* 0x0000000f000a7c82 */ /* 0x000fe40008000000 */
[----:B------:R4:W-:Y:S01]  /*27460*/  UTMALDG.4D [UR8], [UR4], desc[UR6] ;  /* 0x00000608040075b4 */ /* 0x0009e20008019000 */
[----:B--2---:R-:W-:-:S04]  /*27470*/  LOP3.LUT R3, R3, 0xfffffffe, RZ, 0xc0, !PT ;  /* 0xfffffffe03037812 */ /* 0x004fc800078ec0ff */
[----:B------:R-:W-:-:S05]  /*27480*/  @P0 LOP3.LUT R3, R3, 0x1, RZ, 0xfc, !PT ;  /* 0x0000000103030812 */ /* 0x000fca00078efcff */
[----:B------:R4:W-:Y:S01]  /*27490*/  STL [R1+0x10], R3 ;  /* 0x0000100301007387 */ /* 0x0009e20000100800 */
[----:B------:R-:W-:Y:S01]  /*274a0*/  NOP ;  /* 0x0000000000007918 */ /* 0x000fe20000000000 */
.L_x_599:
[----:B----4-:R-:W2:Y:S04]  /*274b0*/  LDL.LU R3, [R1+0x48] ;  /* 0x0000480001037983 */ /* 0x010ea80000300800 */
[----:B01----:R-:W4:Y:S01]  /*274c0*/  LDL.LU R4, [R1+0x58] ;  /* 0x0000580001047983 */ /* 0x003f220000300800 */
[----:B------:R-:W-:Y:S05]  /*274d0*/  WARPSYNC.ALL ;  /* 0x0000000000007948 */ /* 0x000fea0003800000 */
[----:B------:R-:W-:Y:S01]  /*274e0*/  ULDC.64 UR4, c[0x0][0x298] ;  /* 0x0000a60000047ab9 */ /* 0x000fe20000000a00 */
[----:B------:R-:W-:Y:S01]  /*274f0*/  ULDC.64 UR6, c[0x0][0xa00] ;  /* 0x0002800000067ab9 */ /* 0x000fe20000000a00 */
[----:B------:R-:W-:Y:S01]  /*27500*/  VIADD R2, R18, 0x20400 ;  /* 0x0002040012027836 */ /* 0x000fe20000000000 */
[----:B------:R-:W-:Y:S01]  /*27510*/  BAR.SYNC.DEFER_BLOCKING 0x8, 0x180 ;  /* 0x0206000000007b1d */ /* 0x000fe20000010000 */
[----:B------:R-:W-:-:S03]  /*27520*/  ISETP.NE.U32.AND P0, PT, RZ, UR6, PT ;  /* 0x00000006ff007c0c */ /* 0x000fc6000bf05070 */
[----:B------:R-:W-:Y:S02]  /*27530*/  LOP3.LUT P1, RZ, R2, 0x3ff, RZ, 0xc0, !PT ;  /* 0x000003ff02ff7812 */ /* 0x000fe4000782c0ff */
[----:B------:R-:W-:Y:S01]  /*27540*/  ISETP.NE.AND.EX P0, PT, RZ, UR7, PT, P0 ;  /* 0x00000007ff007c0c */ /* 0x000fe2000bf05300 */
[----:B------:R-:W-:Y:S03]  /*27550*/  BSSY B6, `(.L_x_606) ;  /* 0x000001c000067945 */ /* 0x000fe60003800000 */
[----:B------:R-:W-:Y:S02]  /*27560*/  SEL R19, R19, RZ, !P0 ;  /* 0x000000ff13137207 */ /* 0x000fe40004000000 */
[----:B--2---:R-:W-:Y:S02]  /*27570*/  SHF.R.S32.HI R0, RZ, 0x1f, R3 ;  /* 0x0000001fff007819 */ /* 0x004fe40000011403 */
[----:B----4-:R-:W-:-:S03]  /*27580*/  SEL R4, R4, RZ, !P0 ;  /* 0x000000ff04047207 */ /* 0x010fc60004000000 */
[----:B------:R-:W-:-:S04]  /*27590*/  IMAD R0, R0, UR4, RZ ;  /* 0x0000000400007c24 */ /* 0x000fc8000f8e02ff */
[C---:B------:R-:W-:Y:S02]  /*275a0*/  IMAD R0, R3.reuse, UR5, R0 ;  /* 0x0000000503007c24 */ /* 0x040fe4000f8e0200 */
[----:B------:R-:W-:-:S04]  /*275b0*/  IMAD.WIDE.U32 R2, R3, UR4, RZ ;  /* 0x0000000403027c25 */ /* 0x000fc8000f8e00ff */
[----:B------:R-:W-:Y:S01]  /*275c0*/  IMAD.IADD R0, R3, 0x1, R0 ;  /* 0x0000000103007824 */ /* 0x000fe200078e0200 */
[----:B------:R0:W-:Y:S04]  /*275d0*/  STL.64 [R1+0x50], R2 ;  /* 0x0000500201007387 */ /* 0x0001e80000100a00 */
[----:B------:R0:W-:Y:S04]  /*275e0*/  STL [R1+0x48], R4 ;  /* 0x0000480401007387 */ /* 0x0001e80000100800 */
[----:B------:R0:W-:Y:S01]  /*275f0*/  STL [R1+0x44], R0 ;  /* 0x0000440001007387 */ /* 0x0001e20000100800 */
[----:B------:R-:W-:Y:S05]  /*27600*/  @!P1 BRA `(.L_x_607) ;  /* 0x0000000000409947 */ /* 0x000fea0003800000 */
[----:B0-----:R-:W-:Y:S01]  /*27610*/  MOV R2, 0x0 ;  /* 0x0000000000027802 */ /* 0x001fe20000000f00 */
[----:B------:R-:W-:Y:S01]  /*27620*/  ULDC.64 UR4, c[0x4][0xc0] ;  /* 0x0100300000047ab9 */ /* 0x000fe20000000a00 */
[----:B------:R-:W-:Y:S01]  /*27630*/  ULDC.64 UR6, c[0x4][0xc8] ;  /* 0x0100320000067ab9 */ /* 0x000fe20000000a00 */
[----:B------:R-:W-:Y:S01]  /*27640*/  ULDC.64 UR8, c[0x4][0x28] ;  /* 0x01000a0000087ab9 */ /* 0x000fe20000000a00 */
[----:B------:R-:W-:Y:S01]  /*27650*/  IMAD.U32 R4, RZ, RZ, UR4 ;  /* 0x00000004ff047e24 */ /* 0x000fe2000f8e00ff */
[----:B------:R-:W-:Y:S01]  /*27660*/  MOV R5, UR5 ;  /* 0x0000000500057c02 */ /* 0x000fe20008000f00 */
[----:B------:R-:W0:Y:S01]  /*27670*/  LDC.64 R2, c[0x4][R2] ;  /* 0x0100000002027b82 */ /* 0x000e220000000a00 */
[----:B------:R-:W-:Y:S01]  /*27680*/  IMAD.U32 R6, RZ, RZ, UR6 ;  /* 0x00000006ff067e24 */ /* 0x000fe2000f8e00ff */
[----:B------:R-:W-:Y:S01]  /*27690*/  MOV R11, UR9 ;  /* 0x00000009000b7c02 */ /* 0x000fe20008000f00 */
[----:B------:R-:W-:Y:S02]  /*276a0*/  IMAD.U32 R7, RZ, RZ, UR7 ;  /* 0x00000007ff077e24 */ /* 0x000fe4000f8e00ff */
[----:B---3--:R-:W-:-:S02]  /*276b0*/  IMAD.U32 R10, RZ, RZ, UR8 ;  /* 0x00000008ff0a7e24 */ /* 0x008fc4000f8e00ff */
[----:B------:R-:W-:Y:S02]  /*276c0*/  IMAD.MOV.U32 R8, RZ, RZ, 0x70 ;  /* 0x00000070ff087424 */ /* 0x000fe400078e00ff */
[----:B------:R-:W-:Y:S02]  /*276d0*/  IMAD.MOV.U32 R12, RZ, RZ, 0x1 ;  /* 0x00000001ff0c7424 */ /* 0x000fe400078e00ff */
[----:B------:R-:W-:-:S07]  /*276e0*/  IMAD.MOV.U32 R13, RZ, RZ, RZ ;  /* 0x000000ffff0d7224 */ /* 0x000fce00078e00ff */
[----:B------:R-:W-:-:S07]  /*276f0*/  LEPC R20, `(.L_x_607) ;  /* 0x000000001014794e */ /* 0x000fce0000000000 */
[----:B0-----:R-:W-:Y:S05]  /*27700*/  CALL.ABS.NOINC R2 ;  /* 0x0000000002007343 */ /* 0x001fea0003c00000 */
.L_x_607:
[----:B------:R-:W-:Y:S05]  /*27710*/  BSYNC B6 ;  /* 0x0000000000067941 */ /* 0x000fea0003800000 */
.L_x_606:
[----:B0-----:R-:W2:Y:S01]  /*27720*/  LDL.LU R0, [R1+0x48] ;  /* 0x0000480001007983 */ /* 0x001ea20000300800 */
[----:B------:R-:W0:Y:S01]  /*27730*/  LDC R8, c[0x0][0x448] ;  /* 0x00011200ff087b82 */ /* 0x000e220000000800 */
[----:B------:R-:W-:Y:S01]  /*27740*/  ULDC.64 UR4, c[0x0][0x2d8] ;  /* 0x0000b60000047ab9 */ /* 0x000fe20000000a00 */
[----:B------:R-:W-:Y:S01]  /*27750*/  ULDC.64 UR6, c[0x0][0x280] ;  /* 0x0000a00000067ab9 */ /* 0x000fe20000000a00 */
[----:B------:R-:W4:Y:S04]  /*27760*/  LDL.LU R4, [R1+0x44] ;  /* 0x0000440001047983 */ /* 0x000f280000300800 */
[----:B------:R-:W4:Y:S04]  /*27770*/  LDL.LU.64 R2, [R1+0x50] ;  /* 0x0000500001027983 */ /* 0x000f280000300a00 */
[----:B------:R-:W2:Y:S01]  /*27780*/  LDL.LU R5, [R1+0x4] ;  /* 0x0000040001057983 */ /* 0x000ea20000300800 */
[----:B0-----:R-:W-:Y:S01]  /*27790*/  ISETP.NE.AND P0, PT, R8, 0x1, PT ;  /* 0x000000010800780c */ /* 0x001fe20003f05270 */
[----:B---3--:R-:W0:-:S12]  /*277a0*/  S2R R9, SR_TID.X ;  /* 0x0000000000097919 */ /* 0x008e180000002100 */
[----:B------:R-:W1:Y:S01]  /*277b0*/  @P0 LDC R7, c[0x0][0x450] ;  /* 0x00011400ff070b82 */ /* 0x000e620000000800 */
[----:B0-----:R-:W-:-:S05]  /*277c0*/  IMAD.SHL.U32 R9, R9, 0x10, RZ ;  /* 0x0000001009097824 */ /* 0x001fca00078e00ff */
[----:B------:R-:W-:-:S04]  /*277d0*/  LOP3.LUT R9, R9, 0x70, RZ, 0xc0, !PT ;  /* 0x0000007009097812 */ /* 0x000fc800078ec0ff */
[----:B------:R-:W-:Y:S02]  /*277e0*/  LOP3.LUT R9, R9, 0x80, RZ, 0xfc, !PT ;  /* 0x0000008009097812 */ /* 0x000fe400078efcff */
[----:B----4-:R-:W-:Y:S02]  /*277f0*/  MOV R3, R4 ;  /* 0x0000000400037202 */ /* 0x010fe40000000f00 */
[----:B------:R-:W0:Y:S01]  /*27800*/  S2R R4, SR_TID.X ;  /* 0x0000000000047919 */ /* 0x000e220000002100 */
[----:B------:R-:W-:-:S04]  /*27810*/  IMAD.WIDE.U32 R2, R16, UR4, R2 ;  /* 0x0000000410027c25 */ /* 0x000fc8000f8e0002 */
[----:B--2---:R-:W-:Y:S01]  /*27820*/  IMAD.SHL.U32 R5, R5, 0x80, RZ ;  /* 0x0000008005057824 */ /* 0x004fe200078e00ff */
[C---:B0-----:R-:W-:Y:S01]  /*27830*/  LOP3.LUT R6, R4.reuse, 0x7f, RZ, 0xc0, !PT ;  /* 0x0000007f04067812 */ /* 0x041fe200078ec0ff */
[----:B------:R-:W-:-:S03]  /*27840*/  IMAD.SHL.U32 R4, R4, 0x10, RZ ;  /* 0x0000001004047824 */ /* 0x000fc600078e00ff */
[----:B------:R-:W-:-:S04]  /*27850*/  SHF.R.U32.HI R6, RZ, 0x3, R6 ;  /* 0x00000003ff067819 */ /* 0x000fc80000011606 */
[----:B------:R-:W-:Y:S02]  /*27860*/  LOP3.LUT R4, R6, 0x70, R4, 0xf8, !PT ;  /* 0x0000007006047812 */ /* 0x000fe400078ef804 */
[----:B------:R-:W0:Y:S01]  /*27870*/  @P0 LDC R6, c[0x0][0x44c] ;  /* 0x00011300ff060b82 */ /* 0x000e220000000800 */
[----:B------:R-:W-:Y:S01]  /*27880*/  IMAD R3, R16, UR5, R3 ;  /* 0x0000000510037c24 */ /* 0x000fe2000f8e0203 */
[----:B------:R-:W-:Y:S01]  /*27890*/  ULDC.64 UR4, c[0x0][0x2e0] ;  /* 0x0000b80000047ab9 */ /* 0x000fe20000000a00 */
[----:B------:R-:W-:Y:S01]  /*278a0*/  LOP3.LUT R4, R4, R5, RZ, 0xfc, !PT ;  /* 0x0000000504047212 */ /* 0x000fe200078efcff */
[----:B------:R-:W-:Y:S02]  /*278b0*/  IMAD R0, R0, UR4, RZ ;  /* 0x0000000400007c24 */ /* 0x000fe4000f8e02ff */
[----:B------:R-:W-:-:S04]  /*278c0*/  IMAD.WIDE.U32 R2, R19, UR4, R2 ;  /* 0x0000000413027c25 */ /* 0x000fc8000f8e0002 */
[----:B------:R-:W-:Y:S01]  /*278d0*/  IMAD R0, R19, UR5, R0 ;  /* 0x0000000513007c24 */ /* 0x000fe2000f8e0200 */
[----:B------:R-:W-:Y:S01]  /*278e0*/  ULDC.64 UR4, c[0x0][0x2d0] ;  /* 0x0000b40000047ab9 */ /* 0x000fe20000000a00 */
[----:B------:R2:W5:Y:S02]  /*278f0*/  LDL R19, [R1+0x5c] ;  /* 0x00005c0001137983 */ /* 0x0005640000100800 */
[----:B------:R-:W-:Y:S01]  /*27900*/  IMAD.IADD R3, R3, 0x1, R0 ;  /* 0x0000000103037824 */ /* 0x000fe200078e0200 */
[----:B------:R-:W-:Y:S01]  /*27910*/  MOV R0, R4 ;  /* 0x0000000400007202 */ /* 0x000fe20000000f00 */
[----:B0-----:R-:W-:-:S05]  /*27920*/  @P0 IMAD.HI.U32 R6, R4, R6, RZ ;  /* 0x0000000604060227 */ /* 0x001fca00078e00ff */
[----:B-1----:R-:W-:-:S05]  /*27930*/  @P0 SHF.R.U32.HI R0, RZ, R7, R6 ;  /* 0x00000007ff000219 */ /* 0x002fca0000011606 */
[----:B------:R-:W-:-:S04]  /*27940*/  IMAD.MOV R6, RZ, RZ, -R0 ;  /* 0x000000ffff067224 */ /* 0x000fc800078e0a00 */
[----:B------:R-:W-:Y:S01]  /*27950*/  IMAD R4, R8, R6, R4 ;  /* 0x0000000608047224 */ /* 0x000fe200078e0204 */
[----:B------:R-:W-:Y:S01]  /*27960*/  SHF.R.S32.HI R6, RZ, 0x1f, R0 ;  /* 0x0000001fff067819 */ /* 0x000fe20000011400 */
[----:B------:R-:W-:-:S04]  /*27970*/  IMAD.WIDE.U32 R2, R0, UR4, R2 ;  /* 0x0000000400027c25 */ /* 0x000fc8000f8e0002 */
[----:B------:R-:W-:-:S04]  /*27980*/  IMAD R6, R6, UR4, RZ ;  /* 0x0000000406067c24 */ /* 0x000fc8000f8e02ff */
[----:B------:R-:W-:Y:S01]  /*27990*/  IMAD R0, R0, UR5, R6 ;  /* 0x0000000500007c24 */ /* 0x000fe2000f8e0206 */
[----:B------:R-:W-:-:S03]  /*279a0*/  ULDC.64 UR4, c[0x0][0x2c8] ;  /* 0x0000b20000047ab9 */ /* 0x000fc60000000a00 */
[----:B------:R-:W-:Y:S01]  /*279b0*/  IMAD.IADD R3, R3, 0x1, R0 ;  /* 0x0000000103037824 */ /* 0x000fe200078e0200 */
[----:B------:R-:W-:Y:S01]  /*279c0*/  SHF.R.S32.HI R0, RZ, 0x1f, R4 ;  /* 0x0000001fff007819 */ /* 0x000fe20000011404 */
[----:B------:R-:W-:-:S04]  /*279d0*/  IMAD.WIDE.U32 R2, R4, UR4, R2 ;  /* 0x0000000404027c25 */ /* 0x000fc8000f8e0002 */
[----:B------:R-:W-:Y:S01]  /*279e0*/  IMAD R0, R0, UR4, RZ ;  /* 0x0000000400007c24 */ /* 0x000fe2000f8e02ff */
[----:B------:R-:W-:Y:S02]  /*279f0*/  ULDC UR4, c[0x0][0x2b8] ;  /* 0x0000ae0000047ab9 */ /* 0x000fe40000000800 */
[----:B------:R-:W-:Y:S02]  /*27a00*/  ISETP.GE.AND P1, PT, R9, UR4, PT ;  /* 0x0000000409007c0c */ /* 0x000fe4000bf26270 */
[----:B------:R2:W5:Y:S01]  /*27a10*/  LDL R9, [R1+0x40] ;  /* 0x0000400001097983 */ /* 0x0005620000100800 */
[----:B------:R-:W0:Y:S01]  /*27a20*/  S2R R7, SR_TID.X ;  /* 0x0000000000077919 */ /* 0x000e220000002100 */
[----:B------:R-:W-:Y:S01]  /*27a30*/  IMAD R0, R4, UR5, R0 ;  /* 0x0000000504007c24 */ /* 0x000fe2000f8e0200 */
[----:B------:R-:W-:-:S04]  /*27a40*/  IADD3 R4, P2, R2, UR6, RZ ;  /* 0x0000000602047c10 */ /* 0x000fc8000ff5e0ff */
[----:B------:R-:W-:Y:S02]  /*27a50*/  IADD3.X R3, R3, UR7, R0, P2, !PT ;  /* 0x0000000703037c10 */ /* 0x000fe400097fe400 */
[----:B0-----:R-:W-:-:S04]  /*27a60*/  SHF.L.U32 R10, R7, 0x4, RZ ;  /* 0x00000004070a7819 */ /* 0x001fc800000006ff */
[----:B------:R-:W-:-:S04]  /*27a70*/  LOP3.LUT R10, R10, 0x70, RZ, 0xc0, !PT ;  /* 0x000000700a0a7812 */ /* 0x000fc800078ec0ff */
[----:B------:R-:W-:Y:S01]  /*27a80*/  ISETP.GE.AND P0, PT, R10, UR4, PT ;  /* 0x000000040a007c0c */ /* 0x000fe2000bf06270 */
[----:B------:R-:W-:-:S03]  /*27a90*/  UMOV UR4, 0xffffffff ;  /* 0xffffffff00047882 */ /* 0x000fc60000000000 */
[----:B--2---:R-:W-:Y:S09]  /*27aa0*/  BRA.DIV UR4, `(.L_x_608) ;  /* 0x0000008a04907947 */ /* 0x004ff2000b800000 */
[----:B------:R-:W0:Y:S01]  /*27ab0*/  S2R R6, SR_TID.X ;  /* 0x0000000000067919 */ /* 0x000e220000002100 */
[----:B-----5:R-:W-:Y:S01]  /*27ac0*/  IMAD R2, R19, R8, RZ ;  /* 0x0000000813027224 */ /* 0x020fe200078e02ff */
[----:B------:R-:W1:Y:S04]  /*27ad0*/  SHFL.IDX PT, R7, R4, RZ, 0x181f ;  /* 0x00181fff04077589 */ /* 0x000e6800000e0000 */
        /* <DEDUP_REMOVED lines=8> */
[----:B------:R-:W2:Y:S07]  /*27b60*/  SHFL.IDX PT, R5, R4, 0x1, 0x181f ;  /* 0x00381f0004057f89 */ /* 0x000eae00000e0000 */
[----:B-1----:R-:W-:-:S05]  /*27b70*/  @!P4 IADD3 R7, P3, R10, R7, RZ ;  /* 0x000000070a07c210 */ /* 0x002fca0007f7e0ff */
[----:B0-----:R-:W-:-:S05]  /*27b80*/  @!P4 IMAD.X R6, RZ, RZ, R6, P3 ;  /* 0x000000ffff06c224 */ /* 0x001fca00018e0606 */
[----:B------:R-:W-:-:S04]  /*27b90*/  @!P4 LOP3.LUT R7, R7, R6, RZ, 0x3c, !PT ;  /* 0x000000060707c212 */ /* 0x000fc800078e3cff */
[----:B------:R-:W-:-:S04]  /*27ba0*/  @!P4 LOP3.LUT R6, R7, R6, RZ, 0x3c, !PT ;  /* 0x000000060706c212 */ /* 0x000fc800078e3cff */
[----:B------:R-:W-:-:S05]  /*27bb0*/  @!P4 LOP3.LUT R7, R7, R6, RZ, 0x3c, !PT ;  /* 0x000000060707c212 */ /* 0x000fca00078e3cff */
[----:B------:R-:W-:Y:S04]  /*27bc0*/  @!P4 LDGSTS.E.BYPASS.LTC128B.128 [R9+0x20400], desc[UR42][R6.64], !P0 ;  /* 0x204000000609cfae */ /* 0x000fe8000c101d6a */
[----:B------:R2:W-:Y:S02]  /*27bd0*/  @!P4 LDGSTS.E.BYPASS.LTC128B.128 [R9+0x24400], desc[UR42][R6.64+0x80], !P1 ;  /* 0x244000800609cfae */ /* 0x0005e4000c901d6a */
[----:B--2---:R-:W-:Y:S01]  /*27be0*/  @!P2 IADD3 R7, P3, R10, R5, RZ ;  /* 0x000000050a07a210 */ /* 0x004fe20007f7e0ff */
[----:B------:R-:W-:-:S03]  /*27bf0*/  VIADD R5, R0, 0x20 ;  /* 0x0000002000057836 */ /* 0x000fc60000000000 */
[----:B------:R-:W-:-:S04]  /*27c00*/  @!P2 IADD3.X R6, RZ, R8, RZ, P3, !PT ;  /* 0x00000008ff06a210 */ /* 0x000fc80001ffe4ff */
[----:B------:R-:W-:-:S04]  /*27c10*/  @!P2 LOP3.LUT R7, R7, R6, RZ, 0x3c, !PT ;  /* 0x000000060707a212 */ /* 0x000fc800078e3cff */
[----:B------:R-:W-:-:S04]  /*27c20*/  @!P2 LOP3.LUT R6, R7, R6, RZ, 0x3c, !PT ;  /* 0x000000060706a212 */ /* 0x000fc800078e3cff */
[----:B------:R-:W-:-:S05]  /*27c30*/  @!P2 LOP3.LUT R7, R7, R6, RZ, 0x3c, !PT ;  /* 0x000000060707a212 */ /* 0x000fca00078e3cff */
[----:B------:R-:W-:Y:S04]  /*27c40*/  @!P2 LDGSTS.E.BYPASS.LTC128B.128 [R9+0x20c00], desc[UR42][R6.64], !P0 ;  /* 0x20c000000609afae */ /* 0x000fe8000c101d6a */
[----:B------:R0:W-:Y:S01]  /*27c50*/  @!P2 LDGSTS.E.BYPASS.LTC128B.128 [R9+0x24c00], desc[UR42][R6.64+0x80], !P1 ;  /* 0x24c000800609afae */ /* 0x0001e2000c901d6a */
[----:B------:R-:W-:-:S03]  /*27c60*/  ISETP.GE.AND P2, PT, R5, R2, PT ;  /* 0x000000020500720c */ /* 0x000fc60003f46270 */
[----:B------:R-:W1:Y:S04]  /*27c70*/  SHFL.IDX PT, R5, R4, 0x2, 0x181f ;  /* 0x00581f0004057f89 */ /* 0x000e6800000e0000 */
[----:B0-----:R-:W0:Y:S06]  /*27c80*/  SHFL.IDX PT, R6, R3, 0x2, 0x181f ;  /* 0x00581f0003067f89 */ /* 0x001e2c00000e0000 */
[----:B-1----:R-:W-:-:S05]  /*27c90*/  @!P2 IADD3 R5, P3, R10, R5, RZ ;  /* 0x000000050a05a210 */ /* 0x002fca0007f7e0ff */
[----:B0-----:R-:W-:-:S04]  /*27ca0*/  @!P2 IMAD.X R6, RZ, RZ, R6, P3 ;  /* 0x000000ffff06a224 */ /* 0x001fc800018e0606 */
[----:B------:R-:W-:Y:S01]  /*27cb0*/  @!P2 IMAD.MOV.U32 R7, RZ, RZ, R6 ;  /* 0x000000ffff07a224 */ /* 0x000fe200078e0006 */
[----:B------:R-:W-:Y:S01]  /*27cc0*/  @!P2 MOV R6, R5 ;  /* 0x000000050006a202 */ /* 0x000fe20000000f00 */
[----:B------:R-:W-:-:S04]  /*27cd0*/  VIADD R5, R0, 0x30 ;  /* 0x0000003000057836 */ /* 0x000fc80000000000 */
        /* <DEDUP_REMOVED lines=38> */
[----:B------:R-:W-:Y:S02]  /*27f40*/  @!P2 MOV R6, R5 ;  /* 0x000000050006a202 */ /* 0x000fe40000000f00 */
[----:B------:R0:W1:Y:S04]  /*27f50*/  SHFL.IDX PT, R5, R3, 0x7, 0x181f ;  /* 0x00f81f0003057f89 */ /* 0x00006800000e0000 */
[----:B------:R0:W-:Y:S04]  /*27f60*/  @!P2 LDGSTS.E.BYPASS.LTC128B.128 [R9+0x23400], desc[UR42][R6.64], !P0 ;  /* 0x234000000609afae */ /* 0x0001e8000c101d6a */
[----:B------:R0:W-:Y:S04]  /*27f70*/  @!P2 LDGSTS.E.BYPASS.LTC128B.128 [R9+0x27400], desc[UR42][R6.64+0x80], !P1 ;  /* 0x274000800609afae */ /* 0x0001e8000c901d6a */
[----:B------:R0:W2:Y:S02]  /*27f80*/  SHFL.IDX PT, R3, R4, 0x7, 0x181f ;  /* 0x00f81f0004037f89 */ /* 0x0000a400000e0000 */
.L_x_892:
[----:B------:R-:W-:Y:S01]  /*27f90*/  VIADD R0, R0, 0x70 ;  /* 0x0000007000007836 */ /* 0x000fe20000000000 */
[----:B------:R-:W-:Y:S04]  /*27fa0*/  BSSY B0, `(.L_x_609) ;  /* 0x000000a000007945 */ /* 0x000fe80003800000 */
[----:B------:R-:W-:-:S13]  /*27fb0*/  ISETP.GE.AND P2, PT, R0, R2, PT ;  /* 0x000000020000720c */ /* 0x000fda0003f46270 */
[----:B------:R-:W-:Y:S05]  /*27fc0*/  @P2 BRA `(.L_x_610) ;  /* 0x00000000001c2947 */ /* 0x000fea0003800000 */
[----:B--2---:R-:W-:-:S05]  /*27fd0*/  IADD3 R2, P2, R10, R3, RZ ;  /* 0x000000030a027210 */ /* 0x004fca0007f5e0ff */
[----:B01----:R-:W-:-:S05]  /*27fe0*/  IMAD.X R3, RZ, RZ, R5, P2 ;  /* 0x000000ffff037224 */ /* 0x003fca00010e0605 */
[----:B------:R-:W-:Y:S01]  /*27ff0*/  @!PT LDS RZ, [RZ] ;  /* 0x00000000fffff984 */ /* 0x000fe20000000800 */
[----:B------:R-:W-:Y:S01]  /*28000*/  @!PT LDS RZ, [RZ] ;  /* 0x00000000fffff984 */ /* 0x000fe20000000800 */
[----:B------:R-:W-:Y:S01]  /*28010*/  @!PT LDS RZ, [RZ] ;  /* 0x00000000fffff984 */ /* 0x000fe20000000800 */
[----:B------:R3:W-:Y:S04]  /*28020*/  LDGSTS.E.BYPASS.LTC128B.128 [R9+0x23c00], desc[UR42][R2.64], !P0 ;  /* 0x23c0000002097fae */ /* 0x0007e8000c101d6a */
[----:B------:R3:W-:Y:S02]  /*28030*/  LDGSTS.E.BYPASS.LTC128B.128 [R9+0x27c00], desc[UR42][R2.64+0x80], !P1 ;  /* 0x27c0008002097fae */ /* 0x0007e4000c901d6a */
.L_x_610:
[----:B------:R-:W-:Y:S05]  /*28040*/  BSYNC B0 ;  /* 0x0000000000007941 */ /* 0x000fea0003800000 */
.L_x_609:
[----:B------:R-:W-:Y:S01]  /*28050*/  NOP ;  /* 0x0000000000007918 */ /* 0x000fe20000000000 */
[----:B------:R-:W-:-:S13]  /*28060*/  PLOP3.LUT P0, PT, PT, PT, PT, 0x80, 0x0 ;  /* 0x000000000000781c */ /* 0x000fda0003f0f070 */
.L_x_611:
[----:B------:R-:W-:Y:S02]  /*28070*/  PLOP3.LUT P1, PT, P1, P0, PT, 0xa2, 0x0 ;  /* 0x000000000000781c */ /* 0x000fe40000f21472 */
[----:B------:R-:W-:-:S08]  /*28080*/  @P0 R2UR P1, UR4, R18 ;  /* 0x00000000120402ca */ /* 0x000fd00000020000 */
[----:B------:R-:W-:-:S05]  /*28090*/  @P0 PLOP3.LUT P0, PT, P1, PT, PT, 0x80, 0x0 ;  /* 0x000000000000081c */ /* 0x000fca0000f0f070 */
[----:B------:R-:W-:Y:S01]  /*280a0*/  @!P1 SYNCS.ARRIVE.TRANS64.RED.A0T1 RZ, [UR4+0x38800], RZ ;  /* 0x038800ffffff99a7 */ /* 0x000fe20008200404 */
[----:B------:R-:W-:Y:S07]  /*280b0*/  @!P1 ARRIVES.LDGSTSBAR.64.TRANSCNT [UR4+0x38800] ;  /* 0x03880000ff0099b0 */ /* 0x000fee0008000a84 */
[----:B------:R-:W-:Y:S05]  /*280c0*/  @P0 BRA.U.ANY `(.L_x_611) ;  /* 0xfffffffd00e80947 */ /* 0x000fea000393ffff */
[----:B---3--:R-:W3:Y:S02]  /*280d0*/  LDL.LU R2, [R1+0x64] ;  /* 0x0000640001027983 */ /* 0x008ee40000300800 */
[----:B---3--:R-:W-:-:S05]  /*280e0*/  VIADD R2, R2, 0x1 ;  /* 0x0000000102027836 */ /* 0x008fca0000000000 */
[----:B------:R3:W-:Y:S01]  /*280f0*/  STL [R1+0x64], R2 ;  /* 0x0000640201007387 */ /* 0x0007e20000100800 */
[----:B------:R-:W-:-:S04]  /*28100*/  LEA.HI R0, R2, R2, RZ, 0x1 ;  /* 0x0000000202007211 */ /* 0x000fc800078f08ff */
[----:B------:R-:W-:-:S04]  /*28110*/  LOP3.LUT R0, R0, 0xfffffffe, RZ, 0xc0, !PT ;  /* 0xfffffffe00007812 */ /* 0x000fc800078ec0ff */
[----:B------:R-:W-:-:S04]  /*28120*/  IADD3 R0, R2, -R0, RZ ;  /* 0x8000000002007210 */ /* 0x000fc80007ffe0ff */
[----:B------:R-:W-:Y:S01]  /*28130*/  SHF.L.U32 R0, R0, 0x1f, RZ ;  /* 0x0000001f00007819 */ /* 0x000fe200000006ff */
[----:B------:R-:W-:Y:S01]  /*28140*/  NOP ;  /* 0x0000000000007918 */ /* 0x000fe20000000000 */
[----:B------:R3:W-:Y:S01]  /*28150*/  SYNCS.ARRIVE.TRANS64.A1T0 RZ, [R18+URZ+0x38800], RZ ;  /* 0x038800ff12ff79a7 */ /* 0x0007e2000810003f */
[----:B------:R-:W-:Y:S01]  /*28160*/  BSSY B0, `(.L_x_612) ;  /* 0x0000003000007945 */ /* 0x000fe20003800000 */
[----:B------:R-:W4:Y:S03]  /*28170*/  SYNCS.PHASECHK.TRANS64.TRYWAIT P0, [R18+URZ+0x38820], R0 ;  /* 0x03882000120075a7 */ /* 0x000f26000800017f */
[----:B---34-:R-:W-:Y:S05]  /*28180*/  @!P0 BRA `(.L_x_613) ;  /* 0x0000008c008c8947 */ /* 0x018fea0003800000 */
.L_x_893:
[----:B------:R-:W-:Y:S05]  /*28190*/  BSYNC B0 ;  /* 0x0000000000007941 */ /* 0x000fea0003800000 */
.L_x_612:
[----:B0-2---:R-:W2:Y:S04]  /*281a0*/  LDL.LU R3, [R1+0x4c] ;  /* 0x00004c0001037983 */ /* 0x005ea80000300800 */
[----:B------:R-:W4:Y:S01]  /*281b0*/  LDL R2, [R1+0x2c] ;  /* 0x00002c0001027983 */ /* 0x000f220000100800 */
[----:B--2---:R-:W-:-:S05]  /*281c0*/  VIADD R3, R3, 0xfffffffe ;  /* 0xfffffffe03037836 */ /* 0x004fca0000000000 */
[----:B----4-:R-:W-:-:S13]  /*281d0*/  ISETP.GE.AND P0, PT, R3, R2, PT ;  /* 0x000000020300720c */ /* 0x010fda0003f06270 */
[----:B------:R-:W-:Y:S05]  /*281e0*/  @!P0 BRA `(.L_x_614) ;  /* 0x0000001000d48947 */ /* 0x000fea0003800000 */
[----:B---3--:R0:W5:Y:S04]  /*281f0*/  LDL.LU R0, [R1+0x14] ;  /* 0x0000140001007983 */ /* 0x0081680000300800 */
[----:B------:R0:W5:Y:S02]  /*28200*/  LDL.LU R2, [R1+0x1c] ;  /* 0x00001c0001027983 */ /* 0x0001640000300800 */
.L_x_636:
[----:B--2---:R-:W2:Y:S01]  /*28210*/  LDL R4, [R1+0x10] ;  /* 0x0000100001047983 */ /* 0x004ea20000100800 */
[----:B-1---5:R-:W-:Y:S01]  /*28220*/  VIADD R5, R0, 0x1 ;  /* 0x0000000100057836 */ /* 0x022fe20000000000 */
[----:B------:R-:W-:Y:S05]  /*28230*/  YIELD ;  /* 0x0000000000007946 */ /* 0x000fea0003800000 */
[C---:B------:R-:W-:Y:S01]  /*28240*/  ISETP.NE.AND P0, PT, R5.reuse, 0x2, PT ;  /* 0x000000020500780c */ /* 0x040fe20003f05270 */
[----:B------:R-:W-:Y:S03]  /*28250*/  BSSY B0, `(.L_x_615) ;  /* 0x000008b000007945 */ /* 0x000fe60003800000 */
[----:B------:R-:W-:-:S02]  /*28260*/  SEL R10, R5, RZ, P0 ;  /* 0x000000ff050a7207 */ /* 0x000fc40000000000 */
[----:B--2---:R-:W-:Y:S02]  /*28270*/  LOP3.LUT P1, RZ, R4, 0x1, RZ, 0xc0, !PT ;  /* 0x0000000104ff7812 */ /* 0x004fe4000782c0ff */
[----:B------:R-:W-:-:S04]  /*28280*/  SEL R4, RZ, 0x1, P0 ;  /* 0x00000001ff047807 */ /* 0x000fc80000000000 */
[----:B------:R-:W-:-:S05]  /*28290*/  LOP3.LUT R9, R2, R4, RZ, 0x3c, !PT ;  /* 0x0000000402097212 */ /* 0x000fca00078e3cff */
[----:B------:R1:W-:Y:S04]  /*282a0*/  STL [R1+0x1c], R9 ;  /* 0x00001c0901007387 */ /* 0x0003e80000100800 */
[----:B------:R1:W-:Y:S01]  /*282b0*/  STL [R1+0x14], R10 ;  /* 0x0000140a01007387 */ /* 0x0003e20000100800 */
[----:B------:R-:W-:Y:S05]  /*282c0*/  @!P1 BRA `(.L_x_616) ;  /* 0x00000008000c9947 */ /* 0x000fea0003800000 */
[----:B------:R-:W-:Y:S01]  /*282d0*/  ULDC.64 UR4, c[0x0][0x418] ;  /* 0x0001060000047ab9 */ /* 0x000fe20000000a00 */
[----:B------:R-:W-:Y:S01]  /*282e0*/  IMAD.MOV.U32 R8, RZ, RZ, R3 ;  /* 0x000000ffff087224 */ /* 0x000fe200078e0003 */
[----:B------:R-:W-:-:S04]  /*282f0*/  ISETP.NE.U32.AND P0, PT, RZ, UR4, PT ;  /* 0x00000004ff007c0c */ /* 0x000fc8000bf05070 */
[----:B------:R-:W-:-:S13]  /*28300*/  ISETP.NE.AND.EX P0, PT, RZ, UR5, PT, P0 ;  /* 0x00000005ff007c0c */ /* 0x000fda000bf05300 */
[----:B------:R-:W-:Y:S05]  /*28310*/  @!P0 BRA `(.L_x_617) ;  /* 0x00000000004c8947 */ /* 0x000fea0003800000 */
[----:B------:R-:W2:Y:S01]  /*28320*/  LDL R12, [R1+0x30] ;  /* 0x00003000010c7983 */ /* 0x000ea20000100800 */
[----:B------:R-:W3:Y:S01]  /*28330*/  LDC R7, c[0x0][0x43c] ;  /* 0x00010f00ff077b82 */ /* 0x000ee20000000800 */
[----:B------:R-:W-:Y:S02]  /*28340*/  ULDC.64 UR6, c[0x0][0x428] ;  /* 0x00010a0000067ab9 */ /* 0x000fe40000000a00 */
[----:B------:R-:W4:Y:S01]  /*28350*/  LDL R11, [R1+0x8] ;  /* 0x00000800010b7983 */ /* 0x000f220000100800 */
[----:B---3--:R-:W-:-:S13]  /*28360*/  ISETP.NE.AND P0, PT, R7, 0x1, PT ;  /* 0x000000010700780c */ /* 0x008fda0003f05270 */
[----:B------:R-:W3:Y:S02]  /*28370*/  @P0 LDC.64 R4, c[0x0][0x440] ;  /* 0x00011000ff040b82 */ /* 0x000ee40000000a00 */
[----:B---3--:R-:W-:Y:S01]  /*28380*/  @P0 IMAD.HI.U32 R6, R3, R4, RZ ;  /* 0x0000000403060227 */ /* 0x008fe200078e00ff */
[----:B------:R-:W-:-:S04]  /*28390*/  MOV R4, R3 ;  /* 0x0000000300047202 */ /* 0x000fc80000000f00 */
[----:B------:R-:W-:-:S04]  /*283a0*/  @P0 SHF.R.U32.HI R4, RZ, R5, R6 ;  /* 0x00000005ff040219 */ /* 0x000fc80000011606 */
[--C-:B------:R-:W-:Y:S01]  /*283b0*/  SHF.R.S32.HI R5, RZ, 0x1f, R4.reuse ;  /* 0x0000001fff057819 */ /* 0x100fe20000011404 */
[----:B------:R-:W-:-:S04]  /*283c0*/  IMAD.MOV R8, RZ, RZ, -R4 ;  /* 0x000000ffff087224 */ /* 0x000fc800078e0a04 */
[----:B------:R-:W-:Y:S02]  /*283d0*/  IMAD R8, R7, R8, R3 ;  /* 0x0000000807087224 */ /* 0x000fe400078e0203 */
[----:B--2---:R-:W-:-:S04]  /*283e0*/  IMAD R6, R12, UR6, RZ ;  /* 0x000000060c067c24 */ /* 0x004fc8000f8e02ff */
[C---:B----4-:R-:W-:Y:S02]  /*283f0*/  IMAD R6, R11.reuse, UR7, R6 ;  /* 0x000000070b067c24 */ /* 0x050fe4000f8e0206 */
[----:B------:R-:W-:-:S04]  /*28400*/  IMAD.WIDE.U32 R4, R11, UR6, R4 ;  /* 0x000000060b047c25 */ /* 0x000fc8000f8e0004 */
[----:B------:R-:W-:Y:S01]  /*28410*/  IMAD.IADD R5, R6, 0x1, R5 ;  /* 0x0000000106057824 */ /* 0x000fe200078e0205 */
[----:B------:R-:W-:-:S04]  /*28420*/  LEA R6, P0, R4, UR4, 0x2 ;  /* 0x0000000404067c11 */ /* 0x000fc8000f8010ff */
[----:B------:R-:W-:-:S05]  /*28430*/  LEA.HI.X R7, R4, UR5, R5, 0x2, P0 ;  /* 0x0000000504077c11 */ /* 0x000fca00080f1405 */
[----:B------:R2:W5:Y:S04]  /*28440*/  LDG.E R17, desc[UR42][R6.64] ;  /* 0x0000002a06117981 */ /* 0x000568000c1e1900 */
.L_x_617:
[----:B--2---:R-:W-:Y:S01]  /*28450*/  IMAD R6, R10, 0x8, R18 ;  /* 0x000000080a067824 */ /* 0x004fe200078e0212 */
[----:B------:R-:W-:Y:S01]  /*28460*/  SHF.L.U32 R5, R9, 0x1f, RZ ;  /* 0x0000001f09057819 */ /* 0x000fe200000006ff */
[----:B------:R-:W2:Y:S01]  /*28470*/  S2R R4, SR_TID.X ;  /* 0x0000000000047919 */ /* 0x000ea20000002100 */
[----:B------:R-:W-:Y:S02]  /*28480*/  BSSY B1, `(.L_x_618) ;  /* 0x0000005000017945 */ /* 0x000fe40003800000 */
[----:B------:R-:W3:Y:S01]  /*28490*/  SYNCS.PHASECHK.TRANS64.TRYWAIT P0, [R6+URZ+0x38880], R5 ;  /* 0x03888005060075a7 */ /* 0x000ee2000800017f */
[----:B--2---:R-:W-:-:S04]  /*284a0*/  LOP3.LUT R4, R4, 0x7f, RZ, 0xc0, !PT ;  /* 0x0000007f04047812 */ /* 0x004fc800078ec0ff */
[----:B------:R-:W-:Y:S01]  /*284b0*/  ISETP.NE.AND P1, PT, R4, RZ, PT ;  /* 0x000000ff0400720c */ /* 0x000fe20003f25270 */
[----:B---3--:R-:W-:-:S12]  /*284c0*/  @!P0 BRA `(.L_x_619) ;  /* 0x0000008800d08947 */ /* 0x008fd80003800000 */
.L_x_894:
[----:B------:R-:W-:Y:S05]  /*284d0*/  BSYNC B1 ;  /* 0x0000000000017941 */ /* 0x000fea0003800000 */
.L_x_618:
[----:B------:R-:W-:Y:S04]  /*284e0*/  BSSY B1, `(.L_x_620) ;  /* 0x0000009000017945 */ /* 0x000fe80003800000 */
[----:B------:R-:W-:Y:S05]  /*284f0*/  @P1 BRA `(.L_x_621) ;  /* 0x00000000001c1947 */ /* 0x000fea0003800000 */
[----:B------:R-:W3:Y:S02]  /*28500*/  S2R R4, SR_TID.X ;  /* 0x0000000000047919 */ /* 0x000ee40000002100 */
[----:B---3--:R-:W-:Y:S02]  /*28510*/  LOP3.LUT R7, R4, 0x1f, RZ, 0xc0, !PT ;  /* 0x0000001f04077812 */ /* 0x008fe400078ec0ff */
[----:B------:R-:W-:Y:S02]  /*28520*/  MOV R4, 0x8000 ;  /* 0x0000800000047802 */ /* 0x000fe40000000f00 */
[----:B------:R-:W-:Y:S02]  /*28530*/  ISETP.NE.AND P0, PT, R7, RZ, PT ;  /* 0x000000ff0700720c */ /* 0x000fe40003f05270 */
[----:B------:R3:W-:Y:S11]  /*28540*/  SYNCS.ARRIVE.TRANS64 RZ, [R6+URZ+0x38870], R4 ;  /* 0x0388700406ff79a7 */ /* 0x0007f6000800003f */
[----:B---3--:R-:W-:Y:S05]  /*28550*/  @!P0 BRA `(.L_x_621) ;  /* 0x0000000000048947 */ /* 0x008fea0003800000 */
[----:B------:R-:W-:Y:S01]  /*28560*/  BPT.TRAP 0x1 ;  /* 0x000000040000795c */ /* 0x000fe20000300000 */
.L_x_621:
[----:B------:R-:W-:Y:S05]  /*28570*/  BSYNC B1 ;  /* 0x0000000000017941 */ /* 0x000fea0003800000 */
.L_x_620:
[----:B------:R-:W3:Y:S04]  /*28580*/  LDL R4, [R1+0x14] ;  /* 0x0000140001047983 */ /* 0x000ee80000100800 */
[----:B------:R-:W4:Y:S01]  /*28590*/  LDL R7, [R1+0x34] ;  /* 0x0000340001077983 */ /* 0x000f220000100800 */
[----:B------:R-:W-:Y:S01]  /*285a0*/  IMAD.MOV.U32 R13, RZ, RZ, RZ ;  /* 0x000000ffff0d7224 */ /* 0x000fe200078e00ff */
[----:B------:R-:W-:Y:S01]  /*285b0*/  UIADD3 UR4, UP0, UR40, 0x470, URZ ;  /* 0x0000047028047890 */ /* 0x000fe2000ff1e03f */
[----:B------:R-:W-:Y:S01]  /*285c0*/  PLOP3.LUT P0, PT, PT, PT, PT, 0x80, 0x0 ;  /* 0x000000000000781c */ /* 0x000fe20003f0f070 */
[----:B------:R-:W-:Y:S01]  /*285d0*/  UMOV UR6, 0x0 ;  /* 0x0000000000067882 */ /* 0x000fe20000000000 */
[----:B------:R-:W-:Y:S01]  /*285e0*/  UMOV UR7, 0x14f00000 ;  /* 0x14f0000000077882 */ /* 0x000fe20000000000 */
[----:B------:R-:W-:Y:S01]  /*285f0*/  R2UR UR10, R13 ;  /* 0x000000000d0a72ca */ /* 0x000fe200000e0000 */
[----:B------:R-:W-:Y:S01]  /*28600*/  UIADD3.X UR5, URZ, UR41, URZ, UP0, !UPT ;  /* 0x000000293f057290 */ /* 0x000fe200087fe43f */
[----:B---3--:R-:W-:-:S02]  /*28610*/  IMAD R4, R4, 0x8000, R18 ;  /* 0x0000800004047824 */ /* 0x008fc400078e0212 */
[----:B----4-:R-:W-:Y:S01]  /*28620*/  IMAD R8, R8, 0x80, R7 ;  /* 0x0000008008087824 */ /* 0x010fe200078e0207 */
[----:B------:R-:W-:Y:S01]  /*28630*/  IADD3 R7, R6, 0x38870, RZ ;  /* 0x0003887006077810 */ /* 0x000fe20007ffe0ff */
[----:B-1----:R-:W-:-:S09]  /*28640*/  VIADD R9, R4, 0x10400 ;  /* 0x0001040004097836 */ /* 0x002fd20000000000 */
.L_x_622:
[----:B------:R-:W-:-:S13]  /*28650*/  @P0 ELECT P2, URZ, PT ;  /* 0x00000000003f082f */ /* 0x000fda0003840000 */
[----:B-----5:R-:W-:Y:S02]  /*28660*/  @P2 R2UR UR13, R17 ;  /* 0x00000000110d22ca */ /* 0x020fe400000e0000 */
        /* <DEDUP_REMOVED lines=14> */
.L_x_623:
        /* <DEDUP_REMOVED lines=13> */
.L_x_895:
[----:B------:R-:W-:Y:S05]  /*28820*/  BSYNC B1 ;  /* 0x0000000000017941 */ /* 0x000fea0003800000 */
.L_x_624:
[----:B------:R-:W-:Y:S01]  /*28830*/  BSSY B1, `(.L_x_626) ;  /* 0x000000b000017945 */ /* 0x000fe20003800000 */
[----:B------:R-:W-:Y:S01]  /*28840*/  MOV R10, 0x0 ;  /* 0x00000000000a7802 */ /* 0x000fe20000000f00 */
[----:B------:R-:W-:Y:S02]  /*28850*/  IMAD.MOV.U32 R11, RZ, RZ, 0x14f00000 ;  /* 0x14f00000ff0b7424 */ /* 0x000fe400078e00ff */
[----:B------:R-:W-:Y:S05]  /*28860*/  @P1 BRA `(.L_x_627) ;  /* 0x00000000001c1947 */ /* 0x000fea0003800000 */
[----:B------:R-:W3:Y:S01]  /*28870*/  S2R R7, SR_TID.X ;  /* 0x0000000000077919 */ /* 0x000ee20000002100 */
[----:B-12---:R-:W-:-:S04]  /*28880*/  IMAD.MOV.U32 R5, RZ, RZ, 0x8000 ;  /* 0x00008000ff057424 */ /* 0x006fc800078e00ff */
[----:B------:R4:W-:Y:S01]  /*28890*/  SYNCS.ARRIVE.TRANS64 RZ, [R6+URZ+0x38830], R5 ;  /* 0x0388300506ff79a7 */ /* 0x0009e2000800003f */
[----:B---3--:R-:W-:-:S04]  /*288a0*/  LOP3.LUT R7, R7, 0x1f, RZ, 0xc0, !PT ;  /* 0x0000001f07077812 */ /* 0x008fc800078ec0ff */
[----:B------:R-:W-:-:S13]  /*288b0*/  ISETP.NE.AND P0, PT, R7, RZ, PT ;  /* 0x000000ff0700720c */ /* 0x000fda0003f05270 */
[----:B----4-:R-:W-:Y:S05]  /*288c0*/  @!P0 BRA `(.L_x_627) ;  /* 0x0000000000048947 */ /* 0x010fea0003800000 */
[----:B------:R-:W-:Y:S01]  /*288d0*/  BPT.TRAP 0x1 ;  /* 0x000000040000795c */ /* 0x000fe20000300000 */
.L_x_627:
[----:B------:R-:W-:Y:S05]  /*288e0*/  BSYNC B1 ;  /* 0x0000000000017941 */ /* 0x000fea0003800000 */
.L_x_626:
[----:B------:R-:W-:Y:S01]  /*288f0*/  R2UR UR10, R13 ;  /* 0x000000000d0a72ca */ /* 0x000fe200000e0000 */
[----:B------:R-:W-:Y:S01]  /*28900*/  UIADD3 UR4, UP0, UR40, 0x370, URZ ;  /* 0x0000037028047890 */ /* 0x000fe2000ff1e03f */
[----:B------:R-:W-:Y:S01]  /*28910*/  R2UR UR6, R10 ;  /* 0x000000000a0672ca */ /* 0x000fe200000e0000 */
[----:B-12---:R-:W-:Y:S01]  /*28920*/  VIADD R6, R6, 0x38830 ;  /* 0x0003883006067836 */ /* 0x006fe20000000000 */
[----:B------:R-:W-:Y:S01]  /*28930*/  R2UR UR7, R11 ;  /* 0x000000000b0772ca */ /* 0x000fe200000e0000 */
[----:B------:R-:W-:Y:S01]  /*28940*/  UIADD3.X UR5, URZ, UR41, URZ, UP0, !UPT ;  /* 0x000000293f057290 */ /* 0x000fe200087fe43f */
[----:B------:R-:W-:Y:S02]  /*28950*/  PLOP3.LUT P0, PT, PT, PT, PT, 0x80, 0x0 ;  /* 0x000000000000781c */ /* 0x000fe40003f0f070 */
[----:B------:R-:W-:-:S11]  /*28960*/  IADD3 R5, R4, 0x28400, RZ ;  /* 0x0002840004057810 */ /* 0x000fd60007ffe0ff */
.L_x_628:
        /* <DEDUP_REMOVED lines=15> */
.L_x_629:
        /* <DEDUP_REMOVED lines=9> */
[----:B--2---:R-:W-:Y:S05]  /*28af0*/  @P0 BRA.U.ANY `(.L_x_629) ;  /* 0xfffffffd00d80947 */ /* 0x004fea000393ffff */
.L_x_616:
[----:B------:R-:W-:Y:S05]  /*28b00*/  BSYNC B0 ;  /* 0x0000000000007941 */ /* 0x000fea0003800000 */
.L_x_615:
[----:B------:R-:W-:-:S06]  /*28b10*/  UISETP.NE.AND UP0, UPT, UR36, 0x3, UPT ;  /* 0x000000032400788c */ /* 0x000fcc000bf05270 */
[----:B------:R-:W-:-:S13]  /*28b20*/  PLOP3.LUT P0, PT, PT, PT, UP0, 0x80, 0x0 ;  /* 0x000000000000781c */ /* 0x000fda0003f0f008 */
[----:B------:R-:W-:Y:S05]  /*28b30*/  @!P0 BRA `(.L_x_630) ;  /* 0x0000000000048947 */ /* 0x000fea0003800000 */
[----:B------:R-:W-:Y:S01]  /*28b40*/  BPT.TRAP 0x1 ;  /* 0x000000040000795c */ /* 0x000fe20000300000 */
.L_x_630:
[----:B------:R-:W-:Y:S01]  /*28b50*/  IMAD.U32 R4, RZ, RZ, UR39 ;  /* 0x00000027ff047e24 */ /* 0x000fe2000f8e00ff */
[----:B------:R-:W-:Y:S01]  /*28b60*/  BSSY B0, `(.L_x_631) ;  /* 0x0000007000007945 */ /* 0x000fe20003800000 */
[----:B------:R-:W-:-:S03]  /*28b70*/  IMAD R20, R0, 0x8, R18 ;  /* 0x0000000800147824 */ /* 0x000fc600078e0212 */
[----:B------:R-:W-:Y:S02]  /*28b80*/  ISETP.NE.AND P1, PT, R4, 0x3, PT ;  /* 0x000000030400780c */ /* 0x000fe40003f25270 */
[----:B------:R-:W-:-:S04]  /*28b90*/  LOP3.LUT R4, R2, 0x1, RZ, 0x3c, !PT ;  /* 0x0000000102047812 */ /* 0x000fc800078e3cff */
[----:B------:R-:W-:-:S04]  /*28ba0*/  SHF.L.U32 R4, R4, 0x1f, RZ ;  /* 0x0000001f04047819 */ /* 0x000fc800000006ff */
[----:B------:R-:W2:Y:S02]  /*28bb0*/  SYNCS.PHASECHK.TRANS64.TRYWAIT P0, [R20+URZ+0x38870], R4 ;  /* 0x03887004140075a7 */ /* 0x000ea4000800017f */
[----:B--2---:R-:W-:Y:S05]  /*28bc0*/  @!P0 BRA `(.L_x_632) ;  /* 0x0000008400388947 */ /* 0x004fea0003800000 */
.L_x_896:
[----:B------:R-:W-:Y:S05]  /*28bd0*/  BSYNC B0 ;  /* 0x0000000000007941 */ /* 0x000fea0003800000 */
.L_x_631:
[----:B------:R-:W-:Y:S05]  /*28be0*/  @!P1 BRA `(.L_x_633) ;  /* 0x0000000000049947 */ /* 0x000fea0003800000 */
[----:B------:R-:W-:Y:S01]  /*28bf0*/  BPT.TRAP 0x1 ;  /* 0x000000040000795c */ /* 0x000fe20000300000 */
.L_x_633:
[----:B------:R-:W-:Y:S02]  /*28c00*/  SHF.L.U32 R2, R2, 0x1f, RZ ;  /* 0x0000001f02027819 */ /* 0x000fe400000006ff */
[----:B------:R-:W-:Y:S02]  /*28c10*/  SHF.L.U32 R12, R0, 0xf, RZ ;  /* 0x0000000f000c7819 */ /* 0x000fe400000006ff */
[----:B------:R-:W3:Y:S02]  /*28c20*/  SYNCS.PHASECHK.TRANS64.TRYWAIT P0, [R20+URZ+0x38860], R2 ;  /* 0x03886002140075a7 */ /* 0x000ee4000800017f */
[----:B---3--:R-:W-:Y:S05]  /*28c30*/  @!P0 BRA `(.L_x_634) ;  /* 0x0000008400308947 */ /* 0x008fea0003800000 */
.L_x_897:
[----:B------:R-:W4:Y:S04]  /*28c40*/  LDL R0, [R1+0x3c] ;  /* 0x00003c0001007983 */ /* 0x000f280000100800 */
[----:B------:R-:W3:Y:S04]  /*28c50*/  LDL R19, [R1+0x28] ;  /* 0x0000280001137983 */ /* 0x000ee80000100800 */
[----:B------:R-:W5:Y:S01]  /*28c60*/  LDL R13, [R1+0x38] ;  /* 0x00003800010d7983 */ /* 0x000f620000100800 */
[----:B------:R-:W-:Y:S05]  /*28c70*/  WARPSYNC.ALL ;  /* 0x0000000000007948 */ /* 0x000fea0003800000 */
[----:B----4-:R-:W-:-:S05]  /*28c80*/  LOP3.LUT R0, R12, R0, RZ, 0xfc, !PT ;  /* 0x000000000c007212 */ /* 0x010fca00078efcff */
[----:B------:R-:W-:-:S05]  /*28c90*/  IMAD.IADD R0, R18, 0x1, R0 ;  /* 0x0000000112007824 */ /* 0x000fca00078e0200 */
[----:B--2---:R-:W2:Y:S01]  /*28ca0*/  LDSM.16.MT88.4 R4, [R0+0x10400] ;  /* 0x010400000004783b */ /* 0x004ea20000004200 */
[----:B---3--:R-:W-:Y:S01]  /*28cb0*/  IMAD.IADD R2, R19, 0x1, R0 ;  /* 0x0000000113027824 */ /* 0x008fe200078e0200 */
[----:B-----5:R-:W-:Y:S02]  /*28cc0*/  LOP3.LUT R21, R12, R13, RZ, 0xfc, !PT ;  /* 0x0000000d0c157212 */ /* 0x020fe400078efcff */
[C-C-:B--2---:R-:W-:Y:S02]  /*28cd0*/  PRMT R8, R4.reuse, 0x6420, R5.reuse ;  /* 0x0000642004087816 */ /* 0x144fe40000000005 */
[----:B-1----:R-:W-:Y:S02]  /*28ce0*/  PRMT R9, R4, 0x7531, R5 ;  /* 0x0000753104097816 */ /* 0x002fe40000000005 */
[C-C-:B------:R-:W-:Y:S02]  /*28cf0*/  PRMT R10, R6.reuse, 0x6420, R7.reuse ;  /* 0x00006420060a7816 */ /* 0x140fe40000000007 */
[----:B------:R-:W-:-:S02]  /*28d00*/  PRMT R11, R6, 0x7531, R7 ;  /* 0x00007531060b7816 */ /* 0x000fc40000000007 */
[----:B------:R-:W1:Y:S01]  /*28d10*/  LDSM.16.MT88.4 R4, [R2+0x10400] ;  /* 0x010400000204783b */ /* 0x000e620000004200 */
[----:B------:R-:W-:-:S05]  /*28d20*/  IMAD.IADD R21, R18, 0x1, R21 ;  /* 0x0000000112157824 */ /* 0x000fca00078e0215 */
[----:B------:R1:W-:Y:S02]  /*28d30*/  STSM.16.M88.4 [R21+0x400], R8 ;  /* 0x0004000815007844 */ /* 0x0003e40000000200 */
        /* <DEDUP_REMOVED lines=24> */
[----:B------:R-:W-:Y:S02]  /*28ec0*/  MOV R10, R19 ;  /* 0x00000013000a7202 */ /* 0x000fe40000000f00 */
        /* <DEDUP_REMOVED lines=10> */
[----:B-1----:R-:W-:Y:S01]  /*28f70*/  IMAD.MOV.U32 R10, RZ, RZ, R14 ;  /* 0x000000ffff0a7224 */ /* 0x002fe200078e000e */
[----:B------:R-:W-:Y:S02]  /*28f80*/  MOV R11, R15 ;  /* 0x0000000f000b7202 */ /* 0x000fe40000000f00 */
        /* <DEDUP_REMOVED lines=20> */
[----:B------:R-:W1:Y:S01]  /*290d0*/  LDSM.16.MT88.4 R4, [R2+0x12400] ;  /* 0x012400000204783b */ /* 0x000e620000004200 */
[----:B------:R-:W-:-:S05]  /*290e0*/  IADD3 R19, R19, 0x400, R21 ;  /* 0x0000040013137810 */ /* 0x000fca0007ffe015 */
[----:B------:R2:W-:Y:S02]  /*290f0*/  STSM.16.M88.4 [R19], R12 ;  /* 0x0000000c13007844 */ /* 0x0005e40000000200 */
[----:B--2---:R-:W-:Y:S01]  /*29100*/  IMAD.MOV.U32 R15, RZ, RZ, R11 ;  /* 0x000000ffff0f7224 */ /* 0x004fe200078e000b */
[C-C-:B-1----:R-:W-:Y:S02]  /*29110*/  PRMT R8, R4.reuse, 0x6420, R5.reuse ;  /* 0x0000642004087816 */ /* 0x142fe40000000005 */
[----:B------:R-:W-:Y:S02]  /*29120*/  PRMT R9, R4, 0x7531, R5 ;  /* 0x0000753104097816 */ /* 0x000fe40000000005 */
[C-C-:B------:R-:W-:Y:S02]  /*29130*/  PRMT R10, R6.reuse, 0x6420, R7.reuse ;  /* 0x00006420060a7816 */ /* 0x140fe40000000007 */
[----:B------:R-:W-:-:S05]  /*29140*/  PRMT R11, R6, 0x7531, R7 ;  /* 0x00007531060b7816 */ /* 0x000fca0000000007 */
[----:B------:R1:W-:Y:S04]  /*29150*/  STSM.16.M88.4 [R19+0x2000], R8 ;  /* 0x0020000813007844 */ /* 0x0003e80000000200 */
[----:B------:R-:W2:Y:S01]  /*29160*/  LDSM.16.MT88.4 R4, [R0+0x16400] ;  /* 0x016400000004783b */ /* 0x000ea20000004200 */
[----:B-1----:R-:W-:Y:S01]  /*29170*/  IMAD.MOV.U32 R11, RZ, RZ, R15 ;  /* 0x000000ffff0b7224 */ /* 0x002fe200078e000f */
[C-C-:B--2---:R-:W-:Y:S02]  /*29180*/  PRMT R12, R4.reuse, 0x6420, R5.reuse ;  /* 0x00006420040c7816 */ /* 0x144fe40000000005 */
[----:B------:R-:W-:Y:S02]  /*29190*/  PRMT R13, R4, 0x7531, R5 ;  /* 0x00007531040d7816 */ /* 0x000fe40000000005 */
[----:B------:R-:W-:-:S02]  /*291a0*/  PRMT R14, R6, 0x6420, R7 ;  /* 0x00006420060e7816 */ /* 0x000fc40000000007 */
[----:B------:R-:W-:Y:S02]  /*291b0*/  PRMT R15, R6, 0x7531, R7 ;  /* 0x00007531060f7816 */ /* 0x000fe40000000007 */
[----:B------:R-:W1:Y:S04]  /*291c0*/  LDSM.16.MT88.4 R4, [R2+0x16400] ;  /* 0x016400000204783b */ /* 0x000e680000004200 */
[----:B------:R2:W-:Y:S02]  /*291d0*/  STSM.16.M88.4 [R19+0x4000], R12 ;  /* 0x0040000c13007844 */ /* 0x0005e40000000200 */
[----:B--2---:R-:W-:Y:S01]  /*291e0*/  IMAD.MOV.U32 R15, RZ, RZ, R11 ;  /* 0x000000ffff0f7224 */ /* 0x004fe200078e000b */
[C-C-:B-1----:R-:W-:Y:S02]  /*291f0*/  PRMT R8, R4.reuse, 0x6420, R5.reuse ;  /* 0x0000642004087816 */ /* 0x142fe40000000005 */
[----:B------:R-:W-:-:S02]  /*29200*/  PRMT R9, R4, 0x7531, R5 ;  /* 0x0000753104097816 */ /* 0x000fc40000000005 */
[C-C-:B------:R-:W-:Y:S02]  /*29210*/  PRMT R10, R6.reuse, 0x6420, R7.reuse ;  /* 0x00006420060a7816 */ /* 0x140fe40000000007 */
[----:B------:R-:W-:-:S05]  /*29220*/  PRMT R11, R6, 0x7531, R7 ;  /* 0x00007531060b7816 */ /* 0x000fca0000000007 */
[----:B------:R1:W-:Y:S04]  /*29230*/  STSM.16.M88.4 [R19+0x6000], R8 ;  /* 0x0060000813007844 */ /* 0x0003e80000000200 */
[----:B------:R-:W2:Y:S01]  /*29240*/  LDSM.16.MT88.4 R4, [R0+0x13400] ;  /* 0x013400000004783b */ /* 0x000ea20000004200 */
[----:B-1----:R-:W-:Y:S02]  /*29250*/  MOV R11, R15 ;  /* 0x0000000f000b7202 */ /* 0x002fe40000000f00 */
[C-C-:B--2---:R-:W-:Y:S02]  /*29260*/  PRMT R12, R4.reuse, 0x6420, R5.reuse ;  /* 0x00006420040c7816 */ /* 0x144fe40000000005 */
[----:B------:R-:W-:Y:S02]  /*29270*/  PRMT R13, R4, 0x7531, R5 ;  /* 0x00007531040d7816 */ /* 0x000fe40000000005 */
[----:B------:R-:W-:-:S02]  /*29280*/  PRMT R14, R6, 0x6420, R7 ;  /* 0x00006420060e7816 */ /* 0x000fc40000000007 */
[----:B------:R-:W-:Y:S02]  /*29290*/  PRMT R15, R6, 0x7531, R7 ;  /* 0x00007531060f7816 */ /* 0x000fe40000000007 */
[----:B------:R-:W1:Y:S01]  /*292a0*/  LDSM.16.MT88.4 R4, [R2+0x13400] ;  /* 0x013400000204783b */ /* 0x000e620000004200 */
[----:B------:R-:W-:-:S05]  /*292b0*/  IMAD.IADD R19, R11, 0x1, R19 ;  /* 0x000000010b137824 */ /* 0x000fca00078e0213 */
        /* <DEDUP_REMOVED lines=12> */
[----:B------:R2:W-:Y:S01]  /*29380*/  STSM.16.M88.4 [R19+0x4000], R12 ;  /* 0x0040000c13007844 */ /* 0x0005e20000000200 */
[C-C-:B-1----:R-:W-:Y:S02]  /*29390*/  PRMT R8, R4.reuse, 0x6420, R5.reuse ;  /* 0x0000642004087816 */ /* 0x142fe40000000005 */
        /* <DEDUP_REMOVED lines=12> */
.L_x_635:
[----:B------:R-:W3:Y:S01]  /*29460*/  S2R R0, SR_TID.X ;  /* 0x0000000000007919 */ /* 0x000ee20000002100 */
[----:B-1----:R1:W-:Y:S01]  /*29470*/  SYNCS.ARRIVE.TRANS64.A1T0 RZ, [R20+URZ+0x38850], RZ ;  /* 0x038850ff14ff79a7 */ /* 0x0023e2000810003f */
[----:B---3--:R-:W-:Y:S02]  /*29480*/  LOP3.LUT R2, R0, 0x7f, RZ, 0xc0, !PT ;  /* 0x0000007f00027812 */ /* 0x008fe400078ec0ff */
[----:B------:R-:W3:Y:S01]  /*29490*/  LDL R0, [R1+0x2c] ;  /* 0x00002c0001007983 */ /* 0x000ee20000100800 */
[----:B------:R-:W-:Y:S01]  /*294a0*/  BAR.SYNC.DEFER_BLOCKING 0x2, 0x80 ;  /* 0x0082000000007b1d */ /* 0x000fe20000010000 */
[----:B------:R-:W-:-:S05]  /*294b0*/  ISETP.NE.AND P0, PT, R2, RZ, PT ;  /* 0x000000ff0200720c */ /* 0x000fca0003f05270 */
[----:B------:R4:W5:Y:S08]  /*294c0*/  LDL R2, [R1+0x1c] ;  /* 0x00001c0001027983 */ /* 0x0009700000100800 */
[----:B-1----:R-:W-:-:S05]  /*294d0*/  @!P0 VIADD R20, R20, 0x38880 ;  /* 0x0003888014148836 */ /* 0x002fca0000000000 */
[----:B------:R-:W-:-:S04]  /*294e0*/  @!P0 PRMT R20, RZ, 0x654, R20 ;  /* 0x00000654ff148816 */ /* 0x000fc80000000014 */
[----:B------:R4:W-:Y:S01]  /*294f0*/  @!P0 SYNCS.ARRIVE.TRANS64.RED.A1T0 RZ, [R20+URZ], RZ ;  /* 0x000000ff14ff89a7 */ /* 0x0009e2000810043f */
[C---:B---3--:R-:W-:Y:S01]  /*29500*/  ISETP.GT.AND P0, PT, R3.reuse, R0, PT ;  /* 0x000000000300720c */ /* 0x048fe20003f04270 */
[----:B------:R-:W-:Y:S01]  /*29510*/  VIADD R3, R3, 0xffffffff ;  /* 0xffffffff03037836 */ /* 0x000fe20000000000 */
[----:B------:R4:W5:Y:S11]  /*29520*/  LDL R0, [R1+0x14] ;  /* 0x0000140001007983 */ /* 0x0009760000100800 */
[----:B----4-:R-:W-:Y:S05]  /*29530*/  @P0 BRA `(.L_x_636) ;  /* 0xffffffec00340947 */ /* 0x010fea000383ffff */
.L_x_614:
[----:B------:R-:W4:Y:S01]  /*29540*/  S2R R4, SR_TID.X ;  /* 0x0000000000047919 */ /* 0x000f220000002100 */
[----:B------:R-:W-:Y:S01]  /*29550*/  BSSY B0, `(.L_x_637) ;  /* 0x0000011000007945 */ /* 0x000fe20003800000 */
[----:B----4-:R-:W-:-:S04]  /*29560*/  LOP3.LUT R4, R4, 0x7f, RZ, 0xc0, !PT ;  /* 0x0000007f04047812 */ /* 0x010fc800078ec0ff */
[----:B------:R-:W-:-:S13]  /*29570*/  ISETP.NE.AND P0, PT, R4, RZ, PT ;  /* 0x000000ff0400720c */ /* 0x000fda0003f05270 */
[----:B------:R-:W-:Y:S05]  /*29580*/  @P0 BRA `(.L_x_638) ;  /* 0x0000000000340947 */ /* 0x000fea0003800000 */
[----:B-----5:R-:W4:Y:S01]  /*29590*/  S2R R2, SR_LANEID ;  /* 0x0000000000027919 */ /* 0x020f220000000000 */
[----:B------:R-:W-:Y:S01]  /*295a0*/  VOTEU.ANY UR4, UPT, PT ;  /* 0x0000000000047886 */ /* 0x000fe200038e0100 */
[----:B-1----:R-:W1:Y:S01]  /*295b0*/  LDC.64 R4, c[0x0][0xc60] ;  /* 0x00031800ff047b82 */ /* 0x002e620000000a00 */
[----:B---3--:R-:W4:Y:S02]  /*295c0*/  FLO.U32 R0, UR4 ;  /* 0x0000000400007d00 */ /* 0x008f2400080e0000 */
[----:B----4-:R-:W-:-:S06]  /*295d0*/  ISETP.EQ.U32.AND P1, PT, R0, R2, PT ;  /* 0x000000020000720c */ /* 0x010fcc0003f22070 */
[----:B------:R-:W1:Y:S07]  /*295e0*/  POPC R2, UR4 ;  /* 0x0000000400027d09 */ /* 0x000e6e0008000000 */
[----:B-1----:R-:W3:Y:S04]  /*295f0*/  @P1 ATOMG.E.ADD.STRONG.GPU PT, R2, desc[UR42][R4.64], R2 ;  /* 0x00000002040219a8 */ /* 0x002ee800081ee1ea */
[----:B---3--:R1:W3:Y:S02]  /*29600*/  SHFL.IDX PT, R2, R2, R0, 0x1f ;  /* 0x00001f0002027589 */ /* 0x0082e400000e0000 */
[----:B-1----:R-:W1:Y:S02]  /*29610*/  S2R R0, SR_LTMASK ;  /* 0x0000000000007919 */ /* 0x002e640000003900 */
[----:B-1----:R-:W-:-:S06]  /*29620*/  LOP3.LUT R0, R0, UR4, RZ, 0xc0, !PT ;  /* 0x0000000400007c12 */ /* 0x002fcc000f8ec0ff */
[----:B------:R-:W3:Y:S02]  /*29630*/  POPC R0, R0 ;  /* 0x0000000000007309 */ /* 0x000ee40000000000 */
[----:B---3--:R-:W-:-:S05]  /*29640*/  IADD3 R0, R2, UR38, R0 ;  /* 0x0000002602007c10 */ /* 0x008fca000fffe000 */
[----:B------:R4:W-:Y:S02]  /*29650*/  STL [R1], R0 ;  /* 0x0000000001007387 */ /* 0x0009e40000100800 */
.L_x_638:
[----:B------:R-:W-:Y:S05]  /*29660*/  BSYNC B0 ;  /* 0x0000000000007941 */ /* 0x000fea0003800000 */
.L_x_637:
[----:B------:R-:W-:-:S06]  /*29670*/  UISETP.NE.AND UP0, UPT, UR36, 0x3, UPT ;  /* 0x000000032400788c */ /* 0x000fcc000bf05270 */
[----:B------:R-:W-:-:S13]  /*29680*/  PLOP3.LUT P1, PT, PT, PT, UP0, 0x80, 0x0 ;  /* 0x000000000000781c */ /* 0x000fda0003f2f008 */
[----:B------:R-:W-:Y:S05]  /*29690*/  @!P1 BRA `(.L_x_639) ;  /* 0x0000000000049947 */ /* 0x000fea0003800000 */
[----:B------:R-:W-:Y:S01]  /*296a0*/  BPT.TRAP 0x1 ;  /* 0x000000040000795c */ /* 0x000fe20000300000 */
.L_x_639:
[----:B------:R-:W2:Y:S04]  /*296b0*/  LDL R3, [R1+0x1c] ;  /* 0x00001c0001037983 */ /* 0x000ea80000100800 */
[----:B-----5:R-:W2:Y:S01]  /*296c0*/  LDL R2, [R1+0x14] ;  /* 0x0000140001027983 */ /* 0x020ea20000100800 */
[----:B---34-:R-:W-:Y:S01]  /*296d0*/  MOV R0, UR39 ;  /* 0x0000002700007c02 */ /* 0x018fe20008000f00 */
[----:B------:R-:W-:Y:S03]  /*296e0*/  BSSY B0, `(.L_x_640) ;  /* 0x0000007000007945 */ /* 0x000fe60003800000 */
[----:B------:R-:W-:Y:S02]  /*296f0*/  ISETP.NE.AND P2, PT, R0, 0x3, PT ;  /* 0x000000030000780c */ /* 0x000fe40003f45270 */
[----:B--2---:R-:W-:-:S04]  /*29700*/  LOP3.LUT R0, R3, 0x1, RZ, 0x3c, !PT ;  /* 0x0000000103007812 */ /* 0x004fc800078e3cff */
[----:B------:R-:W-:Y:S01]  /*29710*/  SHF.L.U32 R0, R0, 0x1f, RZ ;  /* 0x0000001f00007819 */ /* 0x000fe200000006ff */
[----:B------:R-:W-:-:S04]  /*29720*/  IMAD R17, R2, 0x8, R18 ;  /* 0x0000000802117824 */ /* 0x000fc800078e0212 */
[----:B------:R-:W2:Y:S02]  /*29730*/  SYNCS.PHASECHK.TRANS64.TRYWAIT P1, [R17+URZ+0x38870], R0 ;  /* 0x03887000110075a7 */ /* 0x000ea4000802017f */
[----:B--2---:R-:W-:Y:S05]  /*29740*/  @!P1 BRA `(.L_x_641) ;  /* 0x0000007800809947 */ /* 0x004fea0003800000 */
.L_x_898:
[----:B------:R-:W-:Y:S05]  /*29750*/  BSYNC B0 ;  /* 0x0000000000007941 */ /* 0x000fea0003800000 */
.L_x_640:
[----:B------:R-:W-:Y:S05]  /*29760*/  @!P2 BRA `(.L_x_642) ;  /* 0x000000000004a947 */ /* 0x000fea0003800000 */
[----:B------:R-:W-:Y:S01]  /*29770*/  BPT.TRAP 0x1 ;  /* 0x000000040000795c */ /* 0x000fe20000300000 */
.L_x_642:
[----:B--2---:R-:W2:Y:S02]  /*29780*/  LDL R0, [R1+0x1c] ;  /* 0x00001c0001007983 */ /* 0x004ea40000100800 */
[----:B--2---:R-:W-:-:S04]  /*29790*/  SHF.L.U32 R0, R0, 0x1f, RZ ;  /* 0x0000001f00007819 */ /* 0x004fc800000006ff */
[----:B------:R-:W2:Y:S02]  /*297a0*/  SYNCS.PHASECHK.TRANS64.TRYWAIT P1, [R17+URZ+0x38860], R0 ;  /* 0x03886000110075a7 */ /* 0x000ea4000802017f */
[----:B--2---:R-:W-:Y:S05]  /*297b0*/  @!P1 BRA `(.L_x_643) ;  /* 0x0000007800789947 */ /* 0x004fea0003800000 */
.L_x_899:
[----:B------:R-:W3:Y:S04]  /*297c0*/  LDL R19, [R1+0x14] ;  /* 0x0000140001137983 */ /* 0x000ee80000100800 */
[----:B------:R-:W2:Y:S04]  /*297d0*/  LDL R2, [R1+0x3c] ;  /* 0x00003c0001027983 */ /* 0x000ea80000100800 */
[----:B------:R-:W4:Y:S04]  /*297e0*/  LDL R16, [R1+0x28] ;  /* 0x0000280001107983 */ /* 0x000f280000100800 */
[----:B------:R-:W5:Y:S01]  /*297f0*/  LDL R12, [R1+0x38] ;  /* 0x00003800010c7983 */ /* 0x000f620000100800 */
[----:B------:R-:W-:Y:S05]  /*29800*/  WARPSYNC.ALL ;  /* 0x0000000000007948 */ /* 0x000fea0003800000 */
[----:B---3--:R-:W-:-:S05]  /*29810*/  IMAD.SHL.U32 R3, R19, 0x8000, RZ ;  /* 0x0000800013037824 */ /* 0x008fca00078e00ff */
[----:B--2---:R-:W-:-:S05]  /*29820*/  LOP3.LUT R0, R3, R2, RZ, 0xfc, !PT ;  /* 0x0000000203007212 */ /* 0x004fca00078efcff */
[----:B------:R-:W-:-:S05]  /*29830*/  IMAD.IADD R0, R18, 0x1, R0 ;  /* 0x0000000112007824 */ /* 0x000fca00078e0200 */
[----:B-1----:R-:W1:Y:S01]  /*29840*/  LDSM.16.MT88.4 R4, [R0+0x10400] ;  /* 0x010400000004783b */ /* 0x002e620000004200 */
[----:B----4-:R-:W-:Y:S02]  /*29850*/  IADD3 R2, R16, R0, RZ ;  /* 0x0000000010027210 */ /* 0x010fe40007ffe0ff */
[----:B-----5:R-:W-:Y:S02]  /*29860*/  LOP3.LUT R3, R3, R12, RZ, 0xfc, !PT ;  /* 0x0000000c03037212 */ /* 0x020fe400078efcff */
[C-C-:B-1----:R-:W-:Y:S02]  /*29870*/  PRMT R8, R4.reuse, 0x6420, R5.reuse ;  /* 0x0000642004087816 */ /* 0x142fe40000000005 */
[----:B------:R-:W-:Y:S02]  /*29880*/  PRMT R9, R4, 0x7531, R5 ;  /* 0x0000753104097816 */ /* 0x000fe40000000005 */
        /* <DEDUP_REMOVED lines=35> */
[----:B------:R-:W-:Y:S02]  /*29ac0*/  MOV R15, R11 ;  /* 0x0000000b000f7202 */ /* 0x000fe40000000f00 */
        /* <DEDUP_REMOVED lines=12> */
[----:B--2---:R-:W-:Y:S01]  /*29b90*/  IMAD.MOV.U32 R14, RZ, RZ, R10 ;  /* 0x000000ffff0e7224 */ /* 0x004fe200078e000a */
[----:B------:R-:W-:-:S02]  /*29ba0*/  MOV R15, R11 ;  /* 0x0000000b000f7202 */ /* 0x000fc40000000f00 */
        /* <DEDUP_REMOVED lines=65> */
.L_x_644:
[----:B--2---:R-:W2:Y:S01]  /*29fc0*/  LDL.LU R3, [R1+0x1c] ;  /* 0x00001c0001037983 */ /* 0x004ea20000300800 */
[----:B-1----:R1:W-:Y:S01]  /*29fd0*/  SYNCS.ARRIVE.TRANS64.A1T0 RZ, [R17+URZ+0x38850], RZ ;  /* 0x038850ff11ff79a7 */ /* 0x0023e2000810003f */
[----:B------:R-:W-:Y:S01]  /*29fe0*/  VIADD R0, R19, 0x1 ;  /* 0x0000000113007836 */ /* 0x000fe20000000000 */
[----:B-1----:R-:W-:-:S04]  /*29ff0*/  @!P0 IADD3 R17, R17, 0x38880, RZ ;  /* 0x0003888011118810 */ /* 0x002fc80007ffe0ff */
[----:B------:R-:W-:Y:S01]  /*2a000*/  @!P0 PRMT R17, RZ, 0x654, R17 ;  /* 0x00000654ff118816 */ /* 0x000fe20000000011 */
[----:B------:R-:W-:Y:S06]  /*2a010*/  BAR.SYNC.DEFER_BLOCKING 0x2, 0x80 ;  /* 0x0082000000007b1d */ /* 0x000fec0000010000 */
[----:B------:R1:W-:Y:S01]  /*2a020*/  @!P0 SYNCS.ARRIVE.TRANS64.RED.A1T0 RZ, [R17+URZ], RZ ;  /* 0x000000ff11ff89a7 */ /* 0x0003e2000810043f */
[----:B------:R-:W-:-:S04]  /*2a030*/  ISETP.NE.AND P0, PT, R0, 0x2, PT ;  /* 0x000000020000780c */ /* 0x000fc80003f05270 */
[----:B------:R-:W-:Y:S02]  /*2a040*/  SEL R2, RZ, 0x1, P0 ;  /* 0x00000001ff027807 */ /* 0x000fe40000000000 */
[----:B------:R-:W-:-:S05]  /*2a050*/  SEL R0, R0, RZ, P0 ;  /* 0x000000ff00007207 */ /* 0x000fca0000000000 */
[----:B------:R1:W-:Y:S01]  /*2a060*/  STL [R1+0x14], R0 ;  /* 0x0000140001007387 */ /* 0x0003e20000100800 */
[----:B--2---:R-:W-:-:S05]  /*2a070*/  LOP3.LUT R3, R3, R2, RZ, 0x3c, !PT ;  /* 0x0000000203037212 */ /* 0x004fca00078e3cff */
[----:B------:R1:W-:Y:S02]  /*2a080*/  STL [R1+0x1c], R3 ;  /* 0x00001c0301007387 */ /* 0x0003e40000100800 */
.L_x_589:
[----:B-12---:R-:W2:Y:S02]  /*2a090*/  LDL R0, [R1+0x10] ;  /* 0x0000100001007983 */ /* 0x006ea40000100800 */
[----:B--2---:R-:W-:-:S13]  /*2a0a0*/  LOP3.LUT P0, RZ, R0, 0x2, RZ, 0xc0, !PT ;  /* 0x0000000200ff7812 */ /* 0x004fda000780c0ff */
[----:B------:R-:W-:Y:S05]  /*2a0b0*/  @!P0 BRA `(.L_x_645) ;  /* 0x00000000002c8947 */ /* 0x000fea0003800000 */
[----:B------:R-:W-:Y:S05]  /*2a0c0*/  WARPSYNC.ALL ;  /* 0x0000000000007948 */ /* 0x000fea0003800000 */
[----:B------:R-:W1:Y:S08]  /*2a0d0*/  S2UR UR5, SR_CgaCtaId ;  /* 0x00000000000579c3 */ /* 0x000e700000008800 */
[----:B------:R-:W-:Y:S06]  /*2a0e0*/  BAR.SYNC.DEFER_BLOCKING 0x5, 0x180 ;  /* 0x0146000000007b1d */ /* 0x000fec0000010000 */
[----:B------:R-:W-:-:S02]  /*2a0f0*/  UMOV UR4, 0x400 ;  /* 0x0000040000047882 */ /* 0x000fc40000000000 */
[----:B-1----:R-:W-:-:S06]  /*2a100*/  ULEA UR4, UR5, UR4, 0x18 ;  /* 0x0000000405047291 */ /* 0x002fcc000f8ec03f */
[----:B------:R-:W-:-:S05]  /*2a110*/  IMAD.U32 R18, RZ, RZ, UR4 ;  /* 0x00000004ff127e24 */ /* 0x000fca000f8e00ff */
[----:B0-----:R-:W0:Y:S04]  /*2a120*/  LDS.128 R4, [R18+0x388d0] ;  /* 0x0388d00012047984 */ /* 0x001e280000000c00 */
[----:B0-----:R1:W-:Y:S04]  /*2a130*/  STL.64 [R1], R4 ;  /* 0x0000000401007387 */ /* 0x0013e80000100a00 */
[----:B------:R1:W-:Y:S01]  /*2a140*/  STL.64 [R1+0x8], R6 ;  /* 0x0000080601007387 */ /* 0x0003e20000100a00 */
[----:B------:R-:W-:Y:S06]  /*2a150*/  BAR.ARV 0x4, 0x180 ;  /* 0x0106000000007b1d */ /* 0x000fec0000002000 */
[----:B------:R-:W-:Y:S05]  /*2a160*/  BRA `(.L_x_646) ;  /* 0x0000000c00287947 */ /* 0x000fea0003800000 */
.L_x_645:
[----:B------:R-:W1:Y:S01]  /*2a170*/  S2R R0, SR_TID.X ;  /* 0x0000000000007919 */ /* 0x000e620000002100 */
[----:B------:R-:W-:Y:S01]  /*2a180*/  UMOV UR4, 0xffffffff ;  /* 0xffffffff00047882 */ /* 0x000fe20000000000 */
[----:B-1----:R-:W-:-:S04]  /*2a190*/  LOP3.LUT R16, R0, 0x1f, RZ, 0xc0, !PT ;  /* 0x0000001f00107812 */ /* 0x002fc800078ec0ff */
[----:B------:R-:W-:Y:S01]  /*2a1a0*/  ISETP.NE.AND P0, PT, R16, 0x1f, PT ;  /* 0x0000001f1000780c */ /* 0x000fe20003f05270 */
[----:B------:R-:W-:-:S12]  /*2a1b0*/  BRA.DIV UR4, `(.L_x_647) ;  /* 0x00000072040c7947 */ /* 0x000fd8000b800000 */
[----:B------:R-:W2:Y:S01]  /*2a1c0*/  LDL.LU R0, [R1] ;  /* 0x0000000001007983 */ /* 0x000ea20000300800 */
[----:B------:R-:W-:-:S03]  /*2a1d0*/  ULDC UR4, c[0x0][0xc3c] ;  /* 0x00030f0000047ab9 */ /* 0x000fc60000000800 */
[----:B------:R-:W0:Y:S01]  /*2a1e0*/  LDL R2, [R1+0xc] ;  /* 0x00000c0001027983 */ /* 0x000e220000100800 */
[----:B--2---:R-:W-:Y:S01]  /*2a1f0*/  MOV R11, R0 ;  /* 0x00000000000b7202 */ /* 0x004fe20000000f00 */
[----:B0-----:R-:W-:-:S05]  /*2a200*/  IMAD.IADD R4, R2, 0x1, R16 ;  /* 0x0000000102047824 */ /* 0x001fca00078e0210 */
[----:B------:R-:W-:-:S13]  /*2a210*/  ISETP.GE.OR P1, PT, R4, UR4, !P0 ;  /* 0x0000000404007c0c */ /* 0x000fda000c726670 */
[----:B------:R-:W0:Y:S08]  /*2a220*/  @!P1 LDC.64 R2, c[0x0][0xc80] ;  /* 0x00032000ff029b82 */ /* 0x000e300000000a00 */
[----:B------:R-:W1:Y:S01]  /*2a230*/  @!P1 LDC.64 R6, c[0x0][0xc78] ;  /* 0x00031e00ff069b82 */ /* 0x000e620000000a00 */
[----:B0-----:R-:W-:-:S05]  /*2a240*/  @!P1 IMAD.WIDE R2, R4, 0x4, R2 ;  /* 0x0000000404029825 */ /* 0x001fca00078e0202 */
[----:B------:R1:W2:Y:S02]  /*2a250*/  @!P1 LDG.E R0, desc[UR42][R2.64] ;  /* 0x0000002a02009981 */ /* 0x0002a4000c1e1900 */
[----:B-1----:R-:W-:-:S06]  /*2a260*/  @!P1 IMAD.WIDE R2, R4, 0x4, R6 ;  /* 0x0000000404029825 */ /* 0x002fcc00078e0206 */
[----:B------:R-:W3:Y:S01]  /*2a270*/  @!P1 LDG.E R2, desc[UR42][R2.64] ;  /* 0x0000002a02029981 */ /* 0x000ee2000c1e1900 */
[----:B------:R-:W-:Y:S01]  /*2a280*/  IMAD.MOV.U32 R6, RZ, RZ, RZ ;  /* 0x000000ffff067224 */ /* 0x000fe200078e00ff */
[C---:B------:R-:W-:Y:S01]  /*2a290*/  ISETP.GE.U32.AND P2, PT, R16.reuse, 0x2, PT ;  /* 0x000000021000780c */ /* 0x040fe20003f46070 */
[----:B------:R-:W-:Y:S01]  /*2a2a0*/  IMAD.MOV.U32 R4, RZ, RZ, RZ ;  /* 0x000000ffff047224 */ /* 0x000fe200078e00ff */
[C---:B------:R-:W-:Y:S01]  /*2a2b0*/  ISETP.GE.U32.AND P3, PT, R16.reuse, 0x4, PT ;  /* 0x000000041000780c */ /* 0x040fe20003f66070 */
[----:B------:R-:W-:Y:S01]  /*2a2c0*/  SHFL.IDX PT, R5, R11, RZ, 0x1f ;  /* 0x00001fff0b057589 */ /* 0x000fe200000e0000 */
[C---:B------:R-:W-:Y:S01]  /*2a2d0*/  ISETP.GE.U32.AND P4, PT, R16.reuse, 0x8, PT ;  /* 0x000000081000780c */ /* 0x040fe20003f86070 */
[----:B------:R-:W-:Y:S01]  /*2a2e0*/  IMAD.MOV.U32 R8, RZ, RZ, RZ ;  /* 0x000000ffff087224 */ /* 0x000fe200078e00ff */
[----:B------:R-:W-:Y:S01]  /*2a2f0*/  ISETP.GE.U32.AND P5, PT, R16, 0x10, PT ;  /* 0x000000101000780c */ /* 0x000fe20003fa6070 */
[----:B------:R-:W-:Y:S01]  /*2a300*/  SHFL.IDX PT, R10, R11, 0x1, 0x1f ;  /* 0x00201f000b0a7f89 */ /* 0x000fe200000e0000 */
[----:B--2---:R-:W-:Y:S01]  /*2a310*/  @!P1 IMAD.MOV.U32 R4, RZ, RZ, R0 ;  /* 0x000000ffff049224 */ /* 0x004fe200078e0000 */
[----:B---3--:R-:W-:-:S02]  /*2a320*/  @!P1 MOV R6, R2 ;  /* 0x0000000200069202 */ /* 0x008fc40000000f00 */
[----:B------:R-:W-:-:S03]  /*2a330*/  ISETP.NE.AND P1, PT, R16, RZ, PT ;  /* 0x000000ff1000720c */ /* 0x000fc60003f25270 */
[----:B------:R-:W-:-:S05]  /*2a340*/  IMAD R0, R6, R4, RZ ;  /* 0x0000000406007224 */ /* 0x000fca00078e02ff */
        /* <DEDUP_REMOVED lines=15> */
[----:B------:R0:W1:Y:S02]  /*2a440*/  SHFL.IDX PT, R9, R3, 0x1f, 0x1f ;  /* 0x03e01f0003097f89 */ /* 0x00006400000e0000 */
.L_x_909:
[----:B------:R-:W-:Y:S01]  /*2a450*/  ULDC UR4, c[0x0][0xc38] ;  /* 0x00030e0000047ab9 */ /* 0x000fe20000000800 */
[----:B------:R-:W-:Y:S02]  /*2a460*/  IMAD.MOV.U32 R7, RZ, RZ, R3 ;  /* 0x000000ffff077224 */ /* 0x000fe400078e0003 */
[----:B------:R-:W-:-:S04]  /*2a470*/  IMAD.U32 R2, RZ, RZ, UR4 ;  /* 0x00000004ff027e24 */ /* 0x000fc8000f8e00ff */
[----:B-1----:R-:W-:-:S05]  /*2a480*/  IMAD R9, R9, R2, RZ ;  /* 0x0000000209097224 */ /* 0x002fca00078e02ff */
[----:B------:R-:W-:-:S04]  /*2a490*/  IADD3 R0, R10, R9, RZ ;  /* 0x000000090a007210 */ /* 0x000fc80007ffe0ff */
[----:B------:R-:W-:-:S13]  /*2a4a0*/  ISETP.GT.AND P6, PT, R0, R5, PT ;  /* 0x000000050000720c */ /* 0x000fda0003fc4270 */
[----:B------:R-:W-:Y:S05]  /*2a4b0*/  @P6 BRA `(.L_x_648) ;  /* 0x0000000000b06947 */ /* 0x000fea0003800000 */
.L_x_651:
[----:B0-----:R-:W2:Y:S01]  /*2a4c0*/  LDL.LU R3, [R1+0xc] ;  /* 0x00000c0001037983 */ /* 0x001ea20000300800 */
[----:B------:R-:W0:Y:S01]  /*2a4d0*/  LDC R2, c[0x0][0xc3c] ;  /* 0x00030f00ff027b82 */ /* 0x000e220000000800 */
[----:B--2---:R-:W-:-:S05]  /*2a4e0*/  VIADD R3, R3, 0x1f ;  /* 0x0000001f03037836 */ /* 0x004fca0000000000 */
[----:B0-----:R-:W-:-:S13]  /*2a4f0*/  ISETP.GE.AND P6, PT, R3, R2, PT ;  /* 0x000000020300720c */ /* 0x001fda0003fc6270 */
[----:B------:R-:W-:Y:S05]  /*2a500*/  @P6 BRA `(.L_x_649) ;  /* 0x0000000400d86947 */ /* 0x000fea0003800000 */
[----:B------:R-:W0:Y:S01]  /*2a510*/  S2R R4, SR_TID.X ;  /* 0x0000000000047919 */ /* 0x000e220000002100 */
[----:B------:R1:W-:Y:S01]  /*2a520*/  STL [R1+0xc], R3 ;  /* 0x00000c0301007387 */ /* 0x0003e20000100800 */
[----:B0-----:R-:W-:-:S05]  /*2a530*/  LOP3.LUT R4, R4, 0x1f, RZ, 0xc0, !PT ;  /* 0x0000001f04047812 */ /* 0x001fca00078ec0ff */
[----:B------:R-:W-:Y:S01]  /*2a540*/  IMAD.IADD R6, R3, 0x1, R4 ;  /* 0x0000000103067824 */ /* 0x000fe200078e0204 */
[----:B------:R-:W-:-:S04]  /*2a550*/  MOV R4, RZ ;  /* 0x000000ff00047202 */ /* 0x000fc80000000f00 */
[----:B------:R-:W-:-:S13]  /*2a560*/  ISETP.GE.OR P6, PT, R6, R2, !P0 ;  /* 0x000000020600720c */ /* 0x000fda00047c6670 */
[----:B-1----:R-:W0:Y:S02]  /*2a570*/  @!P6 LDC.64 R2, c[0x0][0xc80] ;  /* 0x00032000ff02eb82 */ /* 0x002e240000000a00 */
[----:B0-----:R-:W-:-:S05]  /*2a580*/  @!P6 IMAD.WIDE R2, R6, 0x4, R2 ;  /* 0x000000040602e825 */ /* 0x001fca00078e0202 */
[----:B------:R0:W2:Y:S02]  /*2a590*/  @!P6 LDG.E R4, desc[UR42][R2.64] ;  /* 0x0000002a0204e981 */ /* 0x0000a4000c1e1900 */
[----:B0-----:R-:W0:Y:S02]  /*2a5a0*/  @!P6 LDC.64 R2, c[0x0][0xc78] ;  /* 0x00031e00ff02eb82 */ /* 0x001e240000000a00 */
[----:B0-----:R-:W-:-:S04]  /*2a5b0*/  @!P6 IMAD.WIDE R2, R6, 0x4, R2 ;  /* 0x000000040602e825 */ /* 0x001fc800078e0202 */
[----:B------:R-:W-:-:S06]  /*2a5c0*/  IMAD.MOV.U32 R6, RZ, RZ, RZ ;  /* 0x000000ffff067224 */ /* 0x000fcc00078e00ff */
[----:B------:R-:W2:Y:S01]  /*2a5d0*/  @!P6 LDG.E R6, desc[UR42][R2.64] ;  /* 0x0000002a0206e981 */ /* 0x000ea2000c1e1900 */
[----:B------:R-:W-:Y:S01]  /*2a5e0*/  UMOV UR4, 0xffffffff ;  /* 0xffffffff00047882 */ /* 0x000fe20000000000 */
[----:B--2---:R-:W-:Y:S02]  /*2a5f0*/  IMAD R2, R6, R4, RZ ;  /* 0x0000000406027224 */ /* 0x004fe400078e02ff */
[----:B------:R-:W-:Y:S05]  /*2a600*/  BRA.DIV UR4, `(.L_x_650) ;  /* 0x0000007204587947 */ /* 0x000fea000b800000 */
        /* <DEDUP_REMOVED lines=15> */
[----:B------:R0:W1:Y:S02]  /*2a700*/  SHFL.IDX PT, R9, R3, 0x1f, 0x1f ;  /* 0x03e01f0003097f89 */ /* 0x00006400000e0000 */
.L_x_917:
[----:B------:R-:W-:Y:S02]  /*2a710*/  ULDC UR4, c[0x0][0xc38] ;  /* 0x00030e0000047ab9 */ /* 0x000fe40000000800 */
[----:B------:R-:W-:-:S04]  /*2a720*/  IMAD.U32 R2, RZ, RZ, UR4 ;  /* 0x00000004ff027e24 */ /* 0x000fc8000f8e00ff */
[----:B-1----:R-:W-:-:S05]  /*2a730*/  IMAD R9, R9, R2, RZ ;  /* 0x0000000209097224 */ /* 0x002fca00078e02ff */
[----:B------:R-:W-:-:S04]  /*2a740*/  IADD3 R0, R9, R0, RZ ;  /* 0x0000000009007210 */ /* 0x000fc80007ffe0ff */
[----:B------:R-:W-:-:S13]  /*2a750*/  ISETP.GT.AND P6, PT, R0, R5, PT ;  /* 0x000000050000720c */ /* 0x000fda0003fc4270 */
[----:B------:R-:W-:Y:S05]  /*2a760*/  @!P6 BRA `(.L_x_651) ;  /* 0xfffffffc0054e947 */ /* 0x000fea000383ffff */
[----:B------:R-:W-:-:S07]  /*2a770*/  IMAD.MOV.U32 R7, RZ, RZ, R3 ;  /* 0x000000ffff077224 */ /* 0x000fce00078e0003 */
.L_x_648:
[----:B------:R-:W-:Y:S01]  /*2a780*/  IMAD.IADD R9, R0, 0x1, -R9 ;  /* 0x0000000100097824 */ /* 0x000fe200078e0a09 */
[----:B------:R-:W-:-:S03]  /*2a790*/  UMOV UR4, 0xffffffff ;  /* 0xffffffff00047882 */ /* 0x000fc60000000000 */
[----:B------:R-:W-:-:S05]  /*2a7a0*/  IMAD R0, R7, R2, R9 ;  /* 0x0000000207007224 */ /* 0x000fca00078e0209 */
[----:B------:R-:W-:Y:S01]  /*2a7b0*/  ISETP.GT.AND P6, PT, R0, R5, PT ;  /* 0x000000050000720c */ /* 0x000fe20003fc4270 */
[----:B------:R-:W-:-:S12]  /*2a7c0*/  BRA.DIV UR4, `(.L_x_652) ;  /* 0x0000007204c07947 */ /* 0x000fd8000b800000 */
[----:B0-----:R-:W-:-:S04]  /*2a7d0*/  VOTE.ANY R3, PT, !P6 ;  /* 0x0000000000037806 */ /* 0x001fc800070e0100 */
[----:B------:R-:W0:Y:S02]  /*2a7e0*/  POPC R0, R3 ;  /* 0x0000000300007309 */ /* 0x000e240000000000 */
[----:B0-----:R0:W1:Y:S04]  /*2a7f0*/  SHFL.IDX PT, R4, R4, R0, 0x1f ;  /* 0x00001f0004047589 */ /* 0x00106800000e0000 */
[----:B------:R0:W2:Y:S02]  /*2a800*/  SHFL.IDX PT, R6, R6, R0, 0x1f ;  /* 0x00001f0006067589 */ /* 0x0000a400000e0000 */
.L_x_922:
[----:B------:R-:W-:-:S13]  /*2a810*/  ISETP.NE.AND P0, PT, R3, RZ, PT ;  /* 0x000000ff0300720c */ /* 0x000fda0003f05270 */
[----:B------:R-:W-:Y:S05]  /*2a820*/  @!P0 BRA `(.L_x_653) ;  /* 0x0000000000148947 */ /* 0x000fea0003800000 */
[----:B------:R-:W-:Y:S01]  /*2a830*/  UMOV UR4, 0xffffffff ;  /* 0xffffffff00047882 */ /* 0x000fe20000000000 */
[----:B------:R-:W-:Y:S02]  /*2a840*/  VIADD R12, R0, 0xffffffff ;  /* 0xffffffff000c7836 */ /* 0x000fe40000000000 */
[----:B------:R-:W-:Y:S05]  /*2a850*/  BRA.DIV UR4, `(.L_x_654) ;  /* 0x0000007204f87947 */ /* 0x000fea000b800000 */
[----:B------:R3:W4:Y:S02]  /*2a860*/  SHFL.IDX PT, R7, R7, R12, 0x1f ;  /* 0x00001f0c07077589 */ /* 0x00072400000e0000 */
.L_x_925:
[----:B----4-:R-:W-:-:S07]  /*2a870*/  MOV R8, R7 ;  /* 0x0000000700087202 */ /* 0x010fce0000000f00 */
.L_x_653:
[----:B------:R-:W4:Y:S01]  /*2a880*/  LDL.LU R10, [R1+0xc] ;  /* 0x00000c00010a7983 */ /* 0x000f220000300800 */
[----:B-1----:R-:W-:Y:S01]  /*2a890*/  IABS R7, R4 ;  /* 0x0000000400077213 */ /* 0x002fe20000000000 */
[----:B------:R-:W-:-:S03]  /*2a8a0*/  IMAD R8, R8, R2, R9 ;  /* 0x0000000208087224 */ /* 0x000fc600078e0209 */
[----:B------:R-:W1:Y:S02]  /*2a8b0*/  I2F.RP R2, R7 ;  /* 0x0000000700027306 */ /* 0x000e640000209400 */
[----:B------:R5:W-:Y:S02]  /*2a8c0*/  STL [R1], R8 ;  /* 0x0000000801007387 */ /* 0x000be40000100800 */
[----:B-----5:R-:W-:-:S04]  /*2a8d0*/  IADD3 R8, R5, -R8, RZ ;  /* 0x8000000805087210 */ /* 0x020fc80007ffe0ff */
[----:B-1----:R-:W1:Y:S02]  /*2a8e0*/  MUFU.RCP R2, R2 ;  /* 0x0000000200027308 */ /* 0x002e640000001000 */
[----:B-1----:R-:W-:-:S06]  /*2a8f0*/  VIADD R2, R2, 0xffffffe ;  /* 0x0ffffffe02027836 */ /* 0x002fcc0000000000 */
[----:B------:R-:W1:Y:S02]  /*2a900*/  F2I.FTZ.U32.TRUNC.NTZ R3, R2 ;  /* 0x0000000200037305 */ /* 0x000e64000021f000 */
[----:B-1----:R-:W-:-:S04]  /*2a910*/  IMAD.MOV R2, RZ, RZ, -R3 ;  /* 0x000000ffff027224 */ /* 0x002fc800078e0a03 */
[----:B------:R-:W-:Y:S02]  /*2a920*/  IMAD R9, R2, R7, RZ ;  /* 0x0000000702097224 */ /* 0x000fe400078e02ff */
[----:B------:R-:W-:-:S04]  /*2a930*/  IMAD.MOV.U32 R2, RZ, RZ, RZ ;  /* 0x000000ffff027224 */ /* 0x000fc800078e00ff */
[----:B------:R-:W-:Y:S01]  /*2a940*/  IMAD.HI.U32 R9, R3, R9, R2 ;  /* 0x0000000903097227 */ /* 0x000fe200078e0002 */
[----:B------:R-:W-:Y:S02]  /*2a950*/  IABS R3, R4 ;  /* 0x0000000400037213 */ /* 0x000fe40000000000 */
[----:B------:R-:W-:-:S03]  /*2a960*/  IABS R2, R8 ;  /* 0x0000000800027213 */ /* 0x000fc60000000000 */
[----:B------:R-:W-:Y:S02]  /*2a970*/  IMAD.MOV R3, RZ, RZ, -R3 ;  /* 0x000000ffff037224 */ /* 0x000fe400078e0a03 */
[----:B------:R-:W-:-:S04]  /*2a980*/  IMAD.HI.U32 R5, R9, R2, RZ ;  /* 0x0000000209057227 */ /* 0x000fc800078e00ff */
[----:B------:R-:W-:-:S05]  /*2a990*/  IMAD R2, R5, R3, R2 ;  /* 0x0000000305027224 */ /* 0x000fca00078e0202 */
[----:B------:R-:W-:-:S13]  /*2a9a0*/  ISETP.GT.U32.AND P1, PT, R7, R2, PT ;  /* 0x000000020700720c */ /* 0x000fda0003f24070 */
[----:B------:R-:W-:Y:S02]  /*2a9b0*/  @!P1 IMAD.IADD R2, R2, 0x1, -R7 ;  /* 0x0000000102029824 */ /* 0x000fe400078e0a07 */
[----:B------:R-:W-:Y:S01]  /*2a9c0*/  @!P1 VIADD R5, R5, 0x1 ;  /* 0x0000000105059836 */ /* 0x000fe20000000000 */
[----:B------:R-:W-:Y:S02]  /*2a9d0*/  ISETP.NE.AND P1, PT, R4, RZ, PT ;  /* 0x000000ff0400720c */ /* 0x000fe40003f25270 */
[----:B------:R-:W-:Y:S02]  /*2a9e0*/  ISETP.GE.U32.AND P0, PT, R2, R7, PT ;  /* 0x000000070200720c */ /* 0x000fe40003f06070 */
[----:B--2---:R-:W-:-:S04]  /*2a9f0*/  IABS R7, R6 ;  /* 0x0000000600077213 */ /* 0x004fc80000000000 */
[----:B------:R-:W1:Y:S07]  /*2aa00*/  I2F.RP R2, R7 ;  /* 0x0000000700027306 */ /* 0x000e6e0000209400 */
[----:B------:R-:W-:Y:S01]  /*2aa10*/  @P0 VIADD R5, R5, 0x1 ;  /* 0x0000000105050836 */ /* 0x000fe20000000000 */
[----:B-1----:R-:W1:Y:S02]  /*2aa20*/  MUFU.RCP R2, R2 ;  /* 0x0000000200027308 */ /* 0x002e640000001000 */
[----:B-1----:R-:W-:-:S06]  /*2aa30*/  VIADD R2, R2, 0xffffffe ;  /* 0x0ffffffe02027836 */ /* 0x002fcc0000000000 */
[----:B------:R-:W1:Y:S02]  /*2aa40*/  F2I.FTZ.U32.TRUNC.NTZ R3, R2 ;  /* 0x0000000200037305 */ /* 0x000e64000021f000 */
[----:B-1----:R-:W-:-:S05]  /*2aa50*/  IADD3 R2, RZ, -R3, RZ ;  /* 0x80000003ff027210 */ /* 0x002fca0007ffe0ff */
[----:B------:R-:W-:Y:S02]  /*2aa60*/  IMAD R9, R2, R7, RZ ;  /* 0x0000000702097224 */ /* 0x000fe400078e02ff */
[----:B------:R-:W-:-:S04]  /*2aa70*/  IMAD.MOV.U32 R2, RZ, RZ, RZ ;  /* 0x000000ffff027224 */ /* 0x000fc800078e00ff */
[----:B------:R-:W-:Y:S01]  /*2aa80*/  IMAD.HI.U32 R2, R3, R9, R2 ;  /* 0x0000000903027227 */ /* 0x000fe200078e0002 */
[----:B------:R-:W-:Y:S02]  /*2aa90*/  LOP3.LUT R3, R8, R4, RZ, 0x3c, !PT ;  /* 0x0000000408037212 */ /* 0x000fe400078e3cff */
[----:B------:R-:W-:Y:S02]  /*2aaa0*/  IABS R9, R6 ;  /* 0x0000000600097213 */ /* 0x000fe40000000000 */
[----:B------:R-:W-:-:S03]  /*2aab0*/  ISETP.GE.AND P2, PT, R3, RZ, PT ;  /* 0x000000ff0300720c */ /* 0x000fc60003f46270 */
[----:B------:R-:W-:-:S10]  /*2aac0*/  IMAD.MOV R9, RZ, RZ, -R9 ;  /* 0x000000ffff097224 */ /* 0x000fd400078e0a09 */
[----:B------:R-:W-:Y:S02]  /*2aad0*/  @!P2 IADD3 R5, -R5, RZ, RZ ;  /* 0x000000ff0505a210 */ /* 0x000fe40007ffe1ff */
        /* <DEDUP_REMOVED lines=13> */
[----:B------:R-:W-:-:S06]  /*2abb0*/  @P0 IADD3 R2, R2, 0x1, RZ ;  /* 0x0000000102020810 */ /* 0x000fcc0007ffe0ff */
[----:B------:R-:W-:Y:S01]  /*2abc0*/  @!P2 IMAD.MOV R2, RZ, RZ, -R2 ;  /* 0x000000ffff02a224 */ /* 0x000fe200078e0a02 */
[----:B------:R-:W-:-:S05]  /*2abd0*/  @!P1 LOP3.LUT R2, RZ, R6, RZ, 0x33, !PT ;  /* 0x00000006ff029212 */ /* 0x000fca00078e33ff */
[--C-:B------:R-:W-:Y:S02]  /*2abe0*/  IMAD.MOV R3, RZ, RZ, -R2.reuse ;  /* 0x000000ffff037224 */ /* 0x100fe400078e0a02 */
[C---:B------:R-:W-:Y:S02]  /*2abf0*/  IMAD R2, R6.reuse, 0x1000000, R2 ;  /* 0x0100000006027824 */ /* 0x040fe400078e0202 */
[----:B------:R-:W-:Y:S01]  /*2ac00*/  IMAD R3, R6, R3, R5 ;  /* 0x0000000306037224 */ /* 0x000fe200078e0205 */
[----:B----4-:R-:W-:-:S03]  /*2ac10*/  IADD3 R10, R0, R10, RZ ;  /* 0x0000000a000a7210 */ /* 0x010fc60007ffe0ff */
[----:B0-----:R-:W-:-:S05]  /*2ac20*/  IMAD R0, R3, 0x10000, R2 ;  /* 0x0001000003007824 */ /* 0x001fca00078e0202 */
[----:B------:R1:W-:Y:S04]  /*2ac30*/  STL [R1+0x8], R0 ;  /* 0x0000080001007387 */ /* 0x0003e80000100800 */
[----:B------:R1:W-:Y:S04]  /*2ac40*/  STL [R1+0xc], R10 ;  /* 0x00000c0a01007387 */ /* 0x0003e80000100800 */
[----:B------:R1:W-:Y:S01]  /*2ac50*/  STL [R1+0x4], R4 ;  /* 0x0000040401007387 */ /* 0x0003e20000100800 */
[----:B------:R-:W-:Y:S05]  /*2ac60*/  BRA `(.L_x_655) ;  /* 0x0000000000287947 */ /* 0x000fea0003800000 */
.L_x_649:
[----:B------:R-:W-:Y:S01]  /*2ac70*/  UMOV UR4, URZ ;  /* 0x0000003f00047c82 */ /* 0x000fe20008000000 */
[----:B------:R-:W-:Y:S01]  /*2ac80*/  ULDC UR6, c[0x0][0xc3c] ;  /* 0x00030f0000067ab9 */ /* 0x000fe20000000800 */
[----:B------:R-:W-:Y:S01]  /*2ac90*/  UMOV UR5, URZ ;  /* 0x0000003f00057c82 */ /* 0x000fe20008000000 */
[----:B------:R-:W-:Y:S01]  /*2aca0*/  IMAD.U32 R3, RZ, RZ, UR4 ;  /* 0x00000004ff037e24 */ /* 0x000fe2000f8e00ff */
[----:B------:R-:W-:Y:S01]  /*2acb0*/  MOV R2, UR5 ;  /* 0x0000000500027c02 */ /* 0x000fe20008000f00 */
[----:B------:R-:W-:Y:S01]  /*2acc0*/  IMAD.U32 R0, RZ, RZ, UR6 ;  /* 0x00000006ff007e24 */ /* 0x000fe2000f8e00ff */
[----:B------:R0:W-:Y:S04]  /*2acd0*/  STL [R1], R5 ;  /* 0x0000000501007387 */ /* 0x0001e80000100800 */
[----:B------:R0:W-:Y:S04]  /*2ace0*/  STL [R1+0x4], R3 ;  /* 0x0000040301007387 */ /* 0x0001e80000100800 */
[----:B------:R0:W-:Y:S04]  /*2acf0*/  STL [R1+0xc], R0 ;  /* 0x00000c0001007387 */ /* 0x0001e80000100800 */
[----:B------:R0:W-:Y:S02]  /*2ad00*/  STL [R1+0x8], R2 ;  /* 0x0000080201007387 */ /* 0x0001e40000100800 */
.L_x_655:
[----:B0-----:R-:W2:Y:S04]  /*2ad10*/  LDL R2, [R1+0xc] ;  /* 0x00000c0001027983 */ /* 0x001ea80000100800 */
[----:B------:R-:W4:Y:S04]  /*2ad20*/  LDL R3, [R1+0x8] ;  /* 0x0000080001037983 */ /* 0x000f280000100800 */
[----:B-1----:R-:W5:Y:S04]  /*2ad30*/  LDL R4, [R1] ;  /* 0x0000000001047983 */ /* 0x002f680000100800 */
[----:B------:R-:W5:Y:S01]  /*2ad40*/  LDL R5, [R1+0x4] ;  /* 0x0000040001057983 */ /* 0x000f620000100800 */
[----:B------:R-:W0:Y:S01]  /*2ad50*/  S2R R0, SR_TID.X ;  /* 0x0000000000007919 */ /* 0x000e220000002100 */
[----:B------:R-:W-:Y:S05]  /*2ad60*/  WARPSYNC.ALL ;  /* 0x0000000000007948 */ /* 0x000fea0003800000 */
[----:B0-----:R-:W-:Y:S01]  /*2ad70*/  LOP3.LUT R0, R0, 0x1f, RZ, 0xc0, !PT ;  /* 0x0000001f00007812 */ /* 0x001fe200078ec0ff */
[----:B------:R-:W-:Y:S03]  /*2ad80*/  BAR.SYNC.DEFER_BLOCKING 0x4, 0x180 ;  /* 0x0106000000007b1d */ /* 0x000fe60000010000 */
[----:B------:R-:W-:-:S13]  /*2ad90*/  ISETP.NE.AND P0, PT, R0, RZ, PT ;  /* 0x000000ff0000720c */ /* 0x000fda0003f05270 */
[----:B------:R-:W0:Y:S01]  /*2ada0*/  @!P0 S2R R0, SR_CgaCtaId ;  /* 0x0000000000008919 */ /* 0x000e220000008800 */
[----:B--2---:R-:W-:Y:S01]  /*2adb0*/  IMAD.MOV.U32 R7, RZ, RZ, R2 ;  /* 0x000000ffff077224 */ /* 0x004fe200078e0002 */
[----:B------:R-:W-:Y:S01]  /*2adc0*/  @!P0 MOV R2, 0x400 ;  /* 0x0000040000028802 */ /* 0x000fe20000000f00 */
[----:B----4-:R-:W-:-:S03]  /*2add0*/  IMAD.MOV.U32 R6, RZ, RZ, R3 ;  /* 0x000000ffff067224 */ /* 0x010fc600078e0003 */
[----:B0-----:R-:W-:-:S05]  /*2ade0*/  @!P0 LEA R18, R0, R2, 0x18 ;  /* 0x0000000200128211 */ /* 0x001fca00078ec0ff */
[----:B-----5:R0:W-:Y:S01]  /*2adf0*/  @!P0 STS.128 [R18+0x388d0], R4 ;  /* 0x0388d00412008388 */ /* 0x0201e20000000c00 */
[----:B------:R-:W-:Y:S06]  /*2ae00*/  BAR.ARV 0x5, 0x180 ;  /* 0x0146000000007b1d */ /* 0x000fec0000002000 */
.L_x_646:
[----:B------:R-:W2:Y:S01]  /*2ae10*/  LDL R0, [R1+0xc] ;  /* 0x00000c0001007983 */ /* 0x000ea20000100800 */
[----:B------:R-:W-:Y:S02]  /*2ae20*/  ULDC UR4, c[0x0][0xc3c] ;  /* 0x00030f0000047ab9 */ /* 0x000fe40000000800 */
[----:B--2---:R-:W-:-:S13]  /*2ae30*/  ISETP.GE.AND P0, PT, R0, UR4, PT ;  /* 0x0000000400007c0c */ /* 0x004fda000bf06270 */
[----:B------:R-:W-:Y:S05]  /*2ae40*/  @!P0 BRA `(.L_x_656) ;  /* 0xffffff9800b88947 */ /* 0x000fea000383ffff */
[----:B------:R-:W-:Y:S05]  /*2ae50*/  BSYNC B7 ;  /* 0x0000000000077941 */ /* 0x000fea0003800000 */
.L_x_544:
[----:B---3--:R-:W2:Y:S01]  /*2ae60*/  LDL.LU R0, [R1+0x64] ;  /* 0x0000640001007983 */ /* 0x008ea20000300800 */
[----:B------:R-:W-:Y:S01]  /*2ae70*/  BSSY B0, `(.L_x_657) ;  /* 0x000000b000007945 */ /* 0x000fe20003800000 */
[----:B01----:R-:W0:Y:S01]  /*2ae80*/  S2R R5, SR_CgaCtaId ;  /* 0x0000000000057919 */ /* 0x003e220000008800 */
[----:B--2---:R-:W-:-:S04]  /*2ae90*/  IADD3 R0, R0, 0x1, RZ ;  /* 0x0000000100007810 */ /* 0x004fc80007ffe0ff */
        /* <DEDUP_REMOVED lines=8> */
.L_x_926:
[----:B------:R-:W-:Y:S05]  /*2af20*/  BSYNC B0 ;  /* 0x0000000000007941 */ /* 0x000fea0003800000 */
.L_x_657:
[----:B------:R-:W-:-:S03]  /*2af30*/  UMOV UR4, 0xffffffff ;  /* 0xffffffff00047882 */ /* 0x000fc60000000000 */
[----:B------:R-:W-:Y:S05]  /*2af40*/  BRA.DIV UR4, `(.L_x_659) ;  /* 0x0000006e04787947 */ /* 0x000fea000b800000 */
[----:B------:R-:W1:Y:S02]  /*2af50*/  S2R R2, SR_TID.X ;  /* 0x0000000000027919 */ /* 0x000e640000002100 */
[----:B-1----:R-:W-:-:S04]  /*2af60*/  SHF.R.U32.HI R2, RZ, 0x5, R2 ;  /* 0x00000005ff027819 */ /* 0x002fc80000011602 */
[----:B------:R-:W-:-:S05]  /*2af70*/  LOP3.LUT R2, R2, 0x3, RZ, 0xc0, !PT ;  /* 0x0000000302027812 */ /* 0x000fca00078ec0ff */
[----:B------:R1:W2:Y:S02]  /*2af80*/  SHFL.IDX PT, R14, R2, RZ, 0x1f ;  /* 0x00001fff020e7589 */ /* 0x0002a400000e0000 */
.L_x_929:
[----:B--2---:R-:W-:-:S13]  /*2af90*/  ISETP.NE.AND P0, PT, R14, RZ, PT ;  /* 0x000000ff0e00720c */ /* 0x004fda0003f05270 */
[----:B------:R-:W-:Y:S05]  /*2afa0*/  @P0 BRA `(.L_x_340) ;  /* 0x0000000000b00947 */ /* 0x000fea0003800000 */
[----:B------:R-:W-:-:S03]  /*2afb0*/  UMOV UR4, 0xffffffff ;  /* 0xffffffff00047882 */ /* 0x000fc60000000000 */
[----:B------:R-:W-:Y:S05]  /*2afc0*/  BRA.DIV UR4, `(.L_x_660) ;  /* 0x0000006e048c7947 */ /* 0x000fea000b800000 */
[----:B------:R-:W-:-:S13]  /*2afd0*/  ELECT P6, URZ, PT ;  /* 0x00000000003f782f */ /* 0x000fda00038c0000 */
.L_x_932:
[----:B------:R-:W-:Y:S05]  /*2afe0*/  @!P6 BRA `(.L_x_340) ;  /* 0x0000000000a0e947 */ /* 0x000fea0003800000 */
[----:B------:R-:W-:-:S06]  /*2aff0*/  ULOP3.LUT UR4, UR37, 0x2, URZ, 0xfc, !UPT ;  /* 0x0000000225047892 */ /* 0x000fcc000f8efc3f */
[----:B-1----:R-:W-:-:S05]  /*2b000*/  IMAD.U32 R2, RZ, RZ, UR4 ;  /* 0x00000004ff027e24 */ /* 0x002fca000f8e00ff */
[----:B------:R-:W-:-:S13]  /*2b010*/  ISETP.NE.AND P0, PT, R2, 0x3, PT ;  /* 0x000000030200780c */ /* 0x000fda0003f05270 */
[----:B------:R-:W-:Y:S05]  /*2b020*/  @!P0 BRA `(.L_x_661) ;  /* 0x0000000000048947 */ /* 0x000fea0003800000 */
[----:B------:R-:W-:Y:S01]  /*2b030*/  BPT.TRAP 0x1 ;  /* 0x000000040000795c */ /* 0x000fe20000300000 */
.L_x_661:
[----:B0-----:R-:W2:Y:S04]  /*2b040*/  LDL R3, [R1+0x14] ;  /* 0x0000140001037983 */ /* 0x001ea80000100800 */
[----:B------:R-:W3:Y:S01]  /*2b050*/  LDL.LU R7, [R1+0x1c] ;  /* 0x00001c0001077983 */ /* 0x000ee20000300800 */
[----:B------:R-:W-:-:S05]  /*2b060*/  VIADD R2, R0, 0x38840 ;  /* 0x0003884000027836 */ /* 0x000fca0000000000 */
[C---:B--2---:R-:W-:Y:S01]  /*2b070*/  LEA R6, R3.reuse, R2, 0x3 ;  /* 0x0000000203067211 */ /* 0x044fe200078e18ff */
        /* <DEDUP_REMOVED lines=10> */
.L_x_933:
[----:B------:R-:W1:Y:S02]  /*2b120*/  SYNCS.PHASECHK.TRANS64.TRYWAIT P1, [R7+URZ], R2 ;  /* 0x00000002070075a7 */ /* 0x000e64000802017f */
[----:B-1----:R-:W-:Y:S05]  /*2b130*/  @!P1 BRA `(.L_x_663) ;  /* 0x0000006c00649947 */ /* 0x002fea0003800000 */
.L_x_934:
[----:B------:R-:W-:Y:S05]  /*2b140*/  @!P0 BRA `(.L_x_664) ;  /* 0x0000000000048947 */ /* 0x000fea0003800000 */
[----:B------:R-:W-:Y:S01]  /*2b150*/  BPT.TRAP 0x1 ;  /* 0x000000040000795c */ /* 0x000fe20000300000 */
.L_x_664:
[----:B------:R-:W2:Y:S02]  /*2b160*/  LDL.LU R4, [R1+0x14] ;  /* 0x0000140001047983 */ /* 0x000ea40000300800 */
[----:B--2---:R-:W-:-:S04]  /*2b170*/  IMAD R4, R4, 0x8, R0 ;  /* 0x0000000804047824 */ /* 0x004fc800078e0200 */
[----:B------:R-:W2:Y:S02]  /*2b180*/  SYNCS.PHASECHK.TRANS64.TRYWAIT P1, [R4+URZ+0x38860], R5 ;  /* 0x03886005040075a7 */ /* 0x000ea4000802017f */
[----:B--2---:R-:W-:Y:S05]  /*2b190*/  @!P1 BRA `(.L_x_665) ;  /* 0x0000006c00609947 */ /* 0x004fea0003800000 */
.L_x_935:
[----:B------:R-:W-:Y:S05]  /*2b1a0*/  @!P0 BRA `(.L_x_666) ;  /* 0x0000000000048947 */ /* 0x000fea0003800000 */
[----:B------:R-:W-:Y:S01]  /*2b1b0*/  BPT.TRAP 0x1 ;  /* 0x000000040000795c */ /* 0x000fe20000300000 */
.L_x_666:
[----:B------:R-:W-:-:S04]  /*2b1c0*/  LEA R3, R3, R0, 0x3 ;  /* 0x0000000003037211 */ /* 0x000fc800078e18ff */
[----:B------:R-:W3:Y:S02]  /*2b1d0*/  SYNCS.PHASECHK.TRANS64.TRYWAIT P1, [R3+URZ+0x38860], R2 ;  /* 0x03886002030075a7 */ /* 0x000ee4000802017f */
[----:B---3--:R-:W-:Y:S05]  /*2b1e0*/  @!P1 BRA `(.L_x_667) ;  /* 0x0000006c00609947 */ /* 0x008fea0003800000 */
.L_x_936:
[----:B------:R-:W-:Y:S05]  /*2b1f0*/  @!P0 BRA `(.L_x_668) ;  /* 0x0000000000048947 */ /* 0x000fea0003800000 */
[----:B------:R-:W-:Y:S01]  /*2b200*/  BPT.TRAP 0x1 ;  /* 0x000000040000795c */ /* 0x000fe20000300000 */
.L_x_668:
[----:B------:R-:W4:Y:S02]  /*2b210*/  SYNCS.PHASECHK.TRANS64.TRYWAIT P0, [R4+URZ+0x38880], R5 ;  /* 0x03888005040075a7 */ /* 0x000f24000800017f */
[----:B----4-:R-:W-:Y:S05]  /*2b220*/  @!P0 BRA `(.L_x_669) ;  /* 0x0000006c00648947 */ /* 0x010fea0003800000 */
.L_x_670:
[----:B------:R0:W0:Y:S02]  /*2b230*/  SYNCS.PHASECHK.TRANS64.TRYWAIT P0, [R3+URZ+0x38880], R2 ;  /* 0x03888002030075a7 */ /* 0x000024000800017f */
[----:B0-----:R-:W-:Y:S05]  /*2b240*/  @!P0 NANOSLEEP.SYNCS 0x989680 ;  /* 0x009896800000895d */ /* 0x001fea0003900000 */
[----:B------:R-:W0:Y:S02]  /*2b250*/  @!P0 SYNCS.PHASECHK.TRANS64 P0, [R3+URZ+0x38880], R2 ;  /* 0x03888002030085a7 */ /* 0x000e24000800007f */
[----:B0-----:R-:W-:Y:S05]  /*2b260*/  @!P0 BRA `(.L_x_670) ;  /* 0xfffffffc00f08947 */ /* 0x001fea000383ffff */
.L_x_340:
[----:B------:R-:W-:Y:S05]  /*2b270*/  BSYNC B8 ;  /* 0x0000000000087941 */ /* 0x000fea0003800000 */
.L_x_337:
[----:B------:R-:W-:Y:S05]  /*2b280*/  EXIT ;  /* 0x000000000000794d */ /* 0x000fea0003800000 */
.L_x_364:
[----:B-1----:R1:W2:Y:S02]  /*2b290*/  SYNCS.PHASECHK.TRANS64.TRYWAIT P6, [R112+URZ+0x38890], R127 ;  /* 0x0388907f700075a7 */ /* 0x0022a400080c017f */
[----:B--2---:R-:W-:Y:S05]  /*2b2a0*/  @!P6 NANOSLEEP.SYNCS 0x989680 ;  /* 0x009896800000e95d */ /* 0x004fea0003900000 */
[----:B------:R-:W2:Y:S02]  /*2b2b0*/  @!P6 SYNCS.PHASECHK.TRANS64 P6, [R112+URZ+0x38890], R127 ;  /* 0x0388907f7000e5a7 */ /* 0x000ea400080c007f */
[----:B--2---:R-:W-:Y:S05]  /*2b2c0*/  @!P6 BRA `(.L_x_364) ;  /* 0xfffffffc00f0e947 */ /* 0x004fea000383ffff */
[----:B------:R-:W-:Y:S05]  /*2b2d0*/  BRA `(.L_x_671) ;  /* 0xfffffd88007c7947 */ /* 0x000fea000383ffff */
.L_x_398:
[----:B-1----:R1:W2:Y:S02]  /*2b2e0*/  SYNCS.PHASECHK.TRANS64.TRYWAIT P3, [R112+URZ+0x38890], R127 ;  /* 0x0388907f700075a7 */ /* 0x0022a4000806017f */
[----:B--2---:R-:W-:Y:S05]  /*2b2f0*/  @!P3 NANOSLEEP.SYNCS 0x989680 ;  /* 0x009896800000b95d */ /* 0x004fea0003900000 */
[----:B------:R-:W2:Y:S02]  /*2b300*/  @!P3 SYNCS.PHASECHK.TRANS64 P3, [R112+URZ+0x38890], R127 ;  /* 0x0388907f7000b5a7 */ /* 0x000ea4000806007f */
[----:B--2---:R-:W-:Y:S05]  /*2b310*/  @!P3 BRA `(.L_x_398) ;  /* 0xfffffffc00f0b947 */ /* 0x004fea000383ffff */
[----:B------:R-:W-:Y:S05]  /*2b320*/  BRA `(.L_x_672) ;  /* 0xfffffdcc00087947 */ /* 0x000fea000383ffff */
.L_x_415:
[----:B-1----:R1:W2:Y:S02]  /*2b330*/  SYNCS.PHASECHK.TRANS64.TRYWAIT P2, [R112+URZ+0x38890], R127 ;  /* 0x0388907f700075a7 */ /* 0x0022a4000804017f */
[----:B--2---:R-:W-:Y:S05]  /*2b340*/  @!P2 NANOSLEEP.SYNCS 0x989680 ;  /* 0x009896800000a95d */ /* 0x004fea0003900000 */
[----:B------:R-:W2:Y:S02]  /*2b350*/  @!P2 SYNCS.PHASECHK.TRANS64 P2, [R112+URZ+0x38890], R127 ;  /* 0x0388907f7000a5a7 */ /* 0x000ea4000804007f */
[----:B--2---:R-:W-:Y:S05]  /*2b360*/  @!P2 BRA `(.L_x_415) ;  /* 0xfffffffc00f0a947 */ /* 0x004fea000383ffff */
[----:B------:R-:W-:Y:S05]  /*2b370*/  BRA `(.L_x_673) ;  /* 0xfffffe0c00bc7947 */ /* 0x000fea000383ffff */
.L_x_425:
[----:B--2---:R2:W3:Y:S02]  /*2b380*/  SYNCS.PHASECHK.TRANS64.TRYWAIT P3, [R112+URZ+0x388b0], R127 ;  /* 0x0388b07f700075a7 */ /* 0x0044e4000806017f */
[----:B---3--:R-:W-:Y:S05]  /*2b390*/  @!P3 NANOSLEEP.SYNCS 0x989680 ;  /* 0x009896800000b95d */ /* 0x008fea0003900000 */
[----:B------:R-:W3:Y:S02]  /*2b3a0*/  @!P3 SYNCS.PHASECHK.TRANS64 P3, [R112+URZ+0x388b0], R127 ;  /* 0x0388b07f7000b5a7 */ /* 0x000ee4000806007f */
[----:B---3--:R-:W-:Y:S05]  /*2b3b0*/  @!P3 BRA `(.L_x_425) ;  /* 0xfffffffc00f0b947 */ /* 0x008fea000383ffff */
[----:B------:R-:W-:Y:S05]  /*2b3c0*/  BRA `(.L_x_674) ;  /* 0xfffffe1400207947 */ /* 0x000fea000383ffff */
.L_x_439:
[----:B------:R-:W-:Y:S01]  /*2b3d0*/  BSSY B0, `(.L_x_675) ;  /* 0x0000007000007945 */ /* 0x000fe20003800000 */
[----:B------:R-:W-:Y:S02]  /*2b3e0*/  IMAD.MOV.U32 R12, RZ, RZ, RZ ;  /* 0x000000ffff0c7224 */ /* 0x000fe400078e00ff */
[----:B------:R-:W-:Y:S02]  /*2b3f0*/  IMAD.MOV.U32 R11, RZ, RZ, 0x1f ;  /* 0x0000001fff0b7424 */ /* 0x000fe400078e00ff */
[----:B------:R-:W-:-:S07]  /*2b400*/  IMAD.MOV.U32 R15, RZ, RZ, -0x1 ;  /* 0xffffffffff0f7424 */ /* 0x000fce00078e00ff */
[----:B-----5:R-:W-:Y:S05]  /*2b410*/  WARPSYNC.COLLECTIVE R15, `(.L_x_676) ;  /* 0x000000000f087348 */ /* 0x020fea0003c00000 */
[----:B------:R0:W1:Y:S02]  /*2b420*/  SHFL.IDX P6, R14, R13, R12, R11 ;  /* 0x0000000c0d0e7389 */ /* 0x00006400000c000b */
[----:B01---5:R-:W-:Y:S01]  /*2b430*/  ENDCOLLECTIVE ;  /* 0x000000000000791b */ /* 0x023fe20003800000 */
.L_x_676:
[----:B------:R-:W-:Y:S05]  /*2b440*/  BSYNC B0 ;  /* 0x0000000000007941 */ /* 0x000fea0003800000 */
.L_x_675:
[----:B------:R1:W-:Y:S01]  /*2b450*/  STL [R1+0x30], R14 ;  /* 0x0000300e01007387 */ /* 0x0003e20000100800 */
[----:B------:R-:W-:Y:S05]  /*2b460*/  BRA `(.L_x_677) ;  /* 0xfffffe2000847947 */ /* 0x000fea000383ffff */
.L_x_451:
[----:B------:R-:W-:Y:S01]  /*2b470*/  BSSY B1, `(.L_x_678) ;  /* 0x0000008000017945 */ /* 0x000fe20003800000 */
[----:B------:R-:W-:Y:S01]  /*2b480*/  MOV R13, R24 ;  /* 0x00000018000d7202 */ /* 0x000fe20000000f00 */
[----:B------:R-:W-:Y:S02]  /*2b490*/  IMAD.MOV.U32 R12, RZ, RZ, RZ ;  /* 0x000000ffff0c7224 */ /* 0x000fe400078e00ff */
[----:B------:R-:W-:Y:S02]  /*2b4a0*/  IMAD.MOV.U32 R11, RZ, RZ, 0x181f ;  /* 0x0000181fff0b7424 */ /* 0x000fe400078e00ff */
[----:B------:R-:W-:-:S07]  /*2b4b0*/  IMAD.MOV.U32 R15, RZ, RZ, -0x1 ;  /* 0xffffffffff0f7424 */ /* 0x000fce00078e00ff */
[----:B------:R-:W-:Y:S05]  /*2b4c0*/  WARPSYNC.COLLECTIVE R15, `(.L_x_679) ;  /* 0x000000000f087348 */ /* 0x000fea0003c00000 */
[----:B------:R0:W1:Y:S02]  /*2b4d0*/  SHFL.IDX P6, R14, R13, R12, R11 ;  /* 0x0000000c0d0e7389 */ /* 0x00006400000c000b */
[----:B01----:R-:W-:Y:S01]  /*2b4e0*/  ENDCOLLECTIVE ;  /* 0x000000000000791b */ /* 0x003fe20003800000 */
.L_x_679:
[----:B------:R-:W-:Y:S05]  /*2b4f0*/  BSYNC B1 ;  /* 0x0000000000017941 */ /* 0x000fea0003800000 */
.L_x_678:
[----:B------:R-:W-:Y:S01]  /*2b500*/  IMAD.MOV.U32 R13, RZ, RZ, R26 ;  /* 0x000000ffff0d7224 */ /* 0x000fe200078e001a */
[----:B------:R-:W-:Y:S01]  /*2b510*/  MOV R15, 0xffffffff ;  /* 0xffffffff000f7802 */ /* 0x000fe20000000f00 */
[----:B------:R-:W-:Y:S01]  /*2b520*/  IMAD.MOV.U32 R12, RZ, RZ, RZ ;  /* 0x000000ffff0c7224 */ /* 0x000fe200078e00ff */
[----:B------:R-:W-:Y:S01]  /*2b530*/  MOV R3, R14 ;  /* 0x0000000e00037202 */ /* 0x000fe20000000f00 */
[----:B------:R-:W-:-:S07]  /*2b540*/  IMAD.MOV.U32 R11, RZ, RZ, 0x181f ;  /* 0x0000181fff0b7424 */ /* 0x000fce00078e00ff */
[----:B------:R-:W-:Y:S05]  /*2b550*/  WARPSYNC.COLLECTIVE R15, `(.L_x_680) ;  /* 0x000000000f087348 */ /* 0x000fea0003c00000 */
[----:B------:R0:W1:Y:S02]  /*2b560*/  SHFL.IDX P6, R14, R13, R12, R11 ;  /* 0x0000000c0d0e7389 */ /* 0x00006400000c000b */
[----:B01----:R-:W-:Y:S01]  /*2b570*/  ENDCOLLECTIVE ;  /* 0x000000000000791b */ /* 0x003fe20003800000 */
.L_x_680:
[----:B------:R-:W-:Y:S02]  /*2b580*/  IMAD.MOV.U32 R13, RZ, RZ, R33 ;  /* 0x000000ffff0d7224 */ /* 0x000fe400078e0021 */
[----:B------:R-:W-:-:S07]  /*2b590*/  IMAD.MOV.U32 R26, RZ, RZ, R14 ;  /* 0x000000ffff1a7224 */ /* 0x000fce00078e000e */
[----:B------:R-:W-:Y:S05]  /*2b5a0*/  WARPSYNC.COLLECTIVE R15, `(.L_x_681) ;  /* 0x000000000f087348 */ /* 0x000fea0003c00000 */
[----:B------:R0:W1:Y:S02]  /*2b5b0*/  SHFL.IDX P6, R14, R13, R12, R11 ;  /* 0x0000000c0d0e7389 */ /* 0x00006400000c000b */
[----:B01----:R-:W-:Y:S01]  /*2b5c0*/  ENDCOLLECTIVE ;  /* 0x000000000000791b */ /* 0x003fe20003800000 */
.L_x_681:
[----:B------:R-:W-:Y:S01]  /*2b5d0*/  MOV R13, R30 ;  /* 0x0000001e000d7202 */ /* 0x000fe20000000f00 */
[----:B------:R-:W-:-:S07]  /*2b5e0*/  IMAD.MOV.U32 R27, RZ, RZ, R14 ;  /* 0x000000ffff1b7224 */ /* 0x000fce00078e000e */
[----:B------:R-:W-:Y:S05]  /*2b5f0*/  WARPSYNC.COLLECTIVE R15, `(.L_x_682) ;  /* 0x000000000f087348 */ /* 0x000fea0003c00000 */
[----:B------:R0:W1:Y:S02]  /*2b600*/  SHFL.IDX P6, R14, R13, R12, R11 ;  /* 0x0000000c0d0e7389 */ /* 0x00006400000c000b */
[----:B01----:R-:W-:Y:S01]  /*2b610*/  ENDCOLLECTIVE ;  /* 0x000000000000791b */ /* 0x003fe20003800000 */
.L_x_682:
[----:B------:R-:W-:Y:S01]  /*2b620*/  IMAD.MOV.U32 R20, RZ, RZ, R14 ;  /* 0x000000ffff147224 */ /* 0x000fe200078e000e */
[----:B------:R-:W-:Y:S06]  /*2b630*/  BRA `(.L_x_683) ;  /* 0xfffffe28000c7947 */ /* 0x000fec000383ffff */
.L_x_455:
[----:B0-----:R0:W1:Y:S02]  /*2b640*/  SYNCS.PHASECHK.TRANS64.TRYWAIT P0, [R22+URZ+0x38800], R35 ;  /* 0x03880023160075a7 */ /* 0x001064000800017f */
[----:B-1----:R-:W-:Y:S05]  /*2b650*/  @!P0 NANOSLEEP.SYNCS 0x989680 ;  /* 0x009896800000895d */ /* 0x002fea0003900000 */
[----:B------:R-:W1:Y:S02]  /*2b660*/  @!P0 SYNCS.PHASECHK.TRANS64 P0, [R22+URZ+0x38800], R35 ;  /* 0x03880023160085a7 */ /* 0x000e64000800007f */
[----:B-1----:R-:W-:Y:S05]  /*2b670*/  @!P0 BRA `(.L_x_455) ;  /* 0xfffffffc00f08947 */ /* 0x002fea000383ffff */
[----:B------:R-:W-:Y:S05]  /*2b680*/  BRA `(.L_x_684) ;  /* 0xfffffe2c006c7947 */ /* 0x000fea000383ffff */
.L_x_471:
[----:B------:R-:W-:Y:S01]  /*2b690*/  BSSY B1, `(.L_x_685) ;  /* 0x0000008000017945 */ /* 0x000fe20003800000 */
[----:B------:R-:W-:Y:S01]  /*2b6a0*/  IMAD.MOV.U32 R13, RZ, RZ, R24 ;  /* 0x000000ffff0d7224 */ /* 0x000fe200078e0018 */
[----:B------:R-:W-:Y:S01]  /*2b6b0*/  MOV R11, 0x181f ;  /* 0x0000181f000b7802 */ /* 0x000fe20000000f00 */
[----:B------:R-:W-:Y:S02]  /*2b6c0*/  IMAD.MOV.U32 R12, RZ, RZ, RZ ;  /* 0x000000ffff0c7224 */ /* 0x000fe400078e00ff */
[----:B------:R-:W-:-:S07]  /*2b6d0*/  IMAD.MOV.U32 R15, RZ, RZ, -0x1 ;  /* 0xffffffffff0f7424 */ /* 0x000fce00078e00ff */
[----:B------:R-:W-:Y:S05]  /*2b6e0*/  WARPSYNC.COLLECTIVE R15, `(.L_x_686) ;  /* 0x000000000f087348 */ /* 0x000fea0003c00000 */
[----:B------:R0:W1:Y:S02]  /*2b6f0*/  SHFL.IDX P6, R14, R13, R12, R11 ;  /* 0x0000000c0d0e7389 */ /* 0x00006400000c000b */
[----:B01----:R-:W-:Y:S01]  /*2b700*/  ENDCOLLECTIVE ;  /* 0x000000000000791b */ /* 0x003fe20003800000 */
.L_x_686:
[----:B------:R-:W-:Y:S05]  /*2b710*/  BSYNC B1 ;  /* 0x0000000000017941 */ /* 0x000fea0003800000 */
.L_x_685:
[----:B------:R-:W-:Y:S01]  /*2b720*/  IMAD.MOV.U32 R13, RZ, RZ, R26 ;  /* 0x000000ffff0d7224 */ /* 0x000fe200078e001a */
[----:B------:R-:W-:Y:S01]  /*2b730*/  MOV R12, RZ ;  /* 0x000000ff000c7202 */ /* 0x000fe20000000f00 */
[----:B------:R-:W-:Y:S02]  /*2b740*/  IMAD.MOV.U32 R11, RZ, RZ, 0x181f ;  /* 0x0000181fff0b7424 */ /* 0x000fe400078e00ff */
[----:B------:R-:W-:Y:S02]  /*2b750*/  IMAD.MOV.U32 R15, RZ, RZ, -0x1 ;  /* 0xffffffffff0f7424 */ /* 0x000fe400078e00ff */
[----:B------:R-:W-:-:S07]  /*2b760*/  IMAD.MOV.U32 R3, RZ, RZ, R14 ;  /* 0x000000ffff037224 */ /* 0x000fce00078e000e */
[----:B------:R-:W-:Y:S05]  /*2b770*/  WARPSYNC.COLLECTIVE R15, `(.L_x_687) ;  /* 0x000000000f087348 */ /* 0x000fea0003c00000 */
[----:B------:R0:W1:Y:S02]  /*2b780*/  SHFL.IDX P6, R14, R13, R12, R11 ;  /* 0x0000000c0d0e7389 */ /* 0x00006400000c000b */
[----:B01----:R-:W-:Y:S01]  /*2b790*/  ENDCOLLECTIVE ;  /* 0x000000000000791b */ /* 0x003fe20003800000 */
.L_x_687:
[----:B------:R-:W-:Y:S01]  /*2b7a0*/  MOV R13, R33 ;  /* 0x00000021000d7202 */ /* 0x000fe20000000f00 */
[----:B------:R-:W-:-:S07]  /*2b7b0*/  IMAD.MOV.U32 R27, RZ, RZ, R14 ;  /* 0x000000ffff1b7224 */ /* 0x000fce00078e000e */
[----:B------:R-:W-:Y:S05]  /*2b7c0*/  WARPSYNC.COLLECTIVE R15, `(.L_x_688) ;  /* 0x000000000f087348 */ /* 0x000fea0003c00000 */
[----:B------:R0:W1:Y:S02]  /*2b7d0*/  SHFL.IDX P6, R14, R13, R12, R11 ;  /* 0x0000000c0d0e7389 */ /* 0x00006400000c000b */
[----:B01----:R-:W-:Y:S01]  /*2b7e0*/  ENDCOLLECTIVE ;  /* 0x000000000000791b */ /* 0x003fe20003800000 */
.L_x_688:
[----:B------:R-:W-:Y:S02]  /*2b7f0*/  IMAD.MOV.U32 R13, RZ, RZ, R30 ;  /* 0x000000ffff0d7224 */ /* 0x000fe400078e001e */
[----:B------:R-:W-:-:S07]  /*2b800*/  IMAD.MOV.U32 R21, RZ, RZ, R14 ;  /* 0x000000ffff157224 */ /* 0x000fce00078e000e */
[----:B------:R-:W-:Y:S05]  /*2b810*/  WARPSYNC.COLLECTIVE R15, `(.L_x_689) ;  /* 0x000000000f087348 */ /* 0x000fea0003c00000 */
[----:B------:R0:W1:Y:S02]  /*2b820*/  SHFL.IDX P6, R14, R13, R12, R11 ;  /* 0x0000000c0d0e7389 */ /* 0x00006400000c000b */
[----:B01----:R-:W-:Y:S01]  /*2b830*/  ENDCOLLECTIVE ;  /* 0x000000000000791b */ /* 0x003fe20003800000 */
.L_x_689:
[----:B------:R-:W-:Y:S05]  /*2b840*/  BRA `(.L_x_690) ;  /* 0xfffffe5c00247947 */ /* 0x000fea000383ffff */
.L_x_475:
[----:B0-----:R0:W1:Y:S02]  /*2b850*/  SYNCS.PHASECHK.TRANS64.TRYWAIT P4, [R22+URZ+0x38800], R37 ;  /* 0x03880025160075a7 */ /* 0x001064000808017f */
[----:B-1----:R-:W-:Y:S05]  /*2b860*/  @!P4 NANOSLEEP.SYNCS 0x989680 ;  /* 0x009896800000c95d */ /* 0x002fea0003900000 */
[----:B------:R-:W1:Y:S02]  /*2b870*/  @!P4 SYNCS.PHASECHK.TRANS64 P4, [R22+URZ+0x38800], R37 ;  /* 0x038800251600c5a7 */ /* 0x000e64000808007f */
[----:B-1----:R-:W-:Y:S05]  /*2b880*/  @!P4 BRA `(.L_x_475) ;  /* 0xfffffffc00f0c947 */ /* 0x002fea000383ffff */
[----:B------:R-:W-:Y:S05]  /*2b890*/  BRA `(.L_x_691) ;  /* 0xfffffe60008c7947 */ /* 0x000fea000383ffff */
.L_x_485:
[----:B--2---:R2:W3:Y:S02]  /*2b8a0*/  SYNCS.PHASECHK.TRANS64.TRYWAIT P1, [R0+URZ+0x38830], R7 ;  /* 0x03883007000075a7 */ /* 0x0044e4000802017f */
[----:B---3--:R-:W-:Y:S05]  /*2b8b0*/  @!P1 NANOSLEEP.SYNCS 0x989680 ;  /* 0x009896800000995d */ /* 0x008fea0003900000 */
[----:B------:R-:W3:Y:S02]  /*2b8c0*/  @!P1 SYNCS.PHASECHK.TRANS64 P1, [R0+URZ+0x38830], R7 ;  /* 0x03883007000095a7 */ /* 0x000ee4000802007f */
[----:B---3--:R-:W-:Y:S05]  /*2b8d0*/  @!P1 BRA `(.L_x_485) ;  /* 0xfffffffc00f09947 */ /* 0x008fea000383ffff */
[----:B------:R-:W-:Y:S05]  /*2b8e0*/  BRA `(.L_x_484) ;  /* 0xfffffe9400ac7947 */ /* 0x000fea000383ffff */
.L_x_491:
[----:B-1----:R1:W2:Y:S02]  /*2b8f0*/  SYNCS.PHASECHK.TRANS64.TRYWAIT P2, [R9+URZ+0x38830], R10 ;  /* 0x0388300a090075a7 */ /* 0x0022a4000804017f */
[----:B--2---:R-:W-:Y:S05]  /*2b900*/  @!P2 NANOSLEEP.SYNCS 0x989680 ;  /* 0x009896800000a95d */ /* 0x004fea0003900000 */
[----:B------:R-:W2:Y:S02]  /*2b910*/  @!P2 SYNCS.PHASECHK.TRANS64 P2, [R9+URZ+0x38830], R10 ;  /* 0x0388300a0900a5a7 */ /* 0x000ea4000804007f */
[----:B--2---:R-:W-:Y:S05]  /*2b920*/  @!P2 BRA `(.L_x_491) ;  /* 0xfffffffc00f0a947 */ /* 0x004fea000383ffff */
[----:B------:R-:W-:Y:S05]  /*2b930*/  BRA `(.L_x_490) ;  /* 0xfffffec800d47947 */ /* 0x000fea000383ffff */
.L_x_495:
[----:B-1----:R1:W2:Y:S02]  /*2b940*/  SYNCS.PHASECHK.TRANS64.TRYWAIT P1, [R9+URZ+0x38850], R8 ;  /* 0x03885008090075a7 */ /* 0x0022a4000802017f */
[----:B--2---:R-:W-:Y:S05]  /*2b950*/  @!P1 NANOSLEEP.SYNCS 0x989680 ;  /* 0x009896800000995d */ /* 0x004fea0003900000 */
[----:B------:R-:W2:Y:S02]  /*2b960*/  @!P1 SYNCS.PHASECHK.TRANS64 P1, [R9+URZ+0x38850], R8 ;  /* 0x03885008090095a7 */ /* 0x000ea4000802007f */
[----:B--2---:R-:W-:Y:S05]  /*2b970*/  @!P1 BRA `(.L_x_495) ;  /* 0xfffffffc00f09947 */ /* 0x004fea000383ffff */
[----:B------:R-:W-:Y:S05]  /*2b980*/  BRA `(.L_x_492) ;  /* 0xfffffed000587947 */ /* 0x000fea000383ffff */
.L_x_501:
[----:B-1----:R1:W2:Y:S02]  /*2b990*/  SYNCS.PHASECHK.TRANS64.TRYWAIT P1, [R2+URZ+0x38850], R4 ;  /* 0x03885004020075a7 */ /* 0x0022a4000802017f */
[----:B--2---:R-:W-:Y:S05]  /*2b9a0*/  @!P1 NANOSLEEP.SYNCS 0x989680 ;  /* 0x009896800000995d */ /* 0x004fea0003900000 */
[----:B------:R-:W2:Y:S02]  /*2b9b0*/  @!P1 SYNCS.PHASECHK.TRANS64 P1, [R2+URZ+0x38850], R4 ;  /* 0x03885004020095a7 */ /* 0x000ea4000802007f */
[----:B--2---:R-:W-:Y:S05]  /*2b9c0*/  @!P1 BRA `(.L_x_501) ;  /* 0xfffffffc00f09947 */ /* 0x004fea000383ffff */
[----:B------:R-:W-:Y:S05]  /*2b9d0*/  BRA `(.L_x_500) ;  /* 0xfffffef8006c7947 */ /* 0x000fea000383ffff */
.L_x_505:
        /* <DEDUP_REMOVED lines=9> */
[----:B------:R-:W-:Y:S01]  /*2ba70*/  SEL R35, R57, R11, P0 ;  /* 0x0000000b39237207 */ /* 0x000fe20000000000 */
[----:B------:R-:W-:Y:S01]  /*2ba80*/  IMAD.MOV.U32 R11, RZ, RZ, 0x1c1f ;  /* 0x00001c1fff0b7424 */ /* 0x000fe200078e00ff */
[----:B------:R-:W-:Y:S02]  /*2ba90*/  SEL R60, R12, R60, P0 ;  /* 0x0000003c0c3c7207 */ /* 0x000fe40000000000 */
[----:B------:R-:W-:Y:S01]  /*2baa0*/  SEL R33, R33, R13, P0 ;  /* 0x0000000d21217207 */ /* 0x000fe20000000000 */
[----:B------:R-:W-:Y:S01]  /*2bab0*/  IMAD.MOV.U32 R13, RZ, RZ, R51 ;  /* 0x000000ffff0d7224 */ /* 0x000fe200078e0033 */
[----:B------:R-:W-:-:S02]  /*2bac0*/  SEL R32, R15, R73, P0 ;  /* 0x000000490f207207 */ /* 0x000fc40000000000 */
[----:B------:R-:W-:Y:S01]  /*2bad0*/  SEL R28, R73, R15, P0 ;  /* 0x0000000f491c7207 */ /* 0x000fe20000000000 */
[----:B------:R-:W-:Y:S01]  /*2bae0*/  IMAD.MOV.U32 R15, RZ, RZ, -0x1 ;  /* 0xffffffffff0f7424 */ /* 0x000fe200078e00ff */
[----:B-----5:R-:W-:Y:S02]  /*2baf0*/  MOV R12, R0 ;  /* 0x00000000000c7202 */ /* 0x020fe40000000f00 */
[----:B------:R-:W-:Y:S02]  /*2bb00*/  SEL R46, R68, R14, P0 ;  /* 0x0000000e442e7207 */ /* 0x000fe40000000000 */
[----:B------:R-:W-:-:S07]  /*2bb10*/  SEL R68, R14, R68, P0 ;  /* 0x000000440e447207 */ /* 0x000fce0000000000 */
[----:B01----:R-:W-:Y:S05]  /*2bb20*/  WARPSYNC.COLLECTIVE R15, `(.L_x_692) ;  /* 0x000000000f087348 */ /* 0x003fea0003c00000 */
[----:B------:R2:W3:Y:S02]  /*2bb30*/  SHFL.IDX P6, R14, R13, R12, R11 ;  /* 0x0000000c0d0e7389 */ /* 0x0004e400000c000b */
[----:B0123--:R-:W-:Y:S01]  /*2bb40*/  ENDCOLLECTIVE ;  /* 0x000000000000791b */ /* 0x00ffe20003800000 */
.L_x_692:
[----:B------:R-:W-:Y:S02]  /*2bb50*/  LOP3.LUT R2, R0, 0x2, RZ, 0x3c, !PT ;  /* 0x0000000200027812 */ /* 0x000fe400078e3cff */
[----:B------:R-:W-:Y:S02]  /*2bb60*/  SEL R20, R21, R25, P0 ;  /* 0x0000001915147207 */ /* 0x000fe40000000000 */
[----:B------:R-:W-:Y:S02]  /*2bb70*/  SEL R24, R25, R21, P0 ;  /* 0x0000001519187207 */ /* 0x000fe40000000000 */
[----:B------:R-:W-:Y:S02]  /*2bb80*/  SEL R21, R44, R153, P0 ;  /* 0x000000992c157207 */ /* 0x000fe40000000000 */
[----:B------:R-:W-:Y:S02]  /*2bb90*/  SEL R153, R153, R44, P0 ;  /* 0x0000002c99997207 */ /* 0x000fe40000000000 */
[----:B------:R-:W-:-:S02]  /*2bba0*/  SEL R38, R37, R49, P0 ;  /* 0x0000003125267207 */ /* 0x000fc40000000000 */
[----:B------:R-:W-:Y:S02]  /*2bbb0*/  SEL R37, R49, R37, P0 ;  /* 0x0000002531257207 */ /* 0x000fe40000000000 */
[----:B------:R-:W-:Y:S02]  /*2bbc0*/  MOV R13, R4 ;  /* 0x00000004000d7202 */ /* 0x000fe40000000f00 */
[----:B------:R-:W-:Y:S02]  /*2bbd0*/  SEL R44, R76, R45, P0 ;  /* 0x0000002d4c2c7207 */ /* 0x000fe40000000000 */
[----:B------:R-:W-:Y:S02]  /*2bbe0*/  SEL R45, R45, R76, P0 ;  /* 0x0000004c2d2d7207 */ /* 0x000fe40000000000 */
[----:B------:R-:W-:Y:S02]  /*2bbf0*/  SEL R43, R84, R53, P0 ;  /* 0x00000035542b7207 */ /* 0x000fe40000000000 */
[----:B------:R-:W-:Y:S01]  /*2bc00*/  SEL R27, R48, R81, P0 ;  /* 0x00000051301b7207 */ /* 0x000fe20000000000 */
[----:B------:R-:W-:Y:S01]  /*2bc10*/  IMAD.MOV.U32 R3, RZ, RZ, R14 ;  /* 0x000000ffff037224 */ /* 0x000fe200078e000e */
[----:B------:R-:W-:-:S07]  /*2bc20*/  SEL R53, R53, R84, P0 ;  /* 0x0000005435357207 */ /* 0x000fce0000000000 */
[----:B------:R-:W-:Y:S05]  /*2bc30*/  WARPSYNC.COLLECTIVE R15, `(.L_x_693) ;  /* 0x000000000f087348 */ /* 0x000fea0003c00000 */
[----:B------:R0:W1:Y:S02]  /*2bc40*/  SHFL.IDX P6, R14, R13, R12, R11 ;  /* 0x0000000c0d0e7389 */ /* 0x00006400000c000b */
[----:B01----:R-:W-:Y:S01]  /*2bc50*/  ENDCOLLECTIVE ;  /* 0x000000000000791b */ /* 0x003fe20003800000 */
.L_x_693:
[----:B------:R-:W-:Y:S02]  /*2bc60*/  SEL R26, R81, R48, P0 ;  /* 0x00000030511a7207 */ /* 0x000fe40000000000 */
[----:B------:R-:W-:Y:S02]  /*2bc70*/  SEL R48, R92, R61, P0 ;  /* 0x0000003d5c307207 */ /* 0x000fe40000000000 */
[----:B------:R-:W-:Y:S02]  /*2bc80*/  SEL R42, R56, R89, P0 ;  /* 0x00000059382a7207 */ /* 0x000fe40000000000 */
[----:B------:R-:W-:Y:S02]  /*2bc90*/  SEL R61, R61, R92, P0 ;  /* 0x0000005c3d3d7207 */ /* 0x000fe40000000000 */
[----:B------:R-:W-:Y:S02]  /*2bca0*/  SEL R56, R89, R56, P0 ;  /* 0x0000003859387207 */ /* 0x000fe40000000000 */
[----:B------:R-:W-:-:S02]  /*2bcb0*/  SEL R54, R100, R69, P0 ;  /* 0x0000004564367207 */ /* 0x000fc40000000000 */
[----:B------:R-:W-:Y:S01]  /*2bcc0*/  SEL R49, R64, R97, P0 ;  /* 0x0000006140317207 */ /* 0x000fe20000000000 */
[----:B------:R-:W-:Y:S01]  /*2bcd0*/  IMAD.MOV.U32 R13, RZ, RZ, R6 ;  /* 0x000000ffff0d7224 */ /* 0x000fe200078e0006 */
[----:B------:R-:W-:Y:S01]  /*2bce0*/  SEL R69, R69, R100, P0 ;  /* 0x0000006445457207 */ /* 0x000fe20000000000 */
[----:B------:R-:W-:Y:S01]  /*2bcf0*/  IMAD.MOV.U32 R12, RZ, RZ, R2 ;  /* 0x000000ffff0c7224 */ /* 0x000fe200078e0002 */
        /* <DEDUP_REMOVED lines=9> */
.L_x_694:
        /* <DEDUP_REMOVED lines=8> */
[----:B------:R-:W-:Y:S02]  /*2be10*/  SEL R88, R121, R88, P0 ;  /* 0x0000005879587207 */ /* 0x000fe40000000000 */
[----:B------:R-:W-:Y:S02]  /*2be20*/  SEL R67, R132, R101, P0 ;  /* 0x0000006584437207 */ /* 0x000fe40000000000 */
[----:B------:R-:W-:Y:S02]  /*2be30*/  SEL R66, R96, R129, P0 ;  /* 0x0000008160427207 */ /* 0x000fe40000000000 */
[----:B------:R-:W-:Y:S02]  /*2be40*/  SEL R101, R101, R132, P0 ;  /* 0x0000008465657207 */ /* 0x000fe40000000000 */
[----:B------:R-:W-:-:S02]  /*2be50*/  SEL R96, R129, R96, P0 ;  /* 0x0000006081607207 */ /* 0x000fc40000000000 */
[----:B------:R-:W-:-:S07]  /*2be60*/  MOV R6, R14 ;  /* 0x0000000e00067202 */ /* 0x000fce0000000f00 */
[----:B------:R-:W-:Y:S05]  /*2be70*/  WARPSYNC.COLLECTIVE R15, `(.L_x_695) ;  /* 0x000000000f087348 */ /* 0x000fea0003c00000 */
[----:B------:R0:W1:Y:S02]  /*2be80*/  SHFL.IDX P6, R14, R13, R12, R11 ;  /* 0x0000000c0d0e7389 */ /* 0x00006400000c000b */
[----:B01----:R-:W-:Y:S01]  /*2be90*/  ENDCOLLECTIVE ;  /* 0x000000000000791b */ /* 0x003fe20003800000 */
.L_x_695:
        /* <DEDUP_REMOVED lines=18> */
.L_x_696:
        /* <DEDUP_REMOVED lines=18> */
.L_x_697:
        /* <DEDUP_REMOVED lines=18> */
.L_x_698:
        /* <DEDUP_REMOVED lines=18> */
.L_x_699:
        /* <DEDUP_REMOVED lines=18> */
.L_x_700:
[----:B------:R-:W-:Y:S02]  /*2c440*/  SEL R134, R135, R134, P0 ;  /* 0x0000008687867207 */ /* 0x000fe40000000000 */
        /* <DEDUP_REMOVED lines=16> */
.L_x_701:
[----:B------:R-:W-:Y:S02]  /*2c550*/  SEL R207, R4, R5, P0 ;  /* 0x0000000504cf7207 */ /* 0x000fe40000000000 */
[----:B------:R-:W-:Y:S02]  /*2c560*/  SEL R208, R5, R4, P0 ;  /* 0x0000000405d07207 */ /* 0x000fe40000000000 */
[----:B------:R-:W-:Y:S02]  /*2c570*/  SEL R203, R8, R9, P0 ;  /* 0x0000000908cb7207 */ /* 0x000fe40000000000 */
[----:B------:R-:W-:Y:S02]  /*2c580*/  SEL R204, R9, R8, P0 ;  /* 0x0000000809cc7207 */ /* 0x000fe40000000000 */
[----:B------:R-:W-:Y:S02]  /*2c590*/  SEL R201, R7, R10, P0 ;  /* 0x0000000a07c97207 */ /* 0x000fe40000000000 */
[----:B------:R-:W-:Y:S01]  /*2c5a0*/  SEL R202, R10, R7, P0 ;  /* 0x000000070aca7207 */ /* 0x000fe20000000000 */
[----:B------:R-:W-:-:S02]  /*2c5b0*/  IMAD.MOV.U32 R13, RZ, RZ, R153 ;  /* 0x000000ffff0d7224 */ /* 0x000fc400078e0099 */
[----:B------:R-:W-:Y:S02]  /*2c5c0*/  IMAD.MOV.U32 R12, RZ, RZ, R2 ;  /* 0x000000ffff0c7224 */ /* 0x000fe400078e0002 */
[----:B------:R-:W-:-:S07]  /*2c5d0*/  IMAD.MOV.U32 R20, RZ, RZ, R14 ;  /* 0x000000ffff147224 */ /* 0x000fce00078e000e */
[----:B------:R-:W-:Y:S05]  /*2c5e0*/  WARPSYNC.COLLECTIVE R15, `(.L_x_702) ;  /* 0x000000000f087348 */ /* 0x000fea0003c00000 */
[----:B------:R0:W1:Y:S02]  /*2c5f0*/  SHFL.IDX P6, R14, R13, R12, R11 ;  /* 0x0000000c0d0e7389 */ /* 0x00006400000c000b */
[----:B01----:R-:W-:Y:S01]  /*2c600*/  ENDCOLLECTIVE ;  /* 0x000000000000791b */ /* 0x003fe20003800000 */
.L_x_702:
[----:B------:R-:W-:Y:S01]  /*2c610*/  IMAD.MOV.U32 R13, RZ, RZ, R24 ;  /* 0x000000ffff0d7224 */ /* 0x000fe200078e0018 */
[----:B------:R-:W-:-:S07]  /*2c620*/  MOV R25, R14 ;  /* 0x0000000e00197202 */ /* 0x000fce0000000f00 */
[----:B------:R-:W-:Y:S05]  /*2c630*/  WARPSYNC.COLLECTIVE R15, `(.L_x_703) ;  /* 0x000000000f087348 */ /* 0x000fea0003c00000 */
[----:B------:R0:W1:Y:S02]  /*2c640*/  SHFL.IDX P6, R14, R13, R12, R11 ;  /* 0x0000000c0d0e7389 */ /* 0x00006400000c000b */
[----:B01----:R-:W-:Y:S01]  /*2c650*/  ENDCOLLECTIVE ;  /* 0x000000000000791b */ /* 0x003fe20003800000 */
.L_x_703:
[----:B------:R-:W-:Y:S02]  /*2c660*/  SEL R197, R21, R25, P0 ;  /* 0x0000001915c57207 */ /* 0x000fe40000000000 */
[----:B------:R-:W-:Y:S01]  /*2c670*/  SEL R198, R25, R21, P0 ;  /* 0x0000001519c67207 */ /* 0x000fe20000000000 */
[----:B------:R-:W-:Y:S01]  /*2c680*/  IMAD.MOV.U32 R13, RZ, RZ, R39 ;  /* 0x000000ffff0d7224 */ /* 0x000fe200078e0027 */
[----:B------:R-:W-:Y:S01]  /*2c690*/  MOV R12, R0 ;  /* 0x00000000000c7202 */ /* 0x000fe20000000f00 */
[----:B------:R-:W-:-:S07]  /*2c6a0*/  IMAD.MOV.U32 R24, RZ, RZ, R14 ;  /* 0x000000ffff187224 */ /* 0x000fce00078e000e */
[----:B------:R-:W-:Y:S05]  /*2c6b0*/  WARPSYNC.COLLECTIVE R15, `(.L_x_704) ;  /* 0x000000000f087348 */ /* 0x000fea0003c00000 */
[----:B------:R0:W1:Y:S02]  /*2c6c0*/  SHFL.IDX P6, R14, R13, R12, R11 ;  /* 0x0000000c0d0e7389 */ /* 0x00006400000c000b */
[----:B01----:R-:W-:Y:S01]  /*2c6d0*/  ENDCOLLECTIVE ;  /* 0x000000000000791b */ /* 0x003fe20003800000 */
.L_x_704:
[----:B------:R-:W-:Y:S02]  /*2c6e0*/  SEL R199, R20, R24, P0 ;  /* 0x0000001814c77207 */ /* 0x000fe40000000000 */
[----:B------:R-:W-:Y:S01]  /*2c6f0*/  SEL R200, R24, R20, P0 ;  /* 0x0000001418c87207 */ /* 0x000fe20000000000 */
[----:B------:R-:W-:Y:S02]  /*2c700*/  IMAD.MOV.U32 R13, RZ, RZ, R38 ;  /* 0x000000ffff0d7224 */ /* 0x000fe400078e0026 */
[----:B------:R-:W-:-:S07]  /*2c710*/  IMAD.MOV.U32 R39, RZ, RZ, R14 ;  /* 0x000000ffff277224 */ /* 0x000fce00078e000e */
[----:B------:R-:W-:Y:S05]  /*2c720*/  WARPSYNC.COLLECTIVE R15, `(.L_x_705) ;  /* 0x000000000f087348 */ /* 0x000fea0003c00000 */
[----:B------:R0:W1:Y:S02]  /*2c730*/  SHFL.IDX P6, R14, R13, R12, R11 ;  /* 0x0000000c0d0e7389 */ /* 0x00006400000c000b */
[----:B01----:R-:W-:Y:S01]  /*2c740*/  ENDCOLLECTIVE ;  /* 0x000000000000791b */ /* 0x003fe20003800000 */
.L_x_705:
[----:B------:R-:W-:Y:S01]  /*2c750*/  MOV R13, R52 ;  /* 0x00000034000d7202 */ /* 0x000fe20000000f00 */
[----:B------:R-:W-:Y:S02]  /*2c760*/  IMAD.MOV.U32 R12, RZ, RZ, R2 ;  /* 0x000000ffff0c7224 */ /* 0x000fe400078e0002 */
[----:B------:R-:W-:-:S07]  /*2c770*/  IMAD.MOV.U32 R38, RZ, RZ, R14 ;  /* 0x000000ffff267224 */ /* 0x000fce00078e000e */
[----:B------:R-:W-:Y:S05]  /*2c780*/  WARPSYNC.COLLECTIVE R15, `(.L_x_706) ;  /* 0x000000000f087348 */ /* 0x000fea0003c00000 */
[----:B------:R0:W1:Y:S02]  /*2c790*/  SHFL.IDX P6, R14, R13, R12, R11 ;  /* 0x0000000c0d0e7389 */ /* 0x00006400000c000b */
[----:B01----:R-:W-:Y:S01]  /*2c7a0*/  ENDCOLLECTIVE ;  /* 0x000000000000791b */ /* 0x003fe20003800000 */
.L_x_706:
[----:B------:R-:W-:Y:S02]  /*2c7b0*/  IMAD.MOV.U32 R13, RZ, RZ, R37 ;  /* 0x000000ffff0d7224 */ /* 0x000fe400078e0025 */
[----:B------:R-:W-:-:S07]  /*2c7c0*/  IMAD.MOV.U32 R52, RZ, RZ, R14 ;  /* 0x000000ffff347224 */ /* 0x000fce00078e000e */
[----:B------:R-:W-:Y:S05]  /*2c7d0*/  WARPSYNC.COLLECTIVE R15, `(.L_x_707) ;  /* 0x000000000f087348 */ /* 0x000fea0003c00000 */
[----:B------:R0:W1:Y:S02]  /*2c7e0*/  SHFL.IDX P6, R14, R13, R12, R11 ;  /* 0x0000000c0d0e7389 */ /* 0x00006400000c000b */
[----:B01----:R-:W-:Y:S01]  /*2c7f0*/  ENDCOLLECTIVE ;  /* 0x000000000000791b */ /* 0x003fe20003800000 */
.L_x_707:
[----:B------:R-:W-:Y:S02]  /*2c800*/  SEL R193, R39, R52, P0 ;  /* 0x0000003427c17207 */ /* 0x000fe40000000000 */
[----:B------:R-:W-:Y:S01]  /*2c810*/  SEL R194, R52, R39, P0 ;  /* 0x0000002734c27207 */ /* 0x000fe20000000000 */
[----:B------:R-:W-:Y:S02]  /*2c820*/  IMAD.MOV.U32 R13, RZ, RZ, R47 ;  /* 0x000000ffff0d7224 */ /* 0x000fe400078e002f */
[----:B------:R-:W-:Y:S01]  /*2c830*/  IMAD.MOV.U32 R12, RZ, RZ, R0 ;  /* 0x000000ffff0c7224 */ /* 0x000fe200078e0000 */
[----:B------:R-:W-:-:S07]  /*2c840*/  MOV R37, R14 ;  /* 0x0000000e00257202 */ /* 0x000fce0000000f00 */
[----:B------:R-:W-:Y:S05]  /*2c850*/  WARPSYNC.COLLECTIVE R15, `(.L_x_708) ;  /* 0x000000000f087348 */ /* 0x000fea0003c00000 */
[----:B------:R0:W1:Y:S02]  /*2c860*/  SHFL.IDX P6, R14, R13, R12, R11 ;  /* 0x0000000c0d0e7389 */ /* 0x00006400000c000b */
[----:B01----:R-:W-:Y:S01]  /*2c870*/  ENDCOLLECTIVE ;  /* 0x000000000000791b */ /* 0x003fe20003800000 */
.L_x_708:
[----:B------:R-:W-:Y:S02]  /*2c880*/  SEL R195, R38, R37, P0 ;  /* 0x0000002526c37207 */ /* 0x000fe40000000000 */
[----:B------:R-:W-:Y:S02]  /*2c890*/  SEL R196, R37, R38, P0 ;  /* 0x0000002625c47207 */ /* 0x000fe40000000000 */
[----:B------:R-:W-:Y:S01]  /*2c8a0*/  MOV R13, R36 ;  /* 0x00000024000d7202 */ /* 0x000fe20000000f00 */
[----:B------:R-:W-:-:S07]  /*2c8b0*/  IMAD.MOV.U32 R47, RZ, RZ, R14 ;  /* 0x000000ffff2f7224 */ /* 0x000fce00078e000e */
[----:B------:R-:W-:Y:S05]  /*2c8c0*/  WARPSYNC.COLLECTIVE R15, `(.L_x_709) ;  /* 0x000000000f087348 */ /* 0x000fea0003c00000 */
[----:B------:R0:W1:Y:S02]  /*2c8d0*/  SHFL.IDX P6, R14, R13, R12, R11 ;  /* 0x0000000c0d0e7389 */ /* 0x00006400000c000b */
[----:B01----:R-:W-:Y:S01]  /*2c8e0*/  ENDCOLLECTIVE ;  /* 0x000000000000791b */ /* 0x003fe20003800000 */
.L_x_709:
[----:B------:R-:W-:Y:S02]  /*2c8f0*/  IMAD.MOV.U32 R13, RZ, RZ, R60 ;  /* 0x000000ffff0d7224 */ /* 0x000fe400078e003c */
[----:B------:R-:W-:Y:S02]  /*2c900*/  IMAD.MOV.U32 R12, RZ, RZ, R2 ;  /* 0x000000ffff0c7224 */ /* 0x000fe400078e0002 */
[----:B------:R-:W-:-:S07]  /*2c910*/  IMAD.MOV.U32 R36, RZ, RZ, R14 ;  /* 0x000000ffff247224 */ /* 0x000fce00078e000e */
[----:B------:R-:W-:Y:S05]  /*2c920*/  WARPSYNC.COLLECTIVE R15, `(.L_x_710) ;  /* 0x000000000f087348 */ /* 0x000fea0003c00000 */
[----:B------:R0:W1:Y:S02]  /*2c930*/  SHFL.IDX P6, R14, R13, R12, R11 ;  /* 0x0000000c0d0e7389 */ /* 0x00006400000c000b */
[----:B01----:R-:W-:Y:S01]  /*2c940*/  ENDCOLLECTIVE ;  /* 0x000000000000791b */ /* 0x003fe20003800000 */
.L_x_710:
[----:B------:R-:W-:Y:S01]  /*2c950*/  IMAD.MOV.U32 R13, RZ, RZ, R35 ;  /* 0x000000ffff0d7224 */ /* 0x000fe200078e0023 */
[----:B------:R-:W-:-:S07]  /*2c960*/  MOV R60, R14 ;  /* 0x0000000e003c7202 */ /* 0x000fce0000000f00 */
[----:B------:R-:W-:Y:S05]  /*2c970*/  WARPSYNC.COLLECTIVE R15, `(.L_x_711) ;  /* 0x000000000f087348 */ /* 0x000fea0003c00000 */
[----:B------:R0:W1:Y:S02]  /*2c980*/  SHFL.IDX P6, R14, R13, R12, R11 ;  /* 0x0000000c0d0e7389 */ /* 0x00006400000c000b */
[----:B01----:R-:W-:Y:S01]  /*2c990*/  ENDCOLLECTIVE ;  /* 0x000000000000791b */ /* 0x003fe20003800000 */
.L_x_711:
        /* <DEDUP_REMOVED lines=8> */
.L_x_712:
[----:B------:R-:W-:Y:S02]  /*2ca20*/  SEL R191, R36, R35, P0 ;  /* 0x0000002324bf7207 */ /* 0x000fe40000000000 */
[----:B------:R-:W-:Y:S01]  /*2ca30*/  SEL R192, R35, R36, P0 ;  /* 0x0000002423c07207 */ /* 0x000fe20000000000 */
[----:B------:R-:W-:Y:S02]  /*2ca40*/  IMAD.MOV.U32 R13, RZ, RZ, R34 ;  /* 0x000000ffff0d7224 */ /* 0x000fe400078e0022 */
[----:B------:R-:W-:-:S07]  /*2ca50*/  IMAD.MOV.U32 R46, RZ, RZ, R14 ;  /* 0x000000ffff2e7224 */ /* 0x000fce00078e000e */
[----:B------:R-:W-:Y:S05]  /*2ca60*/  WARPSYNC.COLLECTIVE R15, `(.L_x_713) ;  /* 0x000000000f087348 */ /* 0x000fea0003c00000 */
[----:B------:R0:W1:Y:S02]  /*2ca70*/  SHFL.IDX P6, R14, R13, R12, R11 ;  /* 0x0000000c0d0e7389 */ /* 0x00006400000c000b */
[----:B01----:R-:W-:Y:S01]  /*2ca80*/  ENDCOLLECTIVE ;  /* 0x000000000000791b */ /* 0x003fe20003800000 */
.L_x_713:
[----:B------:R-:W-:Y:S01]  /*2ca90*/  MOV R13, R68 ;  /* 0x00000044000d7202 */ /* 0x000fe20000000f00 */
[----:B------:R-:W-:Y:S02]  /*2caa0*/  IMAD.MOV.U32 R12, RZ, RZ, R2 ;  /* 0x000000ffff0c7224 */ /* 0x000fe400078e0002 */
[----:B------:R-:W-:-:S07]  /*2cab0*/  IMAD.MOV.U32 R34, RZ, RZ, R14 ;  /* 0x000000ffff227224 */ /* 0x000fce00078e000e */
[----:B------:R-:W-:Y:S05]  /*2cac0*/  WARPSYNC.COLLECTIVE R15, `(.L_x_714) ;  /* 0x000000000f087348 */ /* 0x000fea0003c00000 */
[----:B------:R0:W1:Y:S02]  /*2cad0*/  SHFL.IDX P6, R14, R13, R12, R11 ;  /* 0x0000000c0d0e7389 */ /* 0x00006400000c000b */
[----:B01----:R-:W-:Y:S01]  /*2cae0*/  ENDCOLLECTIVE ;  /* 0x000000000000791b */ /* 0x003fe20003800000 */
.L_x_714:
[----:B------:R-:W-:Y:S02]  /*2caf0*/  IMAD.MOV.U32 R13, RZ, RZ, R33 ;  /* 0x000000ffff0d7224 */ /* 0x000fe400078e0021 */
[----:B------:R-:W-:-:S07]  /*2cb00*/  IMAD.MOV.U32 R68, RZ, RZ, R14 ;  /* 0x000000ffff447224 */ /* 0x000fce00078e000e */
[----:B------:R-:W-:Y:S05]  /*2cb10*/  WARPSYNC.COLLECTIVE R15, `(.L_x_715) ;  /* 0x000000000f087348 */ /* 0x000fea0003c00000 */
[----:B------:R0:W1:Y:S02]  /*2cb20*/  SHFL.IDX P6, R14, R13, R12, R11 ;  /* 0x0000000c0d0e7389 */ /* 0x00006400000c000b */
[----:B01----:R-:W-:Y:S01]  /*2cb30*/  ENDCOLLECTIVE ;  /* 0x000000000000791b */ /* 0x003fe20003800000 */
.L_x_715:
        /* <DEDUP_REMOVED lines=8> */
.L_x_716:
[----:B------:R-:W-:Y:S02]  /*2cbc0*/  SEL R188, R34, R33, P0 ;  /* 0x0000002122bc7207 */ /* 0x000fe40000000000 */
[----:B------:R-:W-:Y:S02]  /*2cbd0*/  SEL R187, R33, R34, P0 ;  /* 0x0000002221bb7207 */ /* 0x000fe40000000000 */
[----:B------:R-:W-:Y:S01]  /*2cbe0*/  MOV R13, R32 ;  /* 0x00000020000d7202 */ /* 0x000fe20000000f00 */
[----:B------:R-:W-:-:S07]  /*2cbf0*/  IMAD.MOV.U32 R44, RZ, RZ, R14 ;  /* 0x000000ffff2c7224 */ /* 0x000fce00078e000e */
[----:B------:R-:W-:Y:S05]  /*2cc00*/  WARPSYNC.COLLECTIVE R15, `(.L_x_717) ;  /* 0x000000000f087348 */ /* 0x000fea0003c00000 */
[----:B------:R0:W1:Y:S02]  /*2cc10*/  SHFL.IDX P6, R14, R13, R12, R11 ;  /* 0x0000000c0d0e7389 */ /* 0x00006400000c000b */
[----:B01----:R-:W-:Y:S01]  /*2cc20*/  ENDCOLLECTIVE ;  /* 0x000000000000791b */ /* 0x003fe20003800000 */
.L_x_717:
[----:B------:R-:W-:Y:S02]  /*2cc30*/  IMAD.MOV.U32 R13, RZ, RZ, R45 ;  /* 0x000000ffff0d7224 */ /* 0x000fe400078e002d */
[----:B------:R-:W-:Y:S02]  /*2cc40*/  IMAD.MOV.U32 R12, RZ, RZ, R2 ;  /* 0x000000ffff0c7224 */ /* 0x000fe400078e0002 */
[----:B------:R-:W-:-:S07]  /*2cc50*/  IMAD.MOV.U32 R32, RZ, RZ, R14 ;  /* 0x000000ffff207224 */ /* 0x000fce00078e000e */
[----:B------:R-:W-:Y:S05]  /*2cc60*/  WARPSYNC.COLLECTIVE R15, `(.L_x_718) ;  /* 0x000000000f087348 */ /* 0x000fea0003c00000 */
[----:B------:R0:W1:Y:S02]  /*2cc70*/  SHFL.IDX P6, R14, R13, R12, R11 ;  /* 0x0000000c0d0e7389 */ /* 0x00006400000c000b */
[----:B01----:R-:W-:Y:S01]  /*2cc80*/  ENDCOLLECTIVE ;  /* 0x000000000000791b */ /* 0x003fe20003800000 */
.L_x_718:
[----:B------:R-:W-:Y:S01]  /*2cc90*/  IMAD.MOV.U32 R13, RZ, RZ, R28 ;  /* 0x000000ffff0d7224 */ /* 0x000fe200078e001c */
[----:B------:R-:W-:-:S07]  /*2cca0*/  MOV R45, R14 ;  /* 0x0000000e002d7202 */ /* 0x000fce0000000f00 */
[----:B------:R-:W-:Y:S05]  /*2ccb0*/  WARPSYNC.COLLECTIVE R15, `(.L_x_719) ;  /* 0x000000000f087348 */ /* 0x000fea0003c00000 */
[----:B------:R0:W1:Y:S02]  /*2ccc0*/  SHFL.IDX P6, R14, R13, R12, R11 ;  /* 0x0000000c0d0e7389 */ /* 0x00006400000c000b */
[----:B01----:R-:W-:Y:S01]  /*2ccd0*/  ENDCOLLECTIVE ;  /* 0x000000000000791b */ /* 0x003fe20003800000 */
.L_x_719:
        /* <DEDUP_REMOVED lines=8> */
.L_x_720:
[----:B------:R-:W-:Y:S02]  /*2cd60*/  SEL R184, R32, R28, P0 ;  /* 0x0000001c20b87207 */ /* 0x000fe40000000000 */
[----:B------:R-:W-:Y:S01]  /*2cd70*/  SEL R183, R28, R32, P0 ;  /* 0x000000201cb77207 */ /* 0x000fe20000000000 */
[----:B------:R-:W-:Y:S02]  /*2cd80*/  IMAD.MOV.U32 R13, RZ, RZ, R27 ;  /* 0x000000ffff0d7224 */ /* 0x000fe400078e001b */
[----:B------:R-:W-:-:S07]  /*2cd90*/  IMAD.MOV.U32 R43, RZ, RZ, R14 ;  /* 0x000000ffff2b7224 */ /* 0x000fce00078e000e */
[----:B------:R-:W-:Y:S05]  /*2cda0*/  WARPSYNC.COLLECTIVE R15, `(.L_x_721) ;  /* 0x000000000f087348 */ /* 0x000fea0003c00000 */
[----:B------:R0:W1:Y:S02]  /*2cdb0*/  SHFL.IDX P6, R14, R13, R12, R11 ;  /* 0x0000000c0d0e7389 */ /* 0x00006400000c000b */
[----:B01----:R-:W-:Y:S01]  /*2cdc0*/  ENDCOLLECTIVE ;  /* 0x000000000000791b */ /* 0x003fe20003800000 */
.L_x_721:
[----:B------:R-:W-:Y:S01]  /*2cdd0*/  MOV R13, R53 ;  /* 0x00000035000d7202 */ /* 0x000fe20000000f00 */
[----:B------:R-:W-:Y:S02]  /*2cde0*/  IMAD.MOV.U32 R12, RZ, RZ, R2 ;  /* 0x000000ffff0c7224 */ /* 0x000fe400078e0002 */
[----:B------:R-:W-:-:S07]  /*2cdf0*/  IMAD.MOV.U32 R27, RZ, RZ, R14 ;  /* 0x000000ffff1b7224 */ /* 0x000fce00078e000e */
[----:B------:R-:W-:Y:S05]  /*2ce00*/  WARPSYNC.COLLECTIVE R15, `(.L_x_722) ;  /* 0x000000000f087348 */ /* 0x000fea0003c00000 */
[----:B------:R0:W1:Y:S02]  /*2ce10*/  SHFL.IDX P6, R14, R13, R12, R11 ;  /* 0x0000000c0d0e7389 */ /* 0x00006400000c000b */
[----:B01----:R-:W-:Y:S01]  /*2ce20*/  ENDCOLLECTIVE ;  /* 0x000000000000791b */ /* 0x003fe20003800000 */
.L_x_722:
[----:B------:R-:W-:Y:S02]  /*2ce30*/  IMAD.MOV.U32 R13, RZ, RZ, R26 ;  /* 0x000000ffff0d7224 */ /* 0x000fe400078e001a */
[----:B------:R-:W-:-:S07]  /*2ce40*/  IMAD.MOV.U32 R53, RZ, RZ, R14 ;  /* 0x000000ffff357224 */ /* 0x000fce00078e000e */
[----:B------:R-:W-:Y:S05]  /*2ce50*/  WARPSYNC.COLLECTIVE R15, `(.L_x_723) ;  /* 0x000000000f087348 */ /* 0x000fea0003c00000 */
[----:B------:R0:W1:Y:S02]  /*2ce60*/  SHFL.IDX P6, R14, R13, R12, R11 ;  /* 0x0000000c0d0e7389 */ /* 0x00006400000c000b */
[----:B01----:R-:W-:Y:S01]  /*2ce70*/  ENDCOLLECTIVE ;  /* 0x000000000000791b */ /* 0x003fe20003800000 */
.L_x_723:
        /* <DEDUP_REMOVED lines=8> */
.L_x_724:
[----:B------:R-:W-:Y:S02]  /*2cf00*/  SEL R180, R27, R26, P0 ;  /* 0x0000001a1bb47207 */ /* 0x000fe40000000000 */
[----:B------:R-:W-:Y:S02]  /*2cf10*/  SEL R179, R26, R27, P0 ;  /* 0x0000001b1ab37207 */ /* 0x000fe40000000000 */
[----:B------:R-:W-:Y:S01]  /*2cf20*/  MOV R13, R42 ;  /* 0x0000002a000d7202 */ /* 0x000fe20000000f00 */
[----:B------:R-:W-:-:S07]  /*2cf30*/  IMAD.MOV.U32 R48, RZ, RZ, R14 ;  /* 0x000000ffff307224 */ /* 0x000fce00078e000e */
[----:B------:R-:W-:Y:S05]  /*2cf40*/  WARPSYNC.COLLECTIVE R15, `(.L_x_725) ;  /* 0x000000000f087348 */ /* 0x000fea0003c00000 */
[----:B------:R0:W1:Y:S02]  /*2cf50*/  SHFL.IDX P6, R14, R13, R12, R11 ;  /* 0x0000000c0d0e7389 */ /* 0x00006400000c000b */
[----:B01----:R-:W-:Y:S01]  /*2cf60*/  ENDCOLLECTIVE ;  /* 0x000000000000791b */ /* 0x003fe20003800000 */
.L_x_725:
[----:B------:R-:W-:Y:S02]  /*2cf70*/  IMAD.MOV.U32 R13, RZ, RZ, R61 ;  /* 0x000000ffff0d7224 */ /* 0x000fe400078e003d */
[----:B------:R-:W-:Y:S02]  /*2cf80*/  IMAD.MOV.U32 R12, RZ, RZ, R2 ;  /* 0x000000ffff0c7224 */ /* 0x000fe400078e0002 */
[----:B------:R-:W-:-:S07]  /*2cf90*/  IMAD.MOV.U32 R42, RZ, RZ, R14 ;  /* 0x000000ffff2a7224 */ /* 0x000fce00078e000e */
[----:B------:R-:W-:Y:S05]  /*2cfa0*/  WARPSYNC.COLLECTIVE R15, `(.L_x_726) ;  /* 0x000000000f087348 */ /* 0x000fea0003c00000 */
[----:B------:R0:W1:Y:S02]  /*2cfb0*/  SHFL.IDX P6, R14, R13, R12, R11 ;  /* 0x0000000c0d0e7389 */ /* 0x00006400000c000b */
[----:B01----:R-:W-:Y:S01]  /*2cfc0*/  ENDCOLLECTIVE ;  /* 0x000000000000791b */ /* 0x003fe20003800000 */
.L_x_726:
[----:B------:R-:W-:Y:S01]  /*2cfd0*/  IMAD.MOV.U32 R13, RZ, RZ, R56 ;  /* 0x000000ffff0d7224 */ /* 0x000fe200078e0038 */
[----:B------:R-:W-:-:S07]  /*2cfe0*/  MOV R61, R14 ;  /* 0x0000000e003d7202 */ /* 0x000fce0000000f00 */
[----:B------:R-:W-:Y:S05]  /*2cff0*/  WARPSYNC.COLLECTIVE R15, `(.L_x_727) ;  /* 0x000000000f087348 */ /* 0x000fea0003c00000 */
[----:B------:R0:W1:Y:S02]  /*2d000*/  SHFL.IDX P6, R14, R13, R12, R11 ;  /* 0x0000000c0d0e7389 */ /* 0x00006400000c000b */
[----:B01----:R-:W-:Y:S01]  /*2d010*/  ENDCOLLECTIVE ;  /* 0x000000000000791b */ /* 0x003fe20003800000 */
.L_x_727:
        /* <DEDUP_REMOVED lines=8> */
.L_x_728:
[----:B------:R-:W-:Y:S02]  /*2d0a0*/  SEL R176, R42, R56, P0 ;  /* 0x000000382ab07207 */ /* 0x000fe40000000000 */
[----:B------:R-:W-:Y:S01]  /*2d0b0*/  SEL R175, R56, R42, P0 ;  /* 0x0000002a38af7207 */ /* 0x000fe20000000000 */
[----:B------:R-:W-:Y:S02]  /*2d0c0*/  IMAD.MOV.U32 R13, RZ, RZ, R49 ;  /* 0x000000ffff0d7224 */ /* 0x000fe400078e0031 */
[----:B------:R-:W-:-:S07]  /*2d0d0*/  IMAD.MOV.U32 R54, RZ, RZ, R14 ;  /* 0x000000ffff367224 */ /* 0x000fce00078e000e */
[----:B------:R-:W-:Y:S05]  /*2d0e0*/  WARPSYNC.COLLECTIVE R15, `(.L_x_729) ;  /* 0x000000000f087348 */ /* 0x000fea0003c00000 */
[----:B------:R0:W1:Y:S02]  /*2d0f0*/  SHFL.IDX P6, R14, R13, R12, R11 ;  /* 0x0000000c0d0e7389 */ /* 0x00006400000c000b */
[----:B01----:R-:W-:Y:S01]  /*2d100*/  ENDCOLLECTIVE ;  /* 0x000000000000791b */ /* 0x003fe20003800000 */
.L_x_729:
[----:B------:R-:W-:Y:S01]  /*2d110*/  MOV R13, R69 ;  /* 0x00000045000d7202 */ /* 0x000fe20000000f00 */
[----:B------:R-:W-:Y:S02]  /*2d120*/  IMAD.MOV.U32 R12, RZ, RZ, R2 ;  /* 0x000000ffff0c7224 */ /* 0x000fe400078e0002 */
[----:B------:R-:W-:-:S07]  /*2d130*/  IMAD.MOV.U32 R49, RZ, RZ, R14 ;  /* 0x000000ffff317224 */ /* 0x000fce00078e000e */
[----:B------:R-:W-:Y:S05]  /*2d140*/  WARPSYNC.COLLECTIVE R15, `(.L_x_730) ;  /* 0x000000000f087348 */ /* 0x000fea0003c00000 */
[----:B------:R0:W1:Y:S02]  /*2d150*/  SHFL.IDX P6, R14, R13, R12, R11 ;  /* 0x0000000c0d0e7389 */ /* 0x00006400000c000b */
[----:B01----:R-:W-:Y:S01]  /*2d160*/  ENDCOLLECTIVE ;  /* 0x000000000000791b */ /* 0x003fe20003800000 */
.L_x_730:
[----:B------:R-:W-:Y:S02]  /*2d170*/  IMAD.MOV.U32 R13, RZ, RZ, R64 ;  /* 0x000000ffff0d7224 */ /* 0x000fe400078e0040 */
[----:B------:R-:W-:-:S07]  /*2d180*/  IMAD.MOV.U32 R69, RZ, RZ, R14 ;  /* 0x000000ffff457224 */ /* 0x000fce00078e000e */
[----:B------:R-:W-:Y:S05]  /*2d190*/  WARPSYNC.COLLECTIVE R15, `(.L_x_731) ;  /* 0x000000000f087348 */ /* 0x000fea0003c00000 */
[----:B------:R0:W1:Y:S02]  /*2d1a0*/  SHFL.IDX P6, R14, R13, R12, R11 ;  /* 0x0000000c0d0e7389 */ /* 0x00006400000c000b */
[----:B01----:R-:W-:Y:S01]  /*2d1b0*/  ENDCOLLECTIVE ;  /* 0x000000000000791b */ /* 0x003fe20003800000 */
.L_x_731:
        /* <DEDUP_REMOVED lines=8> */
.L_x_732:
[----:B------:R-:W-:Y:S02]  /*2d240*/  SEL R153, R49, R64, P0 ;  /* 0x0000004031997207 */ /* 0x000fe40000000000 */
[----:B------:R-:W-:Y:S02]  /*2d250*/  SEL R147, R64, R49, P0 ;  /* 0x0000003140937207 */ /* 0x000fe40000000000 */
[----:B------:R-:W-:Y:S01]  /*2d260*/  MOV R13, R55 ;  /* 0x00000037000d7202 */ /* 0x000fe20000000f00 */
[----:B------:R-:W-:-:S07]  /*2d270*/  IMAD.MOV.U32 R57, RZ, RZ, R14 ;  /* 0x000000ffff397224 */ /* 0x000fce00078e000e */
[----:B------:R-:W-:Y:S05]  /*2d280*/  WARPSYNC.COLLECTIVE R15, `(.L_x_733) ;  /* 0x000000000f087348 */ /* 0x000fea0003c00000 */
[----:B------:R0:W1:Y:S02]  /*2d290*/  SHFL.IDX P6, R14, R13, R12, R11 ;  /* 0x0000000c0d0e7389 */ /* 0x00006400000c000b */
[----:B01----:R-:W-:Y:S01]  /*2d2a0*/  ENDCOLLECTIVE ;  /* 0x000000000000791b */ /* 0x003fe20003800000 */
.L_x_733:
[----:B------:R-:W-:Y:S02]  /*2d2b0*/  IMAD.MOV.U32 R13, RZ, RZ, R77 ;  /* 0x000000ffff0d7224 */ /* 0x000fe400078e004d */
[----:B------:R-:W-:Y:S02]  /*2d2c0*/  IMAD.MOV.U32 R12, RZ, RZ, R2 ;  /* 0x000000ffff0c7224 */ /* 0x000fe400078e0002 */
[----:B------:R-:W-:-:S07]  /*2d2d0*/  IMAD.MOV.U32 R55, RZ, RZ, R14 ;  /* 0x000000ffff377224 */ /* 0x000fce00078e000e */
[----:B------:R-:W-:Y:S05]  /*2d2e0*/  WARPSYNC.COLLECTIVE R15, `(.L_x_734) ;  /* 0x000000000f087348 */ /* 0x000fea0003c00000 */
[----:B------:R0:W1:Y:S02]  /*2d2f0*/  SHFL.IDX P6, R14, R13, R12, R11 ;  /* 0x0000000c0d0e7389 */ /* 0x00006400000c000b */
[----:B01----:R-:W-:Y:S01]  /*2d300*/  ENDCOLLECTIVE ;  /* 0x000000000000791b */ /* 0x003fe20003800000 */
.L_x_734:
[----:B------:R-:W-:Y:S01]  /*2d310*/  IMAD.MOV.U32 R13, RZ, RZ, R72 ;  /* 0x000000ffff0d7224 */ /* 0x000fe200078e0048 */
[----:B------:R-:W-:-:S07]  /*2d320*/  MOV R77, R14 ;  /* 0x0000000e004d7202 */ /* 0x000fce0000000f00 */
[----:B------:R-:W-:Y:S05]  /*2d330*/  WARPSYNC.COLLECTIVE R15, `(.L_x_735) ;  /* 0x000000000f087348 */ /* 0x000fea0003c00000 */
[----:B------:R0:W1:Y:S02]  /*2d340*/  SHFL.IDX P6, R14, R13, R12, R11 ;  /* 0x0000000c0d0e7389 */ /* 0x00006400000c000b */
[----:B01----:R-:W-:Y:S01]  /*2d350*/  ENDCOLLECTIVE ;  /* 0x000000000000791b */ /* 0x003fe20003800000 */
.L_x_735:
        /* <DEDUP_REMOVED lines=8> */
.L_x_736:
[----:B------:R-:W-:Y:S02]  /*2d3e0*/  SEL R4, R55, R72, P0 ;  /* 0x0000004837047207 */ /* 0x000fe40000000000 */
[----:B------:R-:W-:Y:S01]  /*2d3f0*/  SEL R55, R72, R55, P0 ;  /* 0x0000003748377207 */ /* 0x000fe20000000000 */
[----:B------:R-:W-:Y:S02]  /*2d400*/  IMAD.MOV.U32 R13, RZ, RZ, R58 ;  /* 0x000000ffff0d7224 */ /* 0x000fe400078e003a */
[----:B------:R-:W-:-:S07]  /*2d410*/  IMAD.MOV.U32 R59, RZ, RZ, R14 ;  /* 0x000000ffff3b7224 */ /* 0x000fce00078e000e */
[----:B------:R-:W-:Y:S05]  /*2d420*/  WARPSYNC.COLLECTIVE R15, `(.L_x_737) ;  /* 0x000000000f087348 */ /* 0x000fea0003c00000 */
[----:B------:R0:W1:Y:S02]  /*2d430*/  SHFL.IDX P6, R14, R13, R12, R11 ;  /* 0x0000000c0d0e7389 */ /* 0x00006400000c000b */
[----:B01----:R-:W-:Y:S01]  /*2d440*/  ENDCOLLECTIVE ;  /* 0x000000000000791b */ /* 0x003fe20003800000 */
.L_x_737:
[----:B------:R-:W-:Y:S01]  /*2d450*/  MOV R13, R85 ;  /* 0x00000055000d7202 */ /* 0x000fe20000000f00 */
[----:B------:R-:W-:Y:S02]  /*2d460*/  IMAD.MOV.U32 R12, RZ, RZ, R2 ;  /* 0x000000ffff0c7224 */ /* 0x000fe400078e0002 */
[----:B------:R-:W-:-:S07]  /*2d470*/  IMAD.MOV.U32 R58, RZ, RZ, R14 ;  /* 0x000000ffff3a7224 */ /* 0x000fce00078e000e */
[----:B------:R-:W-:Y:S05]  /*2d480*/  WARPSYNC.COLLECTIVE R15, `(.L_x_738) ;  /* 0x000000000f087348 */ /* 0x000fea0003c00000 */
[----:B------:R0:W1:Y:S02]  /*2d490*/  SHFL.IDX P6, R14, R13, R12, R11 ;  /* 0x0000000c0d0e7389 */ /* 0x00006400000c000b */
[----:B01----:R-:W-:Y:S01]  /*2d4a0*/  ENDCOLLECTIVE ;  /* 0x000000000000791b */ /* 0x003fe20003800000 */
.L_x_738:
[----:B------:R-:W-:Y:S02]  /*2d4b0*/  IMAD.MOV.U32 R13, RZ, RZ, R80 ;  /* 0x000000ffff0d7224 */ /* 0x000fe400078e0050 */
[----:B------:R-:W-:-:S07]  /*2d4c0*/  IMAD.MOV.U32 R85, RZ, RZ, R14 ;  /* 0x000000ffff557224 */ /* 0x000fce00078e000e */
[----:B------:R-:W-:Y:S05]  /*2d4d0*/  WARPSYNC.COLLECTIVE R15, `(.L_x_739) ;  /* 0x000000000f087348 */ /* 0x000fea0003c00000 */
[----:B------:R0:W1:Y:S02]  /*2d4e0*/  SHFL.IDX P6, R14, R13, R12, R11 ;  /* 0x0000000c0d0e7389 */ /* 0x00006400000c000b */
[----:B01----:R-:W-:Y:S01]  /*2d4f0*/  ENDCOLLECTIVE ;  /* 0x000000000000791b */ /* 0x003fe20003800000 */
.L_x_739:
        /* <DEDUP_REMOVED lines=8> */
.L_x_740:
[----:B------:R-:W-:Y:S02]  /*2d580*/  SEL R6, R58, R80, P0 ;  /* 0x000000503a067207 */ /* 0x000fe40000000000 */
[----:B------:R-:W-:Y:S02]  /*2d590*/  SEL R58, R80, R58, P0 ;  /* 0x0000003a503a7207 */ /* 0x000fe40000000000 */
[----:B------:R-:W-:Y:S01]  /*2d5a0*/  MOV R13, R62 ;  /* 0x0000003e000d7202 */ /* 0x000fe20000000f00 */
[----:B------:R-:W-:-:S07]  /*2d5b0*/  IMAD.MOV.U32 R63, RZ, RZ, R14 ;  /* 0x000000ffff3f7224 */ /* 0x000fce00078e000e */
[----:B------:R-:W-:Y:S05]  /*2d5c0*/  WARPSYNC.COLLECTIVE R15, `(.L_x_741) ;  /* 0x000000000f087348 */ /* 0x000fea0003c00000 */
[----:B------:R0:W1:Y:S02]  /*2d5d0*/  SHFL.IDX P6, R14, R13, R12, R11 ;  /* 0x0000000c0d0e7389 */ /* 0x00006400000c000b */
[----:B01----:R-:W-:Y:S01]  /*2d5e0*/  ENDCOLLECTIVE ;  /* 0x000000000000791b */ /* 0x003fe20003800000 */
.L_x_741:
[----:B------:R-:W-:Y:S02]  /*2d5f0*/  IMAD.MOV.U32 R13, RZ, RZ, R93 ;  /* 0x000000ffff0d7224 */ /* 0x000fe400078e005d */
[----:B------:R-:W-:Y:S02]  /*2d600*/  IMAD.MOV.U32 R12, RZ, RZ, R2 ;  /* 0x000000ffff0c7224 */ /* 0x000fe400078e0002 */
[----:B------:R-:W-:-:S07]  /*2d610*/  IMAD.MOV.U32 R62, RZ, RZ, R14 ;  /* 0x000000ffff3e7224 */ /* 0x000fce00078e000e */
[----:B------:R-:W-:Y:S05]  /*2d620*/  WARPSYNC.COLLECTIVE R15, `(.L_x_742) ;  /* 0x000000000f087348 */ /* 0x000fea0003c00000 */
[----:B------:R0:W1:Y:S02]  /*2d630*/  SHFL.IDX P6, R14, R13, R12, R11 ;  /* 0x0000000c0d0e7389 */ /* 0x00006400000c000b */
[----:B01----:R-:W-:Y:S01]  /*2d640*/  ENDCOLLECTIVE ;  /* 0x000000000000791b */ /* 0x003fe20003800000 */
.L_x_742:
[----:B------:R-:W-:Y:S01]  /*2d650*/  IMAD.MOV.U32 R13, RZ, RZ, R88 ;  /* 0x000000ffff0d7224 */ /* 0x000fe200078e0058 */
[----:B------:R-:W-:-:S07]  /*2d660*/  MOV R93, R14 ;  /* 0x0000000e005d7202 */ /* 0x000fce0000000f00 */
[----:B------:R-:W-:Y:S05]  /*2d670*/  WARPSYNC.COLLECTIVE R15, `(.L_x_743) ;  /* 0x000000000f087348 */ /* 0x000fea0003c00000 */
[----:B------:R0:W1:Y:S02]  /*2d680*/  SHFL.IDX P6, R14, R13, R12, R11 ;  /* 0x0000000c0d0e7389 */ /* 0x00006400000c000b */
[----:B01----:R-:W-:Y:S01]  /*2d690*/  ENDCOLLECTIVE ;  /* 0x000000000000791b */ /* 0x003fe20003800000 */
.L_x_743:
        /* <DEDUP_REMOVED lines=8> */
.L_x_744:
[----:B------:R-:W-:Y:S02]  /*2d720*/  SEL R8, R62, R88, P0 ;  /* 0x000000583e087207 */ /* 0x000fe40000000000 */
[----:B------:R-:W-:Y:S01]  /*2d730*/  SEL R62, R88, R62, P0 ;  /* 0x0000003e583e7207 */ /* 0x000fe20000000000 */
[----:B------:R-:W-:Y:S02]  /*2d740*/  IMAD.MOV.U32 R13, RZ, RZ, R66 ;  /* 0x000000ffff0d7224 */ /* 0x000fe400078e0042 */
[----:B------:R-:W-:-:S07]  /*2d750*/  IMAD.MOV.U32 R67, RZ, RZ, R14 ;  /* 0x000000ffff437224 */ /* 0x000fce00078e000e */
[----:B------:R-:W-:Y:S05]  /*2d760*/  WARPSYNC.COLLECTIVE R15, `(.L_x_745) ;  /* 0x000000000f087348 */ /* 0x000fea0003c00000 */
[----:B------:R0:W1:Y:S02]  /*2d770*/  SHFL.IDX P6, R14, R13, R12, R11 ;  /* 0x0000000c0d0e7389 */ /* 0x00006400000c000b */
[----:B01----:R-:W-:Y:S01]  /*2d780*/  ENDCOLLECTIVE ;  /* 0x000000000000791b */ /* 0x003fe20003800000 */
.L_x_745:
[----:B------:R-:W-:Y:S01]  /*2d790*/  MOV R13, R101 ;  /* 0x00000065000d7202 */ /* 0x000fe20000000f00 */
[----:B------:R-:W-:Y:S02]  /*2d7a0*/  IMAD.MOV.U32 R12, RZ, RZ, R2 ;  /* 0x000000ffff0c7224 */ /* 0x000fe400078e0002 */
[----:B------:R-:W-:-:S07]  /*2d7b0*/  IMAD.MOV.U32 R66, RZ, RZ, R14 ;  /* 0x000000ffff427224 */ /* 0x000fce00078e000e */
[----:B------:R-:W-:Y:S05]  /*2d7c0*/  WARPSYNC.COLLECTIVE R15, `(.L_x_746) ;  /* 0x000000000f087348 */ /* 0x000fea0003c00000 */
[----:B------:R0:W1:Y:S02]  /*2d7d0*/  SHFL.IDX P6, R14, R13, R12, R11 ;  /* 0x0000000c0d0e7389 */ /* 0x00006400000c000b */
[----:B01----:R-:W-:Y:S01]  /*2d7e0*/  ENDCOLLECTIVE ;  /* 0x000000000000791b */ /* 0x003fe20003800000 */
.L_x_746:
[----:B------:R-:W-:Y:S02]  /*2d7f0*/  IMAD.MOV.U32 R13, RZ, RZ, R96 ;  /* 0x000000ffff0d7224 */ /* 0x000fe400078e0060 */
[----:B------:R-:W-:-:S07]  /*2d800*/  IMAD.MOV.U32 R101, RZ, RZ, R14 ;  /* 0x000000ffff657224 */ /* 0x000fce00078e000e */
[----:B------:R-:W-:Y:S05]  /*2d810*/  WARPSYNC.COLLECTIVE R15, `(.L_x_747) ;  /* 0x000000000f087348 */ /* 0x000fea0003c00000 */
[----:B------:R0:W1:Y:S02]  /*2d820*/  SHFL.IDX P6, R14, R13, R12, R11 ;  /* 0x0000000c0d0e7389 */ /* 0x00006400000c000b */
[----:B01----:R-:W-:Y:S01]  /*2d830*/  ENDCOLLECTIVE ;  /* 0x000000000000791b */ /* 0x003fe20003800000 */
.L_x_747:
        /* <DEDUP_REMOVED lines=8> */
.L_x_748:
[----:B------:R-:W-:Y:S02]  /*2d8c0*/  SEL R10, R66, R96, P0 ;  /* 0x00000060420a7207 */ /* 0x000fe40000000000 */
[----:B------:R-:W-:Y:S02]  /*2d8d0*/  SEL R66, R96, R66, P0 ;  /* 0x0000004260427207 */ /* 0x000fe40000000000 */
[----:B------:R-:W-:Y:S01]  /*2d8e0*/  MOV R13, R70 ;  /* 0x00000046000d7202 */ /* 0x000fe20000000f00 */
[----:B------:R-:W-:-:S07]  /*2d8f0*/  IMAD.MOV.U32 R71, RZ, RZ, R14 ;  /* 0x000000ffff477224 */ /* 0x000fce00078e000e */
[----:B------:R-:W-:Y:S05]  /*2d900*/  WARPSYNC.COLLECTIVE R15, `(.L_x_749) ;  /* 0x000000000f087348 */ /* 0x000fea0003c00000 */
[----:B------:R0:W1:Y:S02]  /*2d910*/  SHFL.IDX P6, R14, R13, R12, R11 ;  /* 0x0000000c0d0e7389 */ /* 0x00006400000c000b */
[----:B01----:R-:W-:Y:S01]  /*2d920*/  ENDCOLLECTIVE ;  /* 0x000000000000791b */ /* 0x003fe20003800000 */
.L_x_749:
[----:B------:R-:W-:Y:S02]  /*2d930*/  IMAD.MOV.U32 R13, RZ, RZ, R109 ;  /* 0x000000ffff0d7224 */ /* 0x000fe400078e006d */
[----:B------:R-:W-:Y:S02]  /*2d940*/  IMAD.MOV.U32 R12, RZ, RZ, R2 ;  /* 0x000000ffff0c7224 */ /* 0x000fe400078e0002 */
[----:B------:R-:W-:-:S07]  /*2d950*/  IMAD.MOV.U32 R70, RZ, RZ, R14 ;  /* 0x000000ffff467224 */ /* 0x000fce00078e000e */
[----:B------:R-:W-:Y:S05]  /*2d960*/  WARPSYNC.COLLECTIVE R15, `(.L_x_750) ;  /* 0x000000000f087348 */ /* 0x000fea0003c00000 */
[----:B------:R0:W1:Y:S02]  /*2d970*/  SHFL.IDX P6, R14, R13, R12, R11 ;  /* 0x0000000c0d0e7389 */ /* 0x00006400000c000b */
[----:B01----:R-:W-:Y:S01]  /*2d980*/  ENDCOLLECTIVE ;  /* 0x000000000000791b */ /* 0x003fe20003800000 */
.L_x_750:
[----:B------:R-:W-:Y:S01]  /*2d990*/  IMAD.MOV.U32 R13, RZ, RZ, R104 ;  /* 0x000000ffff0d7224 */ /* 0x000fe200078e0068 */
[----:B------:R-:W-:-:S07]  /*2d9a0*/  MOV R109, R14 ;  /* 0x0000000e006d7202 */ /* 0x000fce0000000f00 */
[----:B------:R-:W-:Y:S05]  /*2d9b0*/  WARPSYNC.COLLECTIVE R15, `(.L_x_751) ;  /* 0x000000000f087348 */ /* 0x000fea0003c00000 */
[----:B------:R0:W1:Y:S02]  /*2d9c0*/  SHFL.IDX P6, R14, R13, R12, R11 ;  /* 0x0000000c0d0e7389 */ /* 0x00006400000c000b */
[----:B01----:R-:W-:Y:S01]  /*2d9d0*/  ENDCOLLECTIVE ;  /* 0x000000000000791b */ /* 0x003fe20003800000 */
.L_x_751:
        /* <DEDUP_REMOVED lines=8> */
.L_x_752:
[----:B------:R-:W-:Y:S02]  /*2da60*/  SEL R21, R70, R104, P0 ;  /* 0x0000006846157207 */ /* 0x000fe40000000000 */
[----:B------:R-:W-:Y:S01]  /*2da70*/  SEL R70, R104, R70, P0 ;  /* 0x0000004668467207 */ /* 0x000fe20000000000 */
[----:B------:R-:W-:Y:S02]  /*2da80*/  IMAD.MOV.U32 R13, RZ, RZ, R73 ;  /* 0x000000ffff0d7224 */ /* 0x000fe400078e0049 */
[----:B------:R-:W-:-:S07]  /*2da90*/  IMAD.MOV.U32 R76, RZ, RZ, R14 ;  /* 0x000000ffff4c7224 */ /* 0x000fce00078e000e */
[----:B------:R-:W-:Y:S05]  /*2daa0*/  WARPSYNC.COLLECTIVE R15, `(.L_x_753) ;  /* 0x000000000f087348 */ /* 0x000fea0003c00000 */
[----:B------:R0:W1:Y:S02]  /*2dab0*/  SHFL.IDX P6, R14, R13, R12, R11 ;  /* 0x0000000c0d0e7389 */ /* 0x00006400000c000b */
[----:B01----:R-:W-:Y:S01]  /*2dac0*/  ENDCOLLECTIVE ;  /* 0x000000000000791b */ /* 0x003fe20003800000 */
.L_x_753:
[----:B------:R-:W-:Y:S01]  /*2dad0*/  MOV R13, R117 ;  /* 0x00000075000d7202 */ /* 0x000fe20000000f00 */
[----:B------:R-:W-:Y:S02]  /*2dae0*/  IMAD.MOV.U32 R12, RZ, RZ, R2 ;  /* 0x000000ffff0c7224 */ /* 0x000fe400078e0002 */
[----:B------:R-:W-:-:S07]  /*2daf0*/  IMAD.MOV.U32 R73, RZ, RZ, R14 ;  /* 0x000000ffff497224 */ /* 0x000fce00078e000e */
[----:B------:R-:W-:Y:S05]  /*2db00*/  WARPSYNC.COLLECTIVE R15, `(.L_x_754) ;  /* 0x000000000f087348 */ /* 0x000fea0003c00000 */
[----:B------:R0:W1:Y:S02]  /*2db10*/  SHFL.IDX P6, R14, R13, R12, R11 ;  /* 0x0000000c0d0e7389 */ /* 0x00006400000c000b */
[----:B01----:R-:W-:Y:S01]  /*2db20*/  ENDCOLLECTIVE ;  /* 0x000000000000791b */ /* 0x003fe20003800000 */
.L_x_754:
[----:B------:R-:W-:Y:S02]  /*2db30*/  IMAD.MOV.U32 R13, RZ, RZ, R112 ;  /* 0x000000ffff0d7224 */ /* 0x000fe400078e0070 */
[----:B------:R-:W-:-:S07]  /*2db40*/  IMAD.MOV.U32 R117, RZ, RZ, R14 ;  /* 0x000000ffff757224 */ /* 0x000fce00078e000e */
[----:B------:R-:W-:Y:S05]  /*2db50*/  WARPSYNC.COLLECTIVE R15, `(.L_x_755) ;  /* 0x000000000f087348 */ /* 0x000fea0003c00000 */
[----:B------:R0:W1:Y:S02]  /*2db60*/  SHFL.IDX P6, R14, R13, R12, R11 ;  /* 0x0000000c0d0e7389 */ /* 0x00006400000c000b */
[----:B01----:R-:W-:Y:S01]  /*2db70*/  ENDCOLLECTIVE ;  /* 0x000000000000791b */ /* 0x003fe20003800000 */
.L_x_755:
        /* <DEDUP_REMOVED lines=8> */
.L_x_756:
[----:B------:R-:W-:Y:S02]  /*2dc00*/  SEL R25, R73, R112, P0 ;  /* 0x0000007049197207 */ /* 0x000fe40000000000 */
[----:B------:R-:W-:Y:S02]  /*2dc10*/  SEL R73, R112, R73, P0 ;  /* 0x0000004970497207 */ /* 0x000fe40000000000 */
[----:B------:R-:W-:Y:S01]  /*2dc20*/  MOV R13, R81 ;  /* 0x00000051000d7202 */ /* 0x000fe20000000f00 */
[----:B------:R-:W-:-:S07]  /*2dc30*/  IMAD.MOV.U32 R65, RZ, RZ, R14 ;  /* 0x000000ffff417224 */ /* 0x000fce00078e000e */
[----:B------:R-:W-:Y:S05]  /*2dc40*/  WARPSYNC.COLLECTIVE R15, `(.L_x_757) ;  /* 0x000000000f087348 */ /* 0x000fea0003c00000 */
[----:B------:R0:W1:Y:S02]  /*2dc50*/  SHFL.IDX P6, R14, R13, R12, R11 ;  /* 0x0000000c0d0e7389 */ /* 0x00006400000c000b */
[----:B01----:R-:W-:Y:S01]  /*2dc60*/  ENDCOLLECTIVE ;  /* 0x000000000000791b */ /* 0x003fe20003800000 */
.L_x_757:
[----:B------:R-:W-:Y:S02]  /*2dc70*/  IMAD.MOV.U32 R13, RZ, RZ, R120 ;  /* 0x000000ffff0d7224 */ /* 0x000fe400078e0078 */
[----:B------:R-:W-:Y:S02]  /*2dc80*/  IMAD.MOV.U32 R12, RZ, RZ, R2 ;  /* 0x000000ffff0c7224 */ /* 0x000fe400078e0002 */
[----:B------:R-:W-:-:S07]  /*2dc90*/  IMAD.MOV.U32 R81, RZ, RZ, R14 ;  /* 0x000000ffff517224 */ /* 0x000fce00078e000e */
[----:B------:R-:W-:Y:S05]  /*2dca0*/  WARPSYNC.COLLECTIVE R15, `(.L_x_758) ;  /* 0x000000000f087348 */ /* 0x000fea0003c00000 */
[----:B------:R0:W1:Y:S02]  /*2dcb0*/  SHFL.IDX P6, R14, R13, R12, R11 ;  /* 0x0000000c0d0e7389 */ /* 0x00006400000c000b */
[----:B01----:R-:W-:Y:S01]  /*2dcc0*/  ENDCOLLECTIVE ;  /* 0x000000000000791b */ /* 0x003fe20003800000 */
.L_x_758:
[----:B------:R-:W-:Y:S01]  /*2dcd0*/  IMAD.MOV.U32 R13, RZ, RZ, R158 ;  /* 0x000000ffff0d7224 */ /* 0x000fe200078e009e */
[----:B------:R-:W-:-:S07]  /*2dce0*/  MOV R120, R14 ;  /* 0x0000000e00787202 */ /* 0x000fce0000000f00 */
[----:B------:R-:W-:Y:S05]  /*2dcf0*/  WARPSYNC.COLLECTIVE R15, `(.L_x_759) ;  /* 0x000000000f087348 */ /* 0x000fea0003c00000 */
[----:B------:R0:W1:Y:S02]  /*2dd00*/  SHFL.IDX P6, R14, R13, R12, R11 ;  /* 0x0000000c0d0e7389 */ /* 0x00006400000c000b */
[----:B01----:R-:W-:Y:S01]  /*2dd10*/  ENDCOLLECTIVE ;  /* 0x000000000000791b */ /* 0x003fe20003800000 */
.L_x_759:
        /* <DEDUP_REMOVED lines=8> */
.L_x_760:
[----:B------:R-:W-:Y:S02]  /*2dda0*/  SEL R27, R81, R158, P0 ;  /* 0x0000009e511b7207 */ /* 0x000fe40000000000 */
[----:B------:R-:W-:Y:S01]  /*2ddb0*/  SEL R81, R158, R81, P0 ;  /* 0x000000519e517207 */ /* 0x000fe20000000000 */
[----:B------:R-:W-:Y:S02]  /*2ddc0*/  IMAD.MOV.U32 R13, RZ, RZ, R84 ;  /* 0x000000ffff0d7224 */ /* 0x000fe400078e0054 */
[----:B------:R-:W-:-:S07]  /*2ddd0*/  IMAD.MOV.U32 R89, RZ, RZ, R14 ;  /* 0x000000ffff597224 */ /* 0x000fce00078e000e */
[----:B------:R-:W-:Y:S05]  /*2dde0*/  WARPSYNC.COLLECTIVE R15, `(.L_x_761) ;  /* 0x000000000f087348 */ /* 0x000fea0003c00000 */
[----:B------:R0:W1:Y:S02]  /*2ddf0*/  SHFL.IDX P6, R14, R13, R12, R11 ;  /* 0x0000000c0d0e7389 */ /* 0x00006400000c000b */
[----:B01----:R-:W-:Y:S01]  /*2de00*/  ENDCOLLECTIVE ;  /* 0x000000000000791b */ /* 0x003fe20003800000 */
.L_x_761:
[----:B------:R-:W-:Y:S01]  /*2de10*/  MOV R13, R128 ;  /* 0x00000080000d7202 */ /* 0x000fe20000000f00 */
[----:B------:R-:W-:Y:S02]  /*2de20*/  IMAD.MOV.U32 R12, RZ, RZ, R2 ;  /* 0x000000ffff0c7224 */ /* 0x000fe400078e0002 */
[----:B------:R-:W-:-:S07]  /*2de30*/  IMAD.MOV.U32 R84, RZ, RZ, R14 ;  /* 0x000000ffff547224 */ /* 0x000fce00078e000e */
[----:B------:R-:W-:Y:S05]  /*2de40*/  WARPSYNC.COLLECTIVE R15, `(.L_x_762) ;  /* 0x000000000f087348 */ /* 0x000fea0003c00000 */
[----:B------:R0:W1:Y:S02]  /*2de50*/  SHFL.IDX P6, R14, R13, R12, R11 ;  /* 0x0000000c0d0e7389 */ /* 0x00006400000c000b */
[----:B01----:R-:W-:Y:S01]  /*2de60*/  ENDCOLLECTIVE ;  /* 0x000000000000791b */ /* 0x003fe20003800000 */
.L_x_762:
[----:B------:R-:W-:Y:S02]  /*2de70*/  IMAD.MOV.U32 R13, RZ, RZ, R125 ;  /* 0x000000ffff0d7224 */ /* 0x000fe400078e007d */
[----:B------:R-:W-:-:S07]  /*2de80*/  IMAD.MOV.U32 R128, RZ, RZ, R14 ;  /* 0x000000ffff807224 */ /* 0x000fce00078e000e */
[----:B------:R-:W-:Y:S05]  /*2de90*/  WARPSYNC.COLLECTIVE R15, `(.L_x_763) ;  /* 0x000000000f087348 */ /* 0x000fea0003c00000 */
[----:B------:R0:W1:Y:S02]  /*2dea0*/  SHFL.IDX P6, R14, R13, R12, R11 ;  /* 0x0000000c0d0e7389 */ /* 0x00006400000c000b */
[----:B01----:R-:W-:Y:S01]  /*2deb0*/  ENDCOLLECTIVE ;  /* 0x000000000000791b */ /* 0x003fe20003800000 */
.L_x_763:
        /* <DEDUP_REMOVED lines=8> */
.L_x_764:
[----:B------:R-:W-:Y:S02]  /*2df40*/  SEL R42, R84, R125, P0 ;  /* 0x0000007d542a7207 */ /* 0x000fe40000000000 */
[----:B------:R-:W-:Y:S02]  /*2df50*/  SEL R84, R125, R84, P0 ;  /* 0x000000547d547207 */ /* 0x000fe40000000000 */
[----:B------:R-:W-:Y:S01]  /*2df60*/  MOV R13, R119 ;  /* 0x00000077000d7202 */ /* 0x000fe20000000f00 */
[----:B------:R-:W-:-:S07]  /*2df70*/  IMAD.MOV.U32 R92, RZ, RZ, R14 ;  /* 0x000000ffff5c7224 */ /* 0x000fce00078e000e */
[----:B------:R-:W-:Y:S05]  /*2df80*/  WARPSYNC.COLLECTIVE R15, `(.L_x_765) ;  /* 0x000000000f087348 */ /* 0x000fea0003c00000 */
[----:B------:R0:W1:Y:S02]  /*2df90*/  SHFL.IDX P6, R14, R13, R12, R11 ;  /* 0x0000000c0d0e7389 */ /* 0x00006400000c000b */
[----:B01----:R-:W-:Y:S01]  /*2dfa0*/  ENDCOLLECTIVE ;  /* 0x000000000000791b */ /* 0x003fe20003800000 */
.L_x_765:
[----:B------:R-:W-:Y:S02]  /*2dfb0*/  IMAD.MOV.U32 R13, RZ, RZ, R136 ;  /* 0x000000ffff0d7224 */ /* 0x000fe400078e0088 */
[----:B------:R-:W-:Y:S02]  /*2dfc0*/  IMAD.MOV.U32 R12, RZ, RZ, R2 ;  /* 0x000000ffff0c7224 */ /* 0x000fe400078e0002 */
[----:B------:R-:W-:-:S07]  /*2dfd0*/  IMAD.MOV.U32 R51, RZ, RZ, R14 ;  /* 0x000000ffff337224 */ /* 0x000fce00078e000e */
[----:B------:R-:W-:Y:S05]  /*2dfe0*/  WARPSYNC.COLLECTIVE R15, `(.L_x_766) ;  /* 0x000000000f087348 */ /* 0x000fea0003c00000 */
[----:B------:R0:W1:Y:S02]  /*2dff0*/  SHFL.IDX P6, R14, R13, R12, R11 ;  /* 0x0000000c0d0e7389 */ /* 0x00006400000c000b */
[----:B01----:R-:W-:Y:S01]  /*2e000*/  ENDCOLLECTIVE ;  /* 0x000000000000791b */ /* 0x003fe20003800000 */
.L_x_766:
[----:B------:R-:W-:Y:S01]  /*2e010*/  IMAD.MOV.U32 R13, RZ, RZ, R133 ;  /* 0x000000ffff0d7224 */ /* 0x000fe200078e0085 */
[----:B------:R-:W-:-:S07]  /*2e020*/  MOV R136, R14 ;  /* 0x0000000e00887202 */ /* 0x000fce0000000f00 */
[----:B------:R-:W-:Y:S05]  /*2e030*/  WARPSYNC.COLLECTIVE R15, `(.L_x_767) ;  /* 0x000000000f087348 */ /* 0x000fea0003c00000 */
[----:B------:R0:W1:Y:S02]  /*2e040*/  SHFL.IDX P6, R14, R13, R12, R11 ;  /* 0x0000000c0d0e7389 */ /* 0x00006400000c000b */
[----:B01----:R-:W-:Y:S01]  /*2e050*/  ENDCOLLECTIVE ;  /* 0x000000000000791b */ /* 0x003fe20003800000 */
.L_x_767:
        /* <DEDUP_REMOVED lines=8> */
.L_x_768:
[----:B------:R-:W-:Y:S02]  /*2e0e0*/  SEL R44, R51, R50, P0 ;  /* 0x00000032332c7207 */ /* 0x000fe40000000000 */
[----:B------:R-:W-:Y:S01]  /*2e0f0*/  SEL R50, R50, R51, P0 ;  /* 0x0000003332327207 */ /* 0x000fe20000000000 */
[----:B------:R-:W-:Y:S02]  /*2e100*/  IMAD.MOV.U32 R13, RZ, RZ, R118 ;  /* 0x000000ffff0d7224 */ /* 0x000fe400078e0076 */
[----:B------:R-:W-:-:S07]  /*2e110*/  IMAD.MOV.U32 R97, RZ, RZ, R14 ;  /* 0x000000ffff617224 */ /* 0x000fce00078e000e */
[----:B------:R-:W-:Y:S05]  /*2e120*/  WARPSYNC.COLLECTIVE R15, `(.L_x_769) ;  /* 0x000000000f087348 */ /* 0x000fea0003c00000 */
[----:B------:R0:W1:Y:S02]  /*2e130*/  SHFL.IDX P6, R14, R13, R12, R11 ;  /* 0x0000000c0d0e7389 */ /* 0x00006400000c000b */
[----:B01----:R-:W-:Y:S01]  /*2e140*/  ENDCOLLECTIVE ;  /* 0x000000000000791b */ /* 0x003fe20003800000 */
.L_x_769:
[----:B------:R-:W-:Y:S01]  /*2e150*/  MOV R13, R144 ;  /* 0x00000090000d7202 */ /* 0x000fe20000000f00 */
[----:B------:R-:W-:Y:S02]  /*2e160*/  IMAD.MOV.U32 R12, RZ, RZ, R2 ;  /* 0x000000ffff0c7224 */ /* 0x000fe400078e0002 */
[----:B------:R-:W-:-:S07]  /*2e170*/  IMAD.MOV.U32 R118, RZ, RZ, R14 ;  /* 0x000000ffff767224 */ /* 0x000fce00078e000e */
[----:B------:R-:W-:Y:S05]  /*2e180*/  WARPSYNC.COLLECTIVE R15, `(.L_x_770) ;  /* 0x000000000f087348 */ /* 0x000fea0003c00000 */
[----:B------:R0:W1:Y:S02]  /*2e190*/  SHFL.IDX P6, R14, R13, R12, R11 ;  /* 0x0000000c0d0e7389 */ /* 0x00006400000c000b */
[----:B01----:R-:W-:Y:S01]  /*2e1a0*/  ENDCOLLECTIVE ;  /* 0x000000000000791b */ /* 0x003fe20003800000 */
.L_x_770:
[----:B------:R-:W-:Y:S02]  /*2e1b0*/  IMAD.MOV.U32 R13, RZ, RZ, R141 ;  /* 0x000000ffff0d7224 */ /* 0x000fe400078e008d */
[----:B------:R-:W-:-:S07]  /*2e1c0*/  IMAD.MOV.U32 R144, RZ, RZ, R14 ;  /* 0x000000ffff907224 */ /* 0x000fce00078e000e */
[----:B------:R-:W-:Y:S05]  /*2e1d0*/  WARPSYNC.COLLECTIVE R15, `(.L_x_771) ;  /* 0x000000000f087348 */ /* 0x000fea0003c00000 */
[----:B------:R0:W1:Y:S02]  /*2e1e0*/  SHFL.IDX P6, R14, R13, R12, R11 ;  /* 0x0000000c0d0e7389 */ /* 0x00006400000c000b */
[----:B01----:R-:W-:Y:S01]  /*2e1f0*/  ENDCOLLECTIVE ;  /* 0x000000000000791b */ /* 0x003fe20003800000 */
.L_x_771:
        /* <DEDUP_REMOVED lines=8> */
.L_x_772:
[----:B------:R-:W-:Y:S02]  /*2e280*/  SEL R46, R118, R141, P0 ;  /* 0x0000008d762e7207 */ /* 0x000fe40000000000 */
[----:B------:R-:W-:Y:S02]  /*2e290*/  SEL R118, R141, R118, P0 ;  /* 0x000000768d767207 */ /* 0x000fe40000000000 */
[----:B------:R-:W-:Y:S01]  /*2e2a0*/  MOV R13, R100 ;  /* 0x00000064000d7202 */ /* 0x000fe20000000f00 */
[----:B------:R-:W-:-:S07]  /*2e2b0*/  IMAD.MOV.U32 R105, RZ, RZ, R14 ;  /* 0x000000ffff697224 */ /* 0x000fce00078e000e */
[----:B------:R-:W-:Y:S05]  /*2e2c0*/  WARPSYNC.COLLECTIVE R15, `(.L_x_773) ;  /* 0x000000000f087348 */ /* 0x000fea0003c00000 */
[----:B------:R0:W1:Y:S02]  /*2e2d0*/  SHFL.IDX P6, R14, R13, R12, R11 ;  /* 0x0000000c0d0e7389 */ /* 0x00006400000c000b */
[----:B01----:R-:W-:Y:S01]  /*2e2e0*/  ENDCOLLECTIVE ;  /* 0x000000000000791b */ /* 0x003fe20003800000 */
.L_x_773:
[----:B------:R-:W-:Y:S02]  /*2e2f0*/  IMAD.MOV.U32 R13, RZ, RZ, R154 ;  /* 0x000000ffff0d7224 */ /* 0x000fe400078e009a */
[----:B------:R-:W-:Y:S02]  /*2e300*/  IMAD.MOV.U32 R12, RZ, RZ, R2 ;  /* 0x000000ffff0c7224 */ /* 0x000fe400078e0002 */
[----:B------:R-:W-:-:S07]  /*2e310*/  IMAD.MOV.U32 R100, RZ, RZ, R14 ;  /* 0x000000ffff647224 */ /* 0x000fce00078e000e */
[----:B------:R-:W-:Y:S05]  /*2e320*/  WARPSYNC.COLLECTIVE R15, `(.L_x_774) ;  /* 0x000000000f087348 */ /* 0x000fea0003c00000 */
[----:B------:R0:W1:Y:S02]  /*2e330*/  SHFL.IDX P6, R14, R13, R12, R11 ;  /* 0x0000000c0d0e7389 */ /* 0x00006400000c000b */
[----:B01----:R-:W-:Y:S01]  /*2e340*/  ENDCOLLECTIVE ;  /* 0x000000000000791b */ /* 0x003fe20003800000 */
.L_x_774:
[----:B------:R-:W-:Y:S01]  /*2e350*/  IMAD.MOV.U32 R13, RZ, RZ, R149 ;  /* 0x000000ffff0d7224 */ /* 0x000fe200078e0095 */
[----:B------:R-:W-:-:S07]  /*2e360*/  MOV R154, R14 ;  /* 0x0000000e009a7202 */ /* 0x000fce0000000f00 */
[----:B------:R-:W-:Y:S05]  /*2e370*/  WARPSYNC.COLLECTIVE R15, `(.L_x_775) ;  /* 0x000000000f087348 */ /* 0x000fea0003c00000 */
[----:B------:R0:W1:Y:S02]  /*2e380*/  SHFL.IDX P6, R14, R13, R12, R11 ;  /* 0x0000000c0d0e7389 */ /* 0x00006400000c000b */
[----:B01----:R-:W-:Y:S01]  /*2e390*/  ENDCOLLECTIVE ;  /* 0x000000000000791b */ /* 0x003fe20003800000 */
.L_x_775:
        /* <DEDUP_REMOVED lines=8> */
.L_x_776:
[----:B------:R-:W-:Y:S02]  /*2e420*/  SEL R48, R100, R149, P0 ;  /* 0x0000009564307207 */ /* 0x000fe40000000000 */
[----:B------:R-:W-:Y:S01]  /*2e430*/  SEL R100, R149, R100, P0 ;  /* 0x0000006495647207 */ /* 0x000fe20000000000 */
[----:B------:R-:W-:Y:S02]  /*2e440*/  IMAD.MOV.U32 R13, RZ, RZ, R108 ;  /* 0x000000ffff0d7224 */ /* 0x000fe400078e006c */
[----:B------:R-:W-:-:S07]  /*2e450*/  IMAD.MOV.U32 R113, RZ, RZ, R14 ;  /* 0x000000ffff717224 */ /* 0x000fce00078e000e */
[----:B------:R-:W-:Y:S05]  /*2e460*/  WARPSYNC.COLLECTIVE R15, `(.L_x_777) ;  /* 0x000000000f087348 */ /* 0x000fea0003c00000 */
[----:B------:R0:W1:Y:S02]  /*2e470*/  SHFL.IDX P6, R14, R13, R12, R11 ;  /* 0x0000000c0d0e7389 */ /* 0x00006400000c000b */
[----:B01----:R-:W-:Y:S01]  /*2e480*/  ENDCOLLECTIVE ;  /* 0x000000000000791b */ /* 0x003fe20003800000 */
.L_x_777:
[----:B------:R-:W-:Y:S01]  /*2e490*/  MOV R13, R156 ;  /* 0x0000009c000d7202 */ /* 0x000fe20000000f00 */
[----:B------:R-:W-:Y:S02]  /*2e4a0*/  IMAD.MOV.U32 R12, RZ, RZ, R2 ;  /* 0x000000ffff0c7224 */ /* 0x000fe400078e0002 */
[----:B------:R-:W-:-:S07]  /*2e4b0*/  IMAD.MOV.U32 R108, RZ, RZ, R14 ;  /* 0x000000ffff6c7224 */ /* 0x000fce00078e000e */
[----:B------:R-:W-:Y:S05]  /*2e4c0*/  WARPSYNC.COLLECTIVE R15, `(.L_x_778) ;  /* 0x000000000f087348 */ /* 0x000fea0003c00000 */
[----:B------:R0:W1:Y:S02]  /*2e4d0*/  SHFL.IDX P6, R14, R13, R12, R11 ;  /* 0x0000000c0d0e7389 */ /* 0x00006400000c000b */
[----:B01----:R-:W-:Y:S01]  /*2e4e0*/  ENDCOLLECTIVE ;  /* 0x000000000000791b */ /* 0x003fe20003800000 */
.L_x_778:
[----:B------:R-:W-:Y:S02]  /*2e4f0*/  IMAD.MOV.U32 R13, RZ, RZ, R155 ;  /* 0x000000ffff0d7224 */ /* 0x000fe400078e009b */
[----:B------:R-:W-:-:S07]  /*2e500*/  IMAD.MOV.U32 R156, RZ, RZ, R14 ;  /* 0x000000ffff9c7224 */ /* 0x000fce00078e000e */
[----:B------:R-:W-:Y:S05]  /*2e510*/  WARPSYNC.COLLECTIVE R15, `(.L_x_779) ;  /* 0x000000000f087348 */ /* 0x000fea0003c00000 */
[----:B------:R0:W1:Y:S02]  /*2e520*/  SHFL.IDX P6, R14, R13, R12, R11 ;  /* 0x0000000c0d0e7389 */ /* 0x00006400000c000b */
[----:B01----:R-:W-:Y:S01]  /*2e530*/  ENDCOLLECTIVE ;  /* 0x000000000000791b */ /* 0x003fe20003800000 */
.L_x_779:
        /* <DEDUP_REMOVED lines=8> */
.L_x_780:
[----:B------:R-:W-:Y:S02]  /*2e5c0*/  SEL R51, R108, R155, P0 ;  /* 0x0000009b6c337207 */ /* 0x000fe40000000000 */
[----:B------:R-:W-:Y:S02]  /*2e5d0*/  SEL R108, R155, R108, P0 ;  /* 0x0000006c9b6c7207 */ /* 0x000fe40000000000 */
[----:B------:R-:W-:Y:S01]  /*2e5e0*/  MOV R13, R116 ;  /* 0x00000074000d7202 */ /* 0x000fe20000000f00 */
[----:B------:R-:W-:-:S07]  /*2e5f0*/  IMAD.MOV.U32 R119, RZ, RZ, R14 ;  /* 0x000000ffff777224 */ /* 0x000fce00078e000e */
[----:B------:R-:W-:Y:S05]  /*2e600*/  WARPSYNC.COLLECTIVE R15, `(.L_x_781) ;  /* 0x000000000f087348 */ /* 0x000fea0003c00000 */
[----:B------:R0:W1:Y:S02]  /*2e610*/  SHFL.IDX P6, R14, R13, R12, R11 ;  /* 0x0000000c0d0e7389 */ /* 0x00006400000c000b */
[----:B01----:R-:W-:Y:S01]  /*2e620*/  ENDCOLLECTIVE ;  /* 0x000000000000791b */ /* 0x003fe20003800000 */
.L_x_781:
[----:B------:R-:W-:Y:S02]  /*2e630*/  IMAD.MOV.U32 R13, RZ, RZ, R78 ;  /* 0x000000ffff0d7224 */ /* 0x000fe400078e004e */
[----:B------:R-:W-:Y:S02]  /*2e640*/  IMAD.MOV.U32 R12, RZ, RZ, R2 ;  /* 0x000000ffff0c7224 */ /* 0x000fe400078e0002 */
[----:B------:R-:W-:-:S07]  /*2e650*/  IMAD.MOV.U32 R116, RZ, RZ, R14 ;  /* 0x000000ffff747224 */ /* 0x000fce00078e000e */
[----:B------:R-:W-:Y:S05]  /*2e660*/  WARPSYNC.COLLECTIVE R15, `(.L_x_782) ;  /* 0x000000000f087348 */ /* 0x000fea0003c00000 */
[----:B------:R0:W1:Y:S02]  /*2e670*/  SHFL.IDX P6, R14, R13, R12, R11 ;  /* 0x0000000c0d0e7389 */ /* 0x00006400000c000b */
[----:B01----:R-:W-:Y:S01]  /*2e680*/  ENDCOLLECTIVE ;  /* 0x000000000000791b */ /* 0x003fe20003800000 */
.L_x_782:
[----:B------:R-:W-:Y:S01]  /*2e690*/  IMAD.MOV.U32 R13, RZ, RZ, R75 ;  /* 0x000000ffff0d7224 */ /* 0x000fe200078e004b */
[----:B------:R-:W-:-:S07]  /*2e6a0*/  MOV R78, R14 ;  /* 0x0000000e004e7202 */ /* 0x000fce0000000f00 */
[----:B------:R-:W-:Y:S05]  /*2e6b0*/  WARPSYNC.COLLECTIVE R15, `(.L_x_783) ;  /* 0x000000000f087348 */ /* 0x000fea0003c00000 */
[----:B------:R0:W1:Y:S02]  /*2e6c0*/  SHFL.IDX P6, R14, R13, R12, R11 ;  /* 0x0000000c0d0e7389 */ /* 0x00006400000c000b */
[----:B01----:R-:W-:Y:S01]  /*2e6d0*/  ENDCOLLECTIVE ;  /* 0x000000000000791b */ /* 0x003fe20003800000 */
.L_x_783:
        /* <DEDUP_REMOVED lines=8> */
.L_x_784:
[----:B------:R-:W-:Y:S02]  /*2e760*/  SEL R53, R116, R75, P0 ;  /* 0x0000004b74357207 */ /* 0x000fe40000000000 */
[----:B------:R-:W-:Y:S01]  /*2e770*/  SEL R75, R75, R116, P0 ;  /* 0x000000744b4b7207 */ /* 0x000fe20000000000 */
[----:B------:R-:W-:Y:S02]  /*2e780*/  IMAD.MOV.U32 R13, RZ, RZ, R121 ;  /* 0x000000ffff0d7224 */ /* 0x000fe400078e0079 */
[----:B------:R-:W-:-:S07]  /*2e790*/  IMAD.MOV.U32 R79, RZ, RZ, R14 ;  /* 0x000000ffff4f7224 */ /* 0x000fce00078e000e */
[----:B------:R-:W-:Y:S05]  /*2e7a0*/  WARPSYNC.COLLECTIVE R15, `(.L_x_785) ;  /* 0x000000000f087348 */ /* 0x000fea0003c00000 */
[----:B------:R0:W1:Y:S02]  /*2e7b0*/  SHFL.IDX P6, R14, R13, R12, R11 ;  /* 0x0000000c0d0e7389 */ /* 0x00006400000c000b */
[----:B01----:R-:W-:Y:S01]  /*2e7c0*/  ENDCOLLECTIVE ;  /* 0x000000000000791b */ /* 0x003fe20003800000 */
.L_x_785:
[----:B------:R-:W-:Y:S01]  /*2e7d0*/  MOV R13, R86 ;  /* 0x00000056000d7202 */ /* 0x000fe20000000f00 */
[----:B------:R-:W-:Y:S02]  /*2e7e0*/  IMAD.MOV.U32 R12, RZ, RZ, R2 ;  /* 0x000000ffff0c7224 */ /* 0x000fe400078e0002 */
[----:B------:R-:W-:-:S07]  /*2e7f0*/  IMAD.MOV.U32 R121, RZ, RZ, R14 ;  /* 0x000000ffff797224 */ /* 0x000fce00078e000e */
[----:B------:R-:W-:Y:S05]  /*2e800*/  WARPSYNC.COLLECTIVE R15, `(.L_x_786) ;  /* 0x000000000f087348 */ /* 0x000fea0003c00000 */
[----:B------:R0:W1:Y:S02]  /*2e810*/  SHFL.IDX P6, R14, R13, R12, R11 ;  /* 0x0000000c0d0e7389 */ /* 0x00006400000c000b */
[----:B01----:R-:W-:Y:S01]  /*2e820*/  ENDCOLLECTIVE ;  /* 0x000000000000791b */ /* 0x003fe20003800000 */
.L_x_786:
[----:B------:R-:W-:Y:S02]  /*2e830*/  IMAD.MOV.U32 R13, RZ, RZ, R124 ;  /* 0x000000ffff0d7224 */ /* 0x000fe400078e007c */
[----:B------:R-:W-:-:S07]  /*2e840*/  IMAD.MOV.U32 R86, RZ, RZ, R14 ;  /* 0x000000ffff567224 */ /* 0x000fce00078e000e */
[----:B------:R-:W-:Y:S05]  /*2e850*/  WARPSYNC.COLLECTIVE R15, `(.L_x_787) ;  /* 0x000000000f087348 */ /* 0x000fea0003c00000 */
[----:B------:R0:W1:Y:S02]  /*2e860*/  SHFL.IDX P6, R14, R13, R12, R11 ;  /* 0x0000000c0d0e7389 */ /* 0x00006400000c000b */
[----:B01----:R-:W-:Y:S01]  /*2e870*/  ENDCOLLECTIVE ;  /* 0x000000000000791b */ /* 0x003fe20003800000 */
.L_x_787:
        /* <DEDUP_REMOVED lines=8> */
.L_x_788:
[----:B------:R-:W-:Y:S02]  /*2e900*/  SEL R60, R121, R124, P0 ;  /* 0x0000007c793c7207 */ /* 0x000fe40000000000 */
[----:B------:R-:W-:Y:S02]  /*2e910*/  SEL R121, R124, R121, P0 ;  /* 0x000000797c797207 */ /* 0x000fe40000000000 */
[----:B------:R-:W-:Y:S01]  /*2e920*/  MOV R13, R129 ;  /* 0x00000081000d7202 */ /* 0x000fe20000000f00 */
[----:B------:R-:W-:-:S07]  /*2e930*/  IMAD.MOV.U32 R82, RZ, RZ, R14 ;  /* 0x000000ffff527224 */ /* 0x000fce00078e000e */
[----:B------:R-:W-:Y:S05]  /*2e940*/  WARPSYNC.COLLECTIVE R15, `(.L_x_789) ;  /* 0x000000000f087348 */ /* 0x000fea0003c00000 */
[----:B------:R0:W1:Y:S02]  /*2e950*/  SHFL.IDX P6, R14, R13, R12, R11 ;  /* 0x0000000c0d0e7389 */ /* 0x00006400000c000b */
[----:B01----:R-:W-:Y:S01]  /*2e960*/  ENDCOLLECTIVE ;  /* 0x000000000000791b */ /* 0x003fe20003800000 */
.L_x_789:
[----:B------:R-:W-:Y:S02]  /*2e970*/  IMAD.MOV.U32 R13, RZ, RZ, R94 ;  /* 0x000000ffff0d7224 */ /* 0x000fe400078e005e */
[----:B------:R-:W-:Y:S02]  /*2e980*/  IMAD.MOV.U32 R12, RZ, RZ, R2 ;  /* 0x000000ffff0c7224 */ /* 0x000fe400078e0002 */
[----:B------:R-:W-:-:S07]  /*2e990*/  IMAD.MOV.U32 R129, RZ, RZ, R14 ;  /* 0x000000ffff817224 */ /* 0x000fce00078e000e */
[----:B------:R-:W-:Y:S05]  /*2e9a0*/  WARPSYNC.COLLECTIVE R15, `(.L_x_790) ;  /* 0x000000000f087348 */ /* 0x000fea0003c00000 */
[----:B------:R0:W1:Y:S02]  /*2e9b0*/  SHFL.IDX P6, R14, R13, R12, R11 ;  /* 0x0000000c0d0e7389 */ /* 0x00006400000c000b */
[----:B01----:R-:W-:Y:S01]  /*2e9c0*/  ENDCOLLECTIVE ;  /* 0x000000000000791b */ /* 0x003fe20003800000 */
.L_x_790:
[----:B------:R-:W-:Y:S01]  /*2e9d0*/  IMAD.MOV.U32 R13, RZ, RZ, R126 ;  /* 0x000000ffff0d7224 */ /* 0x000fe200078e007e */
[----:B------:R-:W-:-:S07]  /*2e9e0*/  MOV R94, R14 ;  /* 0x0000000e005e7202 */ /* 0x000fce0000000f00 */
[----:B------:R-:W-:Y:S05]  /*2e9f0*/  WARPSYNC.COLLECTIVE R15, `(.L_x_791) ;  /* 0x000000000f087348 */ /* 0x000fea0003c00000 */
[----:B------:R0:W1:Y:S02]  /*2ea00*/  SHFL.IDX P6, R14, R13, R12, R11 ;  /* 0x0000000c0d0e7389 */ /* 0x00006400000c000b */
[----:B01----:R-:W-:Y:S01]  /*2ea10*/  ENDCOLLECTIVE ;  /* 0x000000000000791b */ /* 0x003fe20003800000 */
.L_x_791:
        /* <DEDUP_REMOVED lines=8> */
.L_x_792:
[----:B------:R-:W-:Y:S02]  /*2eaa0*/  SEL R64, R129, R126, P0 ;  /* 0x0000007e81407207 */ /* 0x000fe40000000000 */
[----:B------:R-:W-:Y:S01]  /*2eab0*/  SEL R126, R126, R129, P0 ;  /* 0x000000817e7e7207 */ /* 0x000fe20000000000 */
[----:B------:R-:W-:Y:S02]  /*2eac0*/  IMAD.MOV.U32 R13, RZ, RZ, R83 ;  /* 0x000000ffff0d7224 */ /* 0x000fe400078e0053 */
[----:B------:R-:W-:-:S07]  /*2ead0*/  IMAD.MOV.U32 R87, RZ, RZ, R14 ;  /* 0x000000ffff577224 */ /* 0x000fce00078e000e */
[----:B------:R-:W-:Y:S05]  /*2eae0*/  WARPSYNC.COLLECTIVE R15, `(.L_x_793) ;  /* 0x000000000f087348 */ /* 0x000fea0003c00000 */
[----:B------:R0:W1:Y:S02]  /*2eaf0*/  SHFL.IDX P6, R14, R13, R12, R11 ;  /* 0x0000000c0d0e7389 */ /* 0x00006400000c000b */
[----:B01----:R-:W-:Y:S01]  /*2eb00*/  ENDCOLLECTIVE ;  /* 0x000000000000791b */ /* 0x003fe20003800000 */
.L_x_793:
[----:B------:R-:W-:Y:S01]  /*2eb10*/  MOV R13, R102 ;  /* 0x00000066000d7202 */ /* 0x000fe20000000f00 */
[----:B------:R-:W-:Y:S02]  /*2eb20*/  IMAD.MOV.U32 R12, RZ, RZ, R2 ;  /* 0x000000ffff0c7224 */ /* 0x000fe400078e0002 */
[----:B------:R-:W-:-:S07]  /*2eb30*/  IMAD.MOV.U32 R83, RZ, RZ, R14 ;  /* 0x000000ffff537224 */ /* 0x000fce00078e000e */
[----:B------:R-:W-:Y:S05]  /*2eb40*/  WARPSYNC.COLLECTIVE R15, `(.L_x_794) ;  /* 0x000000000f087348 */ /* 0x000fea0003c00000 */
[----:B------:R0:W1:Y:S02]  /*2eb50*/  SHFL.IDX P6, R14, R13, R12, R11 ;  /* 0x0000000c0d0e7389 */ /* 0x00006400000c000b */
[----:B01----:R-:W-:Y:S01]  /*2eb60*/  ENDCOLLECTIVE ;  /* 0x000000000000791b */ /* 0x003fe20003800000 */
.L_x_794:
[----:B------:R-:W-:Y:S02]  /*2eb70*/  IMAD.MOV.U32 R13, RZ, RZ, R98 ;  /* 0x000000ffff0d7224 */ /* 0x000fe400078e0062 */
[----:B------:R-:W-:-:S07]  /*2eb80*/  IMAD.MOV.U32 R102, RZ, RZ, R14 ;  /* 0x000000ffff667224 */ /* 0x000fce00078e000e */
[----:B------:R-:W-:Y:S05]  /*2eb90*/  WARPSYNC.COLLECTIVE R15, `(.L_x_795) ;  /* 0x000000000f087348 */ /* 0x000fea0003c00000 */
[----:B------:R0:W1:Y:S02]  /*2eba0*/  SHFL.IDX P6, R14, R13, R12, R11 ;  /* 0x0000000c0d0e7389 */ /* 0x00006400000c000b */
[----:B01----:R-:W-:Y:S01]  /*2ebb0*/  ENDCOLLECTIVE ;  /* 0x000000000000791b */ /* 0x003fe20003800000 */
.L_x_795:
        /* <DEDUP_REMOVED lines=8> */
.L_x_796:
[----:B------:R-:W-:Y:S02]  /*2ec40*/  SEL R69, R83, R98, P0 ;  /* 0x0000006253457207 */ /* 0x000fe40000000000 */
[----:B------:R-:W-:Y:S02]  /*2ec50*/  SEL R83, R98, R83, P0 ;  /* 0x0000005362537207 */ /* 0x000fe40000000000 */
[----:B------:R-:W-:Y:S01]  /*2ec60*/  MOV R13, R132 ;  /* 0x00000084000d7202 */ /* 0x000fe20000000f00 */
[----:B------:R-:W-:-:S07]  /*2ec70*/  IMAD.MOV.U32 R90, RZ, RZ, R14 ;  /* 0x000000ffff5a7224 */ /* 0x000fce00078e000e */
[----:B------:R-:W-:Y:S05]  /*2ec80*/  WARPSYNC.COLLECTIVE R15, `(.L_x_797) ;  /* 0x000000000f087348 */ /* 0x000fea0003c00000 */
[----:B------:R0:W1:Y:S02]  /*2ec90*/  SHFL.IDX P6, R14, R13, R12, R11 ;  /* 0x0000000c0d0e7389 */ /* 0x00006400000c000b */
[----:B01----:R-:W-:Y:S01]  /*2eca0*/  ENDCOLLECTIVE ;  /* 0x000000000000791b */ /* 0x003fe20003800000 */
.L_x_797:
[----:B------:R-:W-:Y:S02]  /*2ecb0*/  IMAD.MOV.U32 R13, RZ, RZ, R110 ;  /* 0x000000ffff0d7224 */ /* 0x000fe400078e006e */
[----:B------:R-:W-:Y:S02]  /*2ecc0*/  IMAD.MOV.U32 R12, RZ, RZ, R2 ;  /* 0x000000ffff0c7224 */ /* 0x000fe400078e0002 */
[----:B------:R-:W-:-:S07]  /*2ecd0*/  IMAD.MOV.U32 R132, RZ, RZ, R14 ;  /* 0x000000ffff847224 */ /* 0x000fce00078e000e */
[----:B------:R-:W-:Y:S05]  /*2ece0*/  WARPSYNC.COLLECTIVE R15, `(.L_x_798) ;  /* 0x000000000f087348 */ /* 0x000fea0003c00000 */
[----:B------:R0:W1:Y:S02]  /*2ecf0*/  SHFL.IDX P6, R14, R13, R12, R11 ;  /* 0x0000000c0d0e7389 */ /* 0x00006400000c000b */
[----:B01----:R-:W-:Y:S01]  /*2ed00*/  ENDCOLLECTIVE ;  /* 0x000000000000791b */ /* 0x003fe20003800000 */
.L_x_798:
[----:B------:R-:W-:Y:S01]  /*2ed10*/  IMAD.MOV.U32 R13, RZ, RZ, R137 ;  /* 0x000000ffff0d7224 */ /* 0x000fe200078e0089 */
[----:B------:R-:W-:-:S07]  /*2ed20*/  MOV R110, R14 ;  /* 0x0000000e006e7202 */ /* 0x000fce0000000f00 */
[----:B------:R-:W-:Y:S05]  /*2ed30*/  WARPSYNC.COLLECTIVE R15, `(.L_x_799) ;  /* 0x000000000f087348 */ /* 0x000fea0003c00000 */
[----:B------:R0:W1:Y:S02]  /*2ed40*/  SHFL.IDX P6, R14, R13, R12, R11 ;  /* 0x0000000c0d0e7389 */ /* 0x00006400000c000b */
[----:B01----:R-:W-:Y:S01]  /*2ed50*/  ENDCOLLECTIVE ;  /* 0x000000000000791b */ /* 0x003fe20003800000 */
.L_x_799:
        /* <DEDUP_REMOVED lines=8> */
.L_x_800:
[----:B------:R-:W-:Y:S02]  /*2ede0*/  SEL R77, R132, R133, P0 ;  /* 0x00000085844d7207 */ /* 0x000fe40000000000 */
[----:B------:R-:W-:Y:S01]  /*2edf0*/  SEL R132, R133, R132, P0 ;  /* 0x0000008485847207 */ /* 0x000fe20000000000 */
[----:B------:R-:W-:Y:S02]  /*2ee00*/  IMAD.MOV.U32 R13, RZ, RZ, R91 ;  /* 0x000000ffff0d7224 */ /* 0x000fe400078e005b */
[----:B------:R-:W-:-:S07]  /*2ee10*/  IMAD.MOV.U32 R95, RZ, RZ, R14 ;  /* 0x000000ffff5f7224 */ /* 0x000fce00078e000e */
[----:B------:R-:W-:Y:S05]  /*2ee20*/  WARPSYNC.COLLECTIVE R15, `(.L_x_801) ;  /* 0x000000000f087348 */ /* 0x000fea0003c00000 */
[----:B------:R0:W1:Y:S02]  /*2ee30*/  SHFL.IDX P6, R14, R13, R12, R11 ;  /* 0x0000000c0d0e7389 */ /* 0x00006400000c000b */
[----:B01----:R-:W-:Y:S01]  /*2ee40*/  ENDCOLLECTIVE ;  /* 0x000000000000791b */ /* 0x003fe20003800000 */
.L_x_801:
[----:B------:R-:W-:Y:S01]  /*2ee50*/  MOV R13, R157 ;  /* 0x0000009d000d7202 */ /* 0x000fe20000000f00 */
[----:B------:R-:W-:Y:S02]  /*2ee60*/  IMAD.MOV.U32 R12, RZ, RZ, R2 ;  /* 0x000000ffff0c7224 */ /* 0x000fe400078e0002 */
[----:B------:R-:W-:-:S07]  /*2ee70*/  IMAD.MOV.U32 R114, RZ, RZ, R14 ;  /* 0x000000ffff727224 */ /* 0x000fce00078e000e */
[----:B------:R-:W-:Y:S05]  /*2ee80*/  WARPSYNC.COLLECTIVE R15, `(.L_x_802) ;  /* 0x000000000f087348 */ /* 0x000fea0003c00000 */
[----:B------:R0:W1:Y:S02]  /*2ee90*/  SHFL.IDX P6, R14, R13, R12, R11 ;  /* 0x0000000c0d0e7389 */ /* 0x00006400000c000b */
[----:B01----:R-:W-:Y:S01]  /*2eea0*/  ENDCOLLECTIVE ;  /* 0x000000000000791b */ /* 0x003fe20003800000 */
.L_x_802:
[----:B------:R-:W-:Y:S02]  /*2eeb0*/  IMAD.MOV.U32 R13, RZ, RZ, R115 ;  /* 0x000000ffff0d7224 */ /* 0x000fe400078e0073 */
[----:B------:R-:W-:-:S07]  /*2eec0*/  IMAD.MOV.U32 R157, RZ, RZ, R14 ;  /* 0x000000ffff9d7224 */ /* 0x000fce00078e000e */
[----:B------:R-:W-:Y:S05]  /*2eed0*/  WARPSYNC.COLLECTIVE R15, `(.L_x_803) ;  /* 0x000000000f087348 */ /* 0x000fea0003c00000 */
[----:B------:R0:W1:Y:S02]  /*2eee0*/  SHFL.IDX P6, R14, R13, R12, R11 ;  /* 0x0000000c0d0e7389 */ /* 0x00006400000c000b */
[----:B01----:R-:W-:Y:S01]  /*2eef0*/  ENDCOLLECTIVE ;  /* 0x000000000000791b */ /* 0x003fe20003800000 */
.L_x_803:
        /* <DEDUP_REMOVED lines=8> */
.L_x_804:
[----:B------:R-:W-:Y:S02]  /*2ef80*/  SEL R85, R114, R91, P0 ;  /* 0x0000005b72557207 */ /* 0x000fe40000000000 */
[----:B------:R-:W-:Y:S02]  /*2ef90*/  SEL R91, R91, R114, P0 ;  /* 0x000000725b5b7207 */ /* 0x000fe40000000000 */
[----:B------:R-:W-:Y:S01]  /*2efa0*/  MOV R13, R99 ;  /* 0x00000063000d7202 */ /* 0x000fe20000000f00 */
[----:B------:R-:W-:-:S07]  /*2efb0*/  IMAD.MOV.U32 R103, RZ, RZ, R14 ;  /* 0x000000ffff677224 */ /* 0x000fce00078e000e */
[----:B------:R-:W-:Y:S05]  /*2efc0*/  WARPSYNC.COLLECTIVE R15, `(.L_x_805) ;  /* 0x000000000f087348 */ /* 0x000fea0003c00000 */
[----:B------:R0:W1:Y:S02]  /*2efd0*/  SHFL.IDX P6, R14, R13, R12, R11 ;  /* 0x0000000c0d0e7389 */ /* 0x00006400000c000b */
[----:B01----:R-:W-:Y:S01]  /*2efe0*/  ENDCOLLECTIVE ;  /* 0x000000000000791b */ /* 0x003fe20003800000 */
.L_x_805:
[----:B------:R-:W-:Y:S02]  /*2eff0*/  IMAD.MOV.U32 R13, RZ, RZ, R127 ;  /* 0x000000ffff0d7224 */ /* 0x000fe400078e007f */
[----:B------:R-:W-:Y:S02]  /*2f000*/  IMAD.MOV.U32 R12, RZ, RZ, R2 ;  /* 0x000000ffff0c7224 */ /* 0x000fe400078e0002 */
[----:B------:R-:W-:-:S07]  /*2f010*/  IMAD.MOV.U32 R115, RZ, RZ, R14 ;  /* 0x000000ffff737224 */ /* 0x000fce00078e000e */
[----:B------:R-:W-:Y:S05]  /*2f020*/  WARPSYNC.COLLECTIVE R15, `(.L_x_806) ;  /* 0x000000000f087348 */ /* 0x000fea0003c00000 */
[----:B------:R0:W1:Y:S02]  /*2f030*/  SHFL.IDX P6, R14, R13, R12, R11 ;  /* 0x0000000c0d0e7389 */ /* 0x00006400000c000b */
[----:B01----:R-:W-:Y:S01]  /*2f040*/  ENDCOLLECTIVE ;  /* 0x000000000000791b */ /* 0x003fe20003800000 */
.L_x_806:
[----:B------:R-:W-:Y:S01]  /*2f050*/  IMAD.MOV.U32 R13, RZ, RZ, R122 ;  /* 0x000000ffff0d7224 */ /* 0x000fe200078e007a */
[----:B------:R-:W-:-:S07]  /*2f060*/  MOV R127, R14 ;  /* 0x0000000e007f7202 */ /* 0x000fce0000000f00 */
[----:B------:R-:W-:Y:S05]  /*2f070*/  WARPSYNC.COLLECTIVE R15, `(.L_x_807) ;  /* 0x000000000f087348 */ /* 0x000fea0003c00000 */
[----:B------:R0:W1:Y:S02]  /*2f080*/  SHFL.IDX P6, R14, R13, R12, R11 ;  /* 0x0000000c0d0e7389 */ /* 0x00006400000c000b */
[----:B01----:R-:W-:Y:S01]  /*2f090*/  ENDCOLLECTIVE ;  /* 0x000000000000791b */ /* 0x003fe20003800000 */
.L_x_807:
        /* <DEDUP_REMOVED lines=8> */
.L_x_808:
[----:B------:R-:W-:Y:S02]  /*2f120*/  SEL R88, R115, R99, P0 ;  /* 0x0000006373587207 */ /* 0x000fe40000000000 */
[----:B------:R-:W-:Y:S01]  /*2f130*/  SEL R99, R99, R115, P0 ;  /* 0x0000007363637207 */ /* 0x000fe20000000000 */
[----:B------:R-:W-:Y:S02]  /*2f140*/  IMAD.MOV.U32 R13, RZ, RZ, R123 ;  /* 0x000000ffff0d7224 */ /* 0x000fe400078e007b */
[----:B------:R-:W-:-:S07]  /*2f150*/  IMAD.MOV.U32 R106, RZ, RZ, R14 ;  /* 0x000000ffff6a7224 */ /* 0x000fce00078e000e */
[----:B------:R-:W-:Y:S05]  /*2f160*/  WARPSYNC.COLLECTIVE R15, `(.L_x_809) ;  /* 0x000000000f087348 */ /* 0x000fea0003c00000 */
[----:B------:R0:W1:Y:S02]  /*2f170*/  SHFL.IDX P6, R14, R13, R12, R11 ;  /* 0x0000000c0d0e7389 */ /* 0x00006400000c000b */
[----:B01----:R-:W-:Y:S01]  /*2f180*/  ENDCOLLECTIVE ;  /* 0x000000000000791b */ /* 0x003fe20003800000 */
.L_x_809:
[----:B------:R-:W-:Y:S01]  /*2f190*/  MOV R13, R134 ;  /* 0x00000086000d7202 */ /* 0x000fe20000000f00 */
[----:B------:R-:W-:Y:S02]  /*2f1a0*/  IMAD.MOV.U32 R12, RZ, RZ, R2 ;  /* 0x000000ffff0c7224 */ /* 0x000fe400078e0002 */
[----:B------:R-:W-:-:S07]  /*2f1b0*/  IMAD.MOV.U32 R123, RZ, RZ, R14 ;  /* 0x000000ffff7b7224 */ /* 0x000fce00078e000e */
[----:B------:R-:W-:Y:S05]  /*2f1c0*/  WARPSYNC.COLLECTIVE R15, `(.L_x_810) ;  /* 0x000000000f087348 */ /* 0x000fea0003c00000 */
[----:B------:R0:W1:Y:S02]  /*2f1d0*/  SHFL.IDX P6, R14, R13, R12, R11 ;  /* 0x0000000c0d0e7389 */ /* 0x00006400000c000b */
[----:B01----:R-:W-:Y:S01]  /*2f1e0*/  ENDCOLLECTIVE ;  /* 0x000000000000791b */ /* 0x003fe20003800000 */
.L_x_810:
[----:B------:R-:W-:Y:S02]  /*2f1f0*/  IMAD.MOV.U32 R13, RZ, RZ, R130 ;  /* 0x000000ffff0d7224 */ /* 0x000fe400078e0082 */
[----:B------:R-:W-:-:S07]  /*2f200*/  IMAD.MOV.U32 R134, RZ, RZ, R14 ;  /* 0x000000ffff867224 */ /* 0x000fce00078e000e */
[----:B------:R-:W-:Y:S05]  /*2f210*/  WARPSYNC.COLLECTIVE R15, `(.L_x_811) ;  /* 0x000000000f087348 */ /* 0x000fea0003c00000 */
[----:B------:R0:W1:Y:S02]  /*2f220*/  SHFL.IDX P6, R14, R13, R12, R11 ;  /* 0x0000000c0d0e7389 */ /* 0x00006400000c000b */
[----:B01----:R-:W-:Y:S01]  /*2f230*/  ENDCOLLECTIVE ;  /* 0x000000000000791b */ /* 0x003fe20003800000 */
.L_x_811:
        /* <DEDUP_REMOVED lines=8> */
.L_x_812:
[----:B------:R-:W-:Y:S02]  /*2f2c0*/  SEL R94, R123, R122, P0 ;  /* 0x0000007a7b5e7207 */ /* 0x000fe40000000000 */
[----:B------:R-:W-:Y:S02]  /*2f2d0*/  SEL R122, R122, R123, P0 ;  /* 0x0000007b7a7a7207 */ /* 0x000fe40000000000 */
[----:B------:R-:W-:Y:S01]  /*2f2e0*/  MOV R13, R131 ;  /* 0x00000083000d7202 */ /* 0x000fe20000000f00 */
[----:B------:R-:W-:-:S07]  /*2f2f0*/  IMAD.MOV.U32 R107, RZ, RZ, R14 ;  /* 0x000000ffff6b7224 */ /* 0x000fce00078e000e */
[----:B------:R-:W-:Y:S05]  /*2f300*/  WARPSYNC.COLLECTIVE R15, `(.L_x_813) ;  /* 0x000000000f087348 */ /* 0x000fea0003c00000 */
[----:B------:R0:W1:Y:S02]  /*2f310*/  SHFL.IDX P6, R14, R13, R12, R11 ;  /* 0x0000000c0d0e7389 */ /* 0x00006400000c000b */
[----:B01----:R-:W-:Y:S01]  /*2f320*/  ENDCOLLECTIVE ;  /* 0x000000000000791b */ /* 0x003fe20003800000 */
.L_x_813:
[----:B------:R-:W-:Y:S02]  /*2f330*/  IMAD.MOV.U32 R13, RZ, RZ, R142 ;  /* 0x000000ffff0d7224 */ /* 0x000fe400078e008e */
[----:B------:R-:W-:Y:S02]  /*2f340*/  IMAD.MOV.U32 R12, RZ, RZ, R2 ;  /* 0x000000ffff0c7224 */ /* 0x000fe400078e0002 */
[----:B------:R-:W-:-:S07]  /*2f350*/  IMAD.MOV.U32 R130, RZ, RZ, R14 ;  /* 0x000000ffff827224 */ /* 0x000fce00078e000e */
[----:B------:R-:W-:Y:S05]  /*2f360*/  WARPSYNC.COLLECTIVE R15, `(.L_x_814) ;  /* 0x000000000f087348 */ /* 0x000fea0003c00000 */
[----:B------:R0:W1:Y:S02]  /*2f370*/  SHFL.IDX P6, R14, R13, R12, R11 ;  /* 0x0000000c0d0e7389 */ /* 0x00006400000c000b */
[----:B01----:R-:W-:Y:S01]  /*2f380*/  ENDCOLLECTIVE ;  /* 0x000000000000791b */ /* 0x003fe20003800000 */
.L_x_814:
[----:B------:R-:W-:Y:S01]  /*2f390*/  IMAD.MOV.U32 R13, RZ, RZ, R138 ;  /* 0x000000ffff0d7224 */ /* 0x000fe200078e008a */
[----:B------:R-:W-:-:S07]  /*2f3a0*/  MOV R142, R14 ;  /* 0x0000000e008e7202 */ /* 0x000fce0000000f00 */
[----:B------:R-:W-:Y:S05]  /*2f3b0*/  WARPSYNC.COLLECTIVE R15, `(.L_x_815) ;  /* 0x000000000f087348 */ /* 0x000fea0003c00000 */
[----:B------:R0:W1:Y:S02]  /*2f3c0*/  SHFL.IDX P6, R14, R13, R12, R11 ;  /* 0x0000000c0d0e7389 */ /* 0x00006400000c000b */
[----:B01----:R-:W-:Y:S01]  /*2f3d0*/  ENDCOLLECTIVE ;  /* 0x000000000000791b */ /* 0x003fe20003800000 */
.L_x_815:
        /* <DEDUP_REMOVED lines=8> */
.L_x_816:
[----:B------:R-:W-:Y:S02]  /*2f460*/  SEL R98, R130, R131, P0 ;  /* 0x0000008382627207 */ /* 0x000fe40000000000 */
[----:B------:R-:W-:Y:S01]  /*2f470*/  SEL R130, R131, R130, P0 ;  /* 0x0000008283827207 */ /* 0x000fe20000000000 */
[----:B------:R-:W-:Y:S02]  /*2f480*/  IMAD.MOV.U32 R13, RZ, RZ, R209 ;  /* 0x000000ffff0d7224 */ /* 0x000fe400078e00d1 */
[----:B------:R-:W-:-:S07]  /*2f490*/  IMAD.MOV.U32 R111, RZ, RZ, R14 ;  /* 0x000000ffff6f7224 */ /* 0x000fce00078e000e */
[----:B------:R-:W-:Y:S05]  /*2f4a0*/  WARPSYNC.COLLECTIVE R15, `(.L_x_817) ;  /* 0x000000000f087348 */ /* 0x000fea0003c00000 */
[----:B------:R0:W1:Y:S02]  /*2f4b0*/  SHFL.IDX P6, R14, R13, R12, R11 ;  /* 0x0000000c0d0e7389 */ /* 0x00006400000c000b */
[----:B01----:R-:W-:Y:S01]  /*2f4c0*/  ENDCOLLECTIVE ;  /* 0x000000000000791b */ /* 0x003fe20003800000 */
.L_x_817:
[----:B------:R-:W-:Y:S01]  /*2f4d0*/  MOV R13, R150 ;  /* 0x00000096000d7202 */ /* 0x000fe20000000f00 */
[----:B------:R-:W-:Y:S02]  /*2f4e0*/  IMAD.MOV.U32 R12, RZ, RZ, R2 ;  /* 0x000000ffff0c7224 */ /* 0x000fe400078e0002 */
[----:B------:R-:W-:Y:S02]  /*2f4f0*/  IMAD.MOV.U32 R2, RZ, RZ, RZ ;  /* 0x000000ffff027224 */ /* 0x000fe400078e00ff */
[----:B------:R-:W-:-:S07]  /*2f500*/  IMAD.MOV.U32 R74, RZ, RZ, R14 ;  /* 0x000000ffff4a7224 */ /* 0x000fce00078e000e */
[----:B------:R-:W-:Y:S05]  /*2f510*/  WARPSYNC.COLLECTIVE R15, `(.L_x_818) ;  /* 0x000000000f087348 */ /* 0x000fea0003c00000 */
[----:B------:R0:W1:Y:S02]  /*2f520*/  SHFL.IDX P6, R14, R13, R12, R11 ;  /* 0x0000000c0d0e7389 */ /* 0x00006400000c000b */
[----:B01----:R-:W-:Y:S01]  /*2f530*/  ENDCOLLECTIVE ;  /* 0x000000000000791b */ /* 0x003fe20003800000 */
.L_x_818:
[----:B------:R-:W-:Y:S02]  /*2f540*/  IMAD.MOV.U32 R13, RZ, RZ, R210 ;  /* 0x000000ffff0d7224 */ /* 0x000fe400078e00d2 */
[----:B------:R-:W-:-:S07]  /*2f550*/  IMAD.MOV.U32 R150, RZ, RZ, R14 ;  /* 0x000000ffff967224 */ /* 0x000fce00078e000e */
[----:B------:R-:W-:Y:S05]  /*2f560*/  WARPSYNC.COLLECTIVE R15, `(.L_x_819) ;  /* 0x000000000f087348 */ /* 0x000fea0003c00000 */
[----:B------:R0:W1:Y:S02]  /*2f570*/  SHFL.IDX P6, R14, R13, R12, R11 ;  /* 0x0000000c0d0e7389 */ /* 0x00006400000c000b */
[----:B01----:R-:W-:Y:S01]  /*2f580*/  ENDCOLLECTIVE ;  /* 0x000000000000791b */ /* 0x003fe20003800000 */
.L_x_819:
[----:B------:R-:W-:Y:S01]  /*2f590*/  MOV R0, R14 ;  /* 0x0000000e00007202 */ /* 0x000fe20000000f00 */
[----:B------:R-:W-:Y:S06]  /*2f5a0*/  BRA `(.L_x_820) ;  /* 0xfffffee800dc7947 */ /* 0x000fec000383ffff */
.L_x_508:
[----:B------:R-:W-:Y:S01]  /*2f5b0*/  IMAD.MOV.U32 R13, RZ, RZ, R28 ;  /* 0x000000ffff0d7224 */ /* 0x000fe200078e001c */
[----:B------:R-:W-:Y:S01]  /*2f5c0*/  MOV R11, 0x181f ;  /* 0x0000181f000b7802 */ /* 0x000fe20000000f00 */
[----:B------:R-:W-:Y:S02]  /*2f5d0*/  IMAD.MOV.U32 R12, RZ, RZ, RZ ;  /* 0x000000ffff0c7224 */ /* 0x000fe400078e00ff */
[----:B------:R-:W-:-:S07]  /*2f5e0*/  IMAD.MOV.U32 R15, RZ, RZ, -0x1 ;  /* 0xffffffffff0f7424 */ /* 0x000fce00078e00ff */
[----:B-----5:R-:W-:Y:S05]  /*2f5f0*/  WARPSYNC.COLLECTIVE R15, `(.L_x_821) ;  /* 0x000000000f087348 */ /* 0x020fea0003c00000 */
[----:B------:R0:W1:Y:S02]  /*2f600*/  SHFL.IDX P6, R14, R13, R12, R11 ;  /* 0x0000000c0d0e7389 */ /* 0x00006400000c000b */
[----:B01---5:R-:W-:Y:S01]  /*2f610*/  ENDCOLLECTIVE ;  /* 0x000000000000791b */ /* 0x023fe20003800000 */
.L_x_821:
[----:B------:R-:W-:Y:S02]  /*2f620*/  IMAD.MOV.U32 R13, RZ, RZ, R21 ;  /* 0x000000ffff0d7224 */ /* 0x000fe400078e0015 */
[----:B------:R-:W-:-:S07]  /*2f630*/  IMAD.MOV.U32 R20, RZ, RZ, R14 ;  /* 0x000000ffff147224 */ /* 0x000fce00078e000e */
[----:B------:R-:W-:Y:S05]  /*2f640*/  WARPSYNC.COLLECTIVE R15, `(.L_x_822) ;  /* 0x000000000f087348 */ /* 0x000fea0003c00000 */
[----:B------:R0:W1:Y:S02]  /*2f650*/  SHFL.IDX P6, R14, R13, R12, R11 ;  /* 0x0000000c0d0e7389 */ /* 0x00006400000c000b */
[----:B01----:R-:W-:Y:S01]  /*2f660*/  ENDCOLLECTIVE ;  /* 0x000000000000791b */ /* 0x003fe20003800000 */
.L_x_822:
[----:B------:R-:W-:Y:S05]  /*2f670*/  BRA `(.L_x_823) ;  /* 0xfffffefc00d47947 */ /* 0x000fea000383ffff */
.L_x_511:
[----:B------:R-:W-:Y:S01]  /*2f680*/  BSSY B1, `(.L_x_824) ;  /* 0x0000008000017945 */ /* 0x000fe20003800000 */
[----:B-1----:R-:W-:Y:S01]  /*2f690*/  MOV R13, R28 ;  /* 0x0000001c000d7202 */ /* 0x002fe20000000f00 */
[----:B------:R-:W-:Y:S02]  /*2f6a0*/  IMAD.MOV.U32 R12, RZ, RZ, 0x1 ;  /* 0x00000001ff0c7424 */ /* 0x000fe400078e00ff */
[----:B------:R-:W-:Y:S02]  /*2f6b0*/  IMAD.MOV.U32 R11, RZ, RZ, 0x181f ;  /* 0x0000181fff0b7424 */ /* 0x000fe400078e00ff */
[----:B------:R-:W-:-:S07]  /*2f6c0*/  IMAD.MOV.U32 R15, RZ, RZ, -0x1 ;  /* 0xffffffffff0f7424 */ /* 0x000fce00078e00ff */
[----:B0-2--5:R-:W-:Y:S05]  /*2f6d0*/  WARPSYNC.COLLECTIVE R15, `(.L_x_825) ;  /* 0x000000000f087348 */ /* 0x025fea0003c00000 */
[----:B--2---:R1:W2:Y:S02]  /*2f6e0*/  SHFL.IDX P6, R14, R13, R12, R11 ;  /* 0x0000000c0d0e7389 */ /* 0x0042a400000c000b */
[----:B012--5:R-:W-:Y:S01]  /*2f6f0*/  ENDCOLLECTIVE ;  /* 0x000000000000791b */ /* 0x027fe20003800000 */
.L_x_825:
[----:B------:R-:W-:Y:S05]  /*2f700*/  BSYNC B1 ;  /* 0x0000000000017941 */ /* 0x000fea0003800000 */
.L_x_824:
[----:B------:R-:W-:Y:S01]  /*2f710*/  IMAD.MOV.U32 R13, RZ, RZ, R21 ;  /* 0x000000ffff0d7224 */ /* 0x000fe200078e0015 */
[----:B------:R-:W-:Y:S01]  /*2f720*/  MOV R15, 0xffffffff ;  /* 0xffffffff000f7802 */ /* 0x000fe20000000f00 */
[----:B------:R-:W-:Y:S01]  /*2f730*/  IMAD.MOV.U32 R12, RZ, RZ, 0x1 ;  /* 0x00000001ff0c7424 */ /* 0x000fe200078e00ff */
[----:B------:R-:W-:Y:S01]  /*2f740*/  MOV R9, R14 ;  /* 0x0000000e00097202 */ /* 0x000fe20000000f00 */
[----:B------:R-:W-:-:S07]  /*2f750*/  IMAD.MOV.U32 R11, RZ, RZ, 0x181f ;  /* 0x0000181fff0b7424 */ /* 0x000fce00078e00ff */
[----:B------:R-:W-:Y:S05]  /*2f760*/  WARPSYNC.COLLECTIVE R15, `(.L_x_826) ;  /* 0x000000000f087348 */ /* 0x000fea0003c00000 */
[----:B------:R0:W1:Y:S02]  /*2f770*/  SHFL.IDX P6, R14, R13, R12, R11 ;  /* 0x0000000c0d0e7389 */ /* 0x00006400000c000b */
[----:B01----:R-:W-:Y:S01]  /*2f780*/  ENDCOLLECTIVE ;  /* 0x000000000000791b */ /* 0x003fe20003800000 */
.L_x_826:
[----:B------:R-:W-:Y:S05]  /*2f790*/  BRA `(.L_x_827) ;  /* 0xffffff0000047947 */ /* 0x000fea000383ffff */
.L_x_514:
[----:B------:R-:W-:Y:S01]  /*2f7a0*/  BSSY B1, `(.L_x_828) ;  /* 0x0000008000017945 */ /* 0x000fe20003800000 */
[----:B------:R-:W-:Y:S01]  /*2f7b0*/  IMAD.MOV.U32 R13, RZ, RZ, R28 ;  /* 0x000000ffff0d7224 */ /* 0x000fe200078e001c */
[----:B------:R-:W-:Y:S01]  /*2f7c0*/  MOV R15, 0xffffffff ;  /* 0xffffffff000f7802 */ /* 0x000fe20000000f00 */
[----:B------:R-:W-:Y:S02]  /*2f7d0*/  IMAD.MOV.U32 R12, RZ, RZ, 0x2 ;  /* 0x00000002ff0c7424 */ /* 0x000fe400078e00ff */
[----:B------:R-:W-:-:S07]  /*2f7e0*/  IMAD.MOV.U32 R11, RZ, RZ, 0x181f ;  /* 0x0000181fff0b7424 */ /* 0x000fce00078e00ff */
[----:B0123-5:R-:W-:Y:S05]  /*2f7f0*/  WARPSYNC.COLLECTIVE R15, `(.L_x_829) ;  /* 0x000000000f087348 */ /* 0x02ffea0003c00000 */
[----:B--2---:R2:W4:Y:S02]  /*2f800*/  SHFL.IDX P6, R14, R13, R12, R11 ;  /* 0x0000000c0d0e7389 */ /* 0x00452400000c000b */
[----:B012345:R-:W-:Y:S01]  /*2f810*/  ENDCOLLECTIVE ;  /* 0x000000000000791b */ /* 0x03ffe20003800000 */
.L_x_829:
[----:B------:R-:W-:Y:S05]  /*2f820*/  BSYNC B1 ;  /* 0x0000000000017941 */ /* 0x000fea0003800000 */
.L_x_828:
[----:B------:R-:W-:Y:S01]  /*2f830*/  IMAD.MOV.U32 R13, RZ, RZ, R21 ;  /* 0x000000ffff0d7224 */ /* 0x000fe200078e0015 */
[----:B------:R-:W-:Y:S01]  /*2f840*/  MOV R11, 0x181f ;  /* 0x0000181f000b7802 */ /* 0x000fe20000000f00 */
[----:B------:R-:W-:Y:S02]  /*2f850*/  IMAD.MOV.U32 R12, RZ, RZ, 0x2 ;  /* 0x00000002ff0c7424 */ /* 0x000fe400078e00ff */
[----:B------:R-:W-:Y:S02]  /*2f860*/  IMAD.MOV.U32 R15, RZ, RZ, -0x1 ;  /* 0xffffffffff0f7424 */ /* 0x000fe400078e00ff */
[----:B------:R-:W-:-:S07]  /*2f870*/  IMAD.MOV.U32 R9, RZ, RZ, R14 ;  /* 0x000000ffff097224 */ /* 0x000fce00078e000e */
[----:B------:R-:W-:Y:S05]  /*2f880*/  WARPSYNC.COLLECTIVE R15, `(.L_x_830) ;  /* 0x000000000f087348 */ /* 0x000fea0003c00000 */
[----:B------:R0:W1:Y:S02]  /*2f890*/  SHFL.IDX P6, R14, R13, R12, R11 ;  /* 0x0000000c0d0e7389 */ /* 0x00006400000c000b */
[----:B01----:R-:W-:Y:S01]  /*2f8a0*/  ENDCOLLECTIVE ;  /* 0x000000000000791b */ /* 0x003fe20003800000 */
.L_x_830:
[----:B------:R-:W-:Y:S05]  /*2f8b0*/  BRA `(.L_x_831) ;  /* 0xffffff00003c7947 */ /* 0x000fea000383ffff */
.L_x_517:
[----:B------:R-:W-:Y:S01]  /*2f8c0*/  BSSY B1, `(.L_x_832) ;  /* 0x0000008000017945 */ /* 0x000fe20003800000 */
[----:B------:R-:W-:Y:S01]  /*2f8d0*/  IMAD.MOV.U32 R13, RZ, RZ, R28 ;  /* 0x000000ffff0d7224 */ /* 0x000fe200078e001c */
[----:B------:R-:W-:Y:S01]  /*2f8e0*/  MOV R11, 0x181f ;  /* 0x0000181f000b7802 */ /* 0x000fe20000000f00 */
[----:B------:R-:W-:Y:S02]  /*2f8f0*/  IMAD.MOV.U32 R12, RZ, RZ, 0x3 ;  /* 0x00000003ff0c7424 */ /* 0x000fe400078e00ff */
[----:B------:R-:W-:-:S07]  /*2f900*/  IMAD.MOV.U32 R15, RZ, RZ, -0x1 ;  /* 0xffffffffff0f7424 */ /* 0x000fce00078e00ff */
[----:B012345:R-:W-:Y:S05]  /*2f910*/  WARPSYNC.COLLECTIVE R15, `(.L_x_833) ;  /* 0x000000000f087348 */ /* 0x03ffea0003c00000 */
[----:B----4-:R4:W0:Y:S02]  /*2f920*/  SHFL.IDX P6, R14, R13, R12, R11 ;  /* 0x0000000c0d0e7389 */ /* 0x01082400000c000b */
[----:B012345:R-:W-:Y:S01]  /*2f930*/  ENDCOLLECTIVE ;  /* 0x000000000000791b */ /* 0x03ffe20003800000 */
.L_x_833:
[----:B------:R-:W-:Y:S05]  /*2f940*/  BSYNC B1 ;  /* 0x0000000000017941 */ /* 0x000fea0003800000 */
.L_x_832:
        /* <DEDUP_REMOVED lines=8> */
.L_x_834:
[----:B------:R-:W-:Y:S05]  /*2f9d0*/  BRA `(.L_x_835) ;  /* 0xffffff00006c7947 */ /* 0x000fea000383ffff */
.L_x_519:
[----:B------:R-:W-:Y:S01]  /*2f9e0*/  IMAD.MOV.U32 R13, RZ, RZ, R40 ;  /* 0x000000ffff0d7224 */ /* 0x000fe200078e0028 */
[----:B------:R-:W-:Y:S01]  /*2f9f0*/  MOV R12, RZ ;  /* 0x000000ff000c7202 */ /* 0x000fe20000000f00 */
[----:B------:R-:W-:Y:S02]  /*2fa00*/  IMAD.MOV.U32 R11, RZ, RZ, 0x1c1f ;  /* 0x00001c1fff0b7424 */ /* 0x000fe400078e00ff */
[----:B------:R-:W-:-:S07]  /*2fa10*/  IMAD.MOV.U32 R15, RZ, RZ, -0x1 ;  /* 0xffffffffff0f7424 */ /* 0x000fce00078e00ff */
[----:B------:R-:W-:Y:S05]  /*2fa20*/  WARPSYNC.COLLECTIVE R15, `(.L_x_836) ;  /* 0x000000000f087348 */ /* 0x000fea0003c00000 */
[----:B------:R0:W1:Y:S02]  /*2fa30*/  SHFL.IDX P6, R14, R13, R12, R11 ;  /* 0x0000000c0d0e7389 */ /* 0x00006400000c000b */
[----:B01----:R-:W-:Y:S01]  /*2fa40*/  ENDCOLLECTIVE ;  /* 0x000000000000791b */ /* 0x003fe20003800000 */
.L_x_836:
[----:B------:R-:W-:Y:S01]  /*2fa50*/  MOV R13, R39 ;  /* 0x00000027000d7202 */ /* 0x000fe20000000f00 */
[----:B------:R-:W-:-:S07]  /*2fa60*/  IMAD.MOV.U32 R41, RZ, RZ, R14 ;  /* 0x000000ffff297224 */ /* 0x000fce00078e000e */
[----:B------:R-:W-:Y:S05]  /*2fa70*/  WARPSYNC.COLLECTIVE R15, `(.L_x_837) ;  /* 0x000000000f087348 */ /* 0x000fea0003c00000 */
[----:B------:R0:W1:Y:S02]  /*2fa80*/  SHFL.IDX P6, R14, R13, R12, R11 ;  /* 0x0000000c0d0e7389 */ /* 0x00006400000c000b */
[----:B01----:R-:W-:Y:S01]  /*2fa90*/  ENDCOLLECTIVE ;  /* 0x000000000000791b */ /* 0x003fe20003800000 */
.L_x_837:
[----:B------:R-:W-:Y:S01]  /*2faa0*/  IMAD.MOV.U32 R11, RZ, RZ, R14 ;  /* 0x000000ffff0b7224 */ /* 0x000fe200078e000e */
[----:B------:R-:W-:Y:S06]  /*2fab0*/  BRA `(.L_x_838) ;  /* 0xffffff0400547947 */ /* 0x000fec000383ffff */
.L_x_522:
[----:B------:R-:W-:Y:S01]  /*2fac0*/  BSSY B1, `(.L_x_839) ;  /* 0x0000008000017945 */ /* 0x000fe20003800000 */
[----:B------:R-:W-:Y:S01]  /*2fad0*/  IMAD.MOV.U32 R13, RZ, RZ, R40 ;  /* 0x000000ffff0d7224 */ /* 0x000fe200078e0028 */
[----:B--2---:R-:W-:Y:S01]  /*2fae0*/  MOV R11, 0x1c1f ;  /* 0x00001c1f000b7802 */ /* 0x004fe20000000f00 */
[----:B------:R-:W-:Y:S02]  /*2faf0*/  IMAD.MOV.U32 R12, RZ, RZ, 0x1 ;  /* 0x00000001ff0c7424 */ /* 0x000fe400078e00ff */
[----:B------:R-:W-:-:S07]  /*2fb00*/  IMAD.MOV.U32 R15, RZ, RZ, -0x1 ;  /* 0xffffffffff0f7424 */ /* 0x000fce00078e00ff */
[----:B01-3--:R-:W-:Y:S05]  /*2fb10*/  WARPSYNC.COLLECTIVE R15, `(.L_x_840) ;  /* 0x000000000f087348 */ /* 0x00bfea0003c00000 */
[----:B------:R2:W4:Y:S02]  /*2fb20*/  SHFL.IDX P6, R14, R13, R12, R11 ;  /* 0x0000000c0d0e7389 */ /* 0x00052400000c000b */
[----:B01234-:R-:W-:Y:S01]  /*2fb30*/  ENDCOLLECTIVE ;  /* 0x000000000000791b */ /* 0x01ffe20003800000 */
.L_x_840:
[----:B------:R-:W-:Y:S05]  /*2fb40*/  BSYNC B1 ;  /* 0x0000000000017941 */ /* 0x000fea0003800000 */
.L_x_839:
        /* <DEDUP_REMOVED lines=8> */
.L_x_841:
[----:B------:R-:W-:Y:S01]  /*2fbd0*/  IMAD.MOV.U32 R39, RZ, RZ, R14 ;  /* 0x000000ffff277224 */ /* 0x000fe200078e000e */
[----:B------:R-:W-:Y:S06]  /*2fbe0*/  BRA `(.L_x_842) ;  /* 0xffffff1000f47947 */ /* 0x000fec000383ffff */
.L_x_526:
[----:B------:R-:W-:Y:S01]  /*2fbf0*/  MOV R13, R3 ;  /* 0x00000003000d7202 */ /* 0x000fe20000000f00 */
[----:B------:R-:W-:Y:S02]  /*2fc00*/  IMAD.MOV.U32 R12, RZ, RZ, RZ ;  /* 0x000000ffff0c7224 */ /* 0x000fe400078e00ff */
[----:B------:R-:W-:Y:S02]  /*2fc10*/  IMAD.MOV.U32 R11, RZ, RZ, 0x181f ;  /* 0x0000181fff0b7424 */ /* 0x000fe400078e00ff */
[----:B------:R-:W-:-:S07]  /*2fc20*/  IMAD.MOV.U32 R15, RZ, RZ, -0x1 ;  /* 0xffffffffff0f7424 */ /* 0x000fce00078e00ff */
[----:B0-----:R-:W-:Y:S05]  /*2fc30*/  WARPSYNC.COLLECTIVE R15, `(.L_x_843) ;  /* 0x000000000f087348 */ /* 0x001fea0003c00000 */
[----:B------:R1:W2:Y:S02]  /*2fc40*/  SHFL.IDX P6, R14, R13, R12, R11 ;  /* 0x0000000c0d0e7389 */ /* 0x0002a400000c000b */
[----:B012---:R-:W-:Y:S01]  /*2fc50*/  ENDCOLLECTIVE ;  /* 0x000000000000791b */ /* 0x007fe20003800000 */
.L_x_843:
[----:B------:R-:W-:Y:S01]  /*2fc60*/  IMAD.MOV.U32 R13, RZ, RZ, R2 ;  /* 0x000000ffff0d7224 */ /* 0x000fe200078e0002 */
[----:B------:R-:W-:-:S07]  /*2fc70*/  MOV R0, R14 ;  /* 0x0000000e00007202 */ /* 0x000fce0000000f00 */
[----:B------:R-:W-:Y:S05]  /*2fc80*/  WARPSYNC.COLLECTIVE R15, `(.L_x_844) ;  /* 0x000000000f087348 */ /* 0x000fea0003c00000 */
[----:B------:R0:W1:Y:S02]  /*2fc90*/  SHFL.IDX P6, R14, R13, R12, R11 ;  /* 0x0000000c0d0e7389 */ /* 0x00006400000c000b */
[----:B01----:R-:W-:Y:S01]  /*2fca0*/  ENDCOLLECTIVE ;  /* 0x000000000000791b */ /* 0x003fe20003800000 */
.L_x_844:
[----:B------:R-:W-:Y:S05]  /*2fcb0*/  BRA `(.L_x_845) ;  /* 0xffffff34005c7947 */ /* 0x000fea000383ffff */
.L_x_529:
[----:B------:R-:W-:Y:S01]  /*2fcc0*/  BSSY B1, `(.L_x_846) ;  /* 0x0000008000017945 */ /* 0x000fe20003800000 */
[----:B--2---:R-:W-:Y:S01]  /*2fcd0*/  IMAD.MOV.U32 R13, RZ, RZ, R3 ;  /* 0x000000ffff0d7224 */ /* 0x004fe200078e0003 */
[----:B------:R-:W-:Y:S01]  /*2fce0*/  MOV R11, 0x181f ;  /* 0x0000181f000b7802 */ /* 0x000fe20000000f00 */
[----:B------:R-:W-:Y:S02]  /*2fcf0*/  IMAD.MOV.U32 R12, RZ, RZ, 0x1 ;  /* 0x00000001ff0c7424 */ /* 0x000fe400078e00ff */
[----:B------:R-:W-:-:S07]  /*2fd00*/  IMAD.MOV.U32 R15, RZ, RZ, -0x1 ;  /* 0xffffffffff0f7424 */ /* 0x000fce00078e00ff */
[----:B01-3--:R-:W-:Y:S05]  /*2fd10*/  WARPSYNC.COLLECTIVE R15, `(.L_x_847) ;  /* 0x000000000f087348 */ /* 0x00bfea0003c00000 */
[----:B---3--:R2:W3:Y:S02]  /*2fd20*/  SHFL.IDX P6, R14, R13, R12, R11 ;  /* 0x0000000c0d0e7389 */ /* 0x0084e400000c000b */
[----:B0123--:R-:W-:Y:S01]  /*2fd30*/  ENDCOLLECTIVE ;  /* 0x000000000000791b */ /* 0x00ffe20003800000 */
.L_x_847:
[----:B------:R-:W-:Y:S05]  /*2fd40*/  BSYNC B1 ;  /* 0x0000000000017941 */ /* 0x000fea0003800000 */
.L_x_846:
        /* <DEDUP_REMOVED lines=8> */
.L_x_848:
[----:B------:R-:W-:Y:S05]  /*2fdd0*/  BRA `(.L_x_849) ;  /* 0xffffff34008c7947 */ /* 0x000fea000383ffff */
.L_x_532:
[----:B------:R-:W-:Y:S01]  /*2fde0*/  BSSY B1, `(.L_x_850) ;  /* 0x0000008000017945 */ /* 0x000fe20003800000 */
[----:B---3--:R-:W-:Y:S01]  /*2fdf0*/  IMAD.MOV.U32 R13, RZ, RZ, R3 ;  /* 0x000000ffff0d7224 */ /* 0x008fe200078e0003 */
[----:B------:R-:W-:Y:S01]  /*2fe00*/  MOV R12, 0x2 ;  /* 0x00000002000c7802 */ /* 0x000fe20000000f00 */
[----:B------:R-:W-:Y:S02]  /*2fe10*/  IMAD.MOV.U32 R11, RZ, RZ, 0x181f ;  /* 0x0000181fff0b7424 */ /* 0x000fe400078e00ff */
[----:B------:R-:W-:-:S07]  /*2fe20*/  IMAD.MOV.U32 R15, RZ, RZ, -0x1 ;  /* 0xffffffffff0f7424 */ /* 0x000fce00078e00ff */
[----:B012-4-:R-:W-:Y:S05]  /*2fe30*/  WARPSYNC.COLLECTIVE R15, `(.L_x_851) ;  /* 0x000000000f087348 */ /* 0x017fea0003c00000 */
[----:B------:R3:W0:Y:S02]  /*2fe40*/  SHFL.IDX P6, R14, R13, R12, R11 ;  /* 0x0000000c0d0e7389 */ /* 0x00062400000c000b */
[----:B01234-:R-:W-:Y:S01]  /*2fe50*/  ENDCOLLECTIVE ;  /* 0x000000000000791b */ /* 0x01ffe20003800000 */
.L_x_851:
[----:B------:R-:W-:Y:S05]  /*2fe60*/  BSYNC B1 ;  /* 0x0000000000017941 */ /* 0x000fea0003800000 */
.L_x_850:
[----:B------:R-:W-:Y:S01]  /*2fe70*/  MOV R13, R2 ;  /* 0x00000002000d7202 */ /* 0x000fe20000000f00 */
[----:B------:R-:W-:Y:S02]  /*2fe80*/  IMAD.MOV.U32 R12, RZ, RZ, 0x2 ;  /* 0x00000002ff0c7424 */ /* 0x000fe400078e00ff */
[----:B------:R-:W-:Y:S02]  /*2fe90*/  IMAD.MOV.U32 R11, RZ, RZ, 0x181f ;  /* 0x0000181fff0b7424 */ /* 0x000fe400078e00ff */
[----:B------:R-:W-:Y:S02]  /*2fea0*/  IMAD.MOV.U32 R15, RZ, RZ, -0x1 ;  /* 0xffffffffff0f7424 */ /* 0x000fe400078e00ff */
[----:B------:R-:W-:-:S07]  /*2feb0*/  IMAD.MOV.U32 R0, RZ, RZ, R14 ;  /* 0x000000ffff007224 */ /* 0x000fce00078e000e */
[----:B------:R-:W-:Y:S05]  /*2fec0*/  WARPSYNC.COLLECTIVE R15, `(.L_x_852) ;  /* 0x000000000f087348 */ /* 0x000fea0003c00000 */
[----:B------:R0:W1:Y:S02]  /*2fed0*/  SHFL.IDX P6, R14, R13, R12, R11 ;  /* 0x0000000c0d0e7389 */ /* 0x00006400000c000b */
[----:B01----:R-:W-:Y:S01]  /*2fee0*/  ENDCOLLECTIVE ;  /* 0x000000000000791b */ /* 0x003fe20003800000 */
.L_x_852:
[----:B------:R-:W-:Y:S05]  /*2fef0*/  BRA `(.L_x_853) ;  /* 0xffffff3400bc7947 */ /* 0x000fea000383ffff */
.L_x_535:
[----:B------:R-:W-:Y:S01]  /*2ff00*/  BSSY B1, `(.L_x_854) ;  /* 0x0000008000017945 */ /* 0x000fe20003800000 */
[----:B0-----:R-:W-:Y:S01]  /*2ff10*/  MOV R13, R3 ;  /* 0x00000003000d7202 */ /* 0x001fe20000000f00 */
[----:B------:R-:W-:Y:S02]  /*2ff20*/  IMAD.MOV.U32 R12, RZ, RZ, 0x3 ;  /* 0x00000003ff0c7424 */ /* 0x000fe400078e00ff */
[----:B------:R-:W-:Y:S02]  /*2ff30*/  IMAD.MOV.U32 R11, RZ, RZ, 0x181f ;  /* 0x0000181fff0b7424 */ /* 0x000fe400078e00ff */
[----:B------:R-:W-:-:S07]  /*2ff40*/  IMAD.MOV.U32 R15, RZ, RZ, -0x1 ;  /* 0xffffffffff0f7424 */ /* 0x000fce00078e00ff */
[----:B-1234-:R-:W-:Y:S05]  /*2ff50*/  WARPSYNC.COLLECTIVE R15, `(.L_x_855) ;  /* 0x000000000f087348 */ /* 0x01efea0003c00000 */
[----:B---3--:R0:W3:Y:S02]  /*2ff60*/  SHFL.IDX P6, R14, R13, R12, R11 ;  /* 0x0000000c0d0e7389 */ /* 0x0080e400000c000b */
[----:B01234-:R-:W-:Y:S01]  /*2ff70*/  ENDCOLLECTIVE ;  /* 0x000000000000791b */ /* 0x01ffe20003800000 */
.L_x_855:
[----:B------:R-:W-:Y:S05]  /*2ff80*/  BSYNC B1 ;  /* 0x0000000000017941 */ /* 0x000fea0003800000 */
.L_x_854:
        /* <DEDUP_REMOVED lines=8> */
.L_x_856:
[----:B------:R-:W-:Y:S05]  /*30010*/  BRA `(.L_x_857) ;  /* 0xffffff3400ec7947 */ /* 0x000fea000383ffff */
.L_x_552:
[----:B------:R-:W0:Y:S01]  /*30020*/  S2R R4, SR_TID.X ;  /* 0x0000000000047919 */ /* 0x000e220000002100 */
[----:B------:R-:W-:Y:S01]  /*30030*/  BSSY B1, `(.L_x_858) ;  /* 0x000000a000017945 */ /* 0x000fe20003800000 */
[----:B------:R-:W-:Y:S01]  /*30040*/  IMAD.MOV.U32 R12, RZ, RZ, RZ ;  /* 0x000000ffff0c7224 */ /* 0x000fe200078e00ff */
[----:B------:R-:W-:Y:S01]  /*30050*/  MOV R15, 0xffffffff ;  /* 0xffffffff000f7802 */ /* 0x000fe20000000f00 */
[----:B------:R-:W-:Y:S01]  /*30060*/  IMAD.MOV.U32 R11, RZ, RZ, 0x1f ;  /* 0x0000001fff0b7424 */ /* 0x000fe200078e00ff */
[----:B0-----:R-:W-:-:S04]  /*30070*/  SHF.R.U32.HI R4, RZ, 0x5, R4 ;  /* 0x00000005ff047819 */ /* 0x001fc80000011604 */
[----:B------:R-:W-:-:S05]  /*30080*/  LOP3.LUT R4, R4, 0x3, RZ, 0xc0, !PT ;  /* 0x0000000304047812 */ /* 0x000fca00078ec0ff */
[----:B------:R-:W-:-:S07]  /*30090*/  IMAD.MOV.U32 R13, RZ, RZ, R4 ;  /* 0x000000ffff0d7224 */ /* 0x000fce00078e0004 */
[----:B------:R-:W-:Y:S05]  /*300a0*/  WARPSYNC.COLLECTIVE R15, `(.L_x_859) ;  /* 0x000000000f087348 */ /* 0x000fea0003c00000 */
[----:B------:R0:W1:Y:S02]  /*300b0*/  SHFL.IDX P6, R14, R13, R12, R11 ;  /* 0x0000000c0d0e7389 */ /* 0x00006400000c000b */
[----:B01----:R-:W-:Y:S01]  /*300c0*/  ENDCOLLECTIVE ;  /* 0x000000000000791b */ /* 0x003fe20003800000 */
.L_x_859:
[----:B------:R-:W-:Y:S05]  /*300d0*/  BSYNC B1 ;  /* 0x0000000000017941 */ /* 0x000fea0003800000 */
.L_x_858:
[----:B------:R-:W-:Y:S05]  /*300e0*/  BRA `(.L_x_860) ;  /* 0xffffff50007c7947 */ /* 0x000fea000383ffff */
.L_x_554:
[----:B------:R-:W-:Y:S01]  /*300f0*/  BSSY B1, `(.L_x_861) ;  /* 0x0000006000017945 */ /* 0x000fe20003800000 */
[----:B------:R-:W-:-:S07]  /*30100*/  IMAD.MOV.U32 R15, RZ, RZ, -0x1 ;  /* 0xffffffffff0f7424 */ /* 0x000fce00078e00ff */
[----:B0-----:R-:W-:Y:S05]  /*30110*/  WARPSYNC.COLLECTIVE R15, `(.L_x_862) ;  /* 0x000000000f0c7348 */ /* 0x001fea0003c00000 */
[----:B------:R-:W-:Y:S02]  /*30120*/  ELECT P6, UR62, PT ;  /* 0x00000000003e782f */ /* 0x000fe400038c0000 */
[----:B------:R-:W-:Y:S01]  /*30130*/  MOV R14, UR62 ;  /* 0x0000003e000e7c02 */ /* 0x000fe20008000f00 */
[----:B0-----:R-:W-:Y:S10]  /*30140*/  ENDCOLLECTIVE ;  /* 0x000000000000791b */ /* 0x001ff40003800000 */
.L_x_862:
[----:B------:R-:W-:Y:S05]  /*30150*/  BSYNC B1 ;  /* 0x0000000000017941 */ /* 0x000fea0003800000 */
.L_x_861:
[----:B------:R-:W-:Y:S05]  /*30160*/  BRA `(.L_x_553) ;  /* 0xffffff5000747947 */ /* 0x000fea000383ffff */
.L_x_556:
[----:B0-----:R0:W1:Y:S02]  /*30170*/  SYNCS.PHASECHK.TRANS64.TRYWAIT P0, [R18+URZ+0x38820], R4 ;  /* 0x03882004120075a7 */ /* 0x001064000800017f */
[----:B-1----:R-:W-:Y:S05]  /*30180*/  @!P0 NANOSLEEP.SYNCS 0x989680 ;  /* 0x009896800000895d */ /* 0x002fea0003900000 */
[----:B------:R-:W1:Y:S02]  /*30190*/  @!P0 SYNCS.PHASECHK.TRANS64 P0, [R18+URZ+0x38820], R4 ;  /* 0x03882004120085a7 */ /* 0x000e64000800007f */
[----:B-1----:R-:W-:Y:S05]  /*301a0*/  @!P0 BRA `(.L_x_556) ;  /* 0xfffffffc00f08947 */ /* 0x002fea000383ffff */
[----:B------:R-:W-:Y:S05]  /*301b0*/  BRA `(.L_x_863) ;  /* 0xffffff5000847947 */ /* 0x000fea000383ffff */
.L_x_560:
[----:B-1----:R1:W2:Y:S02]  /*301c0*/  SYNCS.PHASECHK.TRANS64.TRYWAIT P0, [R7+URZ+0x388a0], R10 ;  /* 0x0388a00a070075a7 */ /* 0x0022a4000800017f */
[----:B--2---:R-:W-:Y:S05]  /*301d0*/  @!P0 NANOSLEEP.SYNCS 0x989680 ;  /* 0x009896800000895d */ /* 0x004fea0003900000 */
[----:B------:R-:W2:Y:S02]  /*301e0*/  @!P0 SYNCS.PHASECHK.TRANS64 P0, [R7+URZ+0x388a0], R10 ;  /* 0x0388a00a070085a7 */ /* 0x000ea4000800007f */
[----:B--2---:R-:W-:Y:S05]  /*301f0*/  @!P0 BRA `(.L_x_560) ;  /* 0xfffffffc00f08947 */ /* 0x004fea000383ffff */
[----:B------:R-:W-:Y:S05]  /*30200*/  BRA `(.L_x_864) ;  /* 0xffffff5000a47947 */ /* 0x000fea000383ffff */
.L_x_566:
[----:B0-----:R0:W2:Y:S02]  /*30210*/  SYNCS.PHASECHK.TRANS64.TRYWAIT P0, [R7+URZ+0x388c0], R10 ;  /* 0x0388c00a070075a7 */ /* 0x0010a4000800017f */
[----:B--2---:R-:W-:Y:S05]  /*30220*/  @!P0 NANOSLEEP.SYNCS 0x989680 ;  /* 0x009896800000895d */ /* 0x004fea0003900000 */
[----:B------:R-:W2:Y:S02]  /*30230*/  @!P0 SYNCS.PHASECHK.TRANS64 P0, [R7+URZ+0x388c0], R10 ;  /* 0x0388c00a070085a7 */ /* 0x000ea4000800007f */
[----:B--2---:R-:W-:Y:S05]  /*30240*/  @!P0 BRA `(.L_x_566) ;  /* 0xfffffffc00f08947 */ /* 0x004fea000383ffff */
[----:B------:R-:W-:Y:S05]  /*30250*/  BRA `(.L_x_865) ;  /* 0xffffff5400647947 */ /* 0x000fea000383ffff */
.L_x_574:
[----:B0-----:R0:W1:Y:S02]  /*30260*/  SYNCS.PHASECHK.TRANS64.TRYWAIT P2, [R8+URZ+0x388a0], R7 ;  /* 0x0388a007080075a7 */ /* 0x001064000804017f */
[----:B-1----:R-:W-:Y:S05]  /*30270*/  @!P2 NANOSLEEP.SYNCS 0x989680 ;  /* 0x009896800000a95d */ /* 0x002fea0003900000 */
[----:B------:R-:W1:Y:S02]  /*30280*/  @!P2 SYNCS.PHASECHK.TRANS64 P2, [R8+URZ+0x388a0], R7 ;  /* 0x0388a0070800a5a7 */ /* 0x000e64000804007f */
[----:B-1----:R-:W-:Y:S05]  /*30290*/  @!P2 BRA `(.L_x_574) ;  /* 0xfffffffc00f0a947 */ /* 0x002fea000383ffff */
[----:B------:R-:W-:Y:S05]  /*302a0*/  BRA `(.L_x_866) ;  /* 0xffffff5800747947 */ /* 0x000fea000383ffff */
.L_x_580:
[----:B-1----:R1:W2:Y:S02]  /*302b0*/  SYNCS.PHASECHK.TRANS64.TRYWAIT P2, [R8+URZ+0x388c0], R7 ;  /* 0x0388c007080075a7 */ /* 0x0022a4000804017f */
[----:B--2---:R-:W-:Y:S05]  /*302c0*/  @!P2 NANOSLEEP.SYNCS 0x989680 ;  /* 0x009896800000a95d */ /* 0x004fea0003900000 */
[----:B------:R-:W2:Y:S02]  /*302d0*/  @!P2 SYNCS.PHASECHK.TRANS64 P2, [R8+URZ+0x388c0], R7 ;  /* 0x0388c0070800a5a7 */ /* 0x000ea4000804007f */
[----:B--2---:R-:W-:Y:S05]  /*302e0*/  @!P2 BRA `(.L_x_580) ;  /* 0xfffffffc00f0a947 */ /* 0x004fea000383ffff */
[----:B------:R-:W-:Y:S05]  /*302f0*/  BRA `(.L_x_867) ;  /* 0xffffff5c00307947 */ /* 0x000fea000383ffff */
.L_x_598:
[----:B------:R-:W2:Y:S01]  /*30300*/  S2R R0, SR_TID.X ;  /* 0x0000000000007919 */ /* 0x000ea20000002100 */
[----:B------:R-:W-:Y:S01]  /*30310*/  BSSY B0, `(.L_x_868) ;  /* 0x000000a000007945 */ /* 0x000fe20003800000 */
[----:B------:R-:W-:Y:S01]  /*30320*/  IMAD.MOV.U32 R12, RZ, RZ, RZ ;  /* 0x000000ffff0c7224 */ /* 0x000fe200078e00ff */
[----:B------:R-:W-:Y:S01]  /*30330*/  MOV R11, 0x1f ;  /* 0x0000001f000b7802 */ /* 0x000fe20000000f00 */
[----:B------:R-:W-:Y:S01]  /*30340*/  IMAD.MOV.U32 R15, RZ, RZ, -0x1 ;  /* 0xffffffffff0f7424 */ /* 0x000fe200078e00ff */
[----:B--2---:R-:W-:-:S04]  /*30350*/  SHF.R.U32.HI R0, RZ, 0x5, R0 ;  /* 0x00000005ff007819 */ /* 0x004fc80000011600 */
[----:B------:R-:W-:-:S05]  /*30360*/  LOP3.LUT R0, R0, 0x3, RZ, 0xc0, !PT ;  /* 0x0000000300007812 */ /* 0x000fca00078ec0ff */
[----:B------:R-:W-:-:S07]  /*30370*/  IMAD.MOV.U32 R13, RZ, RZ, R0 ;  /* 0x000000ffff0d7224 */ /* 0x000fce00078e0000 */
[----:B01-3--:R-:W-:Y:S05]  /*30380*/  WARPSYNC.COLLECTIVE R15, `(.L_x_869) ;  /* 0x000000000f087348 */ /* 0x00bfea0003c00000 */
[----:B------:R2:W4:Y:S02]  /*30390*/  SHFL.IDX P6, R14, R13, R12, R11 ;  /* 0x0000000c0d0e7389 */ /* 0x00052400000c000b */
[----:B01234-:R-:W-:Y:S01]  /*303a0*/  ENDCOLLECTIVE ;  /* 0x000000000000791b */ /* 0x01ffe20003800000 */
.L_x_869:
[----:B------:R-:W-:Y:S05]  /*303b0*/  BSYNC B0 ;  /* 0x0000000000007941 */ /* 0x000fea0003800000 */
.L_x_868:
[----:B------:R-:W-:Y:S05]  /*303c0*/  BRA `(.L_x_870) ;  /* 0xffffff68008c7947 */ /* 0x000fea000383ffff */
.L_x_600:
[----:B------:R-:W-:Y:S01]  /*303d0*/  BSSY B0, `(.L_x_871) ;  /* 0x0000006000007945 */ /* 0x000fe20003800000 */
[----:B------:R-:W-:-:S07]  /*303e0*/  IMAD.MOV.U32 R15, RZ, RZ, -0x1 ;  /* 0xffffffffff0f7424 */ /* 0x000fce00078e00ff */
[----:B0123--:R-:W-:Y:S05]  /*303f0*/  WARPSYNC.COLLECTIVE R15, `(.L_x_872) ;  /* 0x000000000f0c7348 */ /* 0x00ffea0003c00000 */
[----:B------:R-:W-:Y:S02]  /*30400*/  ELECT P6, UR62, PT ;  /* 0x00000000003e782f */ /* 0x000fe400038c0000 */
[----:B------:R-:W-:Y:S01]  /*30410*/  MOV R14, UR62 ;  /* 0x0000003e000e7c02 */ /* 0x000fe20008000f00 */
[----:B0123--:R-:W-:Y:S10]  /*30420*/  ENDCOLLECTIVE ;  /* 0x000000000000791b */ /* 0x00fff40003800000 */
.L_x_872:
[----:B------:R-:W-:Y:S05]  /*30430*/  BSYNC B0 ;  /* 0x0000000000007941 */ /* 0x000fea0003800000 */
.L_x_871:
[----:B------:R-:W-:Y:S05]  /*30440*/  BRA `(.L_x_873) ;  /* 0xffffff6800947947 */ /* 0x000fea000383ffff */
.L_x_602:
[----:B0-----:R0:W1:Y:S02]  /*30450*/  SYNCS.PHASECHK.TRANS64.TRYWAIT P0, [R0+URZ+0x38880], R3 ;  /* 0x03888003000075a7 */ /* 0x001064000800017f */
[----:B-1----:R-:W-:Y:S05]  /*30460*/  @!P0 NANOSLEEP.SYNCS 0x989680 ;  /* 0x009896800000895d */ /* 0x002fea0003900000 */
[----:B------:R-:W1:Y:S02]  /*30470*/  @!P0 SYNCS.PHASECHK.TRANS64 P0, [R0+URZ+0x38880], R3 ;  /* 0x03888003000085a7 */ /* 0x000e64000800007f */
[----:B-1----:R-:W-:Y:S05]  /*30480*/  @!P0 BRA `(.L_x_602) ;  /* 0xfffffffc00f08947 */ /* 0x002fea000383ffff */
[----:B------:R-:W-:Y:S05]  /*30490*/  BRA `(.L_x_874) ;  /* 0xffffff6c00047947 */ /* 0x000fea000383ffff */
.L_x_604:
[----:B-1----:R1:W2:Y:S02]  /*304a0*/  SYNCS.PHASECHK.TRANS64.TRYWAIT P0, [R0+URZ+0x38840], R3 ;  /* 0x03884003000075a7 */ /* 0x0022a4000800017f */
[----:B--2---:R-:W-:Y:S05]  /*304b0*/  @!P0 NANOSLEEP.SYNCS 0x989680 ;  /* 0x009896800000895d */ /* 0x004fea0003900000 */
[----:B------:R-:W2:Y:S02]  /*304c0*/  @!P0 SYNCS.PHASECHK.TRANS64 P0, [R0+URZ+0x38840], R3 ;  /* 0x03884003000085a7 */ /* 0x000ea4000800007f */
[----:B--2---:R-:W-:Y:S05]  /*304d0*/  @!P0 BRA `(.L_x_604) ;  /* 0xfffffffc00f08947 */ /* 0x004fea000383ffff */
[----:B------:R-:W-:Y:S05]  /*304e0*/  BRA `(.L_x_875) ;  /* 0xffffff6c00707947 */ /* 0x000fea000383ffff */
.L_x_608:
[----:B------:R-:W-:Y:S01]  /*304f0*/  IMAD.MOV.U32 R13, RZ, RZ, R3 ;  /* 0x000000ffff0d7224 */ /* 0x000fe200078e0003 */
[----:B------:R-:W-:Y:S01]  /*30500*/  MOV R12, RZ ;  /* 0x000000ff000c7202 */ /* 0x000fe20000000f00 */
[----:B------:R-:W-:Y:S01]  /*30510*/  IMAD.MOV.U32 R11, RZ, RZ, 0x181f ;  /* 0x0000181fff0b7424 */ /* 0x000fe200078e00ff */
[----:B------:R-:W-:Y:S01]  /*30520*/  LOP3.LUT R7, R7, 0x7f, RZ, 0xc0, !PT ;  /* 0x0000007f07077812 */ /* 0x000fe200078ec0ff */
[----:B------:R-:W-:Y:S02]  /*30530*/  IMAD.MOV.U32 R15, RZ, RZ, -0x1 ;  /* 0xffffffffff0f7424 */ /* 0x000fe400078e00ff */
[----:B-----5:R-:W-:Y:S01]  /*30540*/  IMAD R2, R19, R8, RZ ;  /* 0x0000000813027224 */ /* 0x020fe200078e02ff */
[----:B------:R-:W-:-:S07]  /*30550*/  SHF.R.U32.HI R0, RZ, 0x3, R7 ;  /* 0x00000003ff007819 */ /* 0x000fce0000011607 */
[----:B------:R-:W-:Y:S05]  /*30560*/  WARPSYNC.COLLECTIVE R15, `(.L_x_876) ;  /* 0x000000000f087348 */ /* 0x000fea0003c00000 */
[----:B------:R0:W1:Y:S02]  /*30570*/  SHFL.IDX P6, R14, R13, R12, R11 ;  /* 0x0000000c0d0e7389 */ /* 0x00006400000c000b */
[----:B01----:R-:W-:Y:S01]  /*30580*/  ENDCOLLECTIVE ;  /* 0x000000000000791b */ /* 0x003fe20003800000 */
.L_x_876:
[----:B------:R-:W-:-:S05]  /*30590*/  IMAD.IADD R0, R0, 0x1, R5 ;  /* 0x0000000100007824 */ /* 0x000fca00078e0205 */
[C---:B------:R-:W-:Y:S02]  /*305a0*/  ISETP.GE.AND P2, PT, R0.reuse, R2, PT ;  /* 0x000000020000720c */ /* 0x040fe40003f46270 */
[----:B------:R-:W-:Y:S02]  /*305b0*/  IADD3 R5, R0, 0x10, RZ ;  /* 0x0000001000057810 */ /* 0x000fe40007ffe0ff */
[----:B------:R-:W-:Y:S01]  /*305c0*/  MOV R13, R4 ;  /* 0x00000004000d7202 */ /* 0x000fe20000000f00 */
[----:B------:R-:W-:-:S08]  /*305d0*/  IMAD.MOV.U32 R6, RZ, RZ, R14 ;  /* 0x000000ffff067224 */ /* 0x000fd000078e000e */
[----:B------:R-:W-:Y:S05]  /*305e0*/  WARPSYNC.COLLECTIVE R15, `(.L_x_877) ;  /* 0x000000000f087348 */ /* 0x000fea0003c00000 */
[----:B------:R0:W1:Y:S02]  /*305f0*/  SHFL.IDX P6, R14, R13, R12, R11 ;  /* 0x0000000c0d0e7389 */ /* 0x00006400000c000b */
[----:B01----:R-:W-:Y:S01]  /*30600*/  ENDCOLLECTIVE ;  /* 0x000000000000791b */ /* 0x003fe20003800000 */
.L_x_877:
[----:B------:R-:W-:Y:S02]  /*30610*/  IMAD.MOV.U32 R13, RZ, RZ, R3 ;  /* 0x000000ffff0d7224 */ /* 0x000fe400078e0003 */
[----:B------:R-:W-:Y:S02]  /*30620*/  IMAD.MOV.U32 R12, RZ, RZ, 0x1 ;  /* 0x00000001ff0c7424 */ /* 0x000fe400078e00ff */
[----:B------:R-:W-:-:S07]  /*30630*/  IMAD.MOV.U32 R7, RZ, RZ, R14 ;  /* 0x000000ffff077224 */ /* 0x000fce00078e000e */
[----:B------:R-:W-:Y:S05]  /*30640*/  WARPSYNC.COLLECTIVE R15, `(.L_x_878) ;  /* 0x000000000f087348 */ /* 0x000fea0003c00000 */
[----:B------:R0:W1:Y:S02]  /*30650*/  SHFL.IDX P6, R14, R13, R12, R11 ;  /* 0x0000000c0d0e7389 */ /* 0x00006400000c000b */
[----:B01----:R-:W-:Y:S01]  /*30660*/  ENDCOLLECTIVE ;  /* 0x000000000000791b */ /* 0x003fe20003800000 */
.L_x_878:
[----:B------:R-:W-:-:S05]  /*30670*/  @!P2 IADD3 R7, P3, R10, R7, RZ ;  /* 0x000000070a07a210 */ /* 0x000fca0007f7e0ff */
[----:B------:R-:W-:-:S05]  /*30680*/  @!P2 IMAD.X R6, RZ, RZ, R6, P3 ;  /* 0x000000ffff06a224 */ /* 0x000fca00018e0606 */
[----:B------:R-:W-:Y:S02]  /*30690*/  @!P2 LOP3.LUT R7, R7, R6, RZ, 0x3c, !PT ;  /* 0x000000060707a212 */ /* 0x000fe400078e3cff */
[----:B------:R-:W-:Y:S02]  /*306a0*/  MOV R13, R4 ;  /* 0x00000004000d7202 */ /* 0x000fe40000000f00 */
[----:B------:R-:W-:-:S04]  /*306b0*/  @!P2 LOP3.LUT R6, R7, R6, RZ, 0x3c, !PT ;  /* 0x000000060706a212 */ /* 0x000fc800078e3cff */
[----:B------:R-:W-:Y:S01]  /*306c0*/  @!P2 LOP3.LUT R7, R7, R6, RZ, 0x3c, !PT ;  /* 0x000000060707a212 */ /* 0x000fe200078e3cff */
[----:B------:R-:W-:-:S07]  /*306d0*/  IMAD.MOV.U32 R8, RZ, RZ, R14 ;  /* 0x000000ffff087224 */ /* 0x000fce00078e000e */
[----:B------:R-:W-:Y:S05]  /*306e0*/  WARPSYNC.COLLECTIVE R15, `(.L_x_879) ;  /* 0x000000000f087348 */ /* 0x000fea0003c00000 */
[----:B------:R0:W1:Y:S02]  /*306f0*/  SHFL.IDX P6, R14, R13, R12, R11 ;  /* 0x0000000c0d0e7389 */ /* 0x00006400000c000b */
[----:B01----:R-:W-:Y:S01]  /*30700*/  ENDCOLLECTIVE ;  /* 0x000000000000791b */ /* 0x003fe20003800000 */
.L_x_879:
[----:B------:R-:W-:Y:S01]  /*30710*/  @!PT LDS RZ, [RZ] ;  /* 0x00000000fffff984 */ /* 0x000fe20000000800 */
[----:B------:R-:W-:Y:S01]  /*30720*/  @!PT LDS RZ, [RZ] ;  /* 0x00000000fffff984 */ /* 0x000fe20000000800 */
[----:B------:R-:W-:Y:S01]  /*30730*/  @!PT LDS RZ, [RZ] ;  /* 0x00000000fffff984 */ /* 0x000fe20000000800 */
[----:B------:R0:W-:Y:S04]  /*30740*/  @!P2 LDGSTS.E.BYPASS.LTC128B.128 [R9+0x20400], desc[UR42][R6.64], !P0 ;  /* 0x204000000609afae */ /* 0x0001e8000c101d6a */
[----:B------:R0:W-:Y:S01]  /*30750*/  @!P2 LDGSTS.E.BYPASS.LTC128B.128 [R9+0x24400], desc[UR42][R6.64+0x80], !P1 ;  /* 0x244000800609afae */ /* 0x0001e2000c901d6a */
[----:B------:R-:W-:Y:S02]  /*30760*/  ISETP.GE.AND P2, PT, R5, R2, PT ;  /* 0x000000020500720c */ /* 0x000fe40003f46270 */
[----:B------:R-:W-:Y:S01]  /*30770*/  MOV R13, R3 ;  /* 0x00000003000d7202 */ /* 0x000fe20000000f00 */
[----:B------:R-:W-:Y:S02]  /*30780*/  IMAD.MOV.U32 R12, RZ, RZ, 0x2 ;  /* 0x00000002ff0c7424 */ /* 0x000fe400078e00ff */
[----:B------:R-:W-:-:S08]  /*30790*/  IMAD.MOV.U32 R5, RZ, RZ, R14 ;  /* 0x000000ffff057224 */ /* 0x000fd000078e000e */
[----:B0-----:R-:W-:Y:S05]  /*307a0*/  WARPSYNC.COLLECTIVE R15, `(.L_x_880) ;  /* 0x000000000f087348 */ /* 0x001fea0003c00000 */
[----:B------:R1:W2:Y:S02]  /*307b0*/  SHFL.IDX P6, R14, R13, R12, R11 ;  /* 0x0000000c0d0e7389 */ /* 0x0002a400000c000b */
[----:B012---:R-:W-:Y:S01]  /*307c0*/  ENDCOLLECTIVE ;  /* 0x000000000000791b */ /* 0x007fe20003800000 */
.L_x_880:
[----:B------:R-:W-:Y:S01]  /*307d0*/  @!P2 IADD3 R7, P3, R10, R5, RZ ;  /* 0x000000050a07a210 */ /* 0x000fe20007f7e0ff */
[----:B------:R-:W-:-:S04]  /*307e0*/  VIADD R5, R0, 0x20 ;  /* 0x0000002000057836 */ /* 0x000fc80000000000 */
        /* <DEDUP_REMOVED lines=15> */
.L_x_881:
[----:B------:R-:W-:Y:S02]  /*308e0*/  IMAD.MOV.U32 R13, RZ, RZ, R3 ;  /* 0x000000ffff0d7224 */ /* 0x000fe400078e0003 */
[----:B------:R-:W-:Y:S01]  /*308f0*/  IMAD.MOV.U32 R12, RZ, RZ, 0x3 ;  /* 0x00000003ff0c7424 */ /* 0x000fe200078e00ff */
[----:B------:R-:W-:-:S07]  /*30900*/  MOV R5, R14 ;  /* 0x0000000e00057202 */ /* 0x000fce0000000f00 */
[----:B------:R-:W-:Y:S05]  /*30910*/  WARPSYNC.COLLECTIVE R15, `(.L_x_882) ;  /* 0x000000000f087348 */ /* 0x000fea0003c00000 */
[----:B------:R0:W1:Y:S02]  /*30920*/  SHFL.IDX P6, R14, R13, R12, R11 ;  /* 0x0000000c0d0e7389 */ /* 0x00006400000c000b */
[----:B01----:R-:W-:Y:S01]  /*30930*/  ENDCOLLECTIVE ;  /* 0x000000000000791b */ /* 0x003fe20003800000 */
.L_x_882:
[----:B------:R-:W-:-:S05]  /*30940*/  @!P2 IADD3 R5, P3, R10, R5, RZ ;  /* 0x000000050a05a210 */ /* 0x000fca0007f7e0ff */
[----:B------:R-:W-:-:S04]  /*30950*/  @!P2 IMAD.X R6, RZ, RZ, R6, P3 ;  /* 0x000000ffff06a224 */ /* 0x000fc800018e0606 */
[----:B------:R-:W-:Y:S02]  /*30960*/  @!P2 IMAD.MOV.U32 R7, RZ, RZ, R6 ;  /* 0x000000ffff07a224 */ /* 0x000fe400078e0006 */
[----:B------:R-:W-:Y:S01]  /*30970*/  @!P2 IMAD.MOV.U32 R6, RZ, RZ, R5 ;  /* 0x000000ffff06a224 */ /* 0x000fe200078e0005 */
[----:B------:R-:W-:Y:S02]  /*30980*/  MOV R13, R4 ;  /* 0x00000004000d7202 */ /* 0x000fe40000000f00 */
[----:B------:R-:W-:Y:S02]  /*30990*/  IADD3 R5, R0, 0x30, RZ ;  /* 0x0000003000057810 */ /* 0x000fe40007ffe0ff */
        /* <DEDUP_REMOVED lines=10> */
.L_x_883:
[----:B------:R-:W-:Y:S02]  /*30a40*/  IMAD.MOV.U32 R13, RZ, RZ, R3 ;  /* 0x000000ffff0d7224 */ /* 0x000fe400078e0003 */
[----:B------:R-:W-:Y:S02]  /*30a50*/  IMAD.MOV.U32 R12, RZ, RZ, 0x4 ;  /* 0x00000004ff0c7424 */ /* 0x000fe400078e00ff */
[----:B------:R-:W-:-:S07]  /*30a60*/  IMAD.MOV.U32 R5, RZ, RZ, R14 ;  /* 0x000000ffff057224 */ /* 0x000fce00078e000e */
[----:B------:R-:W-:Y:S05]  /*30a70*/  WARPSYNC.COLLECTIVE R15, `(.L_x_884) ;  /* 0x000000000f087348 */ /* 0x000fea0003c00000 */
[----:B------:R0:W1:Y:S02]  /*30a80*/  SHFL.IDX P6, R14, R13, R12, R11 ;  /* 0x0000000c0d0e7389 */ /* 0x00006400000c000b */
[----:B01----:R-:W-:Y:S01]  /*30a90*/  ENDCOLLECTIVE ;  /* 0x000000000000791b */ /* 0x003fe20003800000 */
.L_x_884:
[----:B------:R-:W-:-:S05]  /*30aa0*/  @!P2 IADD3 R5, P3, R10, R5, RZ ;  /* 0x000000050a05a210 */ /* 0x000fca0007f7e0ff */
[----:B------:R-:W-:-:S04]  /*30ab0*/  @!P2 IMAD.X R6, RZ, RZ, R6, P3 ;  /* 0x000000ffff06a224 */ /* 0x000fc800018e0606 */
[----:B------:R-:W-:Y:S01]  /*30ac0*/  @!P2 IMAD.MOV.U32 R7, RZ, RZ, R6 ;  /* 0x000000ffff07a224 */ /* 0x000fe200078e0006 */
[----:B------:R-:W-:Y:S01]  /*30ad0*/  @!P2 MOV R6, R5 ;  /* 0x000000050006a202 */ /* 0x000fe20000000f00 */
[----:B------:R-:W-:Y:S02]  /*30ae0*/  IMAD.MOV.U32 R13, RZ, RZ, R4 ;  /* 0x000000ffff0d7224 */ /* 0x000fe400078e0004 */
[----:B------:R-:W-:Y:S02]  /*30af0*/  VIADD R5, R0, 0x40 ;  /* 0x0000004000057836 */ /* 0x000fe40000000000 */
[----:B------:R-:W-:Y:S01]  /*30b00*/  @!PT LDS RZ, [RZ] ;  /* 0x00000000fffff984 */ /* 0x000fe20000000800 */
[----:B------:R-:W-:Y:S01]  /*30b10*/  @!PT LDS RZ, [RZ] ;  /* 0x00000000fffff984 */ /* 0x000fe20000000800 */
[----:B------:R-:W-:Y:S01]  /*30b20*/  @!PT LDS RZ, [RZ] ;  /* 0x00000000fffff984 */ /* 0x000fe20000000800 */
[----:B------:R-:W-:Y:S04]  /*30b30*/  @!P2 LDGSTS.E.BYPASS.LTC128B.128 [R9+0x21c00], desc[UR42][R6.64], !P0 ;  /* 0x21c000000609afae */ /* 0x000fe8000c101d6a */
[----:B------:R0:W-:Y:S01]  /*30b40*/  @!P2 LDGSTS.E.BYPASS.LTC128B.128 [R9+0x25c00], desc[UR42][R6.64+0x80], !P1 ;  /* 0x25c000800609afae */ /* 0x0001e2000c901d6a */
[----:B------:R-:W-:-:S02]  /*30b50*/  ISETP.GE.AND P2, PT, R5, R2, PT ;  /* 0x000000020500720c */ /* 0x000fc40003f46270 */
[----:B0-----:R-:W-:-:S11]  /*30b60*/  MOV R6, R14 ;  /* 0x0000000e00067202 */ /* 0x001fd60000000f00 */
[----:B------:R-:W-:Y:S05]  /*30b70*/  WARPSYNC.COLLECTIVE R15, `(.L_x_885) ;  /* 0x000000000f087348 */ /* 0x000fea0003c00000 */
[----:B------:R0:W1:Y:S02]  /*30b80*/  SHFL.IDX P6, R14, R13, R12, R11 ;  /* 0x0000000c0d0e7389 */ /* 0x00006400000c000b */
[----:B01----:R-:W-:Y:S01]  /*30b90*/  ENDCOLLECTIVE ;  /* 0x000000000000791b */ /* 0x003fe20003800000 */
.L_x_885:
[----:B------:R-:W-:Y:S01]  /*30ba0*/  IMAD.MOV.U32 R13, RZ, RZ, R3 ;  /* 0x000000ffff0d7224 */ /* 0x000fe200078e0003 */
[----:B------:R-:W-:Y:S01]  /*30bb0*/  MOV R12, 0x5 ;  /* 0x00000005000c7802 */ /* 0x000fe20000000f00 */
[----:B------:R-:W-:-:S07]  /*30bc0*/  IMAD.MOV.U32 R5, RZ, RZ, R14 ;  /* 0x000000ffff057224 */ /* 0x000fce00078e000e */
[----:B------:R-:W-:Y:S05]  /*30bd0*/  WARPSYNC.COLLECTIVE R15, `(.L_x_886) ;  /* 0x000000000f087348 */ /* 0x000fea0003c00000 */
[----:B------:R0:W1:Y:S02]  /*30be0*/  SHFL.IDX P6, R14, R13, R12, R11 ;  /* 0x0000000c0d0e7389 */ /* 0x00006400000c000b */
[----:B01----:R-:W-:Y:S01]  /*30bf0*/  ENDCOLLECTIVE ;  /* 0x000000000000791b */ /* 0x003fe20003800000 */
.L_x_886:
[----:B------:R-:W-:-:S05]  /*30c00*/  @!P2 IADD3 R5, P3, R10, R5, RZ ;  /* 0x000000050a05a210 */ /* 0x000fca0007f7e0ff */
[----:B------:R-:W-:-:S05]  /*30c10*/  @!P2 IMAD.X R6, RZ, RZ, R6, P3 ;  /* 0x000000ffff06a224 */ /* 0x000fca00018e0606 */
[----:B------:R-:W-:Y:S01]  /*30c20*/  @!P2 MOV R7, R6 ;  /* 0x000000060007a202 */ /* 0x000fe20000000f00 */
[----:B------:R-:W-:Y:S02]  /*30c30*/  @!P2 IMAD.MOV.U32 R6, RZ, RZ, R5 ;  /* 0x000000ffff06a224 */ /* 0x000fe400078e0005 */
[----:B------:R-:W-:Y:S02]  /*30c40*/  IMAD.MOV.U32 R13, RZ, RZ, R4 ;  /* 0x000000ffff0d7224 */ /* 0x000fe400078e0004 */
[----:B------:R-:W-:Y:S01]  /*30c50*/  VIADD R5, R0, 0x50 ;  /* 0x0000005000057836 */ /* 0x000fe20000000000 */
        /* <DEDUP_REMOVED lines=10> */
.L_x_887:
[----:B------:R-:W-:Y:S01]  /*30d00*/  IMAD.MOV.U32 R13, RZ, RZ, R3 ;  /* 0x000000ffff0d7224 */ /* 0x000fe200078e0003 */
[----:B------:R-:W-:Y:S01]  /*30d10*/  MOV R12, 0x6 ;  /* 0x00000006000c7802 */ /* 0x000fe20000000f00 */
[----:B------:R-:W-:-:S07]  /*30d20*/  IMAD.MOV.U32 R5, RZ, RZ, R14 ;  /* 0x000000ffff057224 */ /* 0x000fce00078e000e */
[----:B------:R-:W-:Y:S05]  /*30d30*/  WARPSYNC.COLLECTIVE R15, `(.L_x_888) ;  /* 0x000000000f087348 */ /* 0x000fea0003c00000 */
[----:B------:R0:W1:Y:S02]  /*30d40*/  SHFL.IDX P6, R14, R13, R12, R11 ;  /* 0x0000000c0d0e7389 */ /* 0x00006400000c000b */
[----:B01----:R-:W-:Y:S01]  /*30d50*/  ENDCOLLECTIVE ;  /* 0x000000000000791b */ /* 0x003fe20003800000 */
.L_x_888:
[----:B------:R-:W-:-:S04]  /*30d60*/  @!P2 IADD3 R5, P3, R10, R5, RZ ;  /* 0x000000050a05a210 */ /* 0x000fc80007f7e0ff */
[----:B------:R-:W-:-:S05]  /*30d70*/  @!P2 IADD3.X R6, RZ, R6, RZ, P3, !PT ;  /* 0x00000006ff06a210 */ /* 0x000fca0001ffe4ff */
[----:B------:R-:W-:Y:S02]  /*30d80*/  @!P2 IMAD.MOV.U32 R7, RZ, RZ, R6 ;  /* 0x000000ffff07a224 */ /* 0x000fe400078e0006 */
[----:B------:R-:W-:Y:S02]  /*30d90*/  @!P2 IMAD.MOV.U32 R6, RZ, RZ, R5 ;  /* 0x000000ffff06a224 */ /* 0x000fe400078e0005 */
[----:B------:R-:W-:-:S03]  /*30da0*/  IMAD.MOV.U32 R13, RZ, RZ, R4 ;  /* 0x000000ffff0d7224 */ /* 0x000fc600078e0004 */
[----:B------:R-:W-:Y:S01]  /*30db0*/  @!PT LDS RZ, [RZ] ;  /* 0x00000000fffff984 */ /* 0x000fe20000000800 */
[----:B------:R-:W-:Y:S01]  /*30dc0*/  @!PT LDS RZ, [RZ] ;  /* 0x00000000fffff984 */ /* 0x000fe20000000800 */
[----:B------:R-:W-:Y:S01]  /*30dd0*/  @!PT LDS RZ, [RZ] ;  /* 0x00000000fffff984 */ /* 0x000fe20000000800 */
[----:B------:R-:W-:Y:S04]  /*30de0*/  @!P2 LDGSTS.E.BYPASS.LTC128B.128 [R9+0x22c00], desc[UR42][R6.64], !P0 ;  /* 0x22c000000609afae */ /* 0x000fe8000c101d6a */
[----:B------:R0:W-:Y:S02]  /*30df0*/  @!P2 LDGSTS.E.BYPASS.LTC128B.128 [R9+0x26c00], desc[UR42][R6.64+0x80], !P1 ;  /* 0x26c000800609afae */ /* 0x0001e4000c901d6a */
[----:B0-----:R-:W-:Y:S01]  /*30e00*/  IMAD.MOV.U32 R6, RZ, RZ, R14 ;  /* 0x000000ffff067224 */ /* 0x001fe200078e000e */
[----:B------:R-:W-:-:S07]  /*30e10*/  IADD3 R7, R0, 0x60, RZ ;  /* 0x0000006000077810 */ /* 0x000fce0007ffe0ff */
[----:B------:R-:W-:Y:S05]  /*30e20*/  WARPSYNC.COLLECTIVE R15, `(.L_x_889) ;  /* 0x000000000f087348 */ /* 0x000fea0003c00000 */
[----:B------:R0:W1:Y:S02]  /*30e30*/  SHFL.IDX P6, R14, R13, R12, R11 ;  /* 0x0000000c0d0e7389 */ /* 0x00006400000c000b */
[----:B01----:R-:W-:Y:S01]  /*30e40*/  ENDCOLLECTIVE ;  /* 0x000000000000791b */ /* 0x003fe20003800000 */
.L_x_889:
[----:B------:R-:W-:Y:S02]  /*30e50*/  ISETP.GE.AND P2, PT, R7, R2, PT ;  /* 0x000000020700720c */ /* 0x000fe40003f46270 */
[----:B------:R-:W-:Y:S01]  /*30e60*/  MOV R13, R3 ;  /* 0x00000003000d7202 */ /* 0x000fe20000000f00 */
[----:B------:R-:W-:Y:S02]  /*30e70*/  IMAD.MOV.U32 R12, RZ, RZ, 0x7 ;  /* 0x00000007ff0c7424 */ /* 0x000fe400078e00ff */
[----:B------:R-:W-:-:S08]  /*30e80*/  IMAD.MOV.U32 R5, RZ, RZ, R14 ;  /* 0x000000ffff057224 */ /* 0x000fd000078e000e */
[----:B------:R-:W-:Y:S05]  /*30e90*/  WARPSYNC.COLLECTIVE R15, `(.L_x_890) ;  /* 0x000000000f087348 */ /* 0x000fea0003c00000 */
[----:B------:R0:W1:Y:S02]  /*30ea0*/  SHFL.IDX P6, R14, R13, R12, R11 ;  /* 0x0000000c0d0e7389 */ /* 0x00006400000c000b */
[----:B01----:R-:W-:Y:S01]  /*30eb0*/  ENDCOLLECTIVE ;  /* 0x000000000000791b */ /* 0x003fe20003800000 */
.L_x_890:
[----:B------:R-:W-:-:S05]  /*30ec0*/  @!P2 IADD3 R5, P3, R10, R5, RZ ;  /* 0x000000050a05a210 */ /* 0x000fca0007f7e0ff */
[----:B------:R-:W-:-:S04]  /*30ed0*/  @!P2 IMAD.X R6, RZ, RZ, R6, P3 ;  /* 0x000000ffff06a224 */ /* 0x000fc800018e0606 */
[----:B------:R-:W-:Y:S02]  /*30ee0*/  @!P2 IMAD.MOV.U32 R7, RZ, RZ, R6 ;  /* 0x000000ffff07a224 */ /* 0x000fe400078e0006 */
[----:B------:R-:W-:Y:S02]  /*30ef0*/  IMAD.MOV.U32 R13, RZ, RZ, R4 ;  /* 0x000000ffff0d7224 */ /* 0x000fe400078e0004 */
[----:B------:R-:W-:-:S05]  /*30f00*/  @!P2 IMAD.MOV.U32 R6, RZ, RZ, R5 ;  /* 0x000000ffff06a224 */ /* 0x000fca00078e0005 */
[----:B------:R-:W-:Y:S01]  /*30f10*/  @!PT LDS RZ, [RZ] ;  /* 0x00000000fffff984 */ /* 0x000fe20000000800 */
[----:B------:R-:W-:Y:S01]  /*30f20*/  @!PT LDS RZ, [RZ] ;  /* 0x00000000fffff984 */ /* 0x000fe20000000800 */
[----:B------:R-:W-:Y:S01]  /*30f30*/  @!PT LDS RZ, [RZ] ;  /* 0x00000000fffff984 */ /* 0x000fe20000000800 */
[----:B------:R0:W-:Y:S01]  /*30f40*/  @!P2 LDGSTS.E.BYPASS.LTC128B.128 [R9+0x23400], desc[UR42][R6.64], !P0 ;  /* 0x234000000609afae */ /* 0x0001e2000c101d6a */
[----:B------:R-:W-:-:S03]  /*30f50*/  IMAD.MOV.U32 R5, RZ, RZ, R14 ;  /* 0x000000ffff057224 */ /* 0x000fc600078e000e */
[----:B------:R0:W-:Y:S04]  /*30f60*/  @!P2 LDGSTS.E.BYPASS.LTC128B.128 [R9+0x27400], desc[UR42][R6.64+0x80], !P1 ;  /* 0x274000800609afae */ /* 0x0001e8000c901d6a */
[----:B0-----:R-:W-:Y:S05]  /*30f70*/  WARPSYNC.COLLECTIVE R15, `(.L_x_891) ;  /* 0x000000000f087348 */ /* 0x001fea0003c00000 */
[----:B------:R1:W2:Y:S02]  /*30f80*/  SHFL.IDX P6, R14, R13, R12, R11 ;  /* 0x0000000c0d0e7389 */ /* 0x0002a400000c000b */
[----:B012---:R-:W-:Y:S01]  /*30f90*/  ENDCOLLECTIVE ;  /* 0x000000000000791b */ /* 0x007fe20003800000 */
.L_x_891:
[----:B------:R-:W-:Y:S01]  /*30fa0*/  MOV R3, R14 ;  /* 0x0000000e00037202 */ /* 0x000fe20000000f00 */
[----:B------:R-:W-:Y:S06]  /*30fb0*/  BRA `(.L_x_892) ;  /* 0xffffff6c00f47947 */ /* 0x000fec000383ffff */
.L_x_613:
[----:B---3--:R3:W4:Y:S02]  /*30fc0*/  SYNCS.PHASECHK.TRANS64.TRYWAIT P0, [R18+URZ+0x38820], R0 ;  /* 0x03882000120075a7 */ /* 0x008724000800017f */
[----:B----4-:R-:W-:Y:S05]  /*30fd0*/  @!P0 NANOSLEEP.SYNCS 0x989680 ;  /* 0x009896800000895d */ /* 0x010fea0003900000 */
[----:B------:R-:W4:Y:S02]  /*30fe0*/  @!P0 SYNCS.PHASECHK.TRANS64 P0, [R18+URZ+0x38820], R0 ;  /* 0x03882000120085a7 */ /* 0x000f24000800007f */
[----:B----4-:R-:W-:Y:S05]  /*30ff0*/  @!P0 BRA `(.L_x_613) ;  /* 0xfffffffc00f08947 */ /* 0x010fea000383ffff */
[----:B------:R-:W-:Y:S05]  /*31000*/  BRA `(.L_x_893) ;  /* 0xffffff7000607947 */ /* 0x000fea000383ffff */
.L_x_619:
[----:B--2---:R2:W3:Y:S02]  /*31010*/  SYNCS.PHASECHK.TRANS64.TRYWAIT P0, [R6+URZ+0x38880], R5 ;  /* 0x03888005060075a7 */ /* 0x0044e4000800017f */
[----:B---3--:R-:W-:Y:S05]  /*31020*/  @!P0 NANOSLEEP.SYNCS 0x989680 ;  /* 0x009896800000895d */ /* 0x008fea0003900000 */
[----:B------:R-:W3:Y:S02]  /*31030*/  @!P0 SYNCS.PHASECHK.TRANS64 P0, [R6+URZ+0x38880], R5 ;  /* 0x03888005060085a7 */ /* 0x000ee4000800007f */
[----:B---3--:R-:W-:Y:S05]  /*31040*/  @!P0 BRA `(.L_x_619) ;  /* 0xfffffffc00f08947 */ /* 0x008fea000383ffff */
[----:B------:R-:W-:Y:S05]  /*31050*/  BRA `(.L_x_894) ;  /* 0xffffff74001c7947 */ /* 0x000fea000383ffff */
.L_x_625:
[----:B-1----:R1:W3:Y:S02]  /*31060*/  SYNCS.PHASECHK.TRANS64.TRYWAIT P0, [R6+URZ+0x38840], R5 ;  /* 0x03884005060075a7 */ /* 0x0022e4000800017f */
[----:B---3--:R-:W-:Y:S05]  /*31070*/  @!P0 NANOSLEEP.SYNCS 0x989680 ;  /* 0x009896800000895d */ /* 0x008fea0003900000 */
[----:B------:R-:W3:Y:S02]  /*31080*/  @!P0 SYNCS.PHASECHK.TRANS64 P0, [R6+URZ+0x38840], R5 ;  /* 0x03884005060085a7 */ /* 0x000ee4000800007f */
[----:B---3--:R-:W-:Y:S05]  /*31090*/  @!P0 BRA `(.L_x_625) ;  /* 0xfffffffc00f08947 */ /* 0x008fea000383ffff */
[----:B------:R-:W-:Y:S05]  /*310a0*/  BRA `(.L_x_895) ;  /* 0xffffff7400dc7947 */ /* 0x000fea000383ffff */
.L_x_632:
[----:B--2---:R2:W3:Y:S02]  /*310b0*/  SYNCS.PHASECHK.TRANS64.TRYWAIT P0, [R20+URZ+0x38870], R4 ;  /* 0x03887004140075a7 */ /* 0x0044e4000800017f */
[----:B---3--:R-:W-:Y:S05]  /*310c0*/  @!P0 NANOSLEEP.SYNCS 0x989680 ;  /* 0x009896800000895d */ /* 0x008fea0003900000 */
[----:B------:R-:W3:Y:S02]  /*310d0*/  @!P0 SYNCS.PHASECHK.TRANS64 P0, [R20+URZ+0x38870], R4 ;  /* 0x03887004140085a7 */ /* 0x000ee4000800007f */
[----:B---3--:R-:W-:Y:S05]  /*310e0*/  @!P0 BRA `(.L_x_632) ;  /* 0xfffffffc00f08947 */ /* 0x008fea000383ffff */
[----:B------:R-:W-:Y:S05]  /*310f0*/  BRA `(.L_x_896) ;  /* 0xffffff7800b47947 */ /* 0x000fea000383ffff */
.L_x_634:
[----:B---3--:R3:W4:Y:S02]  /*31100*/  SYNCS.PHASECHK.TRANS64.TRYWAIT P0, [R20+URZ+0x38860], R2 ;  /* 0x03886002140075a7 */ /* 0x008724000800017f */
[----:B----4-:R-:W-:Y:S05]  /*31110*/  @!P0 NANOSLEEP.SYNCS 0x989680 ;  /* 0x009896800000895d */ /* 0x010fea0003900000 */
[----:B------:R-:W4:Y:S02]  /*31120*/  @!P0 SYNCS.PHASECHK.TRANS64 P0, [R20+URZ+0x38860], R2 ;  /* 0x03886002140085a7 */ /* 0x000f24000800007f */
[----:B----4-:R-:W-:Y:S05]  /*31130*/  @!P0 BRA `(.L_x_634) ;  /* 0xfffffffc00f08947 */ /* 0x010fea000383ffff */
[----:B------:R-:W-:Y:S05]  /*31140*/  BRA `(.L_x_897) ;  /* 0xffffff7800bc7947 */ /* 0x000fea000383ffff */
.L_x_641:
[----:B--2---:R2:W3:Y:S02]  /*31150*/  SYNCS.PHASECHK.TRANS64.TRYWAIT P1, [R17+URZ+0x38870], R0 ;  /* 0x03887000110075a7 */ /* 0x0044e4000802017f */
[----:B---3--:R-:W-:Y:S05]  /*31160*/  @!P1 NANOSLEEP.SYNCS 0x989680 ;  /* 0x009896800000995d */ /* 0x008fea0003900000 */
[----:B------:R-:W3:Y:S02]  /*31170*/  @!P1 SYNCS.PHASECHK.TRANS64 P1, [R17+URZ+0x38870], R0 ;  /* 0x03887000110095a7 */ /* 0x000ee4000802007f */
[----:B---3--:R-:W-:Y:S05]  /*31180*/  @!P1 BRA `(.L_x_641) ;  /* 0xfffffffc00f09947 */ /* 0x008fea000383ffff */
[----:B------:R-:W-:Y:S05]  /*31190*/  BRA `(.L_x_898) ;  /* 0xffffff84006c7947 */ /* 0x000fea000383ffff */
.L_x_643:
[----:B--2---:R2:W3:Y:S02]  /*311a0*/  SYNCS.PHASECHK.TRANS64.TRYWAIT P1, [R17+URZ+0x38860], R0 ;  /* 0x03886000110075a7 */ /* 0x0044e4000802017f */
[----:B---3--:R-:W-:Y:S05]  /*311b0*/  @!P1 NANOSLEEP.SYNCS 0x989680 ;  /* 0x009896800000995d */ /* 0x008fea0003900000 */
[----:B------:R-:W3:Y:S02]  /*311c0*/  @!P1 SYNCS.PHASECHK.TRANS64 P1, [R17+URZ+0x38860], R0 ;  /* 0x03886000110095a7 */ /* 0x000ee4000802007f */
[----:B---3--:R-:W-:Y:S05]  /*311d0*/  @!P1 BRA `(.L_x_643) ;  /* 0xfffffffc00f09947 */ /* 0x008fea000383ffff */
[----:B------:R-:W-:Y:S05]  /*311e0*/  BRA `(.L_x_899) ;  /* 0xffffff8400747947 */ /* 0x000fea000383ffff */
.L_x_647:
[----:B------:R-:W2:Y:S01]  /*311f0*/  LDL R2, [R1] ;  /* 0x0000000001027983 */ /* 0x000ea20000100800 */
[----:B------:R-:W-:Y:S01]  /*31200*/  BSSY B0, `(.L_x_900) ;  /* 0x0000008000007945 */ /* 0x000fe20003800000 */
[----:B------:R-:W-:Y:S01]  /*31210*/  IMAD.MOV.U32 R12, RZ, RZ, RZ ;  /* 0x000000ffff0c7224 */ /* 0x000fe200078e00ff */
[----:B------:R-:W-:Y:S01]  /*31220*/  MOV R15, 0xffffffff ;  /* 0xffffffff000f7802 */ /* 0x000fe20000000f00 */
[----:B------:R-:W-:Y:S02]  /*31230*/  IMAD.MOV.U32 R11, RZ, RZ, 0x1f ;  /* 0x0000001fff0b7424 */ /* 0x000fe400078e00ff */
[----:B--2---:R-:W-:-:S07]  /*31240*/  IMAD.MOV.U32 R13, RZ, RZ, R2 ;  /* 0x000000ffff0d7224 */ /* 0x004fce00078e0002 */
[----:B0-----:R-:W-:Y:S05]  /*31250*/  WARPSYNC.COLLECTIVE R15, `(.L_x_901) ;  /* 0x000000000f087348 */ /* 0x001fea0003c00000 */
[----:B------:R1:W2:Y:S02]  /*31260*/  SHFL.IDX P6, R14, R13, R12, R11 ;  /* 0x0000000c0d0e7389 */ /* 0x0002a400000c000b */
[----:B012---:R-:W-:Y:S01]  /*31270*/  ENDCOLLECTIVE ;  /* 0x000000000000791b */ /* 0x007fe20003800000 */
.L_x_901:
[----:B------:R-:W-:Y:S05]  /*31280*/  BSYNC B0 ;  /* 0x0000000000007941 */ /* 0x000fea0003800000 */
.L_x_900:
[----:B------:R0:W5:Y:S01]  /*31290*/  LDL R0, [R1+0xc] ;  /* 0x00000c0001007983 */ /* 0x0001620000100800 */
[----:B------:R-:W-:Y:S01]  /*312a0*/  IMAD.MOV.U32 R13, RZ, RZ, R2 ;  /* 0x000000ffff0d7224 */ /* 0x000fe200078e0002 */
[----:B------:R-:W-:Y:S01]  /*312b0*/  MOV R11, 0x1f ;  /* 0x0000001f000b7802 */ /* 0x000fe20000000f00 */
[----:B------:R-:W-:Y:S02]  /*312c0*/  IMAD.MOV.U32 R12, RZ, RZ, 0x1 ;  /* 0x00000001ff0c7424 */ /* 0x000fe400078e00ff */
[----:B------:R-:W-:Y:S02]  /*312d0*/  IMAD.MOV.U32 R15, RZ, RZ, -0x1 ;  /* 0xffffffffff0f7424 */ /* 0x000fe400078e00ff */
[----:B------:R-:W-:-:S07]  /*312e0*/  IMAD.MOV.U32 R5, RZ, RZ, R14 ;  /* 0x000000ffff057224 */ /* 0x000fce00078e000e */
[----:B0----5:R-:W-:Y:S05]  /*312f0*/  WARPSYNC.COLLECTIVE R15, `(.L_x_902) ;  /* 0x000000000f087348 */ /* 0x021fea0003c00000 */
[----:B------:R1:W2:Y:S02]  /*31300*/  SHFL.IDX P6, R14, R13, R12, R11 ;  /* 0x0000000c0d0e7389 */ /* 0x0002a400000c000b */
[----:B012--5:R-:W-:Y:S01]  /*31310*/  ENDCOLLECTIVE ;  /* 0x000000000000791b */ /* 0x027fe20003800000 */
.L_x_902:
[----:B------:R-:W-:Y:S01]  /*31320*/  ULDC UR4, c[0x0][0xc3c] ;  /* 0x00030f0000047ab9 */ /* 0x000fe20000000800 */
[----:B------:R-:W-:Y:S02]  /*31330*/  IMAD.IADD R4, R0, 0x1, R16 ;  /* 0x0000000100047824 */ /* 0x000fe400078e0210 */
[----:B------:R-:W-:Y:S02]  /*31340*/  IMAD.MOV.U32 R11, RZ, RZ, RZ ;  /* 0x000000ffff0b7224 */ /* 0x000fe400078e00ff */
[----:B------:R-:W-:Y:S01]  /*31350*/  IMAD.MOV.U32 R10, RZ, RZ, R14 ;  /* 0x000000ffff0a7224 */ /* 0x000fe200078e000e */
[----:B------:R-:W-:-:S13]  /*31360*/  ISETP.GE.OR P1, PT, R4, UR4, !P0 ;  /* 0x0000000404007c0c */ /* 0x000fda000c726670 */
[----:B------:R-:W0:Y:S08]  /*31370*/  @!P1 LDC.64 R2, c[0x0][0xc80] ;  /* 0x00032000ff029b82 */ /* 0x000e300000000a00 */
[----:B------:R-:W1:Y:S01]  /*31380*/  @!P1 LDC.64 R6, c[0x0][0xc78] ;  /* 0x00031e00ff069b82 */ /* 0x000e620000000a00 */
[----:B0-----:R-:W-:-:S05]  /*31390*/  @!P1 IMAD.WIDE R2, R4, 0x4, R2 ;  /* 0x0000000404029825 */ /* 0x001fca00078e0202 */
[----:B------:R1:W2:Y:S02]  /*313a0*/  @!P1 LDG.E R0, desc[UR42][R2.64] ;  /* 0x0000002a02009981 */ /* 0x0002a4000c1e1900 */
[----:B-1----:R-:W-:-:S06]  /*313b0*/  @!P1 IMAD.WIDE R2, R4, 0x4, R6 ;  /* 0x0000000404029825 */ /* 0x002fcc00078e0206 */
[----:B------:R-:W3:Y:S01]  /*313c0*/  @!P1 LDG.E R2, desc[UR42][R2.64] ;  /* 0x0000002a02029981 */ /* 0x000ee2000c1e1900 */
[----:B------:R-:W-:Y:S01]  /*313d0*/  MOV R4, RZ ;  /* 0x000000ff00047202 */ /* 0x000fe20000000f00 */
[----:B------:R-:W-:Y:S01]  /*313e0*/  IMAD.MOV.U32 R6, RZ, RZ, RZ ;  /* 0x000000ffff067224 */ /* 0x000fe200078e00ff */
[C---:B------:R-:W-:Y:S02]  /*313f0*/  ISETP.GE.U32.AND P2, PT, R16.reuse, 0x2, PT ;  /* 0x000000021000780c */ /* 0x040fe40003f46070 */
[C---:B------:R-:W-:Y:S02]  /*31400*/  ISETP.GE.U32.AND P3, PT, R16.reuse, 0x4, PT ;  /* 0x000000041000780c */ /* 0x040fe40003f66070 */
[C---:B------:R-:W-:Y:S02]  /*31410*/  ISETP.GE.U32.AND P4, PT, R16.reuse, 0x8, PT ;  /* 0x000000081000780c */ /* 0x040fe40003f86070 */
[----:B------:R-:W-:Y:S02]  /*31420*/  ISETP.GE.U32.AND P5, PT, R16, 0x10, PT ;  /* 0x000000101000780c */ /* 0x000fe40003fa6070 */
[----:B------:R-:W-:Y:S01]  /*31430*/  MOV R8, RZ ;  /* 0x000000ff00087202 */ /* 0x000fe20000000f00 */
[----:B--2---:R-:W-:-:S02]  /*31440*/  @!P1 IMAD.MOV.U32 R4, RZ, RZ, R0 ;  /* 0x000000ffff049224 */ /* 0x004fc400078e0000 */
[----:B---3--:R-:W-:Y:S01]  /*31450*/  @!P1 IMAD.MOV.U32 R6, RZ, RZ, R2 ;  /* 0x000000ffff069224 */ /* 0x008fe200078e0002 */
[----:B------:R-:W-:-:S03]  /*31460*/  ISETP.NE.AND P1, PT, R16, RZ, PT ;  /* 0x000000ff1000720c */ /* 0x000fc60003f25270 */
[----:B------:R-:W-:-:S05]  /*31470*/  IMAD R0, R6, R4, RZ ;  /* 0x0000000406007224 */ /* 0x000fca00078e02ff */
[----:B------:R-:W-:-:S07]  /*31480*/  MOV R13, R0 ;  /* 0x00000000000d7202 */ /* 0x000fce0000000f00 */
[----:B------:R-:W-:Y:S05]  /*31490*/  WARPSYNC.COLLECTIVE R15, `(.L_x_903) ;  /* 0x000000000f087348 */ /* 0x000fea0003c00000 */
[----:B------:R0:W1:Y:S02]  /*314a0*/  SHFL.UP P6, R14, R13, R12, R11 ;  /* 0x0400000c0d0e7389 */ /* 0x00006400000c000b */
[----:B01----:R-:W-:Y:S01]  /*314b0*/  ENDCOLLECTIVE ;  /* 0x000000000000791b */ /* 0x003fe20003800000 */
.L_x_903:
[----:B------:R-:W-:Y:S02]  /*314c0*/  IMAD.MOV.U32 R12, RZ, RZ, 0x2 ;  /* 0x00000002ff0c7424 */ /* 0x000fe400078e00ff */
[----:B------:R-:W-:-:S05]  /*314d0*/  IMAD.MOV.U32 R2, RZ, RZ, R14 ;  /* 0x000000ffff027224 */ /* 0x000fca00078e000e */
[----:B------:R-:W-:-:S05]  /*314e0*/  SEL R2, R2, RZ, P1 ;  /* 0x000000ff02027207 */ /* 0x000fca0000800000 */
[----:B------:R-:W-:-:S05]  /*314f0*/  IMAD.IADD R0, R0, 0x1, R2 ;  /* 0x0000000100007824 */ /* 0x000fca00078e0202 */
[----:B------:R-:W-:-:S07]  /*31500*/  MOV R13, R0 ;  /* 0x00000000000d7202 */ /* 0x000fce0000000f00 */
[----:B------:R-:W-:Y:S05]  /*31510*/  WARPSYNC.COLLECTIVE R15, `(.L_x_904) ;  /* 0x000000000f087348 */ /* 0x000fea0003c00000 */
[----:B------:R0:W1:Y:S02]  /*31520*/  SHFL.UP P6, R14, R13, R12, R11 ;  /* 0x0400000c0d0e7389 */ /* 0x00006400000c000b */
[----:B01----:R-:W-:Y:S01]  /*31530*/  ENDCOLLECTIVE ;  /* 0x000000000000791b */ /* 0x003fe20003800000 */
.L_x_904:
        /* <DEDUP_REMOVED lines=8> */
.L_x_905:
        /* <DEDUP_REMOVED lines=8> */
.L_x_906:
        /* <DEDUP_REMOVED lines=8> */
.L_x_907:
[----:B------:R-:W-:Y:S02]  /*316c0*/  IMAD.MOV.U32 R12, RZ, RZ, 0x1f ;  /* 0x0000001fff0c7424 */ /* 0x000fe400078e00ff */
[----:B------:R-:W-:Y:S02]  /*316d0*/  IMAD.MOV.U32 R11, RZ, RZ, 0x1f ;  /* 0x0000001fff0b7424 */ /* 0x000fe400078e00ff */
[----:B------:R-:W-:-:S05]  /*316e0*/  IMAD.MOV.U32 R2, RZ, RZ, R14 ;  /* 0x000000ffff027224 */ /* 0x000fca00078e000e */
[----:B------:R-:W-:-:S05]  /*316f0*/  SEL R2, R2, RZ, P5 ;  /* 0x000000ff02027207 */ /* 0x000fca0002800000 */
[----:B------:R-:W-:-:S05]  /*31700*/  IMAD.IADD R3, R0, 0x1, R2 ;  /* 0x0000000100037824 */ /* 0x000fca00078e0202 */
[----:B------:R-:W-:-:S07]  /*31710*/  MOV R13, R3 ;  /* 0x00000003000d7202 */ /* 0x000fce0000000f00 */
[----:B------:R-:W-:Y:S05]  /*31720*/  WARPSYNC.COLLECTIVE R15, `(.L_x_908) ;  /* 0x000000000f087348 */ /* 0x000fea0003c00000 */
[----:B------:R0:W1:Y:S02]  /*31730*/  SHFL.IDX P6, R14, R13, R12, R11 ;  /* 0x0000000c0d0e7389 */ /* 0x00006400000c000b */
[----:B01----:R-:W-:Y:S01]  /*31740*/  ENDCOLLECTIVE ;  /* 0x000000000000791b */ /* 0x003fe20003800000 */
.L_x_908:
[----:B------:R-:W-:Y:S01]  /*31750*/  IMAD.MOV.U32 R9, RZ, RZ, R14 ;  /* 0x000000ffff097224 */ /* 0x000fe200078e000e */
[----:B------:R-:W-:Y:S06]  /*31760*/  BRA `(.L_x_909) ;  /* 0xffffff8c00387947 */ /* 0x000fec000383ffff */
.L_x_650:
[----:B------:R-:W-:Y:S01]  /*31770*/  BSSY B0, `(.L_x_910) ;  /* 0x0000008000007945 */ /* 0x000fe20003800000 */
[----:B------:R-:W-:Y:S01]  /*31780*/  IMAD.MOV.U32 R13, RZ, RZ, R2 ;  /* 0x000000ffff0d7224 */ /* 0x000fe200078e0002 */
[----:B------:R-:W-:Y:S01]  /*31790*/  MOV R15, 0xffffffff ;  /* 0xffffffff000f7802 */ /* 0x000fe20000000f00 */
[----:B------:R-:W-:Y:S02]  /*317a0*/  IMAD.MOV.U32 R12, RZ, RZ, 0x1 ;  /* 0x00000001ff0c7424 */ /* 0x000fe400078e00ff */
[----:B------:R-:W-:-:S07]  /*317b0*/  IMAD.MOV.U32 R11, RZ, RZ, RZ ;  /* 0x000000ffff0b7224 */ /* 0x000fce00078e00ff */
[----:B------:R-:W-:Y:S05]  /*317c0*/  WARPSYNC.COLLECTIVE R15, `(.L_x_911) ;  /* 0x000000000f087348 */ /* 0x000fea0003c00000 */
[----:B------:R0:W1:Y:S02]  /*317d0*/  SHFL.UP P6, R14, R13, R12, R11 ;  /* 0x0400000c0d0e7389 */ /* 0x00006400000c000b */
[----:B01----:R-:W-:Y:S01]  /*317e0*/  ENDCOLLECTIVE ;  /* 0x000000000000791b */ /* 0x003fe20003800000 */
.L_x_911:
[----:B------:R-:W-:Y:S05]  /*317f0*/  BSYNC B0 ;  /* 0x0000000000007941 */ /* 0x000fea0003800000 */
.L_x_910:
[----:B------:R-:W-:Y:S01]  /*31800*/  IMAD.MOV.U32 R3, RZ, RZ, R14 ;  /* 0x000000ffff037224 */ /* 0x000fe200078e000e */
[----:B------:R-:W-:Y:S01]  /*31810*/  MOV R12, 0x2 ;  /* 0x00000002000c7802 */ /* 0x000fe20000000f00 */
[----:B------:R-:W-:Y:S02]  /*31820*/  IMAD.MOV.U32 R11, RZ, RZ, RZ ;  /* 0x000000ffff0b7224 */ /* 0x000fe400078e00ff */
[----:B------:R-:W-:Y:S01]  /*31830*/  IMAD.MOV.U32 R15, RZ, RZ, -0x1 ;  /* 0xffffffffff0f7424 */ /* 0x000fe200078e00ff */
[----:B------:R-:W-:-:S05]  /*31840*/  SEL R3, R3, RZ, P1 ;  /* 0x000000ff03037207 */ /* 0x000fca0000800000 */
[----:B------:R-:W-:-:S04]  /*31850*/  IMAD.IADD R2, R2, 0x1, R3 ;  /* 0x0000000102027824 */ /* 0x000fc800078e0203 */
[----:B------:R-:W-:-:S07]  /*31860*/  IMAD.MOV.U32 R13, RZ, RZ, R2 ;  /* 0x000000ffff0d7224 */ /* 0x000fce00078e0002 */
[----:B------:R-:W-:Y:S05]  /*31870*/  WARPSYNC.COLLECTIVE R15, `(.L_x_912) ;  /* 0x000000000f087348 */ /* 0x000fea0003c00000 */
[----:B------:R0:W1:Y:S02]  /*31880*/  SHFL.UP P6, R14, R13, R12, R11 ;  /* 0x0400000c0d0e7389 */ /* 0x00006400000c000b */
[----:B01----:R-:W-:Y:S01]  /*31890*/  ENDCOLLECTIVE ;  /* 0x000000000000791b */ /* 0x003fe20003800000 */
.L_x_912:
[----:B------:R-:W-:Y:S02]  /*318a0*/  IMAD.MOV.U32 R12, RZ, RZ, 0x4 ;  /* 0x00000004ff0c7424 */ /* 0x000fe400078e00ff */
[----:B------:R-:W-:-:S05]  /*318b0*/  IMAD.MOV.U32 R3, RZ, RZ, R14 ;  /* 0x000000ffff037224 */ /* 0x000fca00078e000e */
[----:B------:R-:W-:-:S04]  /*318c0*/  SEL R3, R3, RZ, P2 ;  /* 0x000000ff03037207 */ /* 0x000fc80001000000 */
[----:B------:R-:W-:-:S05]  /*318d0*/  IADD3 R2, R2, R3, RZ ;  /* 0x0000000302027210 */ /* 0x000fca0007ffe0ff */
[----:B------:R-:W-:-:S07]  /*318e0*/  IMAD.MOV.U32 R13, RZ, RZ, R2 ;  /* 0x000000ffff0d7224 */ /* 0x000fce00078e0002 */
[----:B------:R-:W-:Y:S05]  /*318f0*/  WARPSYNC.COLLECTIVE R15, `(.L_x_913) ;  /* 0x000000000f087348 */ /* 0x000fea0003c00000 */
[----:B------:R0:W1:Y:S02]  /*31900*/  SHFL.UP P6, R14, R13, R12, R11 ;  /* 0x0400000c0d0e7389 */ /* 0x00006400000c000b */
[----:B01----:R-:W-:Y:S01]  /*31910*/  ENDCOLLECTIVE ;  /* 0x000000000000791b */ /* 0x003fe20003800000 */
.L_x_913:
        /* <DEDUP_REMOVED lines=8> */
.L_x_914:
        /* <DEDUP_REMOVED lines=8> */
.L_x_915:
[----:B------:R-:W-:Y:S02]  /*31a20*/  IMAD.MOV.U32 R12, RZ, RZ, 0x1f ;  /* 0x0000001fff0c7424 */ /* 0x000fe400078e00ff */
[----:B------:R-:W-:Y:S02]  /*31a30*/  IMAD.MOV.U32 R11, RZ, RZ, 0x1f ;  /* 0x0000001fff0b7424 */ /* 0x000fe400078e00ff */
[----:B------:R-:W-:-:S05]  /*31a40*/  IMAD.MOV.U32 R3, RZ, RZ, R14 ;  /* 0x000000ffff037224 */ /* 0x000fca00078e000e */
[----:B------:R-:W-:-:S04]  /*31a50*/  SEL R3, R3, RZ, P5 ;  /* 0x000000ff03037207 */ /* 0x000fc80002800000 */
[----:B------:R-:W-:-:S05]  /*31a60*/  IADD3 R3, R2, R3, RZ ;  /* 0x0000000302037210 */ /* 0x000fca0007ffe0ff */
[----:B------:R-:W-:-:S07]  /*31a70*/  IMAD.MOV.U32 R13, RZ, RZ, R3 ;  /* 0x000000ffff0d7224 */ /* 0x000fce00078e0003 */
[----:B------:R-:W-:Y:S05]  /*31a80*/  WARPSYNC.COLLECTIVE R15, `(.L_x_916) ;  /* 0x000000000f087348 */ /* 0x000fea0003c00000 */
[----:B------:R0:W1:Y:S02]  /*31a90*/  SHFL.IDX P6, R14, R13, R12, R11 ;  /* 0x0000000c0d0e7389 */ /* 0x00006400000c000b */
[----:B01----:R-:W-:Y:S01]  /*31aa0*/  ENDCOLLECTIVE ;  /* 0x000000000000791b */ /* 0x003fe20003800000 */
.L_x_916:
[----:B------:R-:W-:Y:S01]  /*31ab0*/  MOV R9, R14 ;  /* 0x0000000e00097202 */ /* 0x000fe20000000f00 */
[----:B------:R-:W-:Y:S06]  /*31ac0*/  BRA `(.L_x_917) ;  /* 0xffffff8c00107947 */ /* 0x000fec000383ffff */
.L_x_652:
[----:B------:R-:W-:Y:S01]  /*31ad0*/  BSSY B0, `(.L_x_918) ;  /* 0x0000006000007945 */ /* 0x000fe20003800000 */
[----:B------:R-:W-:Y:S01]  /*31ae0*/  PLOP3.LUT P6, PT, P6, PT, PT, 0x8, 0x0 ;  /* 0x000000000000781c */ /* 0x000fe200037ce170 */
[----:B------:R-:W-:-:S12]  /*31af0*/  IMAD.MOV.U32 R15, RZ, RZ, -0x1 ;  /* 0xffffffffff0f7424 */ /* 0x000fd800078e00ff */
[----:B0-----:R-:W-:Y:S05]  /*31b00*/  WARPSYNC.COLLECTIVE R15, `(.L_x_919) ;  /* 0x000000000f087348 */ /* 0x001fea0003c00000 */
[----:B------:R-:W-:Y:S01]  /*31b10*/  VOTE.ANY R14, PT, P6 ;  /* 0x00000000000e7806 */ /* 0x000fe200030e0100 */
[----:B0-----:R-:W-:Y:S06]  /*31b20*/  ENDCOLLECTIVE ;  /* 0x000000000000791b */ /* 0x001fec0003800000 */
.L_x_919:
[----:B------:R-:W-:Y:S05]  /*31b30*/  BSYNC B0 ;  /* 0x0000000000007941 */ /* 0x000fea0003800000 */
.L_x_918:
[----:B------:R-:W-:Y:S02]  /*31b40*/  IMAD.MOV.U32 R3, RZ, RZ, R14 ;  /* 0x000000ffff037224 */ /* 0x000fe400078e000e */
[----:B------:R-:W-:Y:S02]  /*31b50*/  IMAD.MOV.U32 R13, RZ, RZ, R4 ;  /* 0x000000ffff0d7224 */ /* 0x000fe400078e0004 */
[----:B------:R-:W0:Y:S01]  /*31b60*/  POPC R0, R3 ;  /* 0x0000000300007309 */ /* 0x000e220000000000 */
[----:B------:R-:W-:Y:S02]  /*31b70*/  IMAD.MOV.U32 R11, RZ, RZ, 0x1f ;  /* 0x0000001fff0b7424 */ /* 0x000fe400078e00ff */
[----:B------:R-:W-:Y:S01]  /*31b80*/  IMAD.MOV.U32 R15, RZ, RZ, -0x1 ;  /* 0xffffffffff0f7424 */ /* 0x000fe200078e00ff */
[----:B0-----:R-:W-:-:S07]  /*31b90*/  MOV R12, R0 ;  /* 0x00000000000c7202 */ /* 0x001fce0000000f00 */
[----:B------:R-:W-:Y:S05]  /*31ba0*/  WARPSYNC.COLLECTIVE R15, `(.L_x_920) ;  /* 0x000000000f087348 */ /* 0x000fea0003c00000 */
[----:B------:R0:W1:Y:S02]  /*31bb0*/  SHFL.IDX P6, R14, R13, R12, R11 ;  /* 0x0000000c0d0e7389 */ /* 0x00006400000c000b */
[----:B01----:R-:W-:Y:S01]  /*31bc0*/  ENDCOLLECTIVE ;  /* 0x000000000000791b */ /* 0x003fe20003800000 */
.L_x_920:
[----:B------:R-:W-:Y:S01]  /*31bd0*/  MOV R13, R6 ;  /* 0x00000006000d7202 */ /* 0x000fe20000000f00 */
[----:B------:R-:W-:-:S07]  /*31be0*/  IMAD.MOV.U32 R4, RZ, RZ, R14 ;  /* 0x000000ffff047224 */ /* 0x000fce00078e000e */
[----:B------:R-:W-:Y:S05]  /*31bf0*/  WARPSYNC.COLLECTIVE R15, `(.L_x_921) ;  /* 0x000000000f087348 */ /* 0x000fea0003c00000 */
[----:B------:R0:W1:Y:S02]  /*31c00*/  SHFL.IDX P6, R14, R13, R12, R11 ;  /* 0x0000000c0d0e7389 */ /* 0x00006400000c000b */
[----:B01----:R-:W-:Y:S01]  /*31c10*/  ENDCOLLECTIVE ;  /* 0x000000000000791b */ /* 0x003fe20003800000 */
.L_x_921:
[----:B------:R-:W-:Y:S01]  /*31c20*/  IMAD.MOV.U32 R6, RZ, RZ, R14 ;  /* 0x000000ffff067224 */ /* 0x000fe200078e000e */
[----:B------:R-:W-:Y:S06]  /*31c30*/  BRA `(.L_x_922) ;  /* 0xffffff8800f47947 */ /* 0x000fec000383ffff */
.L_x_654:
[----:B------:R-:W-:Y:S01]  /*31c40*/  BSSY B0, `(.L_x_923) ;  /* 0x0000007000007945 */ /* 0x000fe20003800000 */
[----:B------:R-:W-:Y:S01]  /*31c50*/  IMAD.MOV.U32 R13, RZ, RZ, R7 ;  /* 0x000000ffff0d7224 */ /* 0x000fe200078e0007 */
[----:B------:R-:W-:Y:S01]  /*31c60*/  MOV R15, 0xffffffff ;  /* 0xffffffff000f7802 */ /* 0x000fe20000000f00 */
[----:B------:R-:W-:-:S07]  /*31c70*/  IMAD.MOV.U32 R11, RZ, RZ, 0x1f ;  /* 0x0000001fff0b7424 */ /* 0x000fce00078e00ff */
[----:B012---:R-:W-:Y:S05]  /*31c80*/  WARPSYNC.COLLECTIVE R15, `(.L_x_924) ;  /* 0x000000000f087348 */ /* 0x007fea0003c00000 */
[----:B------:R3:W4:Y:S02]  /*31c90*/  SHFL.IDX P6, R14, R13, R12, R11 ;  /* 0x0000000c0d0e7389 */ /* 0x00072400000c000b */
[----:B01234-:R-:W-:Y:S01]  /*31ca0*/  ENDCOLLECTIVE ;  /* 0x000000000000791b */ /* 0x01ffe20003800000 */
.L_x_924:
[----:B------:R-:W-:Y:S05]  /*31cb0*/  BSYNC B0 ;  /* 0x0000000000007941 */ /* 0x000fea0003800000 */
.L_x_923:
[----:B------:R-:W-:Y:S01]  /*31cc0*/  IMAD.MOV.U32 R7, RZ, RZ, R14 ;  /* 0x000000ffff077224 */ /* 0x000fe200078e000e */
[----:B------:R-:W-:Y:S06]  /*31cd0*/  BRA `(.L_x_925) ;  /* 0xffffff8800e47947 */ /* 0x000fec000383ffff */
.L_x_658:
[----:B0-----:R0:W1:Y:S02]  /*31ce0*/  SYNCS.PHASECHK.TRANS64.TRYWAIT P0, [R0+URZ+0x38820], R3 ;  /* 0x03882003000075a7 */ /* 0x001064000800017f */
[----:B-1----:R-:W-:Y:S05]  /*31cf0*/  @!P0 NANOSLEEP.SYNCS 0x989680 ;  /* 0x009896800000895d */ /* 0x002fea0003900000 */
[----:B------:R-:W1:Y:S02]  /*31d00*/  @!P0 SYNCS.PHASECHK.TRANS64 P0, [R0+URZ+0x38820], R3 ;  /* 0x03882003000085a7 */ /* 0x000e64000800007f */
[----:B-1----:R-:W-:Y:S05]  /*31d10*/  @!P0 BRA `(.L_x_658) ;  /* 0xfffffffc00f08947 */ /* 0x002fea000383ffff */
[----:B------:R-:W-:Y:S05]  /*31d20*/  BRA `(.L_x_926) ;  /* 0xffffff90007c7947 */ /* 0x000fea000383ffff */
.L_x_659:
[----:B------:R-:W1:Y:S01]  /*31d30*/  S2R R2, SR_TID.X ;  /* 0x0000000000027919 */ /* 0x000e620000002100 */
[----:B------:R-:W-:Y:S01]  /*31d40*/  BSSY B0, `(.L_x_927) ;  /* 0x000000a000007945 */ /* 0x000fe20003800000 */
[----:B------:R-:W-:Y:S01]  /*31d50*/  IMAD.MOV.U32 R12, RZ, RZ, RZ ;  /* 0x000000ffff0c7224 */ /* 0x000fe200078e00ff */
[----:B------:R-:W-:Y:S01]  /*31d60*/  MOV R11, 0x1f ;  /* 0x0000001f000b7802 */ /* 0x000fe20000000f00 */
[----:B------:R-:W-:Y:S01]  /*31d70*/  IMAD.MOV.U32 R15, RZ, RZ, -0x1 ;  /* 0xffffffffff0f7424 */ /* 0x000fe200078e00ff */
[----:B-1----:R-:W-:-:S04]  /*31d80*/  SHF.R.U32.HI R2, RZ, 0x5, R2 ;  /* 0x00000005ff027819 */ /* 0x002fc80000011602 */
[----:B------:R-:W-:-:S05]  /*31d90*/  LOP3.LUT R2, R2, 0x3, RZ, 0xc0, !PT ;  /* 0x0000000302027812 */ /* 0x000fca00078ec0ff */
[----:B------:R-:W-:-:S07]  /*31da0*/  IMAD.MOV.U32 R13, RZ, RZ, R2 ;  /* 0x000000ffff0d7224 */ /* 0x000fce00078e0002 */
[----:B0-----:R-:W-:Y:S05]  /*31db0*/  WARPSYNC.COLLECTIVE R15, `(.L_x_928) ;  /* 0x000000000f087348 */ /* 0x001fea0003c00000 */
[----:B------:R1:W2:Y:S02]  /*31dc0*/  SHFL.IDX P6, R14, R13, R12, R11 ;  /* 0x0000000c0d0e7389 */ /* 0x0002a400000c000b */
[----:B012---:R-:W-:Y:S01]  /*31dd0*/  ENDCOLLECTIVE ;  /* 0x000000000000791b */ /* 0x007fe20003800000 */
.L_x_928:
[----:B------:R-:W-:Y:S05]  /*31de0*/  BSYNC B0 ;  /* 0x0000000000007941 */ /* 0x000fea0003800000 */
.L_x_927:
[----:B------:R-:W-:Y:S05]  /*31df0*/  BRA `(.L_x_929) ;  /* 0xffffff9000647947 */ /* 0x000fea000383ffff */
.L_x_660:
[----:B------:R-:W-:Y:S01]  /*31e00*/  BSSY B0, `(.L_x_930) ;  /* 0x0000006000007945 */ /* 0x000fe20003800000 */
[----:B------:R-:W-:-:S07]  /*31e10*/  IMAD.MOV.U32 R15, RZ, RZ, -0x1 ;  /* 0xffffffffff0f7424 */ /* 0x000fce00078e00ff */
[----:B01----:R-:W-:Y:S05]  /*31e20*/  WARPSYNC.COLLECTIVE R15, `(.L_x_931) ;  /* 0x000000000f0c7348 */ /* 0x003fea0003c00000 */
[----:B------:R-:W-:Y:S02]  /*31e30*/  ELECT P6, UR62, PT ;  /* 0x00000000003e782f */ /* 0x000fe400038c0000 */
[----:B------:R-:W-:Y:S01]  /*31e40*/  MOV R14, UR62 ;  /* 0x0000003e000e7c02 */ /* 0x000fe20008000f00 */
[----:B01----:R-:W-:Y:S10]  /*31e50*/  ENDCOLLECTIVE ;  /* 0x000000000000791b */ /* 0x003ff40003800000 */
.L_x_931:
[----:B------:R-:W-:Y:S05]  /*31e60*/  BSYNC B0 ;  /* 0x0000000000007941 */ /* 0x000fea0003800000 */
.L_x_930:
[----:B------:R-:W-:Y:S05]  /*31e70*/  BRA `(.L_x_932) ;  /* 0xffffff9000587947 */ /* 0x000fea000383ffff */
.L_x_662:
[----:B0-----:R0:W1:Y:S02]  /*31e80*/  SYNCS.PHASECHK.TRANS64.TRYWAIT P1, [R6+URZ], R5 ;  /* 0x00000005060075a7 */ /* 0x001064000802017f */
[----:B-1----:R-:W-:Y:S05]  /*31e90*/  @!P1 NANOSLEEP.SYNCS 0x989680 ;  /* 0x009896800000995d */ /* 0x002fea0003900000 */
[----:B------:R-:W1:Y:S02]  /*31ea0*/  @!P1 SYNCS.PHASECHK.TRANS64 P1, [R6+URZ], R5 ;  /* 0x00000005060095a7 */ /* 0x000e64000802007f */
[----:B-1----:R-:W-:Y:S05]  /*31eb0*/  @!P1 BRA `(.L_x_662) ;  /* 0xfffffffc00f09947 */ /* 0x002fea000383ffff */
[----:B------:R-:W-:Y:S05]  /*31ec0*/  BRA `(.L_x_933) ;  /* 0xffffff9000947947 */ /* 0x000fea000383ffff */
.L_x_663:
[----:B-1----:R1:W2:Y:S02]  /*31ed0*/  SYNCS.PHASECHK.TRANS64.TRYWAIT P1, [R7+URZ], R2 ;  /* 0x00000002070075a7 */ /* 0x0022a4000802017f */
[----:B--2---:R-:W-:Y:S05]  /*31ee0*/  @!P1 NANOSLEEP.SYNCS 0x989680 ;  /* 0x009896800000995d */ /* 0x004fea0003900000 */
[----:B------:R-:W2:Y:S02]  /*31ef0*/  @!P1 SYNCS.PHASECHK.TRANS64 P1, [R7+URZ], R2 ;  /* 0x00000002070095a7 */ /* 0x000ea4000802007f */
[----:B--2---:R-:W-:Y:S05]  /*31f00*/  @!P1 BRA `(.L_x_663) ;  /* 0xfffffffc00f09947 */ /* 0x004fea000383ffff */
[----:B------:R-:W-:Y:S05]  /*31f10*/  BRA `(.L_x_934) ;  /* 0xffffff9000887947 */ /* 0x000fea000383ffff */
.L_x_665:
[----:B--2---:R2:W3:Y:S02]  /*31f20*/  SYNCS.PHASECHK.TRANS64.TRYWAIT P1, [R4+URZ+0x38860], R5 ;  /* 0x03886005040075a7 */ /* 0x0044e4000802017f */
[----:B---3--:R-:W-:Y:S05]  /*31f30*/  @!P1 NANOSLEEP.SYNCS 0x989680 ;  /* 0x009896800000995d */ /* 0x008fea0003900000 */
[----:B------:R-:W3:Y:S02]  /*31f40*/  @!P1 SYNCS.PHASECHK.TRANS64 P1, [R4+URZ+0x38860], R5 ;  /* 0x03886005040095a7 */ /* 0x000ee4000802007f */
[----:B---3--:R-:W-:Y:S05]  /*31f50*/  @!P1 BRA `(.L_x_665) ;  /* 0xfffffffc00f09947 */ /* 0x008fea000383ffff */
[----:B------:R-:W-:Y:S05]  /*31f60*/  BRA `(.L_x_935) ;  /* 0xffffff90008c7947 */ /* 0x000fea000383ffff */
.L_x_667:
[----:B---3--:R3:W4:Y:S02]  /*31f70*/  SYNCS.PHASECHK.TRANS64.TRYWAIT P1, [R3+URZ+0x38860], R2 ;  /* 0x03886002030075a7 */ /* 0x008724000802017f */
[----:B----4-:R-:W-:Y:S05]  /*31f80*/  @!P1 NANOSLEEP.SYNCS 0x989680 ;  /* 0x009896800000995d */ /* 0x010fea0003900000 */
[----:B------:R-:W4:Y:S02]  /*31f90*/  @!P1 SYNCS.PHASECHK.TRANS64 P1, [R3+URZ+0x38860], R2 ;  /* 0x03886002030095a7 */ /* 0x000f24000802007f */
[----:B----4-:R-:W-:Y:S05]  /*31fa0*/  @!P1 BRA `(.L_x_667) ;  /* 0xfffffffc00f09947 */ /* 0x010fea000383ffff */
[----:B------:R-:W-:Y:S05]  /*31fb0*/  BRA `(.L_x_936) ;  /* 0xffffff90008c7947 */ /* 0x000fea000383ffff */
.L_x_669:
[----:B----4-:R4:W0:Y:S02]  /*31fc0*/  SYNCS.PHASECHK.TRANS64.TRYWAIT P0, [R4+URZ+0x38880], R5 ;  /* 0x03888005040075a7 */ /* 0x010824000800017f */
[----:B0-----:R-:W-:Y:S05]  /*31fd0*/  @!P0 NANOSLEEP.SYNCS 0x989680 ;  /* 0x009896800000895d */ /* 0x001fea0003900000 */
[----:B------:R-:W0:Y:S02]  /*31fe0*/  @!P0 SYNCS.PHASECHK.TRANS64 P0, [R4+URZ+0x38880], R5 ;  /* 0x03888005040085a7 */ /* 0x000e24000800007f */
[----:B0-----:R-:W-:Y:S05]  /*31ff0*/  @!P0 BRA `(.L_x_669) ;  /* 0xfffffffc00f08947 */ /* 0x001fea000383ffff */
[----:B------:R-:W-:Y:S05]  /*32000*/  BRA `(.L_x_670) ;  /* 0xffffff9000887947 */ /* 0x000fea000383ffff */
.L_x_937:
        /* <DEDUP_REMOVED lines=15> */
.L_x_3136:


//--------------------- .text._ZN7cutlass13device_kernelIN5flash11enable_sm90INS1_16FlashAttnFwdSm90INS1_25CollectiveMainloopFwdSm90ILi2EN4cute5tupleIJNS5_1CILi1EEES8_S8_EEENS6_IJNS7_ILi128EEENS7_ILi64EEENS7_ILi256EEEEEELi256ENS_12float_e4m3_tEfNS_4arch4Sm90ELb0ELb1ELb1ELb0ELb0ELb0ELb0ELb1ELb1ELb1ELb1ELb0EEENS1_21CollectiveEpilogueFwdINS6_IJSA_SC_SB_EEES9_NS_10bfloat16_tESG_Li256ELb0ELb1ELb1ELb1EEENS1_19SingleTileSchedulerILb0ELb1ELb1ELi128EEEEEEEEEvNT_6ParamsE --------------------------
	.section	.text._ZN7cutlass13device_kernelIN5flash11enable_sm90INS1_16FlashAttnFwdSm90INS1_25CollectiveMainloopFwdSm90ILi2EN4cute5tupleIJNS5_1CILi1EEES8_S8_EEENS6_IJNS7_ILi128EEENS7_ILi64EEENS7_ILi256EEEEEELi256ENS_12float_e4m3_tEfNS_4arch4Sm90ELb0ELb1ELb1ELb0ELb0ELb0ELb0ELb1ELb1ELb1ELb1ELb0EEENS1_21CollectiveEpilogueFwdINS6_IJSA_SC_SB_EEES9_NS_10bfloat16_tESG_Li256ELb0ELb1ELb1ELb1EEENS1_19SingleTileSchedulerILb0ELb1ELb1ELi128EEEEEEEEEvNT_6ParamsE,"ax",@progbits
	.align	128
.text._ZN7cutlass13device_kernelIN5flash11enable_sm90INS1_16FlashAttnFwdSm90INS1_25CollectiveMainloopFwdSm90ILi2EN4cute5tupleIJNS5_1CILi1EEES8_S8_EEENS6_IJNS7_ILi128EEENS7_ILi64EEENS7_ILi256EEEEEELi256ENS_12float_e4m3_tEfNS_4arch4Sm90ELb0ELb1ELb1ELb0ELb0ELb0ELb0ELb1ELb1ELb1ELb1ELb0EEENS1_21CollectiveEpilogueFwdINS6_IJSA_SC_SB_EEES9_NS_10bfloat16_tESG_Li256ELb0ELb1ELb1ELb1EEENS1_19SingleTileSchedulerILb0ELb1ELb1ELi128EEEEEEEEEvNT_6ParamsE:
        .type           _ZN7cutlass13device_kernelIN5flash11enable_sm90INS1_16FlashAttnFwdSm90INS1_25CollectiveMainloopFwdSm90ILi2EN4cute5tupleIJNS5_1CILi1EEES8_S8_EEENS6_IJNS7_ILi128EEENS7_ILi64EEENS7_ILi256EEEEEELi256ENS_12float_e4m3_tEfNS_4arch4Sm90ELb0ELb1ELb1ELb0ELb0ELb0ELb0ELb1ELb1ELb1ELb1ELb0EEENS1_21CollectiveEpilogueFwdINS6_IJSA_SC_SB_EEES9_NS_10bfloat16_tESG_Li256ELb0ELb1ELb1ELb1EEENS1_19SingleTileSchedulerILb0ELb1ELb1ELi128EEEEEEEEEvNT_6ParamsE,@function
        .size           _ZN7cutlass13device_kernelIN5flash11enable_sm90INS1_16FlashAttnFwdSm90INS1_25CollectiveMainloopFwdSm90ILi2EN4cute5tupleIJNS5_1CILi1EEES8_S8_EEENS6_IJNS7_ILi128EEENS7_ILi64EEENS7_ILi256EEEEEELi256ENS_12float_e4m3_tEfNS_4arch4Sm90ELb0ELb1ELb1ELb0ELb0ELb0ELb0ELb1ELb1ELb1ELb1ELb0EEENS1_21CollectiveEpilogueFwdINS6_IJSA_SC_SB_EEES9_NS_10bfloat16_tESG_Li256ELb0ELb1ELb1ELb1EEENS1_19SingleTileSchedulerILb0ELb1ELb1ELi128EEEEEEEEEvNT_6ParamsE,(.L_x_3137 - _ZN7cutlass13device_kernelIN5flash11enable_sm90INS1_16FlashAttnFwdSm90INS1_25CollectiveMainloopFwdSm90ILi2EN4cute5tupleIJNS5_1CILi1EEES8_S8_EEENS6_IJNS7_ILi128EEENS7_ILi64EEENS7_ILi256EEEEEELi256ENS_12float_e4m3_tEfNS_4arch4Sm90ELb0ELb1ELb1ELb0ELb0ELb0ELb0ELb1ELb1ELb1ELb1ELb0EEENS1_21CollectiveEpilogueFwdINS6_IJSA_SC_SB_EEES9_NS_10bfloat16_tESG_Li256ELb0ELb1ELb1ELb1EEENS1_19SingleTileSchedulerILb0ELb1ELb1ELi128EEEEEEEEEvNT_6ParamsE)
        .other          _ZN7cutlass13device_kernelIN5flash11enable_sm90INS1_16FlashAttnFwdSm90INS1_25CollectiveMainloopFwdSm90ILi2EN4cute5tupleIJNS5_1CILi1EEES8_S8_EEENS6_IJNS7_ILi128EEENS7_ILi64EEENS7_ILi256EEEEEELi256ENS_12float_e4m3_tEfNS_4arch4Sm90ELb0ELb1ELb1ELb0ELb0ELb0ELb0ELb1ELb1ELb1ELb1ELb0EEENS1_21CollectiveEpilogueFwdINS6_IJSA_SC_SB_EEES9_NS_10bfloat16_tESG_Li256ELb0ELb1ELb1ELb1EEENS1_19SingleTileSchedulerILb0ELb1ELb1ELi128EEEEEEEEEvNT_6ParamsE,@"STO_CUDA_ENTRY STV_DEFAULT"
_ZN7cutlass13device_kernelIN5flash11enable_sm90INS1_16FlashAttnFwdSm90INS1_25CollectiveMainloopFwdSm90ILi2EN4cute5tupleIJNS5_1CILi1EEES8_S8_EEENS6_IJNS7_ILi128EEENS7_ILi64EEENS7_ILi256EEEEEELi256ENS_12float_e4m3_tEfNS_4arch4Sm90ELb0ELb1ELb1ELb0ELb0ELb0ELb0ELb1ELb1ELb1ELb1ELb0EEENS1_21CollectiveEpilogueFwdINS6_IJSA_SC_SB_EEES9_NS_10bfloat16_tESG_Li256ELb0ELb1ELb1ELb1EEENS1_19SingleTileSchedulerILb0ELb1ELb1ELi128EEEEEEEEEvNT_6ParamsE:
        /* <DEDUP_REMOVED lines=18> */
.L_x_939:
[----:B------:R-:W-:Y:S05]  /*0120*/  BSYNC B0 ;  /* 0x0000000000007941 */ /* 0x000fea0003800000 */
.L_x_938:
        /* <DEDUP_REMOVED lines=41> */
.L_x_940:
        /* <DEDUP_REMOVED lines=22> */
.L_x_941:
        /* <DEDUP_REMOVED lines=18> */
.L_x_942:
        /* <DEDUP_REMOVED lines=22> */
.L_x_943:
        /* <DEDUP_REMOVED lines=22> */
.L_x_944:
        /* <DEDUP_REMOVED lines=8> */
.L_x_947:
[----:B------:R-:W-:-:S08]  /*0980*/  NOP ;  /* 0x0000000000007918 */ /* 0x000fd00000000000 */
[----:B------:R-:W0:Y:S02]  /*0990*/  USETMAXREG.TRY_ALLOC.CTAPOOL UP0, 0xf0 ;  /* 0x000000f0000079c8 */ /* 0x000e240008000600 */
[----:B0-----:R-:W-:-:S13]  /*09a0*/  PLOP3.LUT P0, PT, PT, PT, UP0, 0x80, 0x0 ;  /* 0x000000000000781c */ /* 0x001fda0003f0f008 */
[----:B------:R-:W-:Y:S05]  /*09b0*/  @!P0 BRA `(.L_x_947) ;  /* 0xfffffffc00f08947 */ /* 0x000fea000383ffff */
[----:B------:R-:W0:Y:S01]  /*09c0*/  S2UR UR6, SR_CTAID.Y ;  /* 0x00000000000679c3 */ /* 0x000e220000002600 */
[----:B------:R-:W-:Y:S01]  /*09d0*/  LOP3.LUT R0, R19, 0xffffff80, RZ, 0xc0, !PT ;  /* 0xffffff8013007812 */ /* 0x000fe200078ec0ff */
[----:B------:R-:W-:Y:S02]  /*09e0*/  ULDC UR7, c[0x0][0xc50] ;  /* 0x0003140000077ab9 */ /* 0x000fe40000000800 */
[----:B------:R-:W-:-:S04]  /*09f0*/  UISETP.NE.AND UP0, UPT, UR7, 0x1, UPT ;  /* 0x000000010700788c */ /* 0x000fc8000bf05270 */
[----:B------:R-:W-:Y:S08]  /*0a00*/  BAR.ARV 0x8, 0x180 ;  /* 0x0206000000007b1d */ /* 0x000ff00000002000 */
[----:B------:R-:W1:Y:S01]  /*0a10*/  S2UR UR36, SR_CTAID.Z ;  /* 0x00000000002479c3 */ /* 0x000e620000002700 */
[----:B------:R-:W-:Y:S01]  /*0a20*/  ISETP.NE.AND P0, PT, R0, 0x80, PT ;  /* 0x000000800000780c */ /* 0x000fe20003f05270 */
[----:B------:R-:W-:Y:S01]  /*0a30*/  @UP0 ULDC UR4, c[0x0][0xc54] ;  /* 0x0003150000040ab9 */ /* 0x000fe20000000800 */
[----:B------:R-:W-:Y:S01]  /*0a40*/  @UP0 ULDC UR8, c[0x0][0xc58] ;  /* 0x0003160000080ab9 */ /* 0x000fe20000000800 */
[----:B0-----:R-:W-:-:S10]  /*0a50*/  UIMAD.WIDE.U32 UR4, UR6, UR4, URZ ;  /* 0x00000004060472a5 */ /* 0x001fd4000f8e003f */
[----:B------:R-:W-:Y:S06]  /*0a60*/  @!P0 BAR.ARV 0x9, 0x100 ;  /* 0x0244000000008b1d */ /* 0x000fec0000002000 */
[----:B------:R-:W-:Y:S01]  /*0a70*/  UMOV UR42, UR6 ;  /* 0x00000006002a7c82 */ /* 0x000fe20008000000 */
[----:B------:R-:W-:Y:S01]  /*0a80*/  @UP0 USHF.R.U32.HI UR42, URZ, UR8, UR5 ;  /* 0x000000083f2a0299 */ /* 0x000fe20008011605 */
[----:B-1----:R-:W-:-:S03]  /*0a90*/  ISETP.LE.AND P0, PT, RZ, UR36, PT ;  /* 0x00000024ff007c0c */ /* 0x002fc6000bf03270 */
[----:B------:R-:W-:-:S04]  /*0aa0*/  UIADD3 UR4, -UR42, URZ, URZ ;  /* 0x0000003f2a047290 */ /* 0x000fc8000fffe13f */
[----:B------:R-:W-:-:S06]  /*0ab0*/  UIMAD UR6, UR7, UR4, UR6 ;  /* 0x00000004070672a4 */ /* 0x000fcc000f8e0206 */
[----:B------:R-:W-:Y:S06]  /*0ac0*/  @!P0 BRA `(.L_x_948) ;  /* 0x0000013400dc8947 */ /* 0x000fec0003800000 */
[----:B------:R-:W0:Y:S01]  /*0ad0*/  S2UR UR47, SR_CTAID.X ;  /* 0x00000000002f79c3 */ /* 0x000e220000002500 */
[----:B------:R-:W-:Y:S01]  /*0ae0*/  ULDC UR7, c[0x0][0x448] ;  /* 0x0001120000077ab9 */ /* 0x000fe20000000800 */
[----:B------:R-:W-:Y:S01]  /*0af0*/  ULDC.64 UR4, c[0x0][0x418] ;  /* 0x0001060000047ab9 */ /* 0x000fe20000000a00 */
[----:B------:R-:W-:Y:S01]  /*0b00*/  UISETP.NE.AND UP1, UPT, UR7, 0x1, UPT ;  /* 0x000000010700788c */ /* 0x000fe2000bf25270 */
[----:B------:R-:W-:Y:S01]  /*0b10*/  VIADD R19, R19, 0xffffff80 ;  /* 0xffffff8013137836 */ /* 0x000fe20000000000 */
[----:B------:R-:W-:Y:S01]  /*0b20*/  UISETP.NE.U32.AND UP0, UPT, UR4, URZ, UPT ;  /* 0x0000003f0400728c */ /* 0x000fe2000bf05070 */
[----:B------:R-:W-:Y:S01]  /*0b30*/  ULDC UR37, c[0x0][0x424] ;  /* 0x0001090000257ab9 */ /* 0x000fe20000000800 */
[----:B------:R-:W-:Y:S02]  /*0b40*/  ULDC UR43, c[0x0][0x288] ;  /* 0x0000a200002b7ab9 */ /* 0x000fe40000000800 */
[----:B------:R-:W-:Y:S02]  /*0b50*/  UISETP.NE.AND.EX UP0, UPT, UR5, URZ, UPT, UP0 ;  /* 0x0000003f0500728c */ /* 0x000fe4000bf05300 */
[----:B------:R-:W-:Y:S01]  /*0b60*/  UIADD3 UR10, -UR43, 0x1, URZ ;  /* 0x000000012b0a7890 */ /* 0x000fe2000fffe13f */
[----:B------:R-:W-:Y:S01]  /*0b70*/  ULDC.64 UR4, c[0x0][0x9e0] ;  /* 0x0002780000047ab9 */ /* 0x000fe20000000a00 */
[----:B------:R-:W-:-:S02]  /*0b80*/  USEL UR37, UR37, 0x1, UP0 ;  /* 0x0000000125257887 */ /* 0x000fc40008000000 */
[----:B------:R-:W-:Y:S01]  /*0b90*/  UISETP.GE.AND UP0, UPT, UR5, 0x1, UPT ;  /* 0x000000010500788c */ /* 0x000fe2000bf06270 */
[----:B------:R-:W-:Y:S01]  /*0ba0*/  @UP1 ULDC UR9, c[0x0][0x44c] ;  /* 0x0001130000091ab9 */ /* 0x000fe20000000800 */
[----:B------:R-:W-:Y:S01]  /*0bb0*/  ULDC UR13, c[0x0][0x2f0] ;  /* 0x0000bc00000d7ab9 */ /* 0x000fe20000000800 */
[----:B------:R-:W-:Y:S01]  /*0bc0*/  @UP1 ULDC UR11, c[0x0][0x450] ;  /* 0x00011400000b1ab9 */ /* 0x000fe20000000800 */
[----:B------:R-:W-:Y:S02]  /*0bd0*/  UIMAD UR10, UR37, UR13, UR10 ;  /* 0x0000000d250a72a4 */ /* 0x000fe4000f8e020a */
[----:B------:R-:W-:Y:S01]  /*0be0*/  PLOP3.LUT P1, PT, PT, PT, UP0, 0x80, 0x0 ;  /* 0x000000000000781c */ /* 0x000fe20003f2f008 */
[----:B------:R-:W-:Y:S02]  /*0bf0*/  USHF.R.S32.HI UR39, URZ, 0x1f, UR36 ;  /* 0x0000001f3f277899 */ /* 0x000fe40008011424 */
[----:B0-----:R-:W-:-:S04]  /*0c00*/  USHF.L.U32 UR47, UR47, 0x7, URZ ;  /* 0x000000072f2f7899 */ /* 0x001fc8000800063f */
[----:B------:R-:W-:Y:S02]  /*0c10*/  @UP1 UIADD3 UR8, UR47, 0x7f, URZ ;  /* 0x0000007f2f081890 */ /* 0x000fe4000fffe03f */
[----:B------:R-:W-:Y:S02]  /*0c20*/  UIADD3 UR7, UR47, 0x7f, URZ ;  /* 0x0000007f2f077890 */ /* 0x000fe4000fffe03f */
[----:B------:R-:W-:-:S04]  /*0c30*/  UIMAD.WIDE.U32 UR8, UR8, UR9, URZ ;  /* 0x00000009080872a5 */ /* 0x000fc8000f8e003f */
[----:B------:R-:W-:-:S04]  /*0c40*/  @UP1 USHF.R.U32.HI UR7, URZ, UR11, UR9 ;  /* 0x0000000b3f071299 */ /* 0x000fc80008011609 */
[----:B------:R-:W-:-:S04]  /*0c50*/  UIADD3 UR10, UR10, UR7, URZ ;  /* 0x000000070a0a7290 */ /* 0x000fc8000fffe03f */
[----:B------:R-:W-:Y:S01]  /*0c60*/  UIADD3 UR4, UR10, UR4, URZ ;  /* 0x000000040a047290 */ /* 0x000fe2000fffe03f */
[----:B------:R-:W-:Y:S11]  /*0c70*/  @!P1 BRA `(.L_x_949) ;  /* 0x0000000000449947 */ /* 0x000ff60003800000 */
[----:B------:R-:W-:Y:S01]  /*0c80*/  ISETP.LT.AND P0, PT, RZ, UR10, PT ;  /* 0x0000000aff007c0c */ /* 0x000fe2000bf01270 */
[----:B------:R-:W-:-:S12]  /*0c90*/  UIADD3 UR7, UR10, -0x1, URZ ;  /* 0xffffffff0a077890 */ /* 0x000fd8000fffe03f */
[----:B------:R-:W-:Y:S05]  /*0ca0*/  @P0 BRA `(.L_x_950) ;  /* 0x00000000001c0947 */ /* 0x000fea0003800000 */
[----:B------:R-:W-:Y:S02]  /*0cb0*/  UISETP.NE.AND UP0, UPT, UR5, 0x1, UPT ;  /* 0x000000010500788c */ /* 0x000fe4000bf05270 */
[----:B------:R-:W-:-:S09]  /*0cc0*/  UIADD3 UR7, -UR10, URZ, URZ ;  /* 0x0000003f0a077290 */ /* 0x000fd2000fffe13f */
[----:B------:R-:W-:Y:S02]  /*0cd0*/  @UP0 ULDC.64 UR10, c[0x0][0x9e8] ;  /* 0x00027a00000a0ab9 */ /* 0x000fe40000000a00 */
[----:B------:R-:W-:-:S04]  /*0ce0*/  UIMAD.WIDE.U32 UR8, UR7, UR10, URZ ;  /* 0x0000000a070872a5 */ /* 0x000fc8000f8e003f */
[----:B------:R-:W-:-:S04]  /*0cf0*/  @UP0 USHF.R.U32.HI UR7, URZ, UR11, UR9 ;  /* 0x0000000b3f070299 */ /* 0x000fc80008011609 */
[----:B------:R-:W-:Y:S01]  /*0d00*/  ULOP3.LUT UR7, URZ, UR7, URZ, 0x33, !UPT ;  /* 0x000000073f077292 */ /* 0x000fe2000f8e333f */
[----:B------:R-:W-:Y:S11]  /*0d10*/  BRA `(.L_x_951) ;  /* 0x0000000000107947 */ /* 0x000ff60003800000 */
.L_x_950:
[----:B------:R-:W-:-:S11]  /*0d20*/  UISETP.NE.AND UP0, UPT, UR5, 0x1, UPT ;  /* 0x000000010500788c */ /* 0x000fd6000bf05270 */
[----:B------:R-:W-:Y:S02]  /*0d30*/  @UP0 ULDC.64 UR10, c[0x0][0x9e8] ;  /* 0x00027a00000a0ab9 */ /* 0x000fe40000000a00 */
[----:B------:R-:W-:-:S04]  /*0d40*/  UIMAD.WIDE.U32 UR8, UR7, UR10, URZ ;  /* 0x0000000a070872a5 */ /* 0x000fc8000f8e003f */
[----:B------:R-:W-:-:S12]  /*0d50*/  @UP0 USHF.R.U32.HI UR7, URZ, UR11, UR9 ;  /* 0x0000000b3f070299 */ /* 0x000fd80008011609 */
.L_x_951:
[----:B------:R-:W-:-:S04]  /*0d60*/  UIMAD UR7, UR7, UR5, UR5 ;  /* 0x00000005070772a4 */ /* 0x000fc8000f8e0205 */
[----:B------:R-:W-:-:S04]  /*0d70*/  UISETP.LT.AND UP0, UPT, UR4, UR7, UPT ;  /* 0x000000070400728c */ /* 0x000fc8000bf01270 */
[----:B------:R-:W-:-:S12]  /*0d80*/  USEL UR4, UR4, UR7, UP0 ;  /* 0x0000000704047287 */ /* 0x000fd80008000000 */
.L_x_949:
[----:B------:R-:W-:Y:S02]  /*0d90*/  UIMAD UR7, UR37, UR13, 0x3f ;  /* 0x0000003f250774a4 */ /* 0x000fe4000f8e020d */
[----:B------:R-:W-:Y:S01]  /*0da0*/  UIADD3 UR10, UR4, 0x3f, URZ ;  /* 0x0000003f040a7890 */ /* 0x000fe2000fffe03f */
[----:B------:R-:W-:Y:S01]  /*0db0*/  @UP1 ULDC UR8, c[0x0][0x44c] ;  /* 0x0001130000081ab9 */ /* 0x000fe20000000800 */
[----:B------:R-:W-:Y:S01]  /*0dc0*/  @UP1 ULDC UR14, c[0x0][0x450] ;  /* 0x00011400000e1ab9 */ /* 0x000fe20000000800 */
[----:B------:R-:W-:Y:S02]  /*0dd0*/  UIMAD.WIDE.U32 UR8, UR47, UR8, URZ ;  /* 0x000000082f0872a5 */ /* 0x000fe4000f8e003f */
[----:B------:R-:W-:Y:S02]  /*0de0*/  USHF.R.S32.HI UR4, URZ, 0x1f, UR7 ;  /* 0x0000001f3f047899 */ /* 0x000fe40008011407 */
[----:B------:R-:W-:Y:S01]  /*0df0*/  USHF.R.S32.HI UR11, URZ, 0x1f, UR10 ;  /* 0x0000001f3f0b7899 */ /* 0x000fe2000801140a */
[----:B------:R-:W-:Y:S01]  /*0e00*/  UMOV UR12, UR47 ;  /* 0x0000002f000c7c82 */ /* 0x000fe20008000000 */
[----:B------:R-:W-:-:S02]  /*0e10*/  UIMAD UR43, UR37, UR13, -UR43 ;  /* 0x0000000d252b72a4 */ /* 0x000fc4000f8e0a2b */
[----:B------:R-:W-:Y:S02]  /*0e20*/  @UP1 USHF.R.U32.HI UR12, URZ, UR14, UR9 ;  /* 0x0000000e3f0c1299 */ /* 0x000fe40008011609 */
[----:B------:R-:W-:Y:S02]  /*0e30*/  ULEA.HI UR4, UR4, UR7, URZ, 0x6 ;  /* 0x0000000704047291 */ /* 0x000fe4000f8f303f */
[----:B------:R-:W-:Y:S02]  /*0e40*/  ULEA.HI UR11, UR11, UR10, URZ, 0x6 ;  /* 0x0000000a0b0b7291 */ /* 0x000fe4000f8f303f */
[----:B------:R-:W-:Y:S02]  /*0e50*/  UIADD3 UR7, UR43, UR12, URZ ;  /* 0x0000000c2b077290 */ /* 0x000fe4000fffe03f */
[----:B------:R-:W-:Y:S02]  /*0e60*/  USHF.R.S32.HI UR4, URZ, 0x6, UR4 ;  /* 0x000000063f047899 */ /* 0x000fe40008011404 */
[----:B------:R-:W-:Y:S01]  /*0e70*/  USHF.R.S32.HI UR11, URZ, 0x6, UR11 ;  /* 0x000000063f0b7899 */ /* 0x000fe2000801140b */
[----:B------:R-:W-:-:S02]  /*0e80*/  ULDC UR8, c[0x0][0x9dc] ;  /* 0x0002770000087ab9 */ /* 0x000fc40000000800 */
[----:B------:R-:W-:Y:S02]  /*0e90*/  UIADD3 UR8, UR7, -UR8, URZ ;  /* 0x8000000807087290 */ /* 0x000fe4000fffe03f */
[----:B------:R-:W-:-:S04]  /*0ea0*/  UISETP.LT.AND UP0, UPT, UR4, UR11, UPT ;  /* 0x0000000b0400728c */ /* 0x000fc8000bf01270 */
[----:B------:R-:W-:Y:S01]  /*0eb0*/  USEL UR4, UR4, UR11, UP0 ;  /* 0x0000000b04047287 */ /* 0x000fe20008000000 */
[----:B------:R-:W-:Y:S01]  /*0ec0*/  IMAD.U32 R0, RZ, RZ, UR8 ;  /* 0x00000008ff007e24 */ /* 0x000fe2000f8e00ff */
[----:B------:R-:W-:Y:S10]  /*0ed0*/  @!P1 BRA `(.L_x_952) ;  /* 0x0000000000409947 */ /* 0x000ff40003800000 */
[----:B------:R-:W-:-:S06]  /*0ee0*/  UISETP.GT.AND UP0, UPT, UR7, -0x1, UPT ;  /* 0xffffffff0700788c */ /* 0x000fcc000bf04270 */
[----:B------:R-:W-:-:S13]  /*0ef0*/  PLOP3.LUT P0, PT, PT, PT, UP0, 0x80, 0x0 ;  /* 0x000000000000781c */ /* 0x000fda0003f0f008 */
[----:B------:R-:W-:Y:S05]  /*0f00*/  @P0 BRA `(.L_x_953) ;  /* 0x00000000001c0947 */ /* 0x000fea0003800000 */
[----:B------:R-:W-:Y:S02]  /*0f10*/  UISETP.NE.AND UP0, UPT, UR5, 0x1, UPT ;  /* 0x000000010500788c */ /* 0x000fe4000bf05270 */
[----:B------:R-:W-:-:S09]  /*0f20*/  ULOP3.LUT UR7, URZ, UR7, URZ, 0x33, !UPT ;  /* 0x000000073f077292 */ /* 0x000fd2000f8e333f */
[----:B------:R-:W-:Y:S02]  /*0f30*/  @UP0 ULDC.64 UR10, c[0x0][0x9e8] ;  /* 0x00027a00000a0ab9 */ /* 0x000fe40000000a00 */
[----:B------:R-:W-:-:S04]  /*0f40*/  UIMAD.WIDE.U32 UR8, UR7, UR10, URZ ;  /* 0x0000000a070872a5 */ /* 0x000fc8000f8e003f */
[----:B------:R-:W-:-:S04]  /*0f50*/  @UP0 USHF.R.U32.HI UR7, URZ, UR11, UR9 ;  /* 0x0000000b3f070299 */ /* 0x000fc80008011609 */
[----:B------:R-:W-:Y:S01]  /*0f60*/  ULOP3.LUT UR7, URZ, UR7, URZ, 0x33, !UPT ;  /* 0x000000073f077292 */ /* 0x000fe2000f8e333f */
[----:B------:R-:W-:Y:S11]  /*0f70*/  BRA `(.L_x_954) ;  /* 0x0000000000107947 */ /* 0x000ff60003800000 */
.L_x_953:
[----:B------:R-:W-:-:S11]  /*0f80*/  UISETP.NE.AND UP0, UPT, UR5, 0x1, UPT ;  /* 0x000000010500788c */ /* 0x000fd6000bf05270 */
[----:B------:R-:W-:Y:S02]  /*0f90*/  @UP0 ULDC.64 UR10, c[0x0][0x9e8] ;  /* 0x00027a00000a0ab9 */ /* 0x000fe40000000a00 */
[----:B------:R-:W-:-:S04]  /*0fa0*/  UIMAD.WIDE.U32 UR8, UR7, UR10, URZ ;  /* 0x0000000a070872a5 */ /* 0x000fc8000f8e003f */
[----:B------:R-:W-:-:S12]  /*0fb0*/  @UP0 USHF.R.U32.HI UR7, URZ, UR11, UR9 ;  /* 0x0000000b3f070299 */ /* 0x000fd80008011609 */
.L_x_954:
[----:B------:R-:W-:-:S06]  /*0fc0*/  UIMAD UR5, UR7, UR5, URZ ;  /* 0x00000005070572a4 */ /* 0x000fcc000f8e023f */
[----:B------:R-:W-:-:S07]  /*0fd0*/  VIMNMX R0, R0, UR5, !PT ;  /* 0x0000000500007c48 */ /* 0x000fce000ffe0100 */
.L_x_952:
[----:B------:R-:W-:Y:S01]  /*0fe0*/  SHF.R.S32.HI R3, RZ, 0x1f, R0 ;  /* 0x0000001fff037819 */ /* 0x000fe20000011400 */
[----:B------:R-:W-:Y:S02]  /*0ff0*/  USHF.R.U32.HI UR5, URZ, 0x10, UR6 ;  /* 0x000000103f057899 */ /* 0x000fe40008011606 */
[----:B------:R-:W-:Y:S01]  /*1000*/  ULOP3.LUT UR6, UR6, 0xffff, URZ, 0xc0, !UPT ;  /* 0x0000ffff06067892 */ /* 0x000fe2000f8ec03f */
[----:B------:R-:W-:Y:S01]  /*1010*/  LEA.HI R3, R3, R0, RZ, 0x6 ;  /* 0x0000000003037211 */ /* 0x000fe200078f30ff */
[----:B------:R-:W-:-:S03]  /*1020*/  UISETP.NE.AND UP0, UPT, UR5, URZ, UPT ;  /* 0x0000003f0500728c */ /* 0x000fc6000bf05270 */
[----:B------:R-:W-:-:S04]  /*1030*/  SHF.R.S32.HI R3, RZ, 0x6, R3 ;  /* 0x00000006ff037819 */ /* 0x000fc80000011403 */
[----:B------:R-:W-:Y:S01]  /*1040*/  VIMNMX R16, RZ, R3, !PT ;  /* 0x00000003ff107248 */ /* 0x000fe20007fe0100 */
[----:B------:R-:W-:-:S03]  /*1050*/  IMAD.MOV.U32 R3, RZ, RZ, RZ ;  /* 0x000000ffff037224 */ /* 0x000fc600078e00ff */
[----:B------:R-:W-:Y:S01]  /*1060*/  ISETP.LT.AND P0, PT, R16, UR4, PT ;  /* 0x0000000410007c0c */ /* 0x000fe2000bf01270 */
[----:B------:R-:W-:-:S12]  /*1070*/  @!UP0 ULDC UR5, c[0x0][0x9f0] ;  /* 0x00027c0000058ab9 */ /* 0x000fd80000000800 */
[----:B------:R-:W-:Y:S05]  /*1080*/  @!P0 BRA `(.L_x_955) ;  /* 0x0000000000708947 */ /* 0x000fea0003800000 */
[----:B------:R-:W-:Y:S01]  /*1090*/  IMAD.U32 R6, RZ, RZ, UR5 ;  /* 0x00000005ff067e24 */ /* 0x000fe2000f8e00ff */
[----:B------:R-:W-:-:S04]  /*10a0*/  UIADD3 UR7, UR5, -0x1, UR4 ;  /* 0xffffffff05077890 */ /* 0x000fc8000fffe004 */
[-C--:B------:R-:W-:Y:S02]  /*10b0*/  IABS R5, R6.reuse ;  /* 0x0000000600057213 */ /* 0x080fe40000000000 */
[----:B------:R-:W-:Y:S02]  /*10c0*/  IADD3 R0, -R16, UR7, RZ ;  /* 0x0000000710007c10 */ /* 0x000fe4000fffe1ff */
[----:B------:R-:W0:Y:S01]  /*10d0*/  I2F.RP R4, R5 ;  /* 0x0000000500047306 */ /* 0x000e220000209400 */
[----:B------:R-:W-:Y:S02]  /*10e0*/  IABS R9, R6 ;  /* 0x0000000600097213 */ /* 0x000fe40000000000 */
[----:B------:R-:W-:Y:S02]  /*10f0*/  IABS R6, R0 ;  /* 0x0000000000067213 */ /* 0x000fe40000000000 */
[----:B------:R-:W-:-:S04]  /*1100*/  LOP3.LUT R0, R0, UR5, RZ, 0x3c, !PT ;  /* 0x0000000500007c12 */ /* 0x000fc8000f8e3cff */
[----:B------:R-:W-:Y:S01]  /*1110*/  ISETP.GE.AND P2, PT, R0, RZ, PT ;  /* 0x000000ff0000720c */ /* 0x000fe20003f46270 */
[----:B0-----:R-:W0:Y:S02]  /*1120*/  MUFU.RCP R4, R4 ;  /* 0x0000000400047308 */ /* 0x001e240000001000 */
[----:B0-----:R-:W-:Y:S02]  /*1130*/  VIADD R2, R4, 0xffffffe ;  /* 0x0ffffffe04027836 */ /* 0x001fe40000000000 */
[----:B------:R-:W-:-:S04]  /*1140*/  IMAD.MOV R4, RZ, RZ, -R9 ;  /* 0x000000ffff047224 */ /* 0x000fc800078e0a09 */
[----:B------:R0:W1:Y:S02]  /*1150*/  F2I.FTZ.U32.TRUNC.NTZ R3, R2 ;  /* 0x0000000200037305 */ /* 0x000064000021f000 */
[----:B0-----:R-:W-:Y:S02]  /*1160*/  IMAD.MOV.U32 R2, RZ, RZ, RZ ;  /* 0x000000ffff027224 */ /* 0x001fe400078e00ff */
[----:B-1----:R-:W-:-:S04]  /*1170*/  IMAD.MOV R8, RZ, RZ, -R3 ;  /* 0x000000ffff087224 */ /* 0x002fc800078e0a03 */
[----:B------:R-:W-:-:S04]  /*1180*/  IMAD R7, R8, R5, RZ ;  /* 0x0000000508077224 */ /* 0x000fc800078e02ff */
[----:B------:R-:W-:-:S04]  /*1190*/  IMAD.HI.U32 R3, R3, R7, R2 ;  /* 0x0000000703037227 */ /* 0x000fc800078e0002 */
[----:B------:R-:W-:-:S04]  /*11a0*/  IMAD.MOV.U32 R2, RZ, RZ, R6 ;  /* 0x000000ffff027224 */ /* 0x000fc800078e0006 */
        /* <DEDUP_REMOVED lines=9> */
[----:B------:R-:W-:-:S07]  /*1240*/  @!P1 LOP3.LUT R3, RZ, UR5, RZ, 0x33, !PT ;  /* 0x00000005ff039c12 */ /* 0x000fce000f8e33ff */
.L_x_955:
[----:B------:R-:W-:Y:S01]  /*1250*/  IMAD R16, R3, UR6, R16 ;  /* 0x0000000603107c24 */ /* 0x000fe2000f8e0210 */
[----:B------:R-:W-:Y:S02]  /*1260*/  PLOP3.LUT P0, PT, PT, PT, PT, 0x80, 0x0 ;  /* 0x000000000000781c */ /* 0x000fe40003f0f070 */
[----:B------:R-:W-:Y:S01]  /*1270*/  CS2R R28, SRZ ;  /* 0x00000000001c7805 */ /* 0x000fe2000001ff00 */
[----:B------:R-:W-:Y:S01]  /*1280*/  IMAD.MOV.U32 R0, RZ, RZ, RZ ;  /* 0x000000ffff007224 */ /* 0x000fe200078e00ff */
[----:B------:R-:W-:Y:S02]  /*1290*/  CS2R R24, SRZ ;  /* 0x0000000000187805 */ /* 0x000fe4000001ff00 */
[----:B------:R-:W-:Y:S01]  /*12a0*/  VIADDMNMX R3, R16, R3, UR4, PT ;  /* 0x0000000410037e46 */ /* 0x000fe2000b800103 */
[----:B------:R-:W-:Y:S01]  /*12b0*/  IMAD.MOV.U32 R2, RZ, RZ, RZ ;  /* 0x000000ffff027224 */ /* 0x000fe200078e00ff */
[----:B------:R-:W-:Y:S01]  /*12c0*/  CS2R R26, SRZ ;  /* 0x00000000001a7805 */ /* 0x000fe2000001ff00 */
[----:B------:R-:W-:Y:S01]  /*12d0*/  IMAD.MOV.U32 R10, RZ, RZ, RZ ;  /* 0x000000ffff0a7224 */ /* 0x000fe200078e00ff */
[----:B------:R-:W-:Y:S01]  /*12e0*/  R2UR UR50, R3 ;  /* 0x00000000033272ca */ /* 0x000fe200000e0000 */
[----:B------:R-:W-:Y:S01]  /*12f0*/  IMAD.MOV.U32 R31, RZ, RZ, RZ ;  /* 0x000000ffff1f7224 */ /* 0x000fe200078e00ff */
[----:B------:R-:W-:-:S02]  /*1300*/  CS2R R36, SRZ ;  /* 0x0000000000247805 */ /* 0x000fc4000001ff00 */
[----:B------:R-:W-:Y:S02]  /*1310*/  CS2R R32, SRZ ;  /* 0x0000000000207805 */ /* 0x000fe4000001ff00 */
        /* <DEDUP_REMOVED lines=9> */
[----:B------:R-:W-:Y:S02]  /*13b0*/  ISETP.LT.AND P1, PT, R16, UR50, PT ;  /* 0x0000003210007c0c */ /* 0x000fe4000bf21270 */
        /* <DEDUP_REMOVED lines=49> */
[----:B------:R-:W-:Y:S02]  /*16d0*/  IMAD.MOV.U32 R8, RZ, RZ, RZ ;  /* 0x000000ffff087224 */ /* 0x000fe400078e00ff */
[----:B------:R-:W-:Y:S01]  /*16e0*/  IMAD.MOV.U32 R147, RZ, RZ, RZ ;  /* 0x000000ffff937224 */ /* 0x000fe200078e00ff */
[----:B------:R-:W-:Y:S06]  /*16f0*/  @!P1 BRA `(.L_x_956) ;  /* 0x000000b000689947 */ /* 0x000fec0003800000 */
[----:B------:R-:W-:Y:S01]  /*1700*/  SHF.R.S32.HI R18, RZ, 0x1f, R19 ;  /* 0x0000001fff127819 */ /* 0x000fe20000011413 */
[----:B------:R-:W0:Y:S01]  /*1710*/  S2UR UR5, SR_CgaCtaId ;  /* 0x00000000000579c3 */ /* 0x000e220000008800 */
[----:B------:R-:W-:Y:S02]  /*1720*/  UMOV UR41, 0x400 ;  /* 0x0000040000297882 */ /* 0x000fe40000000000 */
[----:B------:R-:W-:-:S04]  /*1730*/  LEA.HI R22, R18, R19, RZ, 0x7 ;  /* 0x0000001312167211 */ /* 0x000fc800078f38ff */
[----:B------:R-:W-:-:S05]  /*1740*/  SHF.R.S32.HI R23, RZ, 0x7, R22 ;  /* 0x00000007ff177819 */ /* 0x000fca0000011416 */
        /* <DEDUP_REMOVED lines=29> */
.L_x_957:
[----:B------:R-:W-:Y:S01]  /*1920*/  ULDC.64 UR6, c[0x0][0x990] ;  /* 0x0002640000067ab9 */ /* 0x000fe20000000a00 */
[----:B------:R-:W-:Y:S01]  /*1930*/  ULDC.64 UR4, c[0x0][0x998] ;  /* 0x0002660000047ab9 */ /* 0x000fe20000000a00 */
[----:B------:R-:W-:Y:S01]  /*1940*/  UISETP.NE.U32.AND UP0, UPT, UR6, URZ, UPT ;  /* 0x0000003f0600728c */ /* 0x000fe2000bf05070 */
[----:B------:R-:W-:Y:S01]  /*1950*/  IMAD.MOV.U32 R7, RZ, RZ, 0x3f800000 ;  /* 0x3f800000ff077424 */ /* 0x000fe200078e00ff */
[----:B------:R-:W-:Y:S01]  /*1960*/  UISETP.NE.U32.AND UP1, UPT, UR4, URZ, UPT ;  /* 0x0000003f0400728c */ /* 0x000fe2000bf25070 */
[----:B------:R-:W-:Y:S01]  /*1970*/  IMAD.MOV.U32 R0, RZ, RZ, 0x3f800000 ;  /* 0x3f800000ff007424 */ /* 0x000fe200078e00ff */
[----:B------:R-:W-:Y:S02]  /*1980*/  UISETP.NE.AND.EX UP0, UPT, UR7, URZ, UPT, UP0 ;  /* 0x0000003f0700728c */ /* 0x000fe4000bf05300 */
[----:B------:R-:W-:-:S04]  /*1990*/  UISETP.NE.AND.EX UP1, UPT, UR5, URZ, UPT, UP1 ;  /* 0x0000003f0500728c */ /* 0x000fc8000bf25310 */
[----:B------:R-:W-:Y:S02]  /*19a0*/  PLOP3.LUT P0, PT, PT, PT, UP0, 0x80, 0x0 ;  /* 0x000000000000781c */ /* 0x000fe40003f0f008 */
[----:B------:R-:W-:-:S03]  /*19b0*/  PLOP3.LUT P1, PT, PT, PT, UP1, 0x80, 0x0 ;  /* 0x000000000000781c */ /* 0x000fc60003f2f018 */
[----:B------:R-:W-:Y:S01]  /*19c0*/  @UP0 ULDC.64 UR12, c[0x0][0x9a8] ;  /* 0x00026a00000c0ab9 */ /* 0x000fe20000000a00 */
[----:B------:R-:W-:Y:S01]  /*19d0*/  @UP0 ULDC.64 UR16, c[0x0][0x9b0] ;  /* 0x00026c0000100ab9 */ /* 0x000fe20000000a00 */
[----:B------:R-:W-:Y:S01]  /*19e0*/  @UP1 ULDC.64 UR14, c[0x0][0x9b8] ;  /* 0x00026e00000e1ab9 */ /* 0x000fe20000000a00 */
[----:B------:R-:W-:Y:S02]  /*19f0*/  @UP0 UIMAD UR8, UR39, UR12, URZ ;  /* 0x0000000c270802a4 */ /* 0x000fe4000f8e023f */
[----:B------:R-:W-:Y:S02]  /*1a00*/  @UP0 UIMAD.WIDE.U32 UR10, UR36, UR12, URZ ;  /* 0x0000000c240a02a5 */ /* 0x000fe4000f8e003f */
[----:B------:R-:W-:Y:S02]  /*1a10*/  @UP1 UIMAD UR12, UR39, UR14, URZ ;  /* 0x0000000e270c12a4 */ /* 0x000fe4000f8e023f */
[----:B------:R-:W-:Y:S02]  /*1a20*/  @UP0 UIMAD UR13, UR36, UR13, UR8 ;  /* 0x0000000d240d02a4 */ /* 0x000fe4000f8e0208 */
[----:B------:R-:W-:-:S02]  /*1a30*/  @UP1 UIMAD.WIDE.U32 UR8, UR36, UR14, URZ ;  /* 0x0000000e240812a5 */ /* 0x000fc4000f8e003f */
[----:B------:R-:W-:Y:S02]  /*1a40*/  @UP1 UIMAD UR14, UR36, UR15, UR12 ;  /* 0x0000000f240e12a4 */ /* 0x000fe4000f8e020c */
[----:B------:R-:W-:Y:S02]  /*1a50*/  @UP0 USHF.R.S32.HI UR12, URZ, 0x1f, UR42 ;  /* 0x0000001f3f0c0899 */ /* 0x000fe4000801142a */
[----:B------:R-:W-:Y:S01]  /*1a60*/  @UP1 USHF.R.S32.HI UR15, URZ, 0x1f, UR42 ;  /* 0x0000001f3f0f1899 */ /* 0x000fe2000801142a */
[----:B------:R-:W-:Y:S01]  /*1a70*/  @UP1 ULDC.64 UR18, c[0x0][0x9c0] ;  /* 0x0002700000121ab9 */ /* 0x000fe20000000a00 */
[----:B------:R-:W-:Y:S02]  /*1a80*/  @UP0 UIADD3 UR11, UR11, UR13, URZ ;  /* 0x0000000d0b0b0290 */ /* 0x000fe4000fffe03f */
[----:B------:R-:W-:Y:S02]  /*1a90*/  @UP0 UIMAD UR12, UR12, UR16, URZ ;  /* 0x000000100c0c02a4 */ /* 0x000fe4000f8e023f */
[----:B------:R-:W-:-:S02]  /*1aa0*/  @UP1 UIMAD UR13, UR15, UR18, URZ ;  /* 0x000000120f0d12a4 */ /* 0x000fc4000f8e023f */
[----:B------:R-:W-:Y:S02]  /*1ab0*/  @UP1 UIADD3 UR9, UR9, UR14, URZ ;  /* 0x0000000e09091290 */ /* 0x000fe4000fffe03f */
[----:B------:R-:W-:Y:S02]  /*1ac0*/  @UP0 UIMAD UR12, UR42, UR17, UR12 ;  /* 0x000000112a0c02a4 */ /* 0x000fe4000f8e020c */
[----:B------:R-:W-:Y:S02]  /*1ad0*/  @UP0 UIMAD.WIDE.U32 UR10, UR42, UR16, UR10 ;  /* 0x000000102a0a02a5 */ /* 0x000fe4000f8e000a */
[----:B------:R-:W-:Y:S02]  /*1ae0*/  @UP1 UIMAD UR13, UR42, UR19, UR13 ;  /* 0x000000132a0d12a4 */ /* 0x000fe4000f8e020d */
[----:B------:R-:W-:Y:S02]  /*1af0*/  @UP1 UIMAD.WIDE.U32 UR8, UR42, UR18, UR8 ;  /* 0x000000122a0812a5 */ /* 0x000fe4000f8e0008 */
[----:B------:R-:W-:-:S02]  /*1b00*/  @UP0 UIADD3 UR11, UR11, UR12, URZ ;  /* 0x0000000c0b0b0290 */ /* 0x000fc4000fffe03f */
[----:B------:R-:W-:Y:S02]  /*1b10*/  @UP0 ULEA UR6, UP2, UR10, UR6, 0x2 ;  /* 0x000000060a060291 */ /* 0x000fe4000f84103f */
[----:B------:R-:W-:Y:S02]  /*1b20*/  @UP1 UIADD3 UR9, UR9, UR13, URZ ;  /* 0x0000000d09091290 */ /* 0x000fe4000fffe03f */
[----:B------:R-:W-:Y:S02]  /*1b30*/  @UP1 ULEA UR4, UP3, UR8, UR4, 0x2 ;  /* 0x0000000408041291 */ /* 0x000fe4000f86103f */
[----:B------:R-:W-:Y:S01]  /*1b40*/  @UP0 ULEA.HI.X UR7, UR10, UR7, UR11, 0x2, UP2 ;  /* 0x000000070a070291 */ /* 0x000fe200090f140b */
[----:B------:R-:W-:Y:S01]  /*1b50*/  IMAD.U32 R2, RZ, RZ, UR6 ;  /* 0x00000006ff027e24 */ /* 0x000fe2000f8e00ff */
[----:B------:R-:W-:Y:S02]  /*1b60*/  @UP1 ULEA.HI.X UR5, UR8, UR5, UR9, 0x2, UP3 ;  /* 0x0000000508051291 */ /* 0x000fe400098f1409 */
[----:B------:R-:W-:Y:S01]  /*1b70*/  IMAD.U32 R4, RZ, RZ, UR4 ;  /* 0x00000004ff047e24 */ /* 0x000fe2000f8e00ff */
[----:B------:R-:W-:Y:S01]  /*1b80*/  SHF.L.U32 R8, RZ, 0x1f, RZ ;  /* 0x0000001fff087819 */ /* 0x000fe200000006ff */
[----:B------:R-:W-:Y:S01]  /*1b90*/  IMAD.U32 R3, RZ, RZ, UR7 ;  /* 0x00000007ff037e24 */ /* 0x000fe2000f8e00ff */
[----:B------:R-:W-:Y:S01]  /*1ba0*/  ULDC UR4, c[0x0][0x9d8] ;  /* 0x0002760000047ab9 */ /* 0x000fe20000000800 */
[----:B------:R-:W-:-:S03]  /*1bb0*/  IMAD.U32 R5, RZ, RZ, UR5 ;  /* 0x00000005ff057e24 */ /* 0x000fc6000f8e00ff */
[----:B------:R-:W2:Y:S04]  /*1bc0*/  @P0 LDG.E R7, desc[UR44][R2.64] ;  /* 0x0000002c02070981 */ /* 0x000ea8000c1e1900 */
[----:B------:R-:W2:Y:S01]  /*1bd0*/  @P1 LDG.E R0, desc[UR44][R4.64] ;  /* 0x0000002c04001981 */ /* 0x000ea2000c1e1900 */
[----:B------:R-:W0:Y:S01]  /*1be0*/  SYNCS.PHASECHK.TRANS64.TRYWAIT P0, [UR41+0x20800], R8 ;  /* 0x02080008ff0075a7 */ /* 0x000e220008000169 */
[----:B--2---:R-:W-:-:S04]  /*1bf0*/  FMUL.FTZ R0, R7, R0 ;  /* 0x0000000007007220 */ /* 0x004fc80000410000 */
[----:B------:R-:W-:Y:S01]  /*1c00*/  FMUL.FTZ R0, R0, UR4 ;  /* 0x0000000400007c20 */ /* 0x000fe20008410000 */
[----:B0-----:R-:W-:Y:S06]  /*1c10*/  @!P0 BRA `(.L_x_958) ;  /* 0x0000012400908947 */ /* 0x001fec0003800000 */
.L_x_1099:
[----:B------:R-:W-:-:S06]  /*1c20*/  ULOP3.LUT UR4, UR38, 0x1, URZ, 0xfc, !UPT ;  /* 0x0000000126047892 */ /* 0x000fcc000f8efc3f */
[----:B------:R-:W-:-:S05]  /*1c30*/  IMAD.U32 R2, RZ, RZ, UR4 ;  /* 0x00000004ff027e24 */ /* 0x000fca000f8e00ff */
[----:B------:R-:W-:-:S13]  /*1c40*/  ISETP.NE.AND P4, PT, R2, 0x3, PT ;  /* 0x000000030200780c */ /* 0x000fda0003f85270 */
[----:B------:R-:W-:Y:S05]  /*1c50*/  @!P4 BRA `(.L_x_959) ;  /* 0x000000000004c947 */ /* 0x000fea0003800000 */
[----:B------:R-:W-:Y:S01]  /*1c60*/  BPT.TRAP 0x1 ;  /* 0x000000040000795c */ /* 0x000fe20000300000 */
.L_x_959:
[----:B------:R1:W2:Y:S01]  /*1c70*/  SYNCS.PHASECHK.TRANS64.TRYWAIT P0, [UR41+0x20830], R8 ;  /* 0x02083008ff0075a7 */ /* 0x0002a20008000169 */
[----:B------:R-:W-:Y:S05]  /*1c80*/  @!P4 BRA `(.L_x_960) ;  /* 0x000000000004c947 */ /* 0x000fea0003800000 */
[----:B------:R-:W-:Y:S01]  /*1c90*/  BPT.TRAP 0x1 ;  /* 0x000000040000795c */ /* 0x000fe20000300000 */
.L_x_960:
[----:B------:R-:W3:Y:S01]  /*1ca0*/  S2R R2, SR_TID.X ;  /* 0x0000000000027919 */ /* 0x000ee20000002100 */
[----:B------:R-:W-:-:S05]  /*1cb0*/  IMAD.U32 R6, RZ, RZ, UR46 ;  /* 0x0000002eff067e24 */ /* 0x000fca000f8e00ff */
[----:B------:R-:W-:Y:S02]  /*1cc0*/  LOP3.LUT R6, R6, 0x10000, RZ, 0xfc, !PT ;  /* 0x0001000006067812 */ /* 0x000fe400078efcff */
[----:B---3--:R-:W-:-:S04]  /*1cd0*/  LOP3.LUT R2, R2, 0x7f, RZ, 0xc0, !PT ;  /* 0x0000007f02027812 */ /* 0x008fc800078ec0ff */
[----:B------:R-:W-:Y:S01]  /*1ce0*/  ISETP.NE.AND P5, PT, R2, RZ, PT ;  /* 0x000000ff0200720c */ /* 0x000fe20003fa5270 */
[----:B--2---:R-:W-:-:S12]  /*1cf0*/  @P0 BRA `(.L_x_961) ;  /* 0x0000000000080947 */ /* 0x004fd80003800000 */
[----:B------:R-:W2:Y:S02]  /*1d00*/  SYNCS.PHASECHK.TRANS64.TRYWAIT P0, [UR41+0x20830], R8 ;  /* 0x02083008ff0075a7 */ /* 0x000ea40008000169 */
[----:B--2---:R-:W-:Y:S05]  /*1d10*/  @!P0 BRA `(.L_x_962) ;  /* 0x0000012400688947 */ /* 0x004fea0003800000 */
.L_x_961:
[----:B------:R-:W-:Y:S05]  /*1d20*/  WARPSYNC.ALL ;  /* 0x0000000000007948 */ /* 0x000fea0003800000 */
[----:B------:R-:W-:Y:S01]  /*1d30*/  IMAD.MOV.U32 R7, RZ, RZ, 0x40000040 ;  /* 0x40000040ff077424 */ /* 0x000fe200078e00ff */
[----:B------:R-:W-:Y:S01]  /*1d40*/  UIADD3 UR4, UR41, 0x18400, URZ ;  /* 0x0001840029047890 */ /* 0x000fe2000fffe03f */
[C---:B------:R-:W-:Y:S01]  /*1d50*/  R2UR UR8, R6.reuse ;  /* 0x00000000060872ca */ /* 0x040fe200000e0000 */
[----:B------:R-:W-:Y:S02]  /*1d60*/  WARPGROUP.ARRIVE ;  /* 0x00000000000079c5 */ /* 0x000fe40000000000 */
        /* <DEDUP_REMOVED lines=10> */
[----:B------:R-:W-:Y:S01]  /*1e10*/  LEA.HI R18, R18, R19, RZ, 0x2 ;  /* 0x0000001312127211 */ /* 0x000fe200078f10ff */
[----:B------:R-:W-:Y:S01]  /*1e20*/  UMOV UR15, 0x40000040 ;  /* 0x40000040000f7882 */ /* 0x000fe20000000000 */
[----:B------:R-:W-:Y:S01]  /*1e30*/  UMOV UR17, 0x40000040 ;  /* 0x4000004000117882 */ /* 0x000fe20000000000 */
[----:B------:R-:W-:Y:S01]  /*1e40*/  UIADD3 UR6, UR46, 0x2, URZ ;  /* 0x000000022e067890 */ /* 0x000fe2000fffe03f */
[----:B------:R-:W-:Y:S01]  /*1e50*/  IMAD.IADD R22, R19, 0x1, -R22 ;  /* 0x0000000113167824 */ /* 0x000fe200078e0a16 */
[----:B------:R-:W-:Y:S01]  /*1e60*/  UIADD3 UR4, UR28, 0x2, URZ ;  /* 0x000000021c047890 */ /* 0x000fe2000fffe03f */
[----:B------:R-:W-:Y:S01]  /*1e70*/  LEA.HI R4, R23, R23, RZ, 0x1 ;  /* 0x0000001717047211 */ /* 0x000fe200078f08ff */
[----:B------:R-:W-:Y:S01]  /*1e80*/  UMOV UR10, UR46 ;  /* 0x0000002e000a7c82 */ /* 0x000fe20008000000 */
[----:B------:R-:W-:Y:S01]  /*1e90*/  UIADD3 UR12, UR28, 0x6, URZ ;  /* 0x000000061c0c7890 */ /* 0x000fe2000fffe03f */
[----:B------:R-:W-:Y:S01]  /*1ea0*/  QGMMA.64x64x32.F32.E4M3.E4M3 R24, gdesc[UR8], RZ, !UPT, gsb0 ;  /* 0x00e00000081879f3 */ /* 0x000fe2000c0008ff */
[----:B------:R-:W-:Y:S01]  /*1eb0*/  UIADD3 UR8, UR28, 0x4, URZ ;  /* 0x000000041c087890 */ /* 0x000fe2000fffe03f */
[----:B0-----:R-:W-:Y:S01]  /*1ec0*/  SHF.R.S32.HI R3, RZ, 0x1f, R22 ;  /* 0x0000001fff037819 */ /* 0x001fe20000011416 */
[----:B------:R-:W-:Y:S01]  /*1ed0*/  UIADD3 UR10, UR46, 0x4, URZ ;  /* 0x000000042e0a7890 */ /* 0x000fe2000fffe03f */
[----:B------:R-:W-:Y:S01]  /*1ee0*/  LOP3.LUT R18, R18, 0xfffffffc, RZ, 0xc0, !PT ;  /* 0xfffffffc12127812 */ /* 0x000fe200078ec0ff */
[----:B------:R-:W-:Y:S01]  /*1ef0*/  UMOV UR9, 0x40000040 ;  /* 0x4000004000097882 */ /* 0x000fe20000000000 */
[----:B------:R-:W-:Y:S01]  /*1f00*/  UMOV UR11, 0x40000040 ;  /* 0x40000040000b7882 */ /* 0x000fe20000000000 */
[----:B------:R-:W-:Y:S01]  /*1f10*/  UIADD3 UR14, UR46, 0x6, URZ ;  /* 0x000000062e0e7890 */ /* 0x000fe2000fffe03f */
[CC--:B------:R-:W-:Y:S01]  /*1f20*/  LEA.HI R2, R3.reuse, R22.reuse, RZ, 0x2 ;  /* 0x0000001603027211 */ /* 0x0c0fe200078f10ff */
[----:B------:R-:W-:Y:S01]  /*1f30*/  UIADD3 UR16, UR28, 0x400, URZ ;  /* 0x000004001c107890 */ /* 0x000fe2000fffe03f */
[----:B------:R-:W-:Y:S01]  /*1f40*/  LOP3.LUT R10, R4, 0x3fffffe, RZ, 0xc0, !PT ;  /* 0x03fffffe040a7812 */ /* 0x000fe200078ec0ff */
[----:B------:R-:W-:Y:S01]  /*1f50*/  UIADD3 UR18, UR46, 0x200, URZ ;  /* 0x000002002e127890 */ /* 0x000fe2000fffe03f */
[----:B------:R-:W-:Y:S01]  /*1f60*/  LEA.HI R4, R3, R22, RZ, 0x5 ;  /* 0x0000001603047211 */ /* 0x000fe200078f28ff */
[----:B------:R-:W-:Y:S01]  /*1f70*/  UMOV UR19, 0x40000040 ;  /* 0x4000004000137882 */ /* 0x000fe20000000000 */
[----:B------:R-:W-:Y:S01]  /*1f80*/  UIADD3 UR20, UR28, 0x402, URZ ;  /* 0x000004021c147890 */ /* 0x000fe2000fffe03f */
[--C-:B------:R-:W-:Y:S01]  /*1f90*/  SHF.R.S32.HI R3, RZ, 0x2, R2.reuse ;  /* 0x00000002ff037819 */ /* 0x100fe20000011402 */
[----:B------:R-:W-:Y:S01]  /*1fa0*/  UIADD3 UR22, UR46, 0x202, URZ ;  /* 0x000002022e167890 */ /* 0x000fe2000fffe03f */
[----:B-1----:R-:W-:Y:S01]  /*1fb0*/  SHF.R.S32.HI R8, RZ, 0x1f, R2 ;  /* 0x0000001fff087819 */ /* 0x002fe20000011402 */
[----:B------:R-:W-:Y:S01]  /*1fc0*/  UMOV UR21, 0x40000040 ;  /* 0x4000004000157882 */ /* 0x000fe20000000000 */
[----:B------:R-:W-:Y:S01]  /*1fd0*/  UMOV UR23, 0x40000040 ;  /* 0x4000004000177882 */ /* 0x000fe20000000000 */
[----:B------:R-:W-:Y:S01]  /*1fe0*/  UIADD3 UR24, UR28, 0x404, URZ ;  /* 0x000004041c187890 */ /* 0x000fe2000fffe03f */
[----:B------:R-:W-:Y:S01]  /*1ff0*/  IMAD.IADD R18, R19, 0x1, -R18 ;  /* 0x0000000113127824 */ /* 0x000fe200078e0a12 */
[----:B------:R-:W-:Y:S01]  /*2000*/  UIADD3 UR26, UR46, 0x204, URZ ;  /* 0x000002042e1a7890 */ /* 0x000fe2000fffe03f */
[----:B------:R-:W-:Y:S01]  /*2010*/  SHF.R.S32.HI R4, RZ, 0x5, R4 ;  /* 0x00000005ff047819 */ /* 0x000fe20000011404 */
[----:B------:R-:W-:Y:S01]  /*2020*/  UMOV UR25, 0x40000040 ;  /* 0x4000004000197882 */ /* 0x000fe20000000000 */
[----:B------:R-:W-:Y:S01]  /*2030*/  UMOV UR27, 0x40000040 ;  /* 0x40000040001b7882 */ /* 0x000fe20000000000 */
[----:B------:R-:W-:Y:S01]  /*2040*/  UIADD3 UR28, UR28, 0x406, URZ ;  /* 0x000004061c1c7890 */ /* 0x000fe2000fffe03f */
[-C--:B------:R-:W-:Y:S01]  /*2050*/  LEA.HI R8, R8, R3.reuse, RZ, 0x3 ;  /* 0x0000000308087211 */ /* 0x080fe200078f18ff */
[----:B------:R-:W-:Y:S01]  /*2060*/  UIADD3 UR30, UR46, 0x206, URZ ;  /* 0x000002062e1e7890 */ /* 0x000fe2000fffe03f */
[----:B------:R-:W-:Y:S01]  /*2070*/  LEA.HI R5, R18, R18, RZ, 0x1 ;  /* 0x0000001212057211 */ /* 0x000fe200078f08ff */
[----:B------:R-:W-:Y:S01]  /*2080*/  UMOV UR29, 0x40000040 ;  /* 0x40000040001d7882 */ /* 0x000fe20000000000 */
[----:B------:R-:W-:Y:S01]  /*2090*/  UMOV UR31, 0x40000040 ;  /* 0x40000040001f7882 */ /* 0x000fe20000000000 */
[----:B------:R-:W-:Y:S01]  /*20a0*/  LEA R4, R4, UR47, 0x4 ;  /* 0x0000002f04047c11 */ /* 0x000fe2000f8e20ff */
[----:B------:R-:W-:Y:S01]  /*20b0*/  IMAD.IADD R10, R23, 0x1, -R10 ;  /* 0x00000001170a7824 */ /* 0x000fe200078e0a0a */
[----:B------:R-:W-:Y:S01]  /*20c0*/  LOP3.LUT R8, R8, 0xfffffff8, RZ, 0xc0, !PT ;  /* 0xfffffff808087812 */ /* 0x000fe200078ec0ff */
[----:B------:R-:W0:Y:S01]  /*20d0*/  LDC.64 R12, c[0x0][0x9e0] ;  /* 0x00027800ff0c7b82 */ /* 0x000e220000000a00 */
[----:B------:R-:W-:Y:S01]  /*20e0*/  LOP3.LUT R5, R5, 0x1ffffffe, RZ, 0xc0, !PT ;  /* 0x1ffffffe05057812 */ /* 0x000fe200078ec0ff */
[----:B------:R-:W-:Y:S01]  /*20f0*/  ULDC UR54, c[0x0][0x2f0] ;  /* 0x0000bc0000367ab9 */ /* 0x000fe20000000800 */
[----:B------:R-:W-:Y:S01]  /*2100*/  IADD3 R3, R4, R3, -R8 ;  /* 0x0000000304037210 */ /* 0x000fe20007ffe808 */
[----:B------:R-:W-:Y:S01]  /*2110*/  IMAD.U32 R19, RZ, RZ, UR54 ;  /* 0x00000036ff137e24 */ /* 0x000fe2000f8e00ff */
[----:B------:R-:W-:Y:S01]  /*2120*/  ULDC UR48, c[0x0][0x9dc] ;  /* 0x0002770000307ab9 */ /* 0x000fe20000000800 */
[----:B------:R-:W-:Y:S01]  /*2130*/  IMAD.IADD R5, R18, 0x1, -R5 ;  /* 0x0000000112057824 */ /* 0x000fe200078e0a05 */
[----:B------:R-:W-:Y:S01]  /*2140*/  ULDC UR53, c[0x0][0x288] ;  /* 0x0000a20000357ab9 */ /* 0x000fe20000000800 */
[----:B------:R-:W-:Y:S01]  /*2150*/  IMAD R10, R10, 0x40, R3 ;  /* 0x000000400a0a7824 */ /* 0x000fe200078e0203 */
[----:B------:R-:W-:Y:S01]  /*2160*/  LOP3.LUT R3, R2, 0x7ffffffc, RZ, 0xc0, !PT ;  /* 0x7ffffffc02037812 */ /* 0x000fe200078ec0ff */
[----:B------:R-:W-:-:S02]  /*2170*/  ULOP3.LUT UR48, URZ, UR48, URZ, 0x33, !UPT ;  /* 0x000000303f307292 */ /* 0x000fc4000f8e333f */
[----:B------:R-:W-:Y:S02]  /*2180*/  IMAD R5, R5, 0x8, R10 ;  /* 0x0000000805057824 */ /* 0x000fe400078e020a */
[----:B------:R-:W-:Y:S02]  /*2190*/  IMAD.IADD R2, R22, 0x1, -R3 ;  /* 0x0000000116027824 */ /* 0x000fe400078e0a03 */
[----:B------:R-:W-:Y:S02]  /*21a0*/  IMAD.MOV.U32 R4, RZ, RZ, R5 ;  /* 0x000000ffff047224 */ /* 0x000fe400078e0005 */
[----:B------:R-:W-:-:S04]  /*21b0*/  IMAD.U32 R3, RZ, RZ, UR41 ;  /* 0x00000029ff037e24 */ /* 0x000fc8000f8e00ff */
[----:B------:R-:W-:Y:S01]  /*21c0*/  @!P5 VIADD R3, R3, 0x20840 ;  /* 0x000208400303d836 */ /* 0x000fe20000000000 */
[----:B0-----:R-:W-:-:S04]  /*21d0*/  ISETP.GE.AND P6, PT, R13, 0x1, PT ;  /* 0x000000010d00780c */ /* 0x001fc80003fc6270 */
[----:B------:R-:W-:Y:S01]  /*21e0*/  @!P5 PRMT R3, RZ, 0x654, R3 ;  /* 0x00000654ff03d816 */ /* 0x000fe20000000003 */
[----:B------:R-:W-:Y:S02]  /*21f0*/  WARPGROUP.DEPBAR.LE gsb0, 0x0 ;  /* 0x00008000000079c5 */ /* 0x000fe40000010000 */
[----:B------:R-:W-:-:S06]  /*2200*/  WARPGROUP.ARRIVE ;  /* 0x00000000000079c5 */ /* 0x000fcc0000000000 */
[----:B------:R-:W-:Y:S01]  /*2210*/  QGMMA.64x64x32.F32.E4M3.E4M3 R24, gdesc[UR4], R24, gsb0 ;  /* 0x00e00000041879f3 */ /* 0x000fe20008000818 */
[----:B------:R-:W-:Y:S02]  /*2220*/  ULDC UR6, c[0x0][0x448] ;  /* 0x0001120000067ab9 */ /* 0x000fe40000000800 */
[----:B------:R-:W-:-:S03]  /*2230*/  UISETP.NE.AND UP0, UPT, UR6, 0x1, UPT ;  /* 0x000000010600788c */ /* 0x000fc6000bf05270 */
[----:B------:R-:W-:Y:S02]  /*2240*/  UMOV UR6, 0xffffffc0 ;  /* 0xffffffc000067882 */ /* 0x000fe40000000000 */
[----:B------:R-:W-:Y:S01]  /*2250*/  UIMAD UR6, UR50, UR6, 0x40 ;  /* 0x00000040320674a4 */ /* 0x000fe2000f8e0206 */
[----:B------:R-:W-:Y:S02]  /*2260*/  PLOP3.LUT P0, PT, PT, PT, UP0, 0x80, 0x0 ;  /* 0x000000000000781c */ /* 0x000fe40003f0f008 */
[----:B------:R-:W-:-:S03]  /*2270*/  PLOP3.LUT P1, PT, PT, PT, UP0, 0x80, 0x0 ;  /* 0x000000000000781c */ /* 0x000fc60003f2f008 */
[----:B------:R-:W-:-:S08]  /*2280*/  @UP0 ULDC UR7, c[0x0][0x44c] ;  /* 0x0001130000070ab9 */ /* 0x000fd00000000800 */
[----:B------:R-:W-:Y:S01]  /*2290*/  @P0 IMAD.HI.U32 R8, R5, UR7, RZ ;  /* 0x0000000705080c27 */ /* 0x000fe2000f8e00ff */
[----:B------:R-:W-:-:S04]  /*22a0*/  @UP0 ULDC UR7, c[0x0][0x450] ;  /* 0x0001140000070ab9 */ /* 0x000fc80000000800 */
[----:B------:R-:W-:Y:S01]  /*22b0*/  @P1 SHF.R.U32.HI R4, RZ, UR7, R8 ;  /* 0x00000007ff041c19 */ /* 0x000fe20008011608 */
[----:B------:R-:W-:-:S04]  /*22c0*/  UIADD3 UR7, UR6, 0x1, URZ ;  /* 0x0000000106077890 */ /* 0x000fc8000fffe03f */
[----:B------:R-:W0:Y:S02]  /*22d0*/  SHFL.IDX PT, R9, R4, RZ, 0x1c1f ;  /* 0x001c1fff04097589 */ /* 0x000e2400000e0000 */
[----:B------:R-:W-:Y:S01]  /*22e0*/  IMAD.U32 R11, RZ, RZ, UR7 ;  /* 0x00000007ff0b7e24 */ /* 0x000fe2000f8e00ff */
[----:B------:R-:W-:-:S03]  /*22f0*/  UIMAD UR7, UR37, UR54, UR6 ;  /* 0x00000036250772a4 */ /* 0x000fc6000f8e0206 */
[----:B------:R-:W-:-:S03]  /*2300*/  IMAD R8, R2, -0x2, R11 ;  /* 0xfffffffe02087824 */ /* 0x000fc600078e020b */
[----:B------:R-:W-:Y:S02]  /*2310*/  IMAD.U32 R11, RZ, RZ, UR7 ;  /* 0x00000007ff0b7e24 */ /* 0x000fe4000f8e00ff */
[----:B------:R-:W-:Y:S02]  /*2320*/  IMAD R8, R19, UR37, R8 ;  /* 0x0000002513087c24 */ /* 0x000fe4000f8e0208 */
[----:B------:R-:W-:Y:S01]  /*2330*/  IMAD R11, R2, -0x2, R11 ;  /* 0xfffffffe020b7824 */ /* 0x000fe200078e020b */
[----:B------:R-:W-:Y:S02]  /*2340*/  WARPGROUP.DEPBAR.LE gsb0, 0x0 ;  /* 0x00008000000079c5 */ /* 0x000fe40000010000 */
[----:B------:R-:W-:-:S06]  /*2350*/  WARPGROUP.ARRIVE ;  /* 0x00000000000079c5 */ /* 0x000fcc0000000000 */
[----:B------:R-:W-:Y:S03]  /*2360*/  QGMMA.64x64x32.F32.E4M3.E4M3 R24, gdesc[UR8], R24, gsb0 ;  /* 0x00e00000081879f3 */ /* 0x000fe60008000818 */
[----:B------:R-:W-:Y:S02]  /*2370*/  WARPGROUP.DEPBAR.LE gsb0, 0x0 ;  /* 0x00008000000079c5 */ /* 0x000fe40000010000 */
[----:B------:R-:W-:-:S06]  /*2380*/  WARPGROUP.ARRIVE ;  /* 0x00000000000079c5 */ /* 0x000fcc0000000000 */
[----:B------:R-:W-:Y:S01]  /*2390*/  QGMMA.64x64x32.F32.E4M3.E4M3 R24, gdesc[UR12], R24, gsb0 ;  /* 0x00e000000c1879f3 */ /* 0x000fe20008000818 */
[----:B------:R-:W-:Y:S02]  /*23a0*/  ULEA UR14, UR50, 0xffffffc0, 0x6 ;  /* 0xffffffc0320e7891 */ /* 0x000fe4000f8e303f */
[----:B------:R-:W-:Y:S02]  /*23b0*/  WARPGROUP.DEPBAR.LE gsb0, 0x0 ;  /* 0x00008000000079c5 */ /* 0x000fe40000010000 */
[----:B------:R-:W-:-:S06]  /*23c0*/  WARPGROUP.ARRIVE ;  /* 0x00000000000079c5 */ /* 0x000fcc0000000000 */
[----:B------:R-:W-:Y:S03]  /*23d0*/  QGMMA.64x64x32.F32.E4M3.E4M3 R24, gdesc[UR16], R24, gsb0 ;  /* 0x00e00000101879f3 */ /* 0x000fe60008000818 */
        /* <DEDUP_REMOVED lines=10> */
[C---:B------:R-:W-:Y:S01]  /*2480*/  FMUL.FTZ R24, R0.reuse, R24 ;  /* 0x0000001800187220 */ /* 0x040fe20000410000 */
        /* <DEDUP_REMOVED lines=30> */
[----:B------:R-:W-:Y:S01]  /*2670*/  FMUL.FTZ R46, R0, R46 ;  /* 0x0000002e002e7220 */ /* 0x000fe20000410000 */
[----:B------:R-:W1:Y:S01]  /*2680*/  MUFU.TANH R24, R24 ;  /* 0x0000001800187308 */ /* 0x000e620000002400 */
[----:B------:R2:W-:Y:S07]  /*2690*/  @!P5 SYNCS.ARRIVE.TRANS64.RED.A1T0 RZ, [R3+URZ], RZ ;  /* 0x000000ff03ffd9a7 */ /* 0x0005ee000810043f */
[----:B------:R-:W3:Y:S01]  /*26a0*/  MUFU.TANH R25, R25 ;  /* 0x0000001900197308 */ /* 0x000ee20000002400 */
[----:B--2---:R-:W-:-:S04]  /*26b0*/  VIADD R3, R8, -UR53 ;  /* 0x8000003508037c36 */ /* 0x004fc80008000000 */
[C---:B------:R-:W-:Y:S02]  /*26c0*/  IMAD.IADD R14, R3.reuse, 0x1, R12 ;  /* 0x00000001030e7824 */ /* 0x040fe400078e020c */
[----:B------:R-:W-:Y:S01]  /*26d0*/  VIADD R18, R3, UR48 ;  /* 0x0000003003127c36 */ /* 0x000fe20008000000 */
[----:B------:R-:W2:Y:S02]  /*26e0*/  MUFU.TANH R26, R26 ;  /* 0x0000001a001a7308 */ /* 0x000ea40000002400 */
[----:B0-----:R-:W-:Y:S01]  /*26f0*/  VIADDMNMX R8, R9, R14, R11, PT ;  /* 0x0000000e09087246 */ /* 0x001fe2000380010b */
[----:B------:R-:W-:-:S05]  /*2700*/  IMAD.IADD R3, R18, 0x1, R9 ;  /* 0x0000000112037824 */ /* 0x000fca00078e0209 */
[----:B------:R-:W0:Y:S08]  /*2710*/  MUFU.TANH R27, R27 ;  /* 0x0000001b001b7308 */ /* 0x000e300000002400 */
[----:B------:R-:W4:Y:S08]  /*2720*/  MUFU.TANH R28, R28 ;  /* 0x0000001c001c7308 */ /* 0x000f300000002400 */
[----:B------:R-:W0:Y:S08]  /*2730*/  MUFU.TANH R29, R29 ;  /* 0x0000001d001d7308 */ /* 0x000e300000002400 */
[----:B------:R-:W0:Y:S08]  /*2740*/  MUFU.TANH R30, R30 ;  /* 0x0000001e001e7308 */ /* 0x000e300000002400 */
[----:B------:R0:W0:Y:S08]  /*2750*/  MUFU.TANH R20, R31 ;  /* 0x0000001f00147308 */ /* 0x0000300000002400 */
[----:B------:R-:W0:Y:S08]  /*2760*/  MUFU.TANH R32, R32 ;  /* 0x0000002000207308 */ /* 0x000e300000002400 */
        /* <DEDUP_REMOVED lines=22> */
[----:B------:R-:W0:Y:S01]  /*28d0*/  MUFU.TANH R55, R55 ;  /* 0x0000003700377308 */ /* 0x000e220000002400 */
[----:B-1234-:R-:W-:Y:S05]  /*28e0*/  @!P6 BRA `(.L_x_963) ;  /* 0x000000000058e947 */ /* 0x01efea0003800000 */
[----:B------:R-:W-:Y:S01]  /*28f0*/  IMAD.U32 R10, RZ, RZ, UR54 ;  /* 0x00000036ff0a7e24 */ /* 0x000fe2000f8e00ff */
[----:B------:R-:W-:Y:S03]  /*2900*/  BSSY B0, `(.L_x_964) ;  /* 0x0000010000007945 */ /* 0x000fe60003800000 */
[----:B------:R-:W-:-:S04]  /*2910*/  IMAD R9, R10, UR37, R9 ;  /* 0x000000250a097c24 */ /* 0x000fc8000f8e0209 */
[----:B------:R-:W-:-:S05]  /*2920*/  VIADD R9, R9, -UR53 ;  /* 0x8000003509097c36 */ /* 0x000fca0008000000 */
[----:B------:R-:W-:-:S13]  /*2930*/  ISETP.GT.AND P0, PT, R9, -0x1, PT ;  /* 0xffffffff0900780c */ /* 0x000fda0003f04270 */
[----:B------:R-:W-:Y:S05]  /*2940*/  @P0 BRA `(.L_x_965) ;  /* 0x00000000001c0947 */ /* 0x000fea0003800000 */
[----:B------:R-:W-:Y:S02]  /*2950*/  ISETP.NE.AND P0, PT, R13, 0x1, PT ;  /* 0x000000010d00780c */ /* 0x000fe40003f05270 */
[----:B------:R-:W-:-:S11]  /*2960*/  LOP3.LUT R9, RZ, R9, RZ, 0x33, !PT ;  /* 0x00000009ff097212 */ /* 0x000fd600078e33ff */
[----:B------:R-:W1:Y:S02]  /*2970*/  @P0 LDC.64 R22, c[0x0][0x9e8] ;  /* 0x00027a00ff160b82 */ /* 0x000e640000000a00 */
[----:B-1----:R-:W-:-:S05]  /*2980*/  @P0 IMAD.HI.U32 R10, R9, R22, RZ ;  /* 0x00000016090a0227 */ /* 0x002fca00078e00ff */
[----:B------:R-:W-:-:S04]  /*2990*/  @P0 SHF.R.U32.HI R9, RZ, R23, R10 ;  /* 0x00000017ff090219 */ /* 0x000fc8000001160a */
[----:B------:R-:W-:Y:S01]  /*29a0*/  LOP3.LUT R9, RZ, R9, RZ, 0x33, !PT ;  /* 0x00000009ff097212 */ /* 0x000fe200078e33ff */
[----:B------:R-:W-:Y:S06]  /*29b0*/  BRA `(.L_x_966) ;  /* 0x0000000000107947 */ /* 0x000fec0003800000 */
.L_x_965:
[----:B------:R-:W-:-:S13]  /*29c0*/  ISETP.NE.AND P0, PT, R13, 0x1, PT ;  /* 0x000000010d00780c */ /* 0x000fda0003f05270 */
[----:B------:R-:W1:Y:S02]  /*29d0*/  @P0 LDC.64 R22, c[0x0][0x9e8] ;  /* 0x00027a00ff160b82 */ /* 0x000e640000000a00 */
[----:B-1----:R-:W-:-:S05]  /*29e0*/  @P0 IMAD.HI.U32 R10, R9, R22, RZ ;  /* 0x00000016090a0227 */ /* 0x002fca00078e00ff */
[----:B------:R-:W-:-:S07]  /*29f0*/  @P0 SHF.R.U32.HI R9, RZ, R23, R10 ;  /* 0x00000017ff090219 */ /* 0x000fce000001160a */
.L_x_966:
[----:B------:R-:W-:Y:S05]  /*2a00*/  BSYNC B0 ;  /* 0x0000000000007941 */ /* 0x000fea0003800000 */
.L_x_964:
[----:B------:R-:W-:-:S04]  /*2a10*/  IMAD R9, R9, R13, -UR14 ;  /* 0x8000000e09097e24 */ /* 0x000fc8000f8e020d */
[----:B------:R-:W-:-:S05]  /*2a20*/  IMAD R10, R2, -0x2, R9 ;  /* 0xfffffffe020a7824 */ /* 0x000fca00078e0209 */
[----:B------:R-:W-:Y:S02]  /*2a30*/  VIMNMX R3, R3, R10, !PT ;  /* 0x0000000a03037248 */ /* 0x000fe40007fe0100 */
[----:B------:R-:W-:-:S07]  /*2a40*/  VIADDMNMX R8, R10, R13, R8, PT ;  /* 0x0000000d0a087246 */ /* 0x000fce0003800108 */
.L_x_963:
[----:B------:R-:W-:Y:S01]  /*2a50*/  UISETP.GE.AND UP1, UPT, UR6, 0x2, UPT ;  /* 0x000000020600788c */ /* 0x000fe2000bf26270 */
[----:B------:R-:W1:Y:S01]  /*2a60*/  SHFL.IDX PT, R9, R4, 0x1, 0x1c1f ;  /* 0x003c1f0004097f89 */ /* 0x000e6200000e0000 */
[----:B------:R-:W-:Y:S02]  /*2a70*/  UISETP.GE.AND UP4, UPT, UR6, 0x9, UPT ;  /* 0x000000090600788c */ /* 0x000fe4000bf86270 */
[----:B------:R-:W-:Y:S02]  /*2a80*/  UISETP.GE.AND UP2, UPT, UR6, 0x1, UPT ;  /* 0x000000010600788c */ /* 0x000fe4000bf46270 */
[----:B------:R-:W-:Y:S01]  /*2a90*/  PLOP3.LUT P1, PT, PT, PT, UP1, 0x40, 0x0 ;  /* 0x000000000000781c */ /* 0x000fe20003f2e818 */
[----:B------:R-:W-:Y:S01]  /*2aa0*/  UP2UR UR10, UPR, URZ, 0x2 ;  /* 0x000000023f0a7883 */ /* 0x000fe20008000000 */
[----:B------:R-:W-:Y:S01]  /*2ab0*/  PLOP3.LUT P0, PT, PT, PT, UP4, 0x40, 0x0 ;  /* 0x000000000000781c */ /* 0x000fe20003f0e848 */
[----:B------:R-:W-:Y:S01]  /*2ac0*/  UISETP.GE.AND UP1, UPT, UR6, 0x12, UPT ;  /* 0x000000120600788c */ /* 0x000fe2000bf26270 */
[C---:B------:R-:W-:Y:S01]  /*2ad0*/  ISETP.GT.AND P1, PT, R3.reuse, 0x1, P1 ;  /* 0x000000010300780c */ /* 0x040fe20000f24270 */
[----:B------:R-:W-:Y:S01]  /*2ae0*/  UISETP.GE.AND UP3, UPT, UR6, 0xa, UPT ;  /* 0x0000000a0600788c */ /* 0x000fe2000bf66270 */
[----:B------:R-:W-:Y:S01]  /*2af0*/  PLOP3.LUT P2, PT, PT, PT, UP2, 0x40, 0x0 ;  /* 0x000000000000781c */ /* 0x000fe20003f4e828 */
[----:B------:R-:W-:Y:S01]  /*2b00*/  UP2UR UR19, UPR, URZ, 0x2 ;  /* 0x000000023f137883 */ /* 0x000fe20008000000 */
[C---:B------:R-:W-:Y:S01]  /*2b10*/  ISETP.LT.OR P1, PT, R8.reuse, 0x2, P1 ;  /* 0x000000020800780c */ /* 0x040fe20000f21670 */
[----:B------:R-:W-:Y:S01]  /*2b20*/  UP2UR UR11, UPR, URZ, 0x4 ;  /* 0x000000043f0b7883 */ /* 0x000fe20008000000 */
[C---:B------:R-:W-:Y:S01]  /*2b30*/  ISETP.GT.AND P0, PT, R3.reuse, 0x8, P0 ;  /* 0x000000080300780c */ /* 0x040fe20000704270 */
[----:B------:R-:W-:Y:S01]  /*2b40*/  UISETP.GE.AND UP2, UPT, UR6, 0x11, UPT ;  /* 0x000000110600788c */ /* 0x000fe2000bf46270 */
[----:B------:R-:W-:Y:S01]  /*2b50*/  ISETP.GT.AND P2, PT, R3, RZ, P2 ;  /* 0x000000ff0300720c */ /* 0x000fe20001744270 */
[----:B------:R-:W-:Y:S01]  /*2b60*/  UP2UR UR7, UPR, URZ, 0x10 ;  /* 0x000000103f077883 */ /* 0x000fe20008000000 */
[----:B------:R-:W-:Y:S01]  /*2b70*/  FSEL R25, R25, -INF , !P1 ;  /* 0xff80000019197808 */ /* 0x000fe20004800000 */
[----:B------:R-:W-:Y:S01]  /*2b80*/  UP2UR UR18, UPR, URZ, 0x4 ;  /* 0x000000043f127883 */ /* 0x000fe20008000000 */
[----:B------:R-:W-:Y:S01]  /*2b90*/  PLOP3.LUT P1, PT, PT, PT, UP1, 0x40, 0x0 ;  /* 0x000000000000781c */ /* 0x000fe20003f2e818 */
[----:B------:R-:W-:Y:S01]  /*2ba0*/  UISETP.GE.AND UP1, UPT, UR6, 0x19, UPT ;  /* 0x000000190600788c */ /* 0x000fe2000bf26270 */
[----:B------:R-:W-:Y:S01]  /*2bb0*/  PLOP3.LUT P3, PT, PT, PT, UP3, 0x40, 0x0 ;  /* 0x000000000000781c */ /* 0x000fe20003f6e838 */
[----:B------:R-:W-:Y:S01]  /*2bc0*/  UP2UR UR15, UPR, URZ, 0x8 ;  /* 0x000000083f0f7883 */ /* 0x000fe20008000000 */
[C---:B------:R-:W-:Y:S01]  /*2bd0*/  ISETP.LT.OR P0, PT, R8.reuse, 0x9, P0 ;  /* 0x000000090800780c */ /* 0x040fe20000701670 */
[----:B------:R-:W-:Y:S01]  /*2be0*/  UP2UR UR22, UPR, URZ, 0x2 ;  /* 0x000000023f167883 */ /* 0x000fe20008000000 */
[----:B------:R-:W-:Y:S01]  /*2bf0*/  ISETP.LT.OR P2, PT, R8, 0x1, P2 ;  /* 0x000000010800780c */ /* 0x000fe20001741670 */
[----:B------:R-:W-:Y:S01]  /*2c00*/  UISETP.GE.AND UP3, UPT, UR6, 0x31, UPT ;  /* 0x000000310600788c */ /* 0x000fe2000bf66270 */
[C---:B------:R-:W-:Y:S01]  /*2c10*/  ISETP.GT.AND P3, PT, R3.reuse, 0x9, P3 ;  /* 0x000000090300780c */ /* 0x040fe20001f64270 */
[----:B------:R-:W-:Y:S01]  /*2c20*/  UISETP.GE.AND UP4, UPT, UR6, 0x32, UPT ;  /* 0x000000320600788c */ /* 0x000fe2000bf86270 */
[----:B------:R-:W-:Y:S01]  /*2c30*/  FSEL R21, R28, -INF , !P0 ;  /* 0xff8000001c157808 */ /* 0x000fe20004000000 */
[----:B------:R-:W-:Y:S01]  /*2c40*/  UISETP.GE.AND UP5, UPT, UR6, 0x39, UPT ;  /* 0x000000390600788c */ /* 0x000fe2000bfa6270 */
[----:B------:R-:W-:Y:S01]  /*2c50*/  FSEL R19, R24, -INF , !P2 ;  /* 0xff80000018137808 */ /* 0x000fe20005000000 */
[----:B------:R-:W-:Y:S01]  /*2c60*/  UISETP.GE.AND UP6, UPT, UR6, 0x3a, UPT ;  /* 0x0000003a0600788c */ /* 0x000fe2000bfc6270 */
[----:B------:R-:W-:Y:S01]  /*2c70*/  PLOP3.LUT P0, PT, PT, PT, UP1, 0x40, 0x0 ;  /* 0x000000000000781c */ /* 0x000fe20003f0e818 */
[----:B------:R-:W-:Y:S01]  /*2c80*/  UISETP.GE.AND UP1, UPT, UR6, 0x1a, UPT ;  /* 0x0000001a0600788c */ /* 0x000fe2000bf26270 */
[----:B------:R-:W-:Y:S01]  /*2c90*/  PLOP3.LUT P2, PT, PT, PT, UP2, 0x40, 0x0 ;  /* 0x000000000000781c */ /* 0x000fe20003f4e828 */
[----:B------:R-:W-:Y:S01]  /*2ca0*/  UISETP.GE.AND UP2, UPT, UR6, 0x2a, UPT ;  /* 0x0000002a0600788c */ /* 0x000fe2000bf46270 */
[----:B------:R-:W-:Y:S01]  /*2cb0*/  ISETP.LT.OR P3, PT, R8, 0xa, P3 ;  /* 0x0000000a0800780c */ /* 0x000fe20001f61670 */
[----:B------:R-:W-:Y:S01]  /*2cc0*/  UP2UR UR23, UPR, URZ, 0x2 ;  /* 0x000000023f177883 */ /* 0x000fe20008000000 */
[----:B------:R-:W-:-:S02]  /*2cd0*/  ISETP.GT.AND P2, PT, R3, 0x10, P2 ;  /* 0x000000100300780c */ /* 0x000fc40001744270 */
[----:B0-----:R-:W-:Y:S02]  /*2ce0*/  FSEL R29, R29, -INF , !P3 ;  /* 0xff8000001d1d7808 */ /* 0x001fe40005800000 */
[----:B------:R-:W-:Y:S01]  /*2cf0*/  PLOP3.LUT P3, PT, PT, PT, UP1, 0x40, 0x0 ;  /* 0x000000000000781c */ /* 0x000fe20003f6e818 */
[----:B------:R-:W-:Y:S01]  /*2d00*/  UISETP.GE.AND UP1, UPT, UR6, 0x21, UPT ;  /* 0x000000210600788c */ /* 0x000fe2000bf26270 */
[----:B------:R-:W-:Y:S02]  /*2d10*/  ISETP.LT.OR P2, PT, R8, 0x11, P2 ;  /* 0x000000110800780c */ /* 0x000fe40001741670 */
[----:B------:R-:W-:Y:S01]  /*2d20*/  ISETP.GT.AND P1, PT, R3, 0x11, P1 ;  /* 0x000000110300780c */ /* 0x000fe20000f24270 */
[----:B------:R-:W-:Y:S01]  /*2d30*/  UP2UR UR26, UPR, URZ, 0x2 ;  /* 0x000000023f1a7883 */ /* 0x000fe20008000000 */
[----:B------:R-:W-:Y:S02]  /*2d40*/  FSEL R23, R32, -INF , !P2 ;  /* 0xff80000020177808 */ /* 0x000fe40005000000 */
[----:B------:R-:W-:Y:S01]  /*2d50*/  PLOP3.LUT P2, PT, PT, PT, UP1, 0x40, 0x0 ;  /* 0x000000000000781c */ /* 0x000fe20003f4e818 */
[----:B------:R-:W-:Y:S01]  /*2d60*/  UISETP.GE.AND UP1, UPT, UR6, 0x22, UPT ;  /* 0x000000220600788c */ /* 0x000fe2000bf26270 */
[----:B------:R-:W-:-:S02]  /*2d70*/  ISETP.LT.OR P1, PT, R8, 0x12, P1 ;  /* 0x000000120800780c */ /* 0x000fc40000f21670 */
[C---:B------:R-:W-:Y:S01]  /*2d80*/  ISETP.GT.AND P0, PT, R3.reuse, 0x18, P0 ;  /* 0x000000180300780c */ /* 0x040fe20000704270 */
[----:B------:R-:W-:Y:S01]  /*2d90*/  UP2UR UR27, UPR, URZ, 0x2 ;  /* 0x000000023f1b7883 */ /* 0x000fe20008000000 */
[----:B------:R-:W-:Y:S02]  /*2da0*/  ISETP.GT.AND P3, PT, R3, 0x19, P3 ;  /* 0x000000190300780c */ /* 0x000fe40001f64270 */
[----:B------:R-:W-:Y:S02]  /*2db0*/  FSEL R33, R33, -INF , !P1 ;  /* 0xff80000021217808 */ /* 0x000fe40004800000 */
[----:B------:R-:W-:Y:S01]  /*2dc0*/  PLOP3.LUT P1, PT, PT, PT, UP1, 0x40, 0x0 ;  /* 0x000000000000781c */ /* 0x000fe20003f2e818 */
[----:B------:R-:W-:Y:S01]  /*2dd0*/  UISETP.GE.AND UP1, UPT, UR6, 0x29, UPT ;  /* 0x000000290600788c */ /* 0x000fe2000bf26270 */
[C---:B------:R-:W-:Y:S02]  /*2de0*/  ISETP.LT.OR P0, PT, R8.reuse, 0x19, P0 ;  /* 0x000000190800780c */ /* 0x040fe40000701670 */
[----:B------:R-:W-:-:S02]  /*2df0*/  ISETP.LT.OR P3, PT, R8, 0x1a, P3 ;  /* 0x0000001a0800780c */ /* 0x000fc40001f61670 */
[----:B------:R-:W-:Y:S02]  /*2e00*/  FSEL R31, R36, -INF , !P0 ;  /* 0xff800000241f7808 */ /* 0x000fe40004000000 */
[----:B------:R-:W-:Y:S02]  /*2e10*/  FSEL R37, R37, -INF , !P3 ;  /* 0xff80000025257808 */ /* 0x000fe40005800000 */
[----:B------:R-:W-:Y:S02]  /*2e20*/  PLOP3.LUT P0, PT, PT, PT, UP1, 0x40, 0x0 ;  /* 0x000000000000781c */ /* 0x000fe40003f0e818 */
[----:B------:R-:W-:Y:S02]  /*2e30*/  PLOP3.LUT P3, PT, PT, PT, UP2, 0x40, 0x0 ;  /* 0x000000000000781c */ /* 0x000fe40003f6e828 */
[C---:B------:R-:W-:Y:S02]  /*2e40*/  ISETP.GT.AND P2, PT, R3.reuse, 0x20, P2 ;  /* 0x000000200300780c */ /* 0x040fe40001744270 */
[----:B------:R-:W-:-:S02]  /*2e50*/  ISETP.GT.AND P1, PT, R3, 0x21, P1 ;  /* 0x000000210300780c */ /* 0x000fc40000f24270 */
[C---:B------:R-:W-:Y:S02]  /*2e60*/  ISETP.GT.AND P0, PT, R3.reuse, 0x28, P0 ;  /* 0x000000280300780c */ /* 0x040fe40000704270 */
[----:B------:R-:W-:Y:S02]  /*2e70*/  ISETP.GT.AND P3, PT, R3, 0x29, P3 ;  /* 0x000000290300780c */ /* 0x000fe40001f64270 */
[C---:B------:R-:W-:Y:S02]  /*2e80*/  ISETP.LT.OR P2, PT, R8.reuse, 0x21, P2 ;  /* 0x000000210800780c */ /* 0x040fe40001741670 */
[C---:B------:R-:W-:Y:S02]  /*2e90*/  ISETP.LT.OR P1, PT, R8.reuse, 0x22, P1 ;  /* 0x000000220800780c */ /* 0x040fe40000f21670 */
[C---:B------:R-:W-:Y:S02]  /*2ea0*/  ISETP.LT.OR P0, PT, R8.reuse, 0x29, P0 ;  /* 0x000000290800780c */ /* 0x040fe40000701670 */
[----:B------:R-:W-:-:S02]  /*2eb0*/  ISETP.LT.OR P3, PT, R8, 0x2a, P3 ;  /* 0x0000002a0800780c */ /* 0x000fc40001f61670 */
[----:B------:R-:W-:Y:S02]  /*2ec0*/  FSEL R57, R40, -INF , !P2 ;  /* 0xff80000028397808 */ /* 0x000fe40005000000 */
[----:B------:R-:W-:Y:S02]  /*2ed0*/  FSEL R41, R41, -INF , !P1 ;  /* 0xff80000029297808 */ /* 0x000fe40004800000 */
[----:B------:R-:W-:Y:S02]  /*2ee0*/  FSEL R59, R44, -INF , !P0 ;  /* 0xff8000002c3b7808 */ /* 0x000fe40004000000 */
[----:B------:R-:W-:Y:S02]  /*2ef0*/  FSEL R45, R45, -INF , !P3 ;  /* 0xff8000002d2d7808 */ /* 0x000fe40005800000 */
[----:B------:R-:W-:Y:S02]  /*2f00*/  PLOP3.LUT P2, PT, PT, PT, UP3, 0x40, 0x0 ;  /* 0x000000000000781c */ /* 0x000fe40003f4e838 */
[----:B------:R-:W-:-:S02]  /*2f10*/  PLOP3.LUT P1, PT, PT, PT, UP4, 0x40, 0x0 ;  /* 0x000000000000781c */ /* 0x000fc40003f2e848 */
[----:B------:R-:W-:Y:S02]  /*2f20*/  PLOP3.LUT P0, PT, PT, PT, UP5, 0x40, 0x0 ;  /* 0x000000000000781c */ /* 0x000fe40003f0e858 */
[----:B------:R-:W-:Y:S02]  /*2f30*/  PLOP3.LUT P3, PT, PT, PT, UP6, 0x40, 0x0 ;  /* 0x000000000000781c */ /* 0x000fe40003f6e868 */
[C---:B------:R-:W-:Y:S02]  /*2f40*/  ISETP.GT.AND P2, PT, R3.reuse, 0x30, P2 ;  /* 0x000000300300780c */ /* 0x040fe40001744270 */
[C---:B------:R-:W-:Y:S02]  /*2f50*/  ISETP.GT.AND P1, PT, R3.reuse, 0x31, P1 ;  /* 0x000000310300780c */ /* 0x040fe40000f24270 */
[C---:B------:R-:W-:Y:S02]  /*2f60*/  ISETP.GT.AND P0, PT, R3.reuse, 0x38, P0 ;  /* 0x000000380300780c */ /* 0x040fe40000704270 */
[----:B------:R-:W-:Y:S01]  /*2f70*/  ISETP.GT.AND P3, PT, R3, 0x39, P3 ;  /* 0x000000390300780c */ /* 0x000fe20001f64270 */
[----:B-1----:R-:W-:Y:S01]  /*2f80*/  IMAD.IADD R3, R18, 0x1, R9 ;  /* 0x0000000112037824 */ /* 0x002fe200078e0209 */
[----:B------:R-:W-:-:S02]  /*2f90*/  ISETP.LT.OR P2, PT, R8, 0x31, P2 ;  /* 0x000000310800780c */ /* 0x000fc40001741670 */
[C---:B------:R-:W-:Y:S02]  /*2fa0*/  ISETP.LT.OR P1, PT, R8.reuse, 0x32, P1 ;  /* 0x000000320800780c */ /* 0x040fe40000f21670 */
[C---:B------:R-:W-:Y:S02]  /*2fb0*/  ISETP.LT.OR P0, PT, R8.reuse, 0x39, P0 ;  /* 0x000000390800780c */ /* 0x040fe40000701670 */
[----:B------:R-:W-:Y:S02]  /*2fc0*/  ISETP.LT.OR P3, PT, R8, 0x3a, P3 ;  /* 0x0000003a0800780c */ /* 0x000fe40001f61670 */
[----:B------:R-:W-:Y:S02]  /*2fd0*/  VIADDMNMX R4, R9, R14, R11, PT ;  /* 0x0000000e09047246 */ /* 0x000fe4000380010b */
[----:B------:R-:W-:Y:S02]  /*2fe0*/  FSEL R61, R48, -INF , !P2 ;  /* 0xff800000303d7808 */ /* 0x000fe40005000000 */
[----:B------:R-:W-:-:S02]  /*2ff0*/  FSEL R49, R49, -INF , !P1 ;  /* 0xff80000031317808 */ /* 0x000fc40004800000 */
[----:B------:R-:W-:Y:S02]  /*3000*/  FSEL R63, R52, -INF , !P0 ;  /* 0xff800000343f7808 */ /* 0x000fe40004000000 */
[----:B------:R-:W-:Y:S01]  /*3010*/  FSEL R53, R53, -INF , !P3 ;  /* 0xff80000035357808 */ /* 0x000fe20005800000 */
[----:B------:R-:W-:Y:S06]  /*3020*/  @!P6 BRA `(.L_x_967) ;  /* 0x000000000058e947 */ /* 0x000fec0003800000 */
        /* <DEDUP_REMOVED lines=8> */
[----:B------:R-:W0:Y:S02]  /*30b0*/  @P0 LDC.64 R10, c[0x0][0x9e8] ;  /* 0x00027a00ff0a0b82 */ /* 0x000e240000000a00 */
[----:B0-----:R-:W-:-:S05]  /*30c0*/  @P0 IMAD.HI.U32 R8, R9, R10, RZ ;  /* 0x0000000a09080227 */ /* 0x001fca00078e00ff */
[----:B------:R-:W-:-:S04]  /*30d0*/  @P0 SHF.R.U32.HI R9, RZ, R11, R8 ;  /* 0x0000000bff090219 */ /* 0x000fc80000011608 */
[----:B------:R-:W-:Y:S01]  /*30e0*/  LOP3.LUT R8, RZ, R9, RZ, 0x33, !PT ;  /* 0x00000009ff087212 */ /* 0x000fe200078e33ff */
[----:B------:R-:W-:Y:S06]  /*30f0*/  BRA `(.L_x_970) ;  /* 0x0000000000107947 */ /* 0x000fec0003800000 */
.L_x_969:
[----:B------:R-:W-:-:S13]  /*3100*/  ISETP.NE.AND P0, PT, R13, 0x1, PT ;  /* 0x000000010d00780c */ /* 0x000fda0003f05270 */
[----:B------:R-:W0:Y:S02]  /*3110*/  @P0 LDC.64 R10, c[0x0][0x9e8] ;  /* 0x00027a00ff0a0b82 */ /* 0x000e240000000a00 */
[----:B0-----:R-:W-:-:S05]  /*3120*/  @P0 IMAD.HI.U32 R10, R8, R10, RZ ;  /* 0x0000000a080a0227 */ /* 0x001fca00078e00ff */
[----:B------:R-:W-:-:S07]  /*3130*/  @P0 SHF.R.U32.HI R8, RZ, R11, R10 ;  /* 0x0000000bff080219 */ /* 0x000fce000001160a */
.L_x_970:
[----:B------:R-:W-:Y:S05]  /*3140*/  BSYNC B0 ;  /* 0x0000000000007941 */ /* 0x000fea0003800000 */
.L_x_968:
[----:B------:R-:W-:-:S04]  /*3150*/  IMAD R9, R8, R13, -UR14 ;  /* 0x8000000e08097e24 */ /* 0x000fc8000f8e020d */
[----:B------:R-:W-:-:S05]  /*3160*/  IMAD R8, R2, -0x2, R9 ;  /* 0xfffffffe02087824 */ /* 0x000fca00078e0209 */
[----:B------:R-:W-:Y:S02]  /*3170*/  VIMNMX R3, R3, R8, !PT ;  /* 0x0000000803037248 */ /* 0x000fe40007fe0100 */
[----:B------:R-:W-:-:S07]  /*3180*/  VIADDMNMX R4, R8, R13, R4, PT ;  /* 0x0000000d08047246 */ /* 0x000fce0003800104 */
.L_x_967:
[----:B------:R-:W-:Y:S01]  /*3190*/  FMNMX.FTZ R8, R19, R25, !PT ;  /* 0x0000001913087209 */ /* 0x000fe20007810000 */
[----:B------:R-:W-:Y:S02]  /*31a0*/  UP2UR UR6, UPR, URZ, 0x8 ;  /* 0x000000083f067883 */ /* 0x000fe40008000000 */
[----:B------:R-:W-:Y:S01]  /*31b0*/  UISETP.NE.AND UP3, UPT, UR7, URZ, UPT ;  /* 0x0000003f0700728c */ /* 0x000fe2000bf65270 */
[----:B------:R-:W-:Y:S01]  /*31c0*/  FMNMX.FTZ R8, R21, R8, !PT ;  /* 0x0000000815087209 */ /* 0x000fe20007810000 */
[----:B------:R-:W-:Y:S02]  /*31d0*/  UP2UR UR7, UPR, URZ, 0x10 ;  /* 0x000000103f077883 */ /* 0x000fe40008000000 */
[----:B------:R-:W-:Y:S01]  /*31e0*/  UISETP.NE.AND UP4, UPT, UR10, URZ, UPT ;  /* 0x0000003f0a00728c */ /* 0x000fe2000bf85270 */
[----:B------:R-:W-:Y:S01]  /*31f0*/  FMNMX.FTZ R8, R29, R8, !PT ;  /* 0x000000081d087209 */ /* 0x000fe20007810000 */
[----:B------:R-:W-:Y:S01]  /*3200*/  UP2UR UR10, UPR, URZ, 0x20 ;  /* 0x000000203f0a7883 */ /* 0x000fe20008000000 */
[----:B------:R-:W-:Y:S01]  /*3210*/  PLOP3.LUT P2, PT, PT, PT, UP3, 0x40, 0x0 ;  /* 0x000000000000781c */ /* 0x000fe20003f4e838 */
[----:B------:R-:W-:Y:S01]  /*3220*/  UISETP.NE.AND UP5, UPT, UR11, URZ, UPT ;  /* 0x0000003f0b00728c */ /* 0x000fe2000bfa5270 */
[----:B------:R-:W-:Y:S01]  /*3230*/  FMNMX.FTZ R8, R23, R8, !PT ;  /* 0x0000000817087209 */ /* 0x000fe20007810000 */
[----:B------:R-:W-:Y:S01]  /*3240*/  UP2UR UR14, UPR, URZ, 0x1 ;  /* 0x000000013f0e7883 */ /* 0x000fe20008000000 */
[----:B------:R-:W-:Y:S01]  /*3250*/  PLOP3.LUT P1, PT, PT, PT, UP4, 0x40, 0x0 ;  /* 0x000000000000781c */ /* 0x000fe20003f2e848 */
[----:B------:R-:W-:Y:S01]  /*3260*/  UISETP.NE.AND UP0, UPT, UR18, URZ, UPT ;  /* 0x0000003f1200728c */ /* 0x000fe2000bf05270 */
[----:B------:R-:W-:Y:S01]  /*3270*/  FMNMX.FTZ R8, R33, R8, !PT ;  /* 0x0000000821087209 */ /* 0x000fe20007810000 */
[----:B------:R-:W-:Y:S01]  /*3280*/  UISETP.NE.AND UP3, UPT, UR19, URZ, UPT ;  /* 0x0000003f1300728c */ /* 0x000fe2000bf65270 */
[----:B------:R-:W-:Y:S01]  /*3290*/  PLOP3.LUT P3, PT, PT, PT, UP5, 0x40, 0x0 ;  /* 0x000000000000781c */ /* 0x000fe20003f6e858 */
[----:B------:R-:W-:Y:S01]  /*32a0*/  UISETP.NE.AND UP5, UPT, UR15, URZ, UPT ;  /* 0x0000003f0f00728c */ /* 0x000fe2000bfa5270 */
[----:B------:R-:W-:Y:S01]  /*32b0*/  FMNMX.FTZ R8, R31, R8, !PT ;  /* 0x000000081f087209 */ /* 0x000fe20007810000 */
[----:B------:R-:W-:Y:S01]  /*32c0*/  UISETP.NE.AND UP4, UPT, UR22, URZ, UPT ;  /* 0x0000003f1600728c */ /* 0x000fe2000bf85270 */
[----:B------:R-:W-:Y:S01]  /*32d0*/  ISETP.GT.AND P3, PT, R3, RZ, P3 ;  /* 0x000000ff0300720c */ /* 0x000fe20001f64270 */
[----:B------:R-:W-:Y:S01]  /*32e0*/  ULDC UR15, c[0x0][0x988] ;  /* 0x00026200000f7ab9 */ /* 0x000fe20000000800 */
[----:B------:R-:W-:Y:S01]  /*32f0*/  FMNMX.FTZ R8, R37, R8, !PT ;  /* 0x0000000825087209 */ /* 0x000fe20007810000 */
[----:B------:R-:W-:Y:S01]  /*3300*/  UP2UR UR11, UPR, URZ, 0x40 ;  /* 0x000000403f0b7883 */ /* 0x000fe20008000000 */
[----:B------:R-:W-:Y:S01]  /*3310*/  ISETP.GT.AND P1, PT, R3, 0x1, P1 ;  /* 0x000000010300780c */ /* 0x000fe20000f24270 */
[----:B------:R-:W-:Y:S01]  /*3320*/  UISETP.NE.AND UP6, UPT, UR26, URZ, UPT ;  /* 0x0000003f1a00728c */ /* 0x000fe2000bfc5270 */
[----:B------:R-:W-:Y:S01]  /*3330*/  FMNMX.FTZ R8, R57, R8, !PT ;  /* 0x0000000839087209 */ /* 0x000fe20007810000 */
[----:B------:R-:W-:Y:S01]  /*3340*/  UIADD3 UR50, UR50, -0x2, URZ ;  /* 0xfffffffe32327890 */ /* 0x000fe2000fffe03f */
[----:B------:R-:W-:-:S02]  /*3350*/  ISETP.LT.OR P3, PT, R4, 0x1, P3 ;  /* 0x000000010400780c */ /* 0x000fc40001f61670 */
[----:B------:R-:W-:Y:S02]  /*3360*/  FMNMX.FTZ R8, R41, R8, !PT ;  /* 0x0000000829087209 */ /* 0x000fe40007810000 */
[C---:B------:R-:W-:Y:S02]  /*3370*/  ISETP.LT.OR P1, PT, R4.reuse, 0x2, P1 ;  /* 0x000000020400780c */ /* 0x040fe40000f21670 */
[----:B------:R-:W-:Y:S02]  /*3380*/  FMNMX.FTZ R8, R59, R8, !PT ;  /* 0x000000083b087209 */ /* 0x000fe40007810000 */
[----:B------:R-:W-:Y:S02]  /*3390*/  ISETP.GT.AND P2, PT, R3, 0x8, P2 ;  /* 0x000000080300780c */ /* 0x000fe40001744270 */
[----:B------:R-:W-:Y:S02]  /*33a0*/  FMNMX.FTZ R8, R45, R8, !PT ;  /* 0x000000082d087209 */ /* 0x000fe40007810000 */
[----:B------:R-:W-:-:S02]  /*33b0*/  ISETP.LT.OR P2, PT, R4, 0x9, P2 ;  /* 0x000000090400780c */ /* 0x000fc40001741670 */
[----:B------:R-:W-:Y:S02]  /*33c0*/  FMNMX.FTZ R8, R61, R8, !PT ;  /* 0x000000083d087209 */ /* 0x000fe40007810000 */
[----:B------:R-:W-:Y:S02]  /*33d0*/  FSEL R18, R30, -INF , !P2 ;  /* 0xff8000001e127808 */ /* 0x000fe40005000000 */
[----:B------:R-:W-:Y:S02]  /*33e0*/  FMNMX.FTZ R8, R49, R8, !PT ;  /* 0x0000000831087209 */ /* 0x000fe40007810000 */
[----:B------:R-:W-:Y:S01]  /*33f0*/  PLOP3.LUT P2, PT, PT, PT, UP4, 0x40, 0x0 ;  /* 0x000000000000781c */ /* 0x000fe20003f4e848 */
[----:B------:R-:W-:Y:S01]  /*3400*/  UISETP.NE.AND UP4, UPT, UR7, URZ, UPT ;  /* 0x0000003f0700728c */ /* 0x000fe2000bf85270 */
[----:B------:R-:W-:Y:S02]  /*3410*/  FMNMX.FTZ R8, R63, R8, !PT ;  /* 0x000000083f087209 */ /* 0x000fe40007810000 */
[----:B------:R-:W-:-:S02]  /*3420*/  ISETP.GT.AND P2, PT, R3, 0x18, P2 ;  /* 0x000000180300780c */ /* 0x000fc40001744270 */
[----:B------:R-:W-:Y:S02]  /*3430*/  FMNMX.FTZ R9, R53, R8, !PT ;  /* 0x0000000835097209 */ /* 0x000fe40007810000 */
[----:B------:R-:W-:-:S03]  /*3440*/  ISETP.LT.OR P2, PT, R4, 0x19, P2 ;  /* 0x000000190400780c */ /* 0x000fc60001741670 */
[----:B------:R-:W0:Y:S02]  /*3450*/  SHFL.BFLY PT, R8, R9, 0x2, 0x1f ;  /* 0x0c401f0009087f89 */ /* 0x000e2400000e0000 */
[----:B0-----:R-:W-:-:S05]  /*3460*/  FMNMX.FTZ R14, R9, R8, !PT ;  /* 0x00000008090e7209 */ /* 0x001fca0007810000 */
[----:B------:R-:W0:Y:S02]  /*3470*/  SHFL.BFLY PT, R11, R14, 0x1, 0x1f ;  /* 0x0c201f000e0b7f89 */ /* 0x000e2400000e0000 */
[----:B0-----:R-:W-:Y:S01]  /*3480*/  FMNMX.FTZ R8, R14, R11, !PT ;  /* 0x0000000b0e087209 */ /* 0x001fe20007810000 */
[----:B------:R-:W-:Y:S01]  /*3490*/  IMAD.U32 R11, RZ, RZ, UR15 ;  /* 0x0000000fff0b7e24 */ /* 0x000fe2000f8e00ff */
[----:B------:R-:W-:Y:S02]  /*34a0*/  FSEL R14, R27, -INF , !P1 ;  /* 0xff8000001b0e7808 */ /* 0x000fe40004800000 */
[C---:B------:R-:W-:Y:S01]  /*34b0*/  FSETP.NEU.FTZ.AND P0, PT, R8.reuse, -INF , PT ;  /* 0xff8000000800780b */ /* 0x040fe20003f1d000 */
[----:B------:R-:W-:Y:S01]  /*34c0*/  FFMA.FTZ R10, R8, R11, -8 ;  /* 0xc1000000080a7423 */ /* 0x000fe2000001000b */
[----:B------:R-:W-:Y:S01]  /*34d0*/  PLOP3.LUT P1, PT, PT, PT, UP3, 0x40, 0x0 ;  /* 0x000000000000781c */ /* 0x000fe20003f2e838 */
[----:B------:R-:W-:-:S03]  /*34e0*/  UISETP.NE.AND UP3, UPT, UR6, URZ, UPT ;  /* 0x0000003f0600728c */ /* 0x000fc6000bf65270 */
[----:B------:R-:W-:Y:S02]  /*34f0*/  FSEL R46, R10, RZ, P0 ;  /* 0x000000ff0a2e7208 */ /* 0x000fe40000000000 */
[----:B------:R-:W-:Y:S01]  /*3500*/  PLOP3.LUT P0, PT, PT, PT, UP5, 0x40, 0x0 ;  /* 0x000000000000781c */ /* 0x000fe20003f0e858 */
[----:B------:R-:W-:Y:S01]  /*3510*/  UISETP.NE.AND UP5, UPT, UR23, URZ, UPT ;  /* 0x0000003f1700728c */ /* 0x000fe2000bfa5270 */
[----:B------:R-:W-:Y:S01]  /*3520*/  FSEL R10, R26, -INF , !P3 ;  /* 0xff8000001a0a7808 */ /* 0x000fe20005800000 */
[-CC-:B------:R-:W-:Y:S01]  /*3530*/  FFMA.FTZ R23, R23, R11.reuse, -R46.reuse ;  /* 0x0000000b17177223 */ /* 0x180fe2000001082e */
[----:B------:R-:W-:Y:S01]  /*3540*/  PLOP3.LUT P3, PT, PT, PT, UP0, 0x40, 0x0 ;  /* 0x000000000000781c */ /* 0x000fe20003f6e808 */
[----:B------:R-:W-:Y:S01]  /*3550*/  UISETP.NE.AND UP0, UPT, UR27, URZ, UPT ;  /* 0x0000003f1b00728c */ /* 0x000fe2000bf05270 */
[----:B------:R-:W-:Y:S01]  /*3560*/  ISETP.GT.AND P0, PT, R3, 0x9, P0 ;  /* 0x000000090300780c */ /* 0x000fe20000704270 */
[----:B------:R-:W-:Y:S01]  /*3570*/  FFMA.FTZ R27, R37, R11, -R46 ;  /* 0x0000000b251b7223 */ /* 0x000fe2000001082e */
[----:B------:R-:W-:Y:S01]  /*3580*/  ISETP.GT.AND P3, PT, R3, 0x10, P3 ;  /* 0x000000100300780c */ /* 0x000fe20001f64270 */
[----:B------:R-:W-:Y:S01]  /*3590*/  MUFU.EX2 R23, R23 ;  /* 0x0000001700177308 */ /* 0x000fe20000000800 */
[----:B------:R-:W-:-:S02]  /*35a0*/  ISETP.LT.OR P0, PT, R4, 0xa, P0 ;  /* 0x0000000a0400780c */ /* 0x000fc40000701670 */
[----:B------:R-:W-:Y:S02]  /*35b0*/  FMNMX.FTZ R9, R10, R14, !PT ;  /* 0x0000000e0a097209 */ /* 0x000fe40007810000 */
[----:B------:R-:W-:Y:S02]  /*35c0*/  FSEL R20, R20, -INF , !P0 ;  /* 0xff80000014147808 */ /* 0x000fe40004000000 */
[----:B------:R-:W-:Y:S02]  /*35d0*/  ISETP.LT.OR P3, PT, R4, 0x11, P3 ;  /* 0x000000110400780c */ /* 0x000fe40001f61670 */
[----:B------:R-:W-:Y:S02]  /*35e0*/  ISETP.GT.AND P1, PT, R3, 0x11, P1 ;  /* 0x000000110300780c */ /* 0x000fe40000f24270 */
[----:B------:R-:W-:Y:S02]  /*35f0*/  FMNMX.FTZ R9, R18, R9, !PT ;  /* 0x0000000912097209 */ /* 0x000fe40007810000 */
[----:B------:R-:W-:Y:S01]  /*3600*/  PLOP3.LUT P0, PT, PT, PT, UP5, 0x40, 0x0 ;  /* 0x000000000000781c */ /* 0x000fe20003f0e858 */
[----:B------:R-:W-:Y:S01]  /*3610*/  UISETP.NE.AND UP5, UPT, UR10, URZ, UPT ;  /* 0x0000003f0a00728c */ /* 0x000fe2000bfa5270 */
[----:B------:R-:W-:-:S02]  /*3620*/  FSEL R22, R34, -INF , !P3 ;  /* 0xff80000022167808 */ /* 0x000fc40005800000 */
[----:B------:R-:W-:Y:S02]  /*3630*/  ISETP.LT.OR P1, PT, R4, 0x12, P1 ;  /* 0x000000120400780c */ /* 0x000fe40000f21670 */
[----:B------:R-:W-:Y:S02]  /*3640*/  FMNMX.FTZ R9, R20, R9, !PT ;  /* 0x0000000914097209 */ /* 0x000fe40007810000 */
[----:B------:R-:W-:Y:S01]  /*3650*/  PLOP3.LUT P3, PT, PT, PT, UP6, 0x40, 0x0 ;  /* 0x000000000000781c */ /* 0x000fe20003f6e868 */
[----:B------:R-:W-:Y:S01]  /*3660*/  UISETP.NE.AND UP6, UPT, UR11, URZ, UPT ;  /* 0x0000003f0b00728c */ /* 0x000fe2000bfc5270 */
[----:B------:R-:W-:Y:S01]  /*3670*/  FSEL R24, R35, -INF , !P1 ;  /* 0xff80000023187808 */ /* 0x000fe20004800000 */
[----:B------:R-:W-:Y:S01]  /*3680*/  FFMA.FTZ R35, R63, R11, -R46 ;  /* 0x0000000b3f237223 */ /* 0x000fe2000001082e */
[----:B------:R-:W-:Y:S02]  /*3690*/  ISETP.GT.AND P0, PT, R3, 0x19, P0 ;  /* 0x000000190300780c */ /* 0x000fe40000704270 */
[----:B------:R-:W-:-:S02]  /*36a0*/  FMNMX.FTZ R9, R22, R9, !PT ;  /* 0x0000000916097209 */ /* 0x000fc40007810000 */
[----:B------:R-:W-:Y:S01]  /*36b0*/  PLOP3.LUT P1, PT, PT, PT, UP0, 0x40, 0x0 ;  /* 0x000000000000781c */ /* 0x000fe20003f2e808 */
[----:B------:R-:W-:Y:S01]  /*36c0*/  MUFU.EX2 R35, R35 ;  /* 0x0000002300237308 */ /* 0x000fe20000000800 */
[----:B------:R-:W-:Y:S01]  /*36d0*/  ISETP.GT.AND P3, PT, R3, 0x20, P3 ;  /* 0x000000200300780c */ /* 0x000fe20001f64270 */
[----:B------:R-:W-:Y:S01]  /*36e0*/  UISETP.NE.AND UP0, UPT, UR14, URZ, UPT ;  /* 0x0000003f0e00728c */ /* 0x000fe2000bf05270 */
[----:B------:R-:W-:Y:S02]  /*36f0*/  ISETP.LT.OR P0, PT, R4, 0x1a, P0 ;  /* 0x0000001a0400780c */ /* 0x000fe40000701670 */
[----:B------:R-:W-:Y:S02]  /*3700*/  FSEL R26, R38, -INF , !P2 ;  /* 0xff800000261a7808 */ /* 0x000fe40005000000 */
[----:B------:R-:W-:Y:S02]  /*3710*/  FMNMX.FTZ R9, R24, R9, !PT ;  /* 0x0000000918097209 */ /* 0x000fe40007810000 */
[----:B------:R-:W-:-:S02]  /*3720*/  PLOP3.LUT P2, PT, PT, PT, UP1, 0x40, 0x0 ;  /* 0x000000000000781c */ /* 0x000fc40003f4e818 */
[----:B------:R-:W-:Y:S02]  /*3730*/  ISETP.LT.OR P3, PT, R4, 0x21, P3 ;  /* 0x000000210400780c */ /* 0x000fe40001f61670 */
[----:B------:R-:W-:Y:S01]  /*3740*/  FSEL R28, R39, -INF , !P0 ;  /* 0xff800000271c7808 */ /* 0x000fe20004000000 */
[----:B------:R-:W-:Y:S01]  /*3750*/  @UP0 ULDC UR6, c[0x0][0x44c] ;  /* 0x0001130000060ab9 */ /* 0x000fe20000000800 */
[----:B------:R-:W-:Y:S01]  /*3760*/  ISETP.GT.AND P1, PT, R3, 0x21, P1 ;  /* 0x000000210300780c */ /* 0x000fe20000f24270 */
[----:B------:R-:W-:Y:S01]  /*3770*/  UIMAD.WIDE.U32 UR6, UR47, UR6, URZ ;  /* 0x000000062f0672a5 */ /* 0x000fe2000f8e003f */
[----:B------:R-:W-:Y:S01]  /*3780*/  FMNMX.FTZ R9, R26, R9, !PT ;  /* 0x000000091a097209 */ /* 0x000fe20007810000 */
[----:B------:R-:W-:Y:S01]  /*3790*/  @UP0 ULDC UR10, c[0x0][0x450] ;  /* 0x00011400000a0ab9 */ /* 0x000fe20000000800 */
[----:B------:R-:W-:Y:S01]  /*37a0*/  PLOP3.LUT P0, PT, PT, PT, UP2, 0x40, 0x0 ;  /* 0x000000000000781c */ /* 0x000fe20003f0e828 */
[----:B------:R-:W-:Y:S01]  /*37b0*/  @UP0 USHF.R.U32.HI UR47, URZ, UR10, UR7 ;  /* 0x0000000a3f2f0299 */ /* 0x000fe20008011607 */
[----:B------:R-:W-:-:S02]  /*37c0*/  FSEL R30, R42, -INF , !P3 ;  /* 0xff8000002a1e7808 */ /* 0x000fc40005800000 */
[C---:B------:R-:W-:Y:S01]  /*37d0*/  ISETP.GT.AND P2, PT, R3.reuse, 0x28, P2 ;  /* 0x000000280300780c */ /* 0x040fe20001744270 */
[----:B------:R-:W-:Y:S01]  /*37e0*/  UIADD3 UR43, UR43, UR47, URZ ;  /* 0x0000002f2b2b7290 */ /* 0x000fe2000fffe03f */
[----:B------:R-:W-:Y:S02]  /*37f0*/  ISETP.LT.OR P1, PT, R4, 0x22, P1 ;  /* 0x000000220400780c */ /* 0x000fe40000f21670 */
[----:B------:R-:W-:Y:S02]  /*3800*/  FMNMX.FTZ R9, R28, R9, !PT ;  /* 0x000000091c097209 */ /* 0x000fe40007810000 */
[----:B------:R-:W-:Y:S01]  /*3810*/  PLOP3.LUT P3, PT, PT, PT, UP3, 0x40, 0x0 ;  /* 0x000000000000781c */ /* 0x000fe20003f6e838 */
[----:B------:R-:W-:Y:S01]  /*3820*/  VIADD R12, R12, UR43 ;  /* 0x0000002b0c0c7c36 */ /* 0x000fe20008000000 */
[----:B------:R-:W-:Y:S02]  /*3830*/  ISETP.GT.AND P0, PT, R3, 0x29, P0 ;  /* 0x000000290300780c */ /* 0x000fe40000704270 */
[----:B------:R-:W-:-:S02]  /*3840*/  ISETP.LT.OR P2, PT, R4, 0x29, P2 ;  /* 0x000000290400780c */ /* 0x000fc40001741670 */
[----:B------:R-:W-:Y:S02]  /*3850*/  FSEL R32, R43, -INF , !P1 ;  /* 0xff8000002b207808 */ /* 0x000fe40004800000 */
[----:B------:R-:W-:Y:S02]  /*3860*/  FMNMX.FTZ R9, R30, R9, !PT ;  /* 0x000000091e097209 */ /* 0x000fe40007810000 */
[----:B------:R-:W-:Y:S02]  /*3870*/  PLOP3.LUT P1, PT, PT, PT, UP4, 0x40, 0x0 ;  /* 0x000000000000781c */ /* 0x000fe40003f2e848 */
[----:B------:R-:W-:Y:S02]  /*3880*/  ISETP.LT.OR P0, PT, R4, 0x2a, P0 ;  /* 0x0000002a0400780c */ /* 0x000fe40000701670 */
[----:B------:R-:W-:Y:S01]  /*3890*/  FSEL R34, R15, -INF , !P2 ;  /* 0xff8000000f227808 */ /* 0x000fe20005000000 */
[-CC-:B------:R-:W-:Y:S01]  /*38a0*/  FFMA.FTZ R15, R25, R11.reuse, -R46.reuse ;  /* 0x0000000b190f7223 */ /* 0x180fe2000001082e */
[----:B------:R-:W-:Y:S01]  /*38b0*/  ISETP.GT.AND P3, PT, R3, 0x30, P3 ;  /* 0x000000300300780c */ /* 0x000fe20001f64270 */
[--C-:B------:R-:W-:Y:S01]  /*38c0*/  FFMA.FTZ R25, R31, R11, -R46.reuse ;  /* 0x0000000b1f197223 */ /* 0x100fe2000001082e */
[----:B------:R-:W-:Y:S01]  /*38d0*/  FMNMX.FTZ R9, R32, R9, !PT ;  /* 0x0000000920097209 */ /* 0x000fe20007810000 */
[----:B------:R0:W-:Y:S01]  /*38e0*/  MUFU.EX2 R48, R15 ;  /* 0x0000000f00307308 */ /* 0x0001e20000000800 */
[----:B------:R-:W-:Y:S01]  /*38f0*/  PLOP3.LUT P2, PT, PT, PT, UP5, 0x40, 0x0 ;  /* 0x000000000000781c */ /* 0x000fe20003f4e858 */
[----:B------:R-:W-:Y:S01]  /*3900*/  FFMA.FTZ R31, R45, R11, -R46 ;  /* 0x0000000b2d1f7223 */ /* 0x000fe2000001082e */
[----:B------:R-:W-:-:S02]  /*3910*/  FSEL R36, R47, -INF , !P0 ;  /* 0xff8000002f247808 */ /* 0x000fc40004000000 */
[----:B------:R-:W-:Y:S02]  /*3920*/  ISETP.GT.AND P1, PT, R3, 0x31, P1 ;  /* 0x000000310300780c */ /* 0x000fe40000f24270 */
[----:B------:R-:W-:Y:S01]  /*3930*/  ISETP.LT.OR P3, PT, R4, 0x31, P3 ;  /* 0x000000310400780c */ /* 0x000fe20001f61670 */
[----:B------:R-:W-:Y:S01]  /*3940*/  MUFU.EX2 R58, R31 ;  /* 0x0000001f003a7308 */ /* 0x000fe20000000800 */
[----:B------:R-:W-:Y:S01]  /*3950*/  FMNMX.FTZ R9, R34, R9, !PT ;  /* 0x0000000922097209 */ /* 0x000fe20007810000 */
[-CC-:B0-----:R-:W-:Y:S01]  /*3960*/  FFMA.FTZ R15, R33, R11.reuse, -R46.reuse ;  /* 0x0000000b210f7223 */ /* 0x181fe2000001082e */
[----:B------:R-:W-:Y:S01]  /*3970*/  PLOP3.LUT P0, PT, PT, PT, UP6, 0x40, 0x0 ;  /* 0x000000000000781c */ /* 0x000fe20003f0e868 */
[----:B------:R-:W-:Y:S01]  /*3980*/  FFMA.FTZ R33, R49, R11, -R46 ;  /* 0x0000000b31217223 */ /* 0x000fe2000001082e */
[----:B------:R-:W-:Y:S02]  /*3990*/  ISETP.GT.AND P2, PT, R3, 0x38, P2 ;  /* 0x000000380300780c */ /* 0x000fe40001744270 */
[----:B------:R-:W-:Y:S01]  /*39a0*/  ISETP.LT.OR P1, PT, R4, 0x32, P1 ;  /* 0x000000320400780c */ /* 0x000fe20000f21670 */
[----:B------:R-:W-:Y:S01]  /*39b0*/  MUFU.EX2 R60, R33 ;  /* 0x00000021003c7308 */ /* 0x000fe20000000800 */
[----:B------:R-:W-:-:S02]  /*39c0*/  FSEL R38, R50, -INF , !P3 ;  /* 0xff80000032267808 */ /* 0x000fc40005800000 */
[----:B------:R-:W-:Y:S02]  /*39d0*/  FMNMX.FTZ R9, R36, R9, !PT ;  /* 0x0000000924097209 */ /* 0x000fe40007810000 */
[----:B------:R-:W-:Y:S01]  /*39e0*/  ISETP.GT.AND P0, PT, R3, 0x39, P0 ;  /* 0x000000390300780c */ /* 0x000fe20000704270 */
[-CC-:B------:R-:W-:Y:S01]  /*39f0*/  FFMA.FTZ R3, R19, R11.reuse, -R46.reuse ;  /* 0x0000000b13037223 */ /* 0x180fe2000001082e */
[----:B------:R-:W-:Y:S01]  /*3a00*/  ISETP.LT.OR P2, PT, R4, 0x39, P2 ;  /* 0x000000390400780c */ /* 0x000fe20001741670 */
[-CC-:B------:R-:W-:Y:S01]  /*3a10*/  FFMA.FTZ R19, R21, R11.reuse, -R46.reuse ;  /* 0x0000000b15137223 */ /* 0x180fe2000001082e */
[----:B------:R-:W-:Y:S01]  /*3a20*/  FSEL R40, R51, -INF , !P1 ;  /* 0xff80000033287808 */ /* 0x000fe20004800000 */
[--C-:B------:R-:W-:Y:S01]  /*3a30*/  FFMA.FTZ R21, R29, R11, -R46.reuse ;  /* 0x0000000b1d157223 */ /* 0x100fe2000001082e */
[----:B------:R-:W-:Y:S01]  /*3a40*/  FMNMX.FTZ R9, R38, R9, !PT ;  /* 0x0000000926097209 */ /* 0x000fe20007810000 */
[----:B------:R-:W0:Y:S01]  /*3a50*/  MUFU.EX2 R3, R3 ;  /* 0x0000000300037308 */ /* 0x000e220000000800 */
[----:B------:R-:W-:Y:S01]  /*3a60*/  ISETP.LT.OR P0, PT, R4, 0x3a, P0 ;  /* 0x0000003a0400780c */ /* 0x000fe20000701670 */
[----:B------:R-:W-:Y:S01]  /*3a70*/  FFMA.FTZ R29, R57, R11, -R46 ;  /* 0x0000000b391d7223 */ /* 0x000fe2000001082e */
[----:B------:R-:W-:-:S02]  /*3a80*/  FSEL R4, R54, -INF , !P2 ;  /* 0xff80000036047808 */ /* 0x000fc40005000000 */
[----:B------:R-:W-:Y:S02]  /*3a90*/  FMNMX.FTZ R9, R40, R9, !PT ;  /* 0x0000000928097209 */ /* 0x000fe40007810000 */
[----:B------:R-:W-:Y:S01]  /*3aa0*/  FSEL R42, R55, -INF , !P0 ;  /* 0xff800000372a7808 */ /* 0x000fe20004000000 */
[----:B------:R1:W-:Y:S01]  /*3ab0*/  MUFU.EX2 R50, R21 ;  /* 0x0000001500327308 */ /* 0x0003e20000000800 */
[----:B------:R-:W-:-:S04]  /*3ac0*/  FMNMX.FTZ R9, R4, R9, !PT ;  /* 0x0000000904097209 */ /* 0x000fc80007810000 */
[----:B------:R-:W-:-:S03]  /*3ad0*/  FMNMX.FTZ R9, R42, R9, !PT ;  /* 0x000000092a097209 */ /* 0x000fc60007810000 */
[----:B------:R-:W2:Y:S01]  /*3ae0*/  MUFU.EX2 R19, R19 ;  /* 0x0000001300137308 */ /* 0x000ea20000000800 */
[-CC-:B-1----:R-:W-:Y:S01]  /*3af0*/  FFMA.FTZ R21, R41, R11.reuse, -R46.reuse ;  /* 0x0000000b29157223 */ /* 0x182fe2000001082e */
[----:B------:R-:W1:Y:S06]  /*3b00*/  SHFL.BFLY PT, R44, R9, 0x2, 0x1f ;  /* 0x0c401f00092c7f89 */ /* 0x000e6c00000e0000 */
[----:B------:R-:W-:Y:S08]  /*3b10*/  MUFU.EX2 R56, R21 ;  /* 0x0000001500387308 */ /* 0x000ff00000000800 */
[----:B------:R3:W-:Y:S08]  /*3b20*/  MUFU.EX2 R52, R15 ;  /* 0x0000000f00347308 */ /* 0x0007f00000000800 */
[----:B------:R-:W-:Y:S01]  /*3b30*/  MUFU.EX2 R25, R25 ;  /* 0x0000001900197308 */ /* 0x000fe20000000800 */
[----:B---3--:R-:W-:Y:S01]  /*3b40*/  FFMA.FTZ R15, R59, R11, -R46 ;  /* 0x0000000b3b0f7223 */ /* 0x008fe2000001082e */
[----:B-1----:R-:W-:-:S05]  /*3b50*/  FMNMX.FTZ R44, R9, R44, !PT ;  /* 0x0000002c092c7209 */ /* 0x002fca0007810000 */
[----:B------:R-:W1:Y:S01]  /*3b60*/  SHFL.BFLY PT, R9, R44, 0x1, 0x1f ;  /* 0x0c201f002c097f89 */ /* 0x000e6200000e0000 */
[----:B------:R3:W-:Y:S08]  /*3b70*/  MUFU.EX2 R54, R27 ;  /* 0x0000001b00367308 */ /* 0x0007f00000000800 */
[----:B------:R-:W-:Y:S01]  /*3b80*/  MUFU.EX2 R15, R15 ;  /* 0x0000000f000f7308 */ /* 0x000fe20000000800 */
[-CC-:B---3--:R-:W-:Y:S01]  /*3b90*/  FFMA.FTZ R27, R61, R11.reuse, -R46.reuse ;  /* 0x0000000b3d1b7223 */ /* 0x188fe2000001082e */
[----:B------:R-:W-:-:S06]  /*3ba0*/  FFMA.FTZ R46, R53, R11, -R46 ;  /* 0x0000000b352e7223 */ /* 0x000fcc000001082e */
[----:B------:R-:W-:Y:S01]  /*3bb0*/  MUFU.EX2 R29, R29 ;  /* 0x0000001d001d7308 */ /* 0x000fe20000000800 */
[----:B-1----:R-:W-:-:S07]  /*3bc0*/  FMNMX.FTZ R9, R44, R9, !PT ;  /* 0x000000092c097209 */ /* 0x002fce0007810000 */
[----:B------:R-:W-:Y:S01]  /*3bd0*/  MUFU.EX2 R46, R46 ;  /* 0x0000002e002e7308 */ /* 0x000fe20000000800 */
[C---:B------:R-:W-:Y:S01]  /*3be0*/  FSETP.NEU.FTZ.AND P0, PT, R9.reuse, -INF , PT ;  /* 0xff8000000900780b */ /* 0x040fe20003f1d000 */
[----:B------:R-:W-:-:S06]  /*3bf0*/  FFMA.FTZ R21, R9, R11, -8 ;  /* 0xc100000009157423 */ /* 0x000fcc000001000b */
[----:B------:R-:W-:Y:S01]  /*3c00*/  MUFU.EX2 R27, R27 ;  /* 0x0000001b001b7308 */ /* 0x000fe20000000800 */
[----:B------:R-:W-:-:S05]  /*3c10*/  FSEL R21, R21, RZ, P0 ;  /* 0x000000ff15157208 */ /* 0x000fca0000000000 */
        /* <DEDUP_REMOVED lines=13> */
[----:B------:R-:W1:Y:S01]  /*3cf0*/  MUFU.EX2 R10, R10 ;  /* 0x0000000a000a7308 */ /* 0x000e620000000800 */
[----:B0-----:R-:W-:Y:S01]  /*3d00*/  FADD.FTZ R14, R3, R48 ;  /* 0x00000030030e7221 */ /* 0x001fe20000010000 */
[-CC-:B------:R-:W-:Y:S01]  /*3d10*/  FFMA.FTZ R38, R38, R11.reuse, -R21.reuse ;  /* 0x0000000b26267223 */ /* 0x180fe20000010815 */
[-CC-:B------:R-:W-:Y:S01]  /*3d20*/  FFMA.FTZ R40, R40, R11.reuse, -R21.reuse ;  /* 0x0000000b28287223 */ /* 0x180fe20000010815 */
[--C-:B------:R-:W-:Y:S01]  /*3d30*/  FFMA.FTZ R4, R4, R11, -R21.reuse ;  /* 0x0000000b04047223 */ /* 0x100fe20000010815 */
[----:B--2---:R-:W-:Y:S01]  /*3d40*/  FADD.FTZ R45, R19, R14 ;  /* 0x0000000e132d7221 */ /* 0x004fe20000010000 */
[----:B------:R-:W-:Y:S01]  /*3d50*/  F2FP.SATFINITE.E4M3.F32.PACK_AB_MERGE_C R14, R50, R19, RZ ;  /* 0x00000013320e723e */ /* 0x000fe200048070ff */
[----:B------:R-:W-:Y:S01]  /*3d60*/  FFMA.FTZ R21, R42, R11, -R21 ;  /* 0x0000000b2a157223 */ /* 0x000fe20000010815 */
[----:B------:R-:W0:Y:S01]  /*3d70*/  MUFU.EX2 R18, R18 ;  /* 0x0000001200127308 */ /* 0x000e220000000800 */
[----:B------:R-:W-:Y:S01]  /*3d80*/  FADD.FTZ R50, R50, R45 ;  /* 0x0000002d32327221 */ /* 0x000fe20000010000 */
[----:B------:R-:W-:-:S06]  /*3d90*/  F2FP.SATFINITE.E4M3.F32.PACK_AB_MERGE_C R188, R48, R3, R14 ;  /* 0x0000000330bc723e */ /* 0x000fcc000480700e */
[----:B------:R2:W3:Y:S01]  /*3da0*/  MUFU.EX2 R33, R20 ;  /* 0x0000001400217308 */ /* 0x0004e20000000800 */
[----:B-1----:R-:W-:-:S07]  /*3db0*/  FADD.FTZ R43, R10, R31 ;  /* 0x0000001f0a2b7221 */ /* 0x002fce0000010000 */
[----:B------:R-:W1:Y:S01]  /*3dc0*/  MUFU.EX2 R22, R22 ;  /* 0x0000001600167308 */ /* 0x000e620000000800 */
[----:B0-----:R-:W-:Y:S01]  /*3dd0*/  FADD.FTZ R14, R18, R43 ;  /* 0x0000002b120e7221 */ /* 0x001fe20000010000 */
[----:B------:R-:W-:-:S04]  /*3de0*/  FADD.FTZ R43, R23, R50 ;  /* 0x00000032172b7221 */ /* 0x000fc80000010000 */
[----:B--2---:R-:W-:Y:S02]  /*3df0*/  FADD.FTZ R20, R52, R43 ;  /* 0x0000002b34147221 */ /* 0x004fe40000010000 */
[----:B------:R0:W2:Y:S01]  /*3e00*/  MUFU.EX2 R37, R24 ;  /* 0x0000001800257308 */ /* 0x0000a20000000800 */
[C---:B---3--:R-:W-:Y:S01]  /*3e10*/  FADD.FTZ R3, R33.reuse, R14 ;  /* 0x0000000e21037221 */ /* 0x048fe20000010000 */
[----:B------:R-:W-:-:S04]  /*3e20*/  F2FP.SATFINITE.E4M3.F32.PACK_AB_MERGE_C R18, R33, R18, RZ ;  /* 0x000000122112723e */ /* 0x000fc800048070ff */
[----:B------:R-:W-:Y:S02]  /*3e30*/  F2FP.SATFINITE.E4M3.F32.PACK_AB_MERGE_C R189, R31, R10, R18 ;  /* 0x0000000a1fbd723e */ /* 0x000fe40004807012 */
[----:B------:R-:W3:Y:S01]  /*3e40*/  MUFU.EX2 R26, R26 ;  /* 0x0000001a001a7308 */ /* 0x000ee20000000800 */
[----:B0-----:R-:W-:Y:S01]  /*3e50*/  F2FP.SATFINITE.E4M3.F32.PACK_AB_MERGE_C R24, R54, R25, RZ ;  /* 0x000000193618723e */ /* 0x001fe200048070ff */
[----:B-1----:R-:W-:Y:S01]  /*3e60*/  FADD.FTZ R14, R22, R3 ;  /* 0x00000003160e7221 */ /* 0x002fe20000010000 */
[----:B------:R-:W-:Y:S01]  /*3e70*/  FADD.FTZ R25, R25, R20 ;  /* 0x0000001419197221 */ /* 0x000fe20000010000 */
[----:B------:R-:W-:Y:S02]  /*3e80*/  F2FP.SATFINITE.E4M3.F32.PACK_AB_MERGE_C R20, R58, R15, RZ ;  /* 0x0000000f3a14723e */ /* 0x000fe400048070ff */
[----:B------:R-:W-:Y:S01]  /*3e90*/  F2FP.SATFINITE.E4M3.F32.PACK_AB_MERGE_C R190, R52, R23, R24 ;  /* 0x0000001734be723e */ /* 0x000fe20004807018 */
[----:B------:R-:W-:Y:S01]  /*3ea0*/  FADD.FTZ R54, R54, R25 ;  /* 0x0000001936367221 */ /* 0x000fe20000010000 */
[----:B------:R-:W0:Y:S01]  /*3eb0*/  MUFU.EX2 R39, R28 ;  /* 0x0000001c00277308 */ /* 0x000e220000000800 */
[----:B--2---:R-:W-:Y:S01]  /*3ec0*/  FADD.FTZ R23, R37, R14 ;  /* 0x0000000e25177221 */ /* 0x004fe20000010000 */
[----:B------:R-:W-:Y:S01]  /*3ed0*/  F2FP.SATFINITE.E4M3.F32.PACK_AB_MERGE_C R184, R56, R29, R20 ;  /* 0x0000001d38b8723e */ /* 0x000fe20004807014 */
[----:B------:R-:W-:Y:S01]  /*3ee0*/  FADD.FTZ R29, R29, R54 ;  /* 0x000000361d1d7221 */ /* 0x000fe20000010000 */
[----:B------:R-:W-:-:S03]  /*3ef0*/  F2FP.SATFINITE.E4M3.F32.PACK_AB_MERGE_C R20, R46, R35, RZ ;  /* 0x000000232e14723e */ /* 0x000fc600048070ff */
[----:B------:R-:W-:Y:S01]  /*3f00*/  FADD.FTZ R56, R56, R29 ;  /* 0x0000001d38387221 */ /* 0x000fe20000010000 */
[----:B------:R-:W1:Y:S01]  /*3f10*/  MUFU.EX2 R30, R30 ;  /* 0x0000001e001e7308 */ /* 0x000e620000000800 */
[----:B---3--:R-:W-:Y:S01]  /*3f20*/  FADD.FTZ R14, R26, R23 ;  /* 0x000000171a0e7221 */ /* 0x008fe20000010000 */
[----:B------:R-:W-:-:S06]  /*3f30*/  F2FP.SATFINITE.E4M3.F32.PACK_AB_MERGE_C R186, R60, R27, R20 ;  /* 0x0000001b3cba723e */ /* 0x000fcc0004807014 */
[----:B------:R-:W2:Y:S01]  /*3f40*/  MUFU.EX2 R41, R32 ;  /* 0x0000002000297308 */ /* 0x000ea20000000800 */
[C---:B0-----:R-:W-:Y:S01]  /*3f50*/  FADD.FTZ R23, R39.reuse, R14 ;  /* 0x0000000e27177221 */ /* 0x041fe20000010000 */
[----:B------:R-:W-:-:S04]  /*3f60*/  F2FP.SATFINITE.E4M3.F32.PACK_AB_MERGE_C R26, R39, R26, RZ ;  /* 0x0000001a271a723e */ /* 0x000fc800048070ff */
[----:B------:R-:W-:Y:S02]  /*3f70*/  F2FP.SATFINITE.E4M3.F32.PACK_AB_MERGE_C R191, R37, R22, R26 ;  /* 0x0000001625bf723e */ /* 0x000fe4000480701a */
[----:B------:R-:W0:Y:S01]  /*3f80*/  MUFU.EX2 R34, R34 ;  /* 0x0000002200227308 */ /* 0x000e220000000800 */
[----:B-1----:R-:W-:Y:S01]  /*3f90*/  FADD.FTZ R14, R30, R23 ;  /* 0x000000171e0e7221 */ /* 0x002fe20000010000 */
[----:B------:R-:W-:-:S04]  /*3fa0*/  FADD.FTZ R23, R15, R56 ;  /* 0x000000380f177221 */ /* 0x000fc80000010000 */
[----:B------:R-:W-:Y:S02]  /*3fb0*/  FADD.FTZ R58, R58, R23 ;  /* 0x000000173a3a7221 */ /* 0x000fe40000010000 */
[----:B------:R-:W1:Y:S01]  /*3fc0*/  MUFU.EX2 R19, R36 ;  /* 0x0000002400137308 */ /* 0x000e620000000800 */
[----:B--2---:R-:W-:Y:S01]  /*3fd0*/  FADD.FTZ R15, R41, R14 ;  /* 0x0000000e290f7221 */ /* 0x004fe20000010000 */
[----:B------:R-:W-:-:S04]  /*3fe0*/  FADD.FTZ R27, R27, R58 ;  /* 0x0000003a1b1b7221 */ /* 0x000fc80000010000 */
[----:B------:R-:W-:Y:S02]  /*3ff0*/  FADD.FTZ R60, R60, R27 ;  /* 0x0000001b3c3c7221 */ /* 0x000fe40000010000 */
[----:B------:R-:W2:Y:S01]  /*4000*/  MUFU.EX2 R38, R38 ;  /* 0x0000002600267308 */ /* 0x000ea20000000800 */
[----:B0-----:R-:W-:Y:S01]  /*4010*/  FADD.FTZ R14, R34, R15 ;  /* 0x0000000f220e7221 */ /* 0x001fe20000010000 */
[----:B------:R-:W-:-:S06]  /*4020*/  FADD.FTZ R35, R35, R60 ;  /* 0x0000003c23237221 */ /* 0x000fcc0000010000 */
[----:B------:R-:W0:Y:S01]  /*4030*/  MUFU.EX2 R3, R40 ;  /* 0x0000002800037308 */ /* 0x000e220000000800 */
[C---:B-1----:R-:W-:Y:S01]  /*4040*/  F2FP.SATFINITE.E4M3.F32.PACK_AB_MERGE_C R34, R19.reuse, R34, RZ ;  /* 0x000000221322723e */ /* 0x042fe200048070ff */
[----:B------:R-:W-:-:S03]  /*4050*/  FADD.FTZ R19, R19, R14 ;  /* 0x0000000e13137221 */ /* 0x000fc60000010000 */
[----:B------:R-:W-:-:S03]  /*4060*/  F2FP.SATFINITE.E4M3.F32.PACK_AB_MERGE_C R185, R41, R30, R34 ;  /* 0x0000001e29b9723e */ /* 0x000fc60004807022 */
[----:B------:R-:W-:Y:S01]  /*4070*/  MUFU.EX2 R4, R4 ;  /* 0x0000000400047308 */ /* 0x000fe20000000800 */
[----:B--2---:R-:W-:-:S07]  /*4080*/  FADD.FTZ R10, R38, R19 ;  /* 0x00000013260a7221 */ /* 0x004fce0000010000 */
[----:B------:R-:W1:Y:S01]  /*4090*/  MUFU.EX2 R21, R21 ;  /* 0x0000001500157308 */ /* 0x000e620000000800 */
[----:B0-----:R-:W-:Y:S01]  /*40a0*/  FADD.FTZ R15, R3, R10 ;  /* 0x0000000a030f7221 */ /* 0x001fe20000010000 */
[----:B-1----:R-:W-:-:S03]  /*40b0*/  F2FP.SATFINITE.E4M3.F32.PACK_AB_MERGE_C R10, R21, R4, RZ ;  /* 0x00000004150a723e */ /* 0x002fc600048070ff */
[----:B------:R-:W-:Y:S01]  /*40c0*/  FADD.FTZ R4, R4, R15 ;  /* 0x0000000f04047221 */ /* 0x000fe20000010000 */
[----:B------:R-:W-:Y:S01]  /*40d0*/  F2FP.SATFINITE.E4M3.F32.PACK_AB_MERGE_C R187, R3, R38, R10 ;  /* 0x0000002603bb723e */ /* 0x000fe2000480700a */
[----:B------:R-:W-:Y:S02]  /*40e0*/  FADD.FTZ R3, R46, R35 ;  /* 0x000000232e037221 */ /* 0x000fe40000010000 */
[----:B------:R-:W-:Y:S01]  /*40f0*/  FADD.FTZ R4, R21, R4 ;  /* 0x0000000415047221 */ /* 0x000fe20000010000 */
[----:B------:R-:W-:Y:S06]  /*4100*/  @!P6 BRA `(.L_x_971) ;  /* 0x000000000044e947 */ /* 0x000fec0003800000 */
[----:B------:R-:W-:Y:S01]  /*4110*/  ISETP.LT.AND P0, PT, RZ, UR43, PT ;  /* 0x0000002bff007c0c */ /* 0x000fe2000bf01270 */
[----:B------:R-:W-:-:S06]  /*4120*/  UIADD3 UR6, UR43, -0x1, URZ ;  /* 0xffffffff2b067890 */ /* 0x000fcc000fffe03f */
[----:B------:R-:W-:-:S06]  /*4130*/  IMAD.U32 R10, RZ, RZ, UR6 ;  /* 0x00000006ff0a7e24 */ /* 0x000fcc000f8e00ff */
[----:B------:R-:W-:Y:S05]  /*4140*/  @P0 BRA `(.L_x_972) ;  /* 0x00000000001c0947 */ /* 0x000fea0003800000 */
[----:B------:R-:W-:Y:S01]  /*4150*/  ISETP.NE.AND P0, PT, R13, 0x1, PT ;  /* 0x000000010d00780c */ /* 0x000fe20003f05270 */
[----:B------:R-:W-:-:S12]  /*4160*/  IMAD R15, RZ, RZ, -UR43 ;  /* 0x8000002bff0f7e24 */ /* 0x000fd8000f8e02ff */
[----:B------:R-:W0:Y:S02]  /*4170*/  @P0 LDC.64 R18, c[0x0][0x9e8] ;  /* 0x00027a00ff120b82 */ /* 0x000e240000000a00 */
[----:B0-----:R-:W-:-:S05]  /*4180*/  @P0 IMAD.HI.U32 R10, R15, R18, RZ ;  /* 0x000000120f0a0227 */ /* 0x001fca00078e00ff */
[----:B------:R-:W-:-:S04]  /*4190*/  @P0 SHF.R.U32.HI R15, RZ, R19, R10 ;  /* 0x00000013ff0f0219 */ /* 0x000fc8000001160a */
[----:B------:R-:W-:Y:S01]  /*41a0*/  LOP3.LUT R10, RZ, R15, RZ, 0x33, !PT ;  /* 0x0000000fff0a7212 */ /* 0x000fe200078e33ff */
[----:B------:R-:W-:Y:S06]  /*41b0*/  BRA `(.L_x_973) ;  /* 0x0000000000107947 */ /* 0x000fec0003800000 */
.L_x_972:
[----:B------:R-:W-:-:S13]  /*41c0*/  ISETP.NE.AND P0, PT, R13, 0x1, PT ;  /* 0x000000010d00780c */ /* 0x000fda0003f05270 */
[----:B------:R-:W0:Y:S02]  /*41d0*/  @P0 LDC.64 R14, c[0x0][0x9e8] ;  /* 0x00027a00ff0e0b82 */ /* 0x000e240000000a00 */
[----:B0-----:R-:W-:-:S05]  /*41e0*/  @P0 IMAD.HI.U32 R14, R10, R14, RZ ;  /* 0x0000000e0a0e0227 */ /* 0x001fca00078e00ff */
[----:B------:R-:W-:-:S07]  /*41f0*/  @P0 SHF.R.U32.HI R10, RZ, R15, R14 ;  /* 0x0000000fff0a0219 */ /* 0x000fce000001160e */
.L_x_973:
[----:B------:R-:W-:-:S05]  /*4200*/  IMAD R13, R10, R13, R13 ;  /* 0x0000000d0a0d7224 */ /* 0x000fca00078e020d */
[----:B------:R-:W-:-:S07]  /*4210*/  VIMNMX R12, R12, R13, PT ;  /* 0x0000000d0c0c7248 */ /* 0x000fce0003fe0100 */
.L_x_971:
[----:B------:R-:W-:Y:S01]  /*4220*/  SHF.R.S32.HI R13, RZ, 0x1f, R12 ;  /* 0x0000001fff0d7819 */ /* 0x000fe2000001140c */
[----:B------:R-:W0:Y:S01]  /*4230*/  S2UR UR43, SR_CgaCtaId ;  /* 0x00000000002b79c3 */ /* 0x000e220000008800 */
[----:B------:R-:W-:Y:S01]  /*4240*/  UMOV UR49, URZ ;  /* 0x0000003f00317c82 */ /* 0x000fe20008000000 */
[----:B------:R-:W-:Y:S01]  /*4250*/  UMOV UR47, URZ ;  /* 0x0000003f002f7c82 */ /* 0x000fe20008000000 */
[----:B------:R-:W-:Y:S02]  /*4260*/  LEA.HI R13, R13, R12, RZ, 0x6 ;  /* 0x0000000c0d0d7211 */ /* 0x000fe400078f30ff */
[----:B------:R-:W-:Y:S02]  /*4270*/  CS2R R24, SRZ ;  /* 0x0000000000187805 */ /* 0x000fe4000001ff00 */
[----:B------:R-:W-:Y:S02]  /*4280*/  CS2R R26, SRZ ;  /* 0x00000000001a7805 */ /* 0x000fe4000001ff00 */
[----:B------:R-:W-:-:S02]  /*4290*/  CS2R R28, SRZ ;  /* 0x00000000001c7805 */ /* 0x000fc4000001ff00 */
[----:B------:R-:W-:Y:S02]  /*42a0*/  SHF.R.S32.HI R13, RZ, 0x6, R13 ;  /* 0x00000006ff0d7819 */ /* 0x000fe4000001140d */
[----:B------:R-:W-:Y:S02]  /*42b0*/  CS2R R30, SRZ ;  /* 0x00000000001e7805 */ /* 0x000fe4000001ff00 */
[----:B------:R-:W-:Y:S02]  /*42c0*/  CS2R R32, SRZ ;  /* 0x0000000000207805 */ /* 0x000fe4000001ff00 */
[----:B------:R-:W-:Y:S02]  /*42d0*/  CS2R R34, SRZ ;  /* 0x0000000000227805 */ /* 0x000fe4000001ff00 */
[----:B------:R-:W-:Y:S02]  /*42e0*/  VIMNMX R10, R16, R13, !PT ;  /* 0x0000000d100a7248 */ /* 0x000fe40007fe0100 */
[----:B------:R-:W-:-:S02]  /*42f0*/  CS2R R36, SRZ ;  /* 0x0000000000247805 */ /* 0x000fc4000001ff00 */
[----:B------:R-:W-:Y:S02]  /*4300*/  CS2R R38, SRZ ;  /* 0x0000000000267805 */ /* 0x000fe4000001ff00 */
[----:B------:R-:W-:Y:S02]  /*4310*/  CS2R R40, SRZ ;  /* 0x0000000000287805 */ /* 0x000fe4000001ff00 */
[----:B------:R-:W-:Y:S02]  /*4320*/  ISETP.LE.AND P0, PT, R10, UR50, PT ;  /* 0x000000320a007c0c */ /* 0x000fe4000bf03270 */
        /* <DEDUP_REMOVED lines=55> */
[----:B0-----:R-:W-:Y:S06]  /*46a0*/  @!P0 BRA `(.L_x_974) ;  /* 0x0000002c001c8947 */ /* 0x001fec0003800000 */
        /* <DEDUP_REMOVED lines=64> */
[----:B------:R-:W-:Y:S01]  /*4ab0*/  UMOV UR52, URZ ;  /* 0x0000003f00347c82 */ /* 0x000fe20008000000 */
[----:B------:R-:W-:Y:S01]  /*4ac0*/  UMOV UR51, URZ ;  /* 0x0000003f00337c82 */ /* 0x000fe20008000000 */
[----:B------:R-:W-:Y:S01]  /*4ad0*/  ULDC UR55, c[0x0][0x9e4] ;  /* 0x0002790000377ab9 */ /* 0x000fe20000000800 */
[----:B------:R-:W-:Y:S01]  /*4ae0*/  ULDC UR53, c[0x0][0x288] ;  /* 0x0000a20000357ab9 */ /* 0x000fe20000000800 */
[----:B------:R-:W-:Y:S01]  /*4af0*/  ULDC UR54, c[0x0][0x2f0] ;  /* 0x0000bc0000367ab9 */ /* 0x000fe20000000800 */
[----:B------:R-:W-:-:S05]  /*4b00*/  ULDC UR56, c[0x0][0x9e0] ;  /* 0x0002780000387ab9 */ /* 0x000fca0000000800 */
.L_x_992:
[----:B------:R-:W-:Y:S01]  /*4b10*/  UIADD3 UR49, UR51, 0x1, URZ ;  /* 0x0000000133317890 */ /* 0x000fe2000fffe03f */
[----:B------:R-:W-:-:S03]  /*4b20*/  ISETP.NE.AND P1, PT, RZ, UR40, PT ;  /* 0x00000028ff007c0c */ /* 0x000fc6000bf25270 */
[----:B------:R-:W-:-:S04]  /*4b30*/  UISETP.NE.AND UP1, UPT, UR49, 0x2, UPT ;  /* 0x000000023100788c */ /* 0x000fc8000bf25270 */
[----:B------:R-:W-:Y:S02]  /*4b40*/  USEL UR47, URZ, 0x1, UP1 ;  /* 0x000000013f2f7887 */ /* 0x000fe40008800000 */
[----:B------:R-:W-:Y:S02]  /*4b50*/  USEL UR49, UR49, URZ, UP1 ;  /* 0x0000003f31317287 */ /* 0x000fe40008800000 */
[----:B------:R-:W-:Y:S02]  /*4b60*/  ULOP3.LUT UR47, UR52, UR47, URZ, 0x3c, !UPT ;  /* 0x0000002f342f7292 */ /* 0x000fe4000f8e3c3f */
[----:B------:R-:W-:Y:S10]  /*4b70*/  @P1 BRA `(.L_x_975) ;  /* 0x00000000002c1947 */ /* 0x000ff40003800000 */
[----:B------:R-:W-:Y:S05]  /*4b80*/  @!P4 BRA `(.L_x_976) ;  /* 0x000000000004c947 */ /* 0x000fea0003800000 */
[----:B------:R-:W-:Y:S01]  /*4b90*/  BPT.TRAP 0x1 ;  /* 0x000000040000795c */ /* 0x000fe20000300000 */
.L_x_976:
[----:B------:R-:W-:Y:S01]  /*4ba0*/  ULEA UR6, UR49, UR41, 0x3 ;  /* 0x0000002931067291 */ /* 0x000fe2000f8e183f */
[----:B------:R-:W-:-:S05]  /*4bb0*/  IMAD.U32 R11, RZ, RZ, UR47 ;  /* 0x0000002fff0b7e24 */ /* 0x000fca000f8e00ff */
[----:B------:R-:W-:-:S04]  /*4bc0*/  SHF.L.U32 R11, R11, 0x1f, RZ ;  /* 0x0000001f0b0b7819 */ /* 0x000fc800000006ff */
[----:B------:R0:W1:Y:S01]  /*4bd0*/  SYNCS.PHASECHK.TRANS64.TRYWAIT P0, [UR6+0x20830], R11 ;  /* 0x0208300bff0075a7 */ /* 0x0000620008000146 */
[----:B------:R-:W-:Y:S05]  /*4be0*/  @!P4 BRA `(.L_x_977) ;  /* 0x000000000004c947 */ /* 0x000fea0003800000 */
[----:B------:R-:W-:Y:S01]  /*4bf0*/  BPT.TRAP 0x1 ;  /* 0x000000040000795c */ /* 0x000fe20000300000 */
.L_x_977:
[----:B-1----:R-:W-:Y:S05]  /*4c00*/  @P0 BRA `(.L_x_975) ;  /* 0x0000000000080947 */ /* 0x002fea0003800000 */
[----:B------:R-:W1:Y:S02]  /*4c10*/  SYNCS.PHASECHK.TRANS64.TRYWAIT P0, [UR6+0x20830], R11 ;  /* 0x0208300bff0075a7 */ /* 0x000e640008000146 */
[----:B-1----:R-:W-:Y:S05]  /*4c20*/  @!P0 BRA `(.L_x_978) ;  /* 0x000000f400bc8947 */ /* 0x002fea0003800000 */
.L_x_975:
[----:B01----:R-:W-:Y:S01]  /*4c30*/  VIADD R11, R17, 0x8 ;  /* 0x00000008110b7836 */ /* 0x003fe20000000000 */
[----:B------:R-:W-:Y:S01]  /*4c40*/  R2UR UR32, R6 ;  /* 0x00000000062072ca */ /* 0x000fe200000e0000 */
[----:B------:R-:W-:Y:S01]  /*4c50*/  ULEA UR34, UR49, UR46, 0xa ;  /* 0x0000002e31227291 */ /* 0x000fe2000f8e503f */
[----:B------:R-:W-:Y:S01]  /*4c60*/  R2UR UR33, R7 ;  /* 0x00000000072172ca */ /* 0x000fe200000e0000 */
[----:B------:R-:W-:Y:S01]  /*4c70*/  UMOV UR35, 0x40000040 ;  /* 0x4000004000237882 */ /* 0x000fe20000000000 */
[----:B------:R0:W-:Y:S01]  /*4c80*/  BAR.SYNC.DEFER_BLOCKING R11, 0x100 ;  /* 0x0004000b0000751d */ /* 0x0001e20000010000 */
[----:B------:R-:W-:Y:S02]  /*4c90*/  UIADD3 UR6, UR34, 0x2, URZ ;  /* 0x0000000222067890 */ /* 0x000fe4000fffe03f */
[----:B------:R-:W-:Y:S02]  /*4ca0*/  UIADD3 UR10, UR34, 0x4, URZ ;  /* 0x00000004220a7890 */ /* 0x000fe4000fffe03f */
[----:B------:R-:W-:Y:S01]  /*4cb0*/  UIADD3 UR14, UR34, 0x6, URZ ;  /* 0x00000006220e7890 */ /* 0x000fe2000fffe03f */
[----:B------:R-:W-:Y:S01]  /*4cc0*/  UMOV UR7, 0x40000040 ;  /* 0x4000004000077882 */ /* 0x000fe20000000000 */
[----:B------:R-:W-:Y:S01]  /*4cd0*/  UMOV UR11, 0x40000040 ;  /* 0x40000040000b7882 */ /* 0x000fe20000000000 */
[----:B------:R-:W-:Y:S01]  /*4ce0*/  UMOV UR15, 0x40000040 ;  /* 0x40000040000f7882 */ /* 0x000fe20000000000 */
[----:B------:R-:W-:Y:S01]  /*4cf0*/  UIADD3 UR18, UR34, 0x200, URZ ;  /* 0x0000020022127890 */ /* 0x000fe2000fffe03f */
[----:B------:R-:W-:Y:S01]  /*4d00*/  UMOV UR19, 0x40000040 ;  /* 0x4000004000137882 */ /* 0x000fe20000000000 */
[----:B------:R-:W-:Y:S01]  /*4d10*/  UIADD3 UR22, UR34, 0x202, URZ ;  /* 0x0000020222167890 */ /* 0x000fe2000fffe03f */
[----:B------:R-:W-:Y:S01]  /*4d20*/  UMOV UR23, 0x40000040 ;  /* 0x4000004000177882 */ /* 0x000fe20000000000 */
[----:B------:R-:W-:Y:S01]  /*4d30*/  UIADD3 UR26, UR34, 0x204, URZ ;  /* 0x00000204221a7890 */ /* 0x000fe2000fffe03f */
[----:B------:R-:W-:Y:S01]  /*4d40*/  UMOV UR27, 0x40000040 ;  /* 0x40000040001b7882 */ /* 0x000fe20000000000 */
[----:B------:R-:W-:Y:S01]  /*4d50*/  UIADD3 UR30, UR34, 0x206, URZ ;  /* 0x00000206221e7890 */ /* 0x000fe2000fffe03f */
[----:B------:R-:W-:Y:S01]  /*4d60*/  UMOV UR31, 0x40000040 ;  /* 0x40000040001f7882 */ /* 0x000fe20000000000 */
[----:B------:R-:W-:-:S06]  /*4d70*/  WARPGROUP.ARRIVE ;  /* 0x00000000000079c5 */ /* 0x000fcc0000000000 */
[----:B------:R-:W-:Y:S03]  /*4d80*/  QGMMA.64x64x32.F32.E4M3.E4M3 R152, gdesc[UR32], RZ, !UPT, gsb0 ;  /* 0x00e00000209879f3 */ /* 0x000fe6000c0008ff */
        /* <DEDUP_REMOVED lines=22> */
[----:B0-----:R-:W-:Y:S05]  /*4ef0*/  @P1 BRA `(.L_x_979) ;  /* 0x00000000002c1947 */ /* 0x001fea0003800000 */
[----:B------:R-:W-:Y:S05]  /*4f00*/  @!P4 BRA `(.L_x_980) ;  /* 0x000000000004c947 */ /* 0x000fea0003800000 */
[----:B------:R-:W-:Y:S01]  /*4f10*/  BPT.TRAP 0x1 ;  /* 0x000000040000795c */ /* 0x000fe20000300000 */
.L_x_980:
[----:B------:R-:W-:Y:S01]  /*4f20*/  ULEA UR6, UR51, UR41, 0x3 ;  /* 0x0000002933067291 */ /* 0x000fe2000f8e183f */
[----:B------:R-:W-:-:S05]  /*4f30*/  IMAD.U32 R11, RZ, RZ, UR52 ;  /* 0x00000034ff0b7e24 */ /* 0x000fca000f8e00ff */
[----:B------:R-:W-:-:S04]  /*4f40*/  SHF.L.U32 R11, R11, 0x1f, RZ ;  /* 0x0000001f0b0b7819 */ /* 0x000fc800000006ff */
[----:B------:R0:W1:Y:S01]  /*4f50*/  SYNCS.PHASECHK.TRANS64.TRYWAIT P0, [UR6+0x20850], R11 ;  /* 0x0208500bff0075a7 */ /* 0x0000620008000146 */
[----:B------:R-:W-:Y:S05]  /*4f60*/  @!P4 BRA `(.L_x_981) ;  /* 0x000000000004c947 */ /* 0x000fea0003800000 */
[----:B------:R-:W-:Y:S01]  /*4f70*/  BPT.TRAP 0x1 ;  /* 0x000000040000795c */ /* 0x000fe20000300000 */
.L_x_981:
[----:B-1----:R-:W-:Y:S05]  /*4f80*/  @P0 BRA `(.L_x_979) ;  /* 0x0000000000080947 */ /* 0x002fea0003800000 */
[----:B------:R-:W1:Y:S02]  /*4f90*/  SYNCS.PHASECHK.TRANS64.TRYWAIT P0, [UR6+0x20850], R11 ;  /* 0x0208500bff0075a7 */ /* 0x000e640008000146 */
[----:B-1----:R-:W-:Y:S05]  /*4fa0*/  @!P0 BRA `(.L_x_982) ;  /* 0x000000f000f48947 */ /* 0x002fea0003800000 */
.L_x_979:
[----:B------:R-:W-:Y:S01]  /*4fb0*/  UIADD3 UR6, UR41, 0x400, URZ ;  /* 0x0000040029067890 */ /* 0x000fe2000fffe03f */
[----:B------:R-:W-:Y:S01]  /*4fc0*/  WARPGROUP.ARRIVE ;  /* 0x00000000000079c5 */ /* 0x000fe20000000000 */
[----:B------:R-:W-:Y:S01]  /*4fd0*/  UMOV UR7, 0x80000020 ;  /* 0x8000002000077882 */ /* 0x000fe20000000000 */
[----:B------:R-:W-:Y:S01]  /*4fe0*/  PLOP3.LUT P0, PT, PT, PT, UP0, 0x80, 0x0 ;  /* 0x000000000000781c */ /* 0x000fe20003f0f008 */
[----:B------:R-:W-:Y:S01]  /*4ff0*/  USHF.R.U32.HI UR6, URZ, 0x4, UR6 ;  /* 0x000000043f067899 */ /* 0x000fe20008011606 */
[----:B------:R-:W-:Y:S01]  /*5000*/  PLOP3.LUT P1, PT, PT, PT, UP0, 0x80, 0x0 ;  /* 0x000000000000781c */ /* 0x000fe20003f2f008 */
[C---:B------:R-:W-:Y:S01]  /*5010*/  FMUL.FTZ R14, R0.reuse, R159 ;  /* 0x0000009f000e7220 */ /* 0x040fe20000410000 */
[C---:B------:R-:W-:Y:S01]  /*5020*/  FMUL.FTZ R22, R0.reuse, R166 ;  /* 0x000000a600167220 */ /* 0x040fe20000410000 */
[----:B------:R-:W-:Y:S01]  /*5030*/  ULOP3.LUT UR6, UR6, 0x3fff, URZ, 0xc0, !UPT ;  /* 0x00003fff06067892 */ /* 0x000fe2000f8ec03f */
[----:B------:R-:W-:Y:S02]  /*5040*/  IMAD.MOV.U32 R166, RZ, RZ, R5 ;  /* 0x000000ffffa67224 */ /* 0x000fe400078e0005 */
[C---:B------:R-:W-:Y:S01]  /*5050*/  FMUL.FTZ R20, R0.reuse, R163 ;  /* 0x000000a300147220 */ /* 0x040fe20000410000 */
[C---:B------:R-:W-:Y:S01]  /*5060*/  FMUL.FTZ R163, R0.reuse, R164 ;  /* 0x000000a400a37220 */ /* 0x040fe20000410000 */
[----:B------:R-:W-:Y:S01]  /*5070*/  ULOP3.LUT UR6, UR6, 0x10000, URZ, 0xfc, !UPT ;  /* 0x0001000006067892 */ /* 0x000fe2000f8efc3f */
[C---:B------:R-:W-:Y:S01]  /*5080*/  FMUL.FTZ R164, R0.reuse, R168 ;  /* 0x000000a800a47220 */ /* 0x040fe20000410000 */
[C---:B------:R-:W-:Y:S01]  /*5090*/  FMUL.FTZ R15, R0.reuse, R152 ;  /* 0x00000098000f7220 */ /* 0x040fe20000410000 */
[C---:B------:R-:W-:Y:S01]  /*50a0*/  FMUL.FTZ R152, R0.reuse, R167 ;  /* 0x000000a700987220 */ /* 0x040fe20000410000 */
[----:B------:R-:W-:Y:S01]  /*50b0*/  ULEA UR6, UR51, UR6, 0xa ;  /* 0x0000000633067291 */ /* 0x000fe2000f8e503f */
[C---:B------:R-:W-:Y:S01]  /*50c0*/  FMUL.FTZ R172, R0.reuse, R172 ;  /* 0x000000ac00ac7220 */ /* 0x040fe20000410000 */
[C---:B------:R-:W-:Y:S01]  /*50d0*/  FMUL.FTZ R19, R0.reuse, R153 ;  /* 0x0000009900137220 */ /* 0x040fe20000410000 */
[C---:B01----:R-:W-:Y:S01]  /*50e0*/  FMUL.FTZ R11, R0.reuse, R154 ;  /* 0x0000009a000b7220 */ /* 0x043fe20000410000 */
[C---:B------:R-:W-:Y:S01]  /*50f0*/  FMUL.FTZ R12, R0.reuse, R155 ;  /* 0x0000009b000c7220 */ /* 0x040fe20000410000 */
[C---:B------:R-:W-:Y:S01]  /*5100*/  FMUL.FTZ R21, R0.reuse, R156 ;  /* 0x0000009c00157220 */ /* 0x040fe20000410000 */
[C---:B------:R-:W-:Y:S01]  /*5110*/  FMUL.FTZ R23, R0.reuse, R157 ;  /* 0x0000009d00177220 */ /* 0x040fe20000410000 */
[C---:B------:R-:W-:Y:S01]  /*5120*/  FMUL.FTZ R13, R0.reuse, R158 ;  /* 0x0000009e000d7220 */ /* 0x040fe20000410000 */
[C---:B------:R-:W-:Y:S01]  /*5130*/  FMUL.FTZ R18, R0.reuse, R162 ;  /* 0x000000a200127220 */ /* 0x040fe20000410000 */
[----:B------:R-:W-:Y:S01]  /*5140*/  QGMMA.64x256x32.F32.E4M3.E4M3 R24, R188, gdesc[UR4], R24, gsb0 ;  /* 0x03e00004bc187df3 */ /* 0x000fe20008000818 */
[----:B------:R-:W-:Y:S01]  /*5150*/  UIADD3 UR6, UR6, 0x2, URZ ;  /* 0x0000000206067890 */ /* 0x000fe2000fffe03f */
[C---:B------:R-:W-:Y:S01]  /*5160*/  FMUL.FTZ R161, R0.reuse, R161 ;  /* 0x000000a100a17220 */ /* 0x040fe20000410000 */
[----:B------:R-:W-:Y:S01]  /*5170*/  UMOV UR7, 0x80000020 ;  /* 0x8000002000077882 */ /* 0x000fe20000000000 */
        /* <DEDUP_REMOVED lines=10> */
[----:B------:R0:W1:Y:S01]  /*5220*/  MUFU.TANH R170, R172 ;  /* 0x000000ac00aa7308 */ /* 0x0000620000002400 */
[C---:B------:R-:W-:Y:S01]  /*5230*/  FMUL.FTZ R176, R0.reuse, R176 ;  /* 0x000000b000b07220 */ /* 0x040fe20000410000 */
[C---:B------:R-:W-:Y:S01]  /*5240*/  FMUL.FTZ R180, R0.reuse, R180 ;  /* 0x000000b400b47220 */ /* 0x040fe20000410000 */
[----:B------:R-:W-:-:S05]  /*5250*/  FMUL.FTZ R182, R0, R182 ;  /* 0x000000b600b67220 */ /* 0x000fca0000410000 */
[----:B------:R-:W2:Y:S01]  /*5260*/  MUFU.TANH R15, R15 ;  /* 0x0000000f000f7308 */ /* 0x000ea20000002400 */
[----:B0-----:R-:W-:-:S07]  /*5270*/  IMAD.U32 R172, RZ, RZ, UR54 ;  /* 0x00000036ffac7e24 */ /* 0x001fce000f8e00ff */
[----:B------:R-:W0:Y:S08]  /*5280*/  MUFU.TANH R19, R19 ;  /* 0x0000001300137308 */ /* 0x000e300000002400 */
[----:B------:R-:W3:Y:S08]  /*5290*/  MUFU.TANH R11, R11 ;  /* 0x0000000b000b7308 */ /* 0x000ef00000002400 */
[----:B------:R-:W4:Y:S08]  /*52a0*/  MUFU.TANH R12, R12 ;  /* 0x0000000c000c7308 */ /* 0x000f300000002400 */
        /* <DEDUP_REMOVED lines=21> */
[----:B------:R0:W0:Y:S08]  /*5400*/  MUFU.TANH R175, R180 ;  /* 0x000000b400af7308 */ /* 0x0000300000002400 */
[----:B------:R-:W0:Y:S01]  /*5410*/  MUFU.TANH R181, R181 ;  /* 0x000000b500b57308 */ /* 0x000e220000002400 */
[----:B------:R-:W-:-:S02]  /*5420*/  WARPGROUP.DEPBAR.LE gsb0, 0x0 ;  /* 0x00008000000079c5 */ /* 0x000fc40000010000 */
[----:B------:R-:W-:-:S06]  /*5430*/  WARPGROUP.ARRIVE ;  /* 0x00000000000079c5 */ /* 0x000fcc0000000000 */
[----:B------:R-:W-:Y:S01]  /*5440*/  QGMMA.64x256x32.F32.E4M3.E4M3 R24, R184, gdesc[UR4], R24, gsb0 ;  /* 0x03e00004b8187df3 */ /* 0x000fe20008000818 */
[----:B------:R-:W-:Y:S01]  /*5450*/  @UP0 ULDC UR6, c[0x0][0x44c] ;  /* 0x0001130000060ab9 */ /* 0x000fe20000000800 */
[----:B------:R-:W-:Y:S01]  /*5460*/  USHF.L.U32 UR7, UR50, 0x6, URZ ;  /* 0x0000000632077899 */ /* 0x000fe2000800063f */
[----:B------:R-:W-:Y:S01]  /*5470*/  @P0 IMAD.HI.U32 R159, R5, UR6, RZ ;  /* 0x00000006059f0c27 */ /* 0x000fe2000f8e00ff */
[----:B------:R-:W-:-:S04]  /*5480*/  @UP0 ULDC UR6, c[0x0][0x450] ;  /* 0x0001140000060ab9 */ /* 0x000fc80000000800 */
[----:B------:R-:W-:Y:S01]  /*5490*/  @P1 SHF.R.U32.HI R166, RZ, UR6, R159 ;  /* 0x00000006ffa61c19 */ /* 0x000fe2000801169f */
[----:B------:R-:W-:Y:S01]  /*54a0*/  IMAD.U32 R159, RZ, RZ, UR49 ;  /* 0x00000031ff9f7e24 */ /* 0x000fe2000f8e00ff */
[----:B------:R-:W-:-:S03]  /*54b0*/  UIADD3 UR6, -UR7, 0x1, URZ ;  /* 0x0000000107067890 */ /* 0x000fc6000fffe13f */
[----:B------:R-:W5:Y:S01]  /*54c0*/  SHFL.IDX PT, R168, R166, RZ, 0x1c1f ;  /* 0x001c1fffa6a87589 */ /* 0x000f6200000e0000 */
[----:B------:R-:W-:Y:S02]  /*54d0*/  @!P5 LEA R159, R159, UR41, 0x3 ;  /* 0x000000299f9fdc11 */ /* 0x000fe4000f8e18ff */
[----:B------:R-:W-:-:S03]  /*54e0*/  IMAD.U32 R167, RZ, RZ, UR6 ;  /* 0x00000006ffa77e24 */ /* 0x000fc6000f8e00ff */
[----:B------:R-:W-:Y:S02]  /*54f0*/  @!P5 VIADD R159, R159, 0x20840 ;  /* 0x000208409f9fd836 */ /* 0x000fe40000000000 */
[----:B------:R-:W-:-:S03]  /*5500*/  IMAD R167, R2, -0x2, R167 ;  /* 0xfffffffe02a77824 */ /* 0x000fc600078e02a7 */
[----:B------:R-:W-:Y:S01]  /*5510*/  @!P5 PRMT R165, RZ, 0x654, R159 ;  /* 0x00000654ffa5d816 */ /* 0x000fe2000000009f */
[----:B------:R-:W-:Y:S01]  /*5520*/  IMAD R167, R172, UR37, R167 ;  /* 0x00000025aca77c24 */ /* 0x000fe2000f8e02a7 */
[----:B------:R0:W0:Y:S03]  /*5530*/  MUFU.TANH R159, R182 ;  /* 0x000000b6009f7308 */ /* 0x0000260000002400 */
[----:B------:R-:W-:-:S04]  /*5540*/  VIADD R167, R167, -UR53 ;  /* 0x80000035a7a77c36 */ /* 0x000fc80008000000 */
[----:B------:R-:W-:Y:S01]  /*5550*/  VIADD R179, R167, UR56 ;  /* 0x00000038a7b37c36 */ /* 0x000fe20008000000 */
[----:B------:R-:W-:Y:S02]  /*5560*/  WARPGROUP.DEPBAR.LE gsb0, 0x0 ;  /* 0x00008000000079c5 */ /* 0x000fe40000010000 */
[C---:B------:R-:W-:Y:S01]  /*5570*/  FMUL.FTZ R184, R0.reuse, R160 ;  /* 0x000000a000b87220 */ /* 0x040fe20000410000 */
[----:B------:R-:W-:Y:S01]  /*5580*/  IADD3 R160, -R17, 0xb, RZ ;  /* 0x0000000b11a07810 */ /* 0x000fe20007ffe1ff */
[----:B------:R-:W-:-:S04]  /*5590*/  FMUL.FTZ R186, R0, R169 ;  /* 0x000000a900ba7220 */ /* 0x000fc80000410000 */
[----:B------:R1:W-:Y:S06]  /*55a0*/  BAR.ARV R160, 0x100 ;  /* 0x000400a00000751d */ /* 0x0003ec0000002000 */
[----:B------:R-:W0:Y:S01]  /*55b0*/  MUFU.TANH R184, R184 ;  /* 0x000000b800b87308 */ /* 0x000e220000002400 */
[----:B------:R2:W-:Y:S01]  /*55c0*/  @!P5 SYNCS.ARRIVE.TRANS64.RED.A1T0 RZ, [R165+URZ], RZ ;  /* 0x000000ffa5ffd9a7 */ /* 0x0005e2000810043f */
[----:B-1----:R-:W-:Y:S01]  /*55d0*/  FMUL.FTZ R160, R0, R183 ;  /* 0x000000b700a07220 */ /* 0x002fe20000410000 */
[----:B------:R-:W-:-:S04]  /*55e0*/  VIADD R183, R167, UR48 ;  /* 0x00000030a7b77c36 */ /* 0x000fc80008000000 */
[--C-:B-----5:R-:W-:Y:S01]  /*55f0*/  IMAD.IADD R167, R183, 0x1, R168.reuse ;  /* 0x00000001b7a77824 */ /* 0x120fe200078e02a8 */
[----:B------:R-:W1:Y:S01]  /*5600*/  MUFU.TANH R186, R186 ;  /* 0x000000ba00ba7308 */ /* 0x000e620000002400 */
[----:B--2---:R-:W-:-:S07]  /*5610*/  IMAD.IADD R165, R179, 0x1, R168 ;  /* 0x00000001b3a57824 */ /* 0x004fce00078e02a8 */
[----:B------:R-:W2:Y:S01]  /*5620*/  MUFU.TANH R160, R160 ;  /* 0x000000a000a07308 */ /* 0x000ea20000002400 */
[----:B0--34-:R-:W-:Y:S05]  /*5630*/  @!P6 BRA `(.L_x_983) ;  /* 0x000000000060e947 */ /* 0x019fea0003800000 */
[----:B------:R-:W-:Y:S01]  /*5640*/  IMAD.U32 R169, RZ, RZ, UR54 ;  /* 0x00000036ffa97e24 */ /* 0x000fe2000f8e00ff */
[----:B------:R-:W-:Y:S03]  /*5650*/  BSSY B0, `(.L_x_984) ;  /* 0x0000012000007945 */ /* 0x000fe60003800000 */
[----:B------:R-:W-:-:S04]  /*5660*/  IMAD R168, R169, UR37, R168 ;  /* 0x00000025a9a87c24 */ /* 0x000fc8000f8e02a8 */
[----:B------:R-:W-:-:S05]  /*5670*/  VIADD R169, R168, -UR53 ;  /* 0x80000035a8a97c36 */ /* 0x000fca0008000000 */
[----:B------:R-:W-:-:S13]  /*5680*/  ISETP.GT.AND P0, PT, R169, -0x1, PT ;  /* 0xffffffffa900780c */ /* 0x000fda0003f04270 */
[----:B------:R-:W-:Y:S05]  /*5690*/  @P0 BRA `(.L_x_985) ;  /* 0x0000000000200947 */ /* 0x000fea0003800000 */
[----:B------:R-:W-:Y:S01]  /*56a0*/  IMAD.U32 R172, RZ, RZ, UR55 ;  /* 0x00000037ffac7e24 */ /* 0x000fe2000f8e00ff */
[----:B------:R-:W-:-:S04]  /*56b0*/  LOP3.LUT R169, RZ, R169, RZ, 0x33, !PT ;  /* 0x000000a9ffa97212 */ /* 0x000fc800078e33ff */
[----:B------:R-:W-:-:S13]  /*56c0*/  ISETP.NE.AND P0, PT, R172, 0x1, PT ;  /* 0x00000001ac00780c */ /* 0x000fda0003f05270 */
[----:B------:R-:W0:Y:S02]  /*56d0*/  @P0 LDC.64 R188, c[0x0][0x9e8] ;  /* 0x00027a00ffbc0b82 */ /* 0x000e240000000a00 */
[----:B0-----:R-:W-:-:S05]  /*56e0*/  @P0 IMAD.HI.U32 R168, R169, R188, RZ ;  /* 0x000000bca9a80227 */ /* 0x001fca00078e00ff */
[----:B------:R-:W-:-:S04]  /*56f0*/  @P0 SHF.R.U32.HI R169, RZ, R189, R168 ;  /* 0x000000bdffa90219 */ /* 0x000fc800000116a8 */
[----:B------:R-:W-:Y:S01]  /*5700*/  LOP3.LUT R169, RZ, R169, RZ, 0x33, !PT ;  /* 0x000000a9ffa97212 */ /* 0x000fe200078e33ff */
[----:B------:R-:W-:Y:S06]  /*5710*/  BRA `(.L_x_986) ;  /* 0x0000000000147947 */ /* 0x000fec0003800000 */
.L_x_985:
[----:B------:R-:W-:-:S05]  /*5720*/  IMAD.U32 R172, RZ, RZ, UR55 ;  /* 0x00000037ffac7e24 */ /* 0x000fca000f8e00ff */
[----:B------:R-:W-:-:S13]  /*5730*/  ISETP.NE.AND P0, PT, R172, 0x1, PT ;  /* 0x00000001ac00780c */ /* 0x000fda0003f05270 */
[----:B------:R-:W0:Y:S02]  /*5740*/  @P0 LDC.64 R188, c[0x0][0x9e8] ;  /* 0x00027a00ffbc0b82 */ /* 0x000e240000000a00 */
[----:B0-----:R-:W-:-:S05]  /*5750*/  @P0 IMAD.HI.U32 R168, R169, R188, RZ ;  /* 0x000000bca9a80227 */ /* 0x001fca00078e00ff */
[----:B------:R-:W-:-:S07]  /*5760*/  @P0 SHF.R.U32.HI R169, RZ, R189, R168 ;  /* 0x000000bdffa90219 */ /* 0x000fce00000116a8 */
.L_x_986:
[----:B------:R-:W-:Y:S05]  /*5770*/  BSYNC B0 ;  /* 0x0000000000007941 */ /* 0x000fea0003800000 */
.L_x_984:
[----:B------:R-:W-:-:S04]  /*5780*/  IMAD R169, R169, R172, -UR7 ;  /* 0x80000007a9a97e24 */ /* 0x000fc8000f8e02ac */
[----:B------:R-:W-:-:S05]  /*5790*/  IMAD R168, R2, -0x2, R169 ;  /* 0xfffffffe02a87824 */ /* 0x000fca00078e02a9 */
[----:B------:R-:W-:Y:S02]  /*57a0*/  VIADDMNMX R165, R168, R172, R165, PT ;  /* 0x000000aca8a57246 */ /* 0x000fe400038001a5 */
[----:B------:R-:W-:-:S07]  /*57b0*/  VIMNMX R167, R167, R168, !PT ;  /* 0x000000a8a7a77248 */ /* 0x000fce0007fe0100 */
.L_x_983:
[----:B------:R-:W-:Y:S01]  /*57c0*/  UISETP.GT.AND UP1, UPT, UR50, -0x1, UPT ;  /* 0xffffffff3200788c */ /* 0x000fe2000bf24270 */
[----:B------:R-:W0:Y:S05]  /*57d0*/  SHFL.IDX PT, R192, R166, 0x1, 0x1c1f ;  /* 0x003c1f00a6c07f89 */ /* 0x000e2a00000e0000 */
[----:B------:R-:W-:-:S04]  /*57e0*/  PLOP3.LUT P0, PT, PT, PT, UP1, 0x80, 0x0 ;  /* 0x000000000000781c */ /* 0x000fc80003f0f018 */
[C---:B------:R-:W-:Y:S02]  /*57f0*/  ISETP.GT.AND P1, PT, R167.reuse, RZ, P0 ;  /* 0x000000ffa700720c */ /* 0x040fe40000724270 */
[----:B------:R-:W-:Y:S02]  /*5800*/  ISETP.GT.AND P3, PT, R167, 0x1, P0 ;  /* 0x00000001a700780c */ /* 0x000fe40000764270 */
[----:B------:R-:W-:Y:S02]  /*5810*/  ISETP.LT.OR P2, PT, R165, 0x1, P1 ;  /* 0x00000001a500780c */ /* 0x000fe40000f41670 */
[----:B------:R-:W-:Y:S02]  /*5820*/  ISETP.GT.AND P1, PT, R167, 0x8, P0 ;  /* 0x00000008a700780c */ /* 0x000fe40000724270 */
[----:B------:R-:W-:Y:S02]  /*5830*/  FSEL R15, R15, -INF , !P2 ;  /* 0xff8000000f0f7808 */ /* 0x000fe40005000000 */
[----:B------:R-:W-:-:S02]  /*5840*/  ISETP.GT.AND P2, PT, R167, 0x9, P0 ;  /* 0x00000009a700780c */ /* 0x000fc40000744270 */
[C---:B------:R-:W-:Y:S02]  /*5850*/  ISETP.LT.OR P3, PT, R165.reuse, 0x2, P3 ;  /* 0x00000002a500780c */ /* 0x040fe40001f61670 */
[C---:B------:R-:W-:Y:S02]  /*5860*/  ISETP.LT.OR P1, PT, R165.reuse, 0x9, P1 ;  /* 0x00000009a500780c */ /* 0x040fe40000f21670 */
[----:B------:R-:W-:Y:S02]  /*5870*/  ISETP.LT.OR P2, PT, R165, 0xa, P2 ;  /* 0x0000000aa500780c */ /* 0x000fe40001741670 */
[----:B------:R-:W-:Y:S01]  /*5880*/  FSEL R190, R19, -INF , !P3 ;  /* 0xff80000013be7808 */ /* 0x000fe20005800000 */
[--C-:B0-----:R-:W-:Y:S01]  /*5890*/  IMAD.IADD R19, R179, 0x1, R192.reuse ;  /* 0x00000001b3137824 */ /* 0x101fe200078e02c0 */
[----:B------:R-:W-:Y:S01]  /*58a0*/  FSEL R188, R21, -INF , !P1 ;  /* 0xff80000015bc7808 */ /* 0x000fe20004800000 */
[----:B------:R-:W-:Y:S01]  /*58b0*/  IMAD.IADD R21, R183, 0x1, R192 ;  /* 0x00000001b7157824 */ /* 0x000fe200078e02c0 */
[----:B------:R-:W-:-:S02]  /*58c0*/  FSEL R178, R23, -INF , !P2 ;  /* 0xff80000017b27808 */ /* 0x000fc40005000000 */
[C---:B------:R-:W-:Y:S02]  /*58d0*/  ISETP.GT.AND P3, PT, R167.reuse, 0x10, P0 ;  /* 0x00000010a700780c */ /* 0x040fe40000764270 */
[C---:B------:R-:W-:Y:S02]  /*58e0*/  ISETP.GT.AND P1, PT, R167.reuse, 0x11, P0 ;  /* 0x00000011a700780c */ /* 0x040fe40000724270 */
[----:B------:R-:W-:Y:S02]  /*58f0*/  ISETP.GT.AND P2, PT, R167, 0x18, P0 ;  /* 0x00000018a700780c */ /* 0x000fe40000744270 */
[C---:B------:R-:W-:Y:S02]  /*5900*/  ISETP.LT.OR P3, PT, R165.reuse, 0x11, P3 ;  /* 0x00000011a500780c */ /* 0x040fe40001f61670 */
[C---:B------:R-:W-:Y:S02]  /*5910*/  ISETP.LT.OR P1, PT, R165.reuse, 0x12, P1 ;  /* 0x00000012a500780c */ /* 0x040fe40000f21670 */
[----:B------:R-:W-:-:S02]  /*5920*/  ISETP.LT.OR P2, PT, R165, 0x19, P2 ;  /* 0x00000019a500780c */ /* 0x000fc40001741670 */
[----:B------:R-:W-:Y:S02]  /*5930*/  FSEL R172, R184, -INF , !P3 ;  /* 0xff800000b8ac7808 */ /* 0x000fe40005800000 */
[----:B------:R-:W-:Y:S02]  /*5940*/  FSEL R174, R161, -INF , !P1 ;  /* 0xff800000a1ae7808 */ /* 0x000fe40004800000 */
[----:B------:R-:W-:Y:S02]  /*5950*/  FSEL R176, R163, -INF , !P2 ;  /* 0xff800000a3b07808 */ /* 0x000fe40005000000 */
[C---:B------:R-:W-:Y:S02]  /*5960*/  ISETP.GT.AND P3, PT, R167.reuse, 0x19, P0 ;  /* 0x00000019a700780c */ /* 0x040fe40000764270 */
[C---:B------:R-:W-:Y:S02]  /*5970*/  ISETP.GT.AND P1, PT, R167.reuse, 0x20, P0 ;  /* 0x00000020a700780c */ /* 0x040fe40000724270 */
[----:B------:R-:W-:-:S02]  /*5980*/  ISETP.GT.AND P2, PT, R167, 0x21, P0 ;  /* 0x00000021a700780c */ /* 0x000fc40000744270 */
[C---:B------:R-:W-:Y:S02]  /*5990*/  ISETP.LT.OR P3, PT, R165.reuse, 0x1a, P3 ;  /* 0x0000001aa500780c */ /* 0x040fe40001f61670 */
[C---:B------:R-:W-:Y:S02]  /*59a0*/  ISETP.LT.OR P1, PT, R165.reuse, 0x21, P1 ;  /* 0x00000021a500780c */ /* 0x040fe40000f21670 */
[----:B------:R-:W-:Y:S02]  /*59b0*/  ISETP.LT.OR P2, PT, R165, 0x22, P2 ;  /* 0x00000022a500780c */ /* 0x000fe40001741670 */
[----:B------:R-:W-:Y:S02]  /*59c0*/  FSEL R182, R162, -INF , !P3 ;  /* 0xff800000a2b67808 */ /* 0x000fe40005800000 */
[----:B------:R-:W-:Y:S02]  /*59d0*/  FSEL R184, R164, -INF , !P1 ;  /* 0xff800000a4b87808 */ /* 0x000fe40004800000 */
[----:B-1----:R-:W-:-:S02]  /*59e0*/  FSEL R186, R186, -INF , !P2 ;  /* 0xff800000baba7808 */ /* 0x002fc40005000000 */
        /* <DEDUP_REMOVED lines=33> */
.L_x_989:
[----:B------:R-:W-:-:S05]  /*5c00*/  IMAD.U32 R194, RZ, RZ, UR55 ;  /* 0x00000037ffc27e24 */ /* 0x000fca000f8e00ff */
[----:B------:R-:W-:-:S13]  /*5c10*/  ISETP.NE.AND P1, PT, R194, 0x1, PT ;  /* 0x00000001c200780c */ /* 0x000fda0003f25270 */
[----:B------:R-:W0:Y:S02]  /*5c20*/  @P1 LDC.64 R192, c[0x0][0x9e8] ;  /* 0x00027a00ffc01b82 */ /* 0x000e240000000a00 */
[----:B0-----:R-:W-:-:S05]  /*5c30*/  @P1 IMAD.HI.U32 R192, R23, R192, RZ ;  /* 0x000000c017c01227 */ /* 0x001fca00078e00ff */
[----:B------:R-:W-:-:S07]  /*5c40*/  @P1 SHF.R.U32.HI R23, RZ, R193, R192 ;  /* 0x000000c1ff171219 */ /* 0x000fce00000116c0 */
.L_x_990:
[----:B------:R-:W-:Y:S05]  /*5c50*/  BSYNC B0 ;  /* 0x0000000000007941 */ /* 0x000fea0003800000 */
.L_x_988:
[----:B------:R-:W-:-:S04]  /*5c60*/  IMAD R23, R23, R194, -UR7 ;  /* 0x8000000717177e24 */ /* 0x000fc8000f8e02c2 */
[----:B------:R-:W-:-:S05]  /*5c70*/  IMAD R192, R2, -0x2, R23 ;  /* 0xfffffffe02c07824 */ /* 0x000fca00078e0217 */
[----:B------:R-:W-:Y:S02]  /*5c80*/  VIADDMNMX R19, R192, R194, R19, PT ;  /* 0x000000c2c0137246 */ /* 0x000fe40003800113 */
[----:B------:R-:W-:-:S07]  /*5c90*/  VIMNMX R21, R21, R192, !PT ;  /* 0x000000c015157248 */ /* 0x000fce0007fe0100 */
.L_x_987:
[----:B------:R-:W-:Y:S02]  /*5ca0*/  FMNMX.FTZ R23, R15, R8, !PT ;  /* 0x000000080f177209 */ /* 0x000fe40007810000 */
[----:B------:R-:W-:Y:S02]  /*5cb0*/  ISETP.GT.AND P1, PT, R21, 0x1, P0 ;  /* 0x000000011500780c */ /* 0x000fe40000724270 */
[----:B------:R-:W-:Y:S02]  /*5cc0*/  FMNMX.FTZ R23, R190, R23, !PT ;  /* 0x00000017be177209 */ /* 0x000fe40007810000 */
[----:B------:R-:W-:Y:S02]  /*5cd0*/  ISETP.LT.OR P3, PT, R19, 0x2, P1 ;  /* 0x000000021300780c */ /* 0x000fe40000f61670 */
[----:B------:R-:W-:Y:S02]  /*5ce0*/  FMNMX.FTZ R23, R188, R23, !PT ;  /* 0x00000017bc177209 */ /* 0x000fe40007810000 */
[----:B------:R-:W-:-:S02]  /*5cf0*/  ISETP.GT.AND P2, PT, R21, 0x8, P0 ;  /* 0x000000081500780c */ /* 0x000fc40000744270 */
[----:B------:R-:W-:Y:S02]  /*5d00*/  FMNMX.FTZ R23, R178, R23, !PT ;  /* 0x00000017b2177209 */ /* 0x000fe40007810000 */
[----:B------:R-:W-:Y:S02]  /*5d10*/  ISETP.LT.OR P2, PT, R19, 0x9, P2 ;  /* 0x000000091300780c */ /* 0x000fe40001741670 */
[----:B------:R-:W-:Y:S02]  /*5d20*/  FMNMX.FTZ R23, R172, R23, !PT ;  /* 0x00000017ac177209 */ /* 0x000fe40007810000 */
[----:B------:R-:W-:Y:S02]  /*5d30*/  ISETP.GT.AND P1, PT, R21, 0x9, P0 ;  /* 0x000000091500780c */ /* 0x000fe40000724270 */
[----:B------:R-:W-:Y:S02]  /*5d40*/  FMNMX.FTZ R23, R174, R23, !PT ;  /* 0x00000017ae177209 */ /* 0x000fe40007810000 */
[----:B------:R-:W-:-:S02]  /*5d50*/  ISETP.LT.OR P1, PT, R19, 0xa, P1 ;  /* 0x0000000a1300780c */ /* 0x000fc40000f21670 */
[----:B------:R-:W-:Y:S02]  /*5d60*/  FMNMX.FTZ R23, R176, R23, !PT ;  /* 0x00000017b0177209 */ /* 0x000fe40007810000 */
[----:B------:R-:W-:Y:S02]  /*5d70*/  FSEL R14, R14, -INF , !P1 ;  /* 0xff8000000e0e7808 */ /* 0x000fe40004800000 */
        /* <DEDUP_REMOVED lines=18> */
[----:B------:R-:W-:Y:S01]  /*5ea0*/  ISETP.GT.AND P1, PT, R21, 0x31, P0 ;  /* 0x000000311500780c */ /* 0x000fe20000724270 */
[----:B------:R-:W0:Y:S03]  /*5eb0*/  SHFL.BFLY PT, R192, R23, 0x2, 0x1f ;  /* 0x0c401f0017c07f89 */ /* 0x000e2600000e0000 */
[----:B------:R-:W-:-:S04]  /*5ec0*/  ISETP.LT.OR P1, PT, R19, 0x32, P1 ;  /* 0x000000321300780c */ /* 0x000fc80000f21670 */
[----:B------:R-:W-:Y:S02]  /*5ed0*/  FSEL R158, R158, -INF , !P1 ;  /* 0xff8000009e9e7808 */ /* 0x000fe40004800000 */
[----:B0-----:R-:W-:Y:S02]  /*5ee0*/  FMNMX.FTZ R161, R23, R192, !PT ;  /* 0x000000c017a17209 */ /* 0x001fe40007810000 */
[----:B------:R-:W-:Y:S02]  /*5ef0*/  FSEL R192, R12, -INF , !P3 ;  /* 0xff8000000cc07808 */ /* 0x000fe40005800000 */
[----:B------:R-:W-:Y:S01]  /*5f00*/  ISETP.GT.AND P3, PT, R21, RZ, P0 ;  /* 0x000000ff1500720c */ /* 0x000fe20000764270 */
[----:B------:R-:W0:Y:S03]  /*5f10*/  SHFL.BFLY PT, R194, R161, 0x1, 0x1f ;  /* 0x0c201f00a1c27f89 */ /* 0x000e2600000e0000 */
[----:B------:R-:W-:-:S04]  /*5f20*/  ISETP.LT.OR P3, PT, R19, 0x1, P3 ;  /* 0x000000011300780c */ /* 0x000fc80001f61670 */
[----:B------:R-:W-:Y:S02]  /*5f30*/  FSEL R196, R11, -INF , !P3 ;  /* 0xff8000000bc47808 */ /* 0x000fe40005800000 */
[----:B------:R-:W1:Y:S01]  /*5f40*/  LDC R11, c[0x0][0x988] ;  /* 0x00026200ff0b7b82 */ /* 0x000e620000000800 */
[----:B------:R-:W-:-:S04]  /*5f50*/  ISETP.GT.AND P3, PT, R21, 0x18, P0 ;  /* 0x000000181500780c */ /* 0x000fc80000764270 */
[----:B------:R-:W-:-:S04]  /*5f60*/  ISETP.LT.OR P3, PT, R19, 0x19, P3 ;  /* 0x000000191300780c */ /* 0x000fc80001f61670 */
[----:B------:R-:W-:Y:S02]  /*5f70*/  FSEL R22, R22, -INF , !P3 ;  /* 0xff80000016167808 */ /* 0x000fe40005800000 */
[----:B------:R-:W-:Y:S02]  /*5f80*/  ISETP.GT.AND P3, PT, R21, 0x21, P0 ;  /* 0x000000211500780c */ /* 0x000fe40000764270 */
[----:B0-----:R-:W-:Y:S02]  /*5f90*/  FMNMX.FTZ R12, R161, R194, !PT ;  /* 0x000000c2a10c7209 */ /* 0x001fe40007810000 */
[----:B------:R-:W-:Y:S02]  /*5fa0*/  FSEL R194, R13, -INF , !P2 ;  /* 0xff8000000dc27808 */ /* 0x000fe40005000000 */
[----:B------:R-:W-:Y:S02]  /*5fb0*/  FMNMX.FTZ R13, R196, R9, !PT ;  /* 0x00000009c40d7209 */ /* 0x000fe40007810000 */
[----:B------:R-:W-:-:S02]  /*5fc0*/  ISETP.GT.AND P2, PT, R21, 0x10, P0 ;  /* 0x000000101500780c */ /* 0x000fc40000744270 */
[----:B------:R-:W-:Y:S01]  /*5fd0*/  FMNMX.FTZ R13, R192, R13, !PT ;  /* 0x0000000dc00d7209 */ /* 0x000fe20007810000 */
[----:B-1----:R-:W-:-:S01]  /*5fe0*/  FFMA.FTZ R23, R12, R11, -8 ;  /* 0xc10000000c177423 */ /* 0x002fc2000001000b */
[----:B------:R-:W-:Y:S02]  /*5ff0*/  ISETP.LT.OR P2, PT, R19, 0x11, P2 ;  /* 0x000000111300780c */ /* 0x000fe40001741670 */
[----:B------:R-:W-:Y:S02]  /*6000*/  FMNMX.FTZ R13, R194, R13, !PT ;  /* 0x0000000dc20d7209 */ /* 0x000fe40007810000 */
[----:B------:R-:W-:Y:S02]  /*6010*/  FSEL R18, R18, -INF , !P2 ;  /* 0xff80000012127808 */ /* 0x000fe40005000000 */
[----:B------:R-:W-:Y:S02]  /*6020*/  FMNMX.FTZ R13, R14, R13, !PT ;  /* 0x0000000d0e0d7209 */ /* 0x000fe40007810000 */
[----:B------:R-:W-:-:S02]  /*6030*/  ISETP.GT.AND P2, PT, R21, 0x19, P0 ;  /* 0x000000191500780c */ /* 0x000fc40000744270 */
[----:B------:R-:W-:Y:S02]  /*6040*/  FMNMX.FTZ R13, R18, R13, !PT ;  /* 0x0000000d120d7209 */ /* 0x000fe40007810000 */
[----:B------:R-:W-:Y:S02]  /*6050*/  ISETP.LT.OR P2, PT, R19, 0x1a, P2 ;  /* 0x0000001a1300780c */ /* 0x000fe40001741670 */
[----:B------:R-:W-:Y:S02]  /*6060*/  FMNMX.FTZ R13, R20, R13, !PT ;  /* 0x0000000d140d7209 */ /* 0x000fe40007810000 */
[----:B------:R-:W-:Y:S02]  /*6070*/  FSEL R152, R152, -INF , !P2 ;  /* 0xff80000098987808 */ /* 0x000fe40005000000 */
[----:B------:R-:W-:Y:S02]  /*6080*/  FMNMX.FTZ R13, R22, R13, !PT ;  /* 0x0000000d160d7209 */ /* 0x000fe40007810000 */
[----:B------:R-:W-:-:S02]  /*6090*/  ISETP.GT.AND P2, PT, R21, 0x28, P0 ;  /* 0x000000281500780c */ /* 0x000fc40000744270 */
[C---:B------:R-:W-:Y:S02]  /*60a0*/  ISETP.LT.OR P3, PT, R19.reuse, 0x22, P3 ;  /* 0x000000221300780c */ /* 0x040fe40001f61670 */
[----:B------:R-:W-:Y:S02]  /*60b0*/  FMNMX.FTZ R13, R152, R13, !PT ;  /* 0x0000000d980d7209 */ /* 0x000fe40007810000 */
[----:B------:R-:W-:Y:S02]  /*60c0*/  ISETP.LT.OR P2, PT, R19, 0x29, P2 ;  /* 0x000000291300780c */ /* 0x000fe40001741670 */
[----:B------:R-:W-:Y:S02]  /*60d0*/  FSEL R154, R154, -INF , !P3 ;  /* 0xff8000009a9a7808 */ /* 0x000fe40005800000 */
[----:B------:R-:W-:Y:S02]  /*60e0*/  FMNMX.FTZ R13, R198, R13, !PT ;  /* 0x0000000dc60d7209 */ /* 0x000fe40007810000 */
[----:B------:R-:W-:-:S02]  /*60f0*/  FSEL R200, R155, -INF , !P2 ;  /* 0xff8000009bc87808 */ /* 0x000fc40005000000 */
[----:B------:R-:W-:Y:S02]  /*6100*/  FSETP.NEU.FTZ.AND P3, PT, R12, -INF , PT ;  /* 0xff8000000c00780b */ /* 0x000fe40003f7d000 */
[----:B------:R-:W-:Y:S02]  /*6110*/  ISETP.GT.AND P2, PT, R21, 0x30, P0 ;  /* 0x000000301500780c */ /* 0x000fe40000744270 */
[----:B------:R-:W-:Y:S02]  /*6120*/  FMNMX.FTZ R13, R154, R13, !PT ;  /* 0x0000000d9a0d7209 */ /* 0x000fe40007810000 */
[----:B------:R-:W-:Y:S02]  /*6130*/  FSEL R161, R23, RZ, P3 ;  /* 0x000000ff17a17208 */ /* 0x000fe40001800000 */
[----:B------:R-:W-:Y:S02]  /*6140*/  ISETP.LT.OR P2, PT, R19, 0x31, P2 ;  /* 0x000000311300780c */ /* 0x000fe40001741670 */
[----:B------:R-:W-:Y:S01]  /*6150*/  FMNMX.FTZ R13, R200, R13, !PT ;  /* 0x0000000dc80d7209 */ /* 0x000fe20007810000 */
[----:B------:R-:W-:-:S01]  /*6160*/  FFMA.FTZ R204, R15, R11, -R161 ;  /* 0x0000000b0fcc7223 */ /* 0x000fc200000108a1 */
[----:B------:R-:W-:Y:S01]  /*6170*/  FSEL R202, R157, -INF , !P2 ;  /* 0xff8000009dca7808 */ /* 0x000fe20005000000 */
[----:B------:R-:W-:-:S01]  /*6180*/  FFMA.FTZ R23, R188, R11, -R161 ;  /* 0x0000000bbc177223 */ /* 0x000fc200000108a1 */
[----:B------:R-:W-:Y:S01]  /*6190*/  ISETP.GT.AND P2, PT, R21, 0x38, P0 ;  /* 0x000000381500780c */ /* 0x000fe20000744270 */
[----:B------:R-:W-:-:S01]  /*61a0*/  FFMA.FTZ R163, R164, R11, -R161 ;  /* 0x0000000ba4a37223 */ /* 0x000fc200000108a1 */
[----:B------:R-:W-:Y:S01]  /*61b0*/  FMNMX.FTZ R15, R156, R13, !PT ;  /* 0x0000000d9c0f7209 */ /* 0x000fe20007810000 */
[----:B------:R-:W-:-:S01]  /*61c0*/  FFMA.FTZ R155, R166, R11, -R161 ;  /* 0x0000000ba69b7223 */ /* 0x000fc200000108a1 */
[----:B------:R-:W-:Y:S01]  /*61d0*/  ISETP.GT.AND P0, PT, R21, 0x39, P0 ;  /* 0x000000391500780c */ /* 0x000fe20000704270 */
[----:B------:R-:W-:-:S01]  /*61e0*/  FFMA.FTZ R21, R190, R11, -R161 ;  /* 0x0000000bbe157223 */ /* 0x000fc200000108a1 */
[----:B------:R-:W-:Y:S01]  /*61f0*/  ISETP.LT.OR P2, PT, R19, 0x39, P2 ;  /* 0x000000391300780c */ /* 0x000fe20001741670 */
[----:B------:R-:W-:-:S01]  /*6200*/  FFMA.FTZ R166, R170, R11, -R161 ;  /* 0x0000000baaa67223 */ /* 0x000fc200000108a1 */
[----:B------:R-:W-:Y:S01]  /*6210*/  FMNMX.FTZ R15, R202, R15, !PT ;  /* 0x0000000fca0f7209 */ /* 0x000fe20007810000 */
[----:B------:R0:W-:Y:S01]  /*6220*/  MUFU.EX2 R13, R21 ;  /* 0x00000015000d7308 */ /* 0x0001e20000000800 */
[----:B------:R-:W-:Y:S01]  /*6230*/  ISETP.LT.OR P0, PT, R19, 0x3a, P0 ;  /* 0x0000003a1300780c */ /* 0x000fe20000701670 */
[-CC-:B------:R-:W-:Y:S01]  /*6240*/  FFMA.FTZ R178, R178, R11.reuse, -R161.reuse ;  /* 0x0000000bb2b27223 */ /* 0x180fe200000108a1 */
[----:B------:R-:W-:Y:S01]  /*6250*/  FSEL R190, R159, -INF , !P2 ;  /* 0xff8000009fbe7808 */ /* 0x000fe20005000000 */
[----:B------:R-:W-:Y:S01]  /*6260*/  FFMA.FTZ R168, R168, R11, -R161 ;  /* 0x0000000ba8a87223 */ /* 0x000fe200000108a1 */
[----:B------:R-:W-:-:S02]  /*6270*/  FMNMX.FTZ R19, R158, R15, !PT ;  /* 0x0000000f9e137209 */ /* 0x000fc40007810000 */
[----:B--2---:R-:W-:Y:S01]  /*6280*/  FSEL R160, R160, -INF , !P0 ;  /* 0xff800000a0a07808 */ /* 0x004fe20004000000 */
[----:B------:R1:W-:Y:S01]  /*6290*/  MUFU.EX2 R15, R23 ;  /* 0x00000017000f7308 */ /* 0x0003e20000000800 */
[----:B------:R-:W-:Y:S01]  /*62a0*/  FMNMX.FTZ R19, R190, R19, !PT ;  /* 0x00000013be137209 */ /* 0x000fe20007810000 */
[-CC-:B0-----:R-:W-:Y:S01]  /*62b0*/  FFMA.FTZ R21, R176, R11.reuse, -R161.reuse ;  /* 0x0000000bb0157223 */ /* 0x181fe200000108a1 */
[----:B------:R-:W-:Y:S01]  /*62c0*/  FSEL R159, R12, RZ, P3 ;  /* 0x000000ff0c9f7208 */ /* 0x000fe20001800000 */
[--C-:B------:R-:W-:Y:S01]  /*62d0*/  FFMA.FTZ R176, R186, R11, -R161.reuse ;  /* 0x0000000bbab07223 */ /* 0x100fe200000108a1 */
[----:B------:R-:W-:Y:S01]  /*62e0*/  FMNMX.FTZ R153, R160, R19, !PT ;  /* 0x00000013a0997209 */ /* 0x000fe20007810000 */
[-CC-:B------:R-:W-:Y:S01]  /*62f0*/  FFMA.FTZ R19, R172, R11.reuse, -R161.reuse ;  /* 0x0000000bac137223 */ /* 0x180fe200000108a1 */
[----:B------:R-:W-:-:S01]  /*6300*/  FFMA.FTZ R172, R174, R11, -R161 ;  /* 0x0000000baeac7223 */ /* 0x000fc200000108a1 */
[----:B------:R-:W-:Y:S01]  /*6310*/  FADD.FTZ R170, -R159, R8 ;  /* 0x000000089faa7221 */ /* 0x000fe20000010100 */
[----:B------:R-:W-:-:S01]  /*6320*/  FFMA.FTZ R174, R182, R11, -R161 ;  /* 0x0000000bb6ae7223 */ /* 0x000fc200000108a1 */
[----:B------:R-:W0:Y:S01]  /*6330*/  SHFL.BFLY PT, R188, R153, 0x2, 0x1f ;  /* 0x0c401f0099bc7f89 */ /* 0x000e2200000e0000 */
[----:B-1----:R-:W-:-:S01]  /*6340*/  FFMA.FTZ R23, R184, R11, -R161 ;  /* 0x0000000bb8177223 */ /* 0x002fc200000108a1 */
[-CC-:B------:R-:W-:Y:S01]  /*6350*/  FFMA.FTZ R8, R162, R11.reuse, -R161.reuse ;  /* 0x0000000ba2087223 */ /* 0x180fe200000108a1 */
[-C--:B------:R-:W-:Y:S01]  /*6360*/  FMUL.FTZ R159, R170, R11.reuse ;  /* 0x0000000baa9f7220 */ /* 0x080fe20000410000 */
[----:B------:R-:W-:Y:S08]  /*6370*/  MUFU.EX2 R204, R204 ;  /* 0x000000cc00cc7308 */ /* 0x000ff00000000800 */
[----:B------:R-:W1:Y:S08]  /*6380*/  MUFU.EX2 R159, R159 ;  /* 0x0000009f009f7308 */ /* 0x000e700000000800 */
[----:B------:R-:W-:Y:S01]  /*6390*/  MUFU.EX2 R178, R178 ;  /* 0x000000b200b27308 */ /* 0x000fe20000000800 */
[----:B0-----:R-:W-:Y:S01]  /*63a0*/  FMNMX.FTZ R188, R153, R188, !PT ;  /* 0x000000bc99bc7209 */ /* 0x001fe20007810000 */
[----:B------:R-:W-:-:S06]  /*63b0*/  FFMA.FTZ R153, R180, R11, -R161 ;  /* 0x0000000bb4997223 */ /* 0x000fcc00000108a1 */
[----:B------:R-:W-:Y:S01]  /*63c0*/  MUFU.EX2 R19, R19 ;  /* 0x0000001300137308 */ /* 0x000fe20000000800 */
[----:B------:R-:W0:Y:S07]  /*63d0*/  SHFL.BFLY PT, R157, R188, 0x1, 0x1f ;  /* 0x0c201f00bc9d7f89 */ /* 0x000e2e00000e0000 */
[----:B------:R-:W-:Y:S08]  /*63e0*/  MUFU.EX2 R172, R172 ;  /* 0x000000ac00ac7308 */ /* 0x000ff00000000800 */
[----:B------:R-:W-:Y:S08]  /*63f0*/  MUFU.EX2 R21, R21 ;  /* 0x0000001500157308 */ /* 0x000ff00000000800 */
[----:B------:R-:W-:Y:S01]  /*6400*/  MUFU.EX2 R174, R174 ;  /* 0x000000ae00ae7308 */ /* 0x000fe20000000800 */
[----:B0-----:R-:W-:-:S04]  /*6410*/  FMNMX.FTZ R164, R188, R157, !PT ;  /* 0x0000009dbca47209 */ /* 0x001fc80007810000 */
[C---:B------:R-:W-:Y:S01]  /*6420*/  FSETP.NEU.FTZ.AND P0, PT, R164.reuse, -INF , PT ;  /* 0xff800000a400780b */ /* 0x040fe20003f1d000 */
[----:B------:R-:W-:-:S02]  /*6430*/  FFMA.FTZ R161, R164, R11, -8 ;  /* 0xc1000000a4a17423 */ /* 0x000fc4000001000b */
[----:B------:R0:W-:Y:S03]  /*6440*/  MUFU.EX2 R157, R163 ;  /* 0x000000a3009d7308 */ /* 0x0001e60000000800 */
[----:B------:R-:W-:-:S05]  /*6450*/  FSEL R165, R161, RZ, P0 ;  /* 0x000000ffa1a57208 */ /* 0x000fca0000000000 */
[-CC-:B------:R-:W-:Y:S01]  /*6460*/  FFMA.FTZ R167, R14, R11.reuse, -R165.reuse ;  /* 0x0000000b0ea77223 */ /* 0x180fe200000108a5 */
[----:B------:R-:W-:-:S01]  /*6470*/  FFMA.FTZ R14, R18, R11, -R165 ;  /* 0x0000000b120e7223 */ /* 0x000fc200000108a5 */
[----:B------:R-:W-:Y:S01]  /*6480*/  FSEL R18, R164, RZ, P0 ;  /* 0x000000ffa4127208 */ /* 0x000fe20000000000 */
[----:B------:R-:W-:-:S01]  /*6490*/  FFMA.FTZ R161, R196, R11, -R165 ;  /* 0x0000000bc4a17223 */ /* 0x000fc200000108a5 */
[-CC-:B------:R-:W-:Y:S01]  /*64a0*/  FFMA.FTZ R162, R192, R11.reuse, -R165.reuse ;  /* 0x0000000bc0a27223 */ /* 0x180fe200000108a5 */
[----:B------:R-:W-:-:S01]  /*64b0*/  FFMA.FTZ R194, R194, R11, -R165 ;  /* 0x0000000bc2c27223 */ /* 0x000fc200000108a5 */
[----:B------:R-:W-:Y:S01]  /*64c0*/  MUFU.EX2 R167, R167 ;  /* 0x000000a700a77308 */ /* 0x000fe20000000800 */
[----:B------:R-:W-:-:S01]  /*64d0*/  FADD.FTZ R18, -R18, R9 ;  /* 0x0000000912127221 */ /* 0x000fc20000010100 */
[----:B0-----:R-:W-:Y:S01]  /*64e0*/  FFMA.FTZ R163, R20, R11, -R165 ;  /* 0x0000000b14a37223 */ /* 0x001fe200000108a5 */
[----:B-1----:R-:W-:-:S01]  /*64f0*/  FFMA.FTZ R20, R159, R3, R204 ;  /* 0x000000039f147223 */ /* 0x002fc200000100cc */
[-CC-:B------:R-:W-:Y:S01]  /*6500*/  FFMA.FTZ R22, R22, R11.reuse, -R165.reuse ;  /* 0x0000000b16167223 */ /* 0x180fe200000108a5 */
[-C--:B------:R-:W-:Y:S01]  /*6510*/  FMUL.FTZ R18, R18, R11.reuse ;  /* 0x0000000b12127220 */ /* 0x080fe20000410000 */
[----:B------:R-:W-:Y:S01]  /*6520*/  FFMA.FTZ R152, R152, R11, -R165 ;  /* 0x0000000b98987223 */ /* 0x000fe200000108a5 */
[----:B------:R-:W-:-:S01]  /*6530*/  FADD.FTZ R20, R13, R20 ;  /* 0x000000140d147221 */ /* 0x000fc20000010000 */
[----:B------:R-:W-:Y:S01]  /*6540*/  MUFU.EX2 R161, R161 ;  /* 0x000000a100a17308 */ /* 0x000fe20000000800 */
[----:B------:R-:W-:-:S01]  /*6550*/  FFMA.FTZ R198, R198, R11, -R165 ;  /* 0x0000000bc6c67223 */ /* 0x000fc200000108a5 */
[----:B------:R-:W-:Y:S01]  /*6560*/  FFMA.FTZ R154, R154, R11, -R165 ;  /* 0x0000000b9a9a7223 */ /* 0x000fe200000108a5 */
[----:B------:R-:W-:-:S01]  /*6570*/  FADD.FTZ R9, R15, R20 ;  /* 0x000000140f097221 */ /* 0x000fc20000010000 */
[-CC-:B------:R-:W-:Y:S01]  /*6580*/  FFMA.FTZ R200, R200, R11.reuse, -R165.reuse ;  /* 0x0000000bc8c87223 */ /* 0x180fe200000108a5 */
[----:B------:R-:W-:-:S01]  /*6590*/  FFMA.FTZ R156, R156, R11, -R165 ;  /* 0x0000000b9c9c7223 */ /* 0x000fc200000108a5 */
[-CC-:B------:R-:W-:Y:S01]  /*65a0*/  FFMA.FTZ R202, R202, R11.reuse, -R165.reuse ;  /* 0x0000000bcaca7223 */ /* 0x180fe200000108a5 */
[----:B------:R-:W-:-:S01]  /*65b0*/  FFMA.FTZ R158, R158, R11, -R165 ;  /* 0x0000000b9e9e7223 */ /* 0x000fc200000108a5 */
[----:B------:R-:W0:Y:S01]  /*65c0*/  MUFU.EX2 R18, R18 ;  /* 0x0000001200127308 */ /* 0x000e220000000800 */
[----:B------:R-:W-:-:S01]  /*65d0*/  FFMA.FTZ R190, R190, R11, -R165 ;  /* 0x0000000bbebe7223 */ /* 0x000fc200000108a5 */
[----:B------:R-:W-:-:S06]  /*65e0*/  FFMA.FTZ R160, R160, R11, -R165 ;  /* 0x0000000ba0a07223 */ /* 0x000fcc00000108a5 */
[----:B------:R-:W1:Y:S08]  /*65f0*/  MUFU.EX2 R162, R162 ;  /* 0x000000a200a27308 */ /* 0x000e700000000800 */
[----:B------:R-:W2:Y:S01]  /*6600*/  MUFU.EX2 R194, R194 ;  /* 0x000000c200c27308 */ /* 0x000ea20000000800 */
[----:B0-----:R-:W-:-:S01]  /*6610*/  FFMA.FTZ R3, R18, R4, R161 ;  /* 0x0000000412037223 */ /* 0x001fc200000100a1 */
[----:B------:R-:W-:-:S04]  /*6620*/  FADD.FTZ R4, R178, R9 ;  /* 0x00000009b2047221 */ /* 0x000fc80000010000 */
[----:B------:R-:W-:Y:S02]  /*6630*/  FADD.FTZ R9, R19, R4 ;  /* 0x0000000413097221 */ /* 0x000fe40000010000 */
[----:B------:R-:W0:Y:S01]  /*6640*/  MUFU.EX2 R14, R14 ;  /* 0x0000000e000e7308 */ /* 0x000e220000000800 */
[----:B-1----:R-:W-:-:S01]  /*6650*/  FADD.FTZ R3, R162, R3 ;  /* 0x00000003a2037221 */ /* 0x002fc20000010000 */
[----:B------:R-:W-:-:S06]  /*6660*/  FADD.FTZ R20, R172, R9 ;  /* 0x00000009ac147221 */ /* 0x000fcc0000010000 */
[----:B------:R-:W1:Y:S01]  /*6670*/  MUFU.EX2 R163, R163 ;  /* 0x000000a300a37308 */ /* 0x000e620000000800 */
[----:B--2---:R-:W-:-:S04]  /*6680*/  FADD.FTZ R3, R194, R3 ;  /* 0x00000003c2037221 */ /* 0x004fc80000010000 */
[----:B------:R-:W-:-:S03]  /*6690*/  FADD.FTZ R3, R167, R3 ;  /* 0x00000003a7037221 */ /* 0x000fc60000010000 */
[----:B------:R-:W2:Y:S01]  /*66a0*/  MUFU.EX2 R169, R22 ;  /* 0x0000001600a97308 */ /* 0x000ea20000000800 */
[----:B0-----:R-:W-:-:S01]  /*66b0*/  FADD.FTZ R4, R14, R3 ;  /* 0x000000030e047221 */ /* 0x001fc20000010000 */
[----:B------:R-:W-:-:S04]  /*66c0*/  FADD.FTZ R3, R21, R20 ;  /* 0x0000001415037221 */ /* 0x000fc80000010000 */
[----:B------:R-:W-:Y:S02]  /*66d0*/  FADD.FTZ R20, R174, R3 ;  /* 0x00000003ae147221 */ /* 0x000fe40000010000 */
        /* <DEDUP_REMOVED lines=27> */
[----:B--2---:R-:W-:-:S04]  /*6890*/  FADD.FTZ R20, R166, R3 ;  /* 0x00000003a6147221 */ /* 0x004fc80000010000 */
[----:B------:R-:W-:-:S03]  /*68a0*/  FADD.FTZ R3, R157, R20 ;  /* 0x000000149d037221 */ /* 0x000fc60000010000 */
[----:B------:R-:W2:Y:S01]  /*68b0*/  MUFU.EX2 R8, R8 ;  /* 0x0000000800087308 */ /* 0x000ea20000000800 */
[----:B0-----:R-:W-:-:S07]  /*68c0*/  FADD.FTZ R4, R175, R4 ;  /* 0x00000004af047221 */ /* 0x001fce0000010000 */
[----:B------:R-:W0:Y:S01]  /*68d0*/  MUFU.EX2 R160, R160 ;  /* 0x000000a000a07308 */ /* 0x000e220000000800 */
[----:B-1----:R-:W-:-:S01]  /*68e0*/  FADD.FTZ R4, R177, R4 ;  /* 0x00000004b1047221 */ /* 0x002fc20000010000 */
[----:B--2---:R-:W-:-:S03]  /*68f0*/  FADD.FTZ R3, R8, R3 ;  /* 0x0000000308037221 */ /* 0x004fc60000010000 */
[----:B0-----:R-:W-:Y:S01]  /*6900*/  FADD.FTZ R4, R160, R4 ;  /* 0x00000004a0047221 */ /* 0x001fe20000010000 */
[----:B------:R-:W-:Y:S06]  /*6910*/  @!P4 BRA `(.L_x_991) ;  /* 0x000000000004c947 */ /* 0x000fec0003800000 */
[----:B------:R-:W-:Y:S01]  /*6920*/  BPT.TRAP 0x1 ;  /* 0x000000040000795c */ /* 0x000fe20000300000 */
.L_x_991:
[----:B------:R-:W-:Y:S01]  /*6930*/  ULEA UR6, UR51, UR41, 0x3 ;  /* 0x0000002933067291 */ /* 0x000fe2000f8e183f */
[----:B------:R-:W-:Y:S01]  /*6940*/  ISETP.LT.AND P0, PT, R10, UR50, PT ;  /* 0x000000320a007c0c */ /* 0x000fe2000bf01270 */
[----:B------:R-:W-:Y:S01]  /*6950*/  UMOV UR52, UR47 ;  /* 0x0000002f00347c82 */ /* 0x000fe20008000000 */
[----:B------:R-:W-:Y:S01]  /*6960*/  F2FP.SATFINITE.E4M3.F32.PACK_AB_MERGE_C R9, R167, R194, RZ ;  /* 0x000000c2a709723e */ /* 0x000fe200048070ff */
[----:B------:R-:W-:Y:S01]  /*6970*/  UIADD3 UR6, UR6, 0x20860, URZ ;  /* 0x0002086006067890 */ /* 0x000fe2000fffe03f */
[----:B------:R-:W-:Y:S01]  /*6980*/  F2FP.SATFINITE.E4M3.F32.PACK_AB_MERGE_C R20, R152, R169, RZ ;  /* 0x000000a99814723e */ /* 0x000fe200048070ff */
[----:B------:R-:W-:Y:S01]  /*6990*/  UMOV UR51, UR49 ;  /* 0x0000003100337c82 */ /* 0x000fe20008000000 */
[----:B------:R-:W-:Y:S01]  /*69a0*/  F2FP.SATFINITE.E4M3.F32.PACK_AB_MERGE_C R8, R8, R157, RZ ;  /* 0x0000009d0808723e */ /* 0x000fe200048070ff */
[----:B------:R-:W-:Y:S01]  /*69b0*/  UPRMT UR6, UR43, 0x654, UR6 ;  /* 0x000006542b067896 */ /* 0x000fe20008000006 */
        /* <DEDUP_REMOVED lines=8> */
[----:B------:R-:W-:Y:S01]  /*6a40*/  SYNCS.ARRIVE.TRANS64.RED.A1T0 RZ, [UR6], RZ ;  /* 0x000000ffffff79a7 */ /* 0x000fe20008100406 */
[----:B------:R-:W-:Y:S01]  /*6a50*/  UIADD3 UR6, UR50, -0x1, URZ ;  /* 0xffffffff32067890 */ /* 0x000fe2000fffe03f */
[----:B------:R-:W-:Y:S01]  /*6a60*/  F2FP.SATFINITE.E4M3.F32.PACK_AB_MERGE_C R152, R160, R177, RZ ;  /* 0x000000b1a098723e */ /* 0x000fe200048070ff */
[----:B------:R-:W-:Y:S01]  /*6a70*/  FMUL.FTZ R32, R32, R159 ;  /* 0x0000009f20207220 */ /* 0x000fe20000410000 */
[----:B------:R-:W-:Y:S01]  /*6a80*/  F2FP.SATFINITE.E4M3.F32.PACK_AB_MERGE_C R189, R162, R161, R9 ;  /* 0x000000a1a2bd723e */ /* 0x000fe20004807009 */
[----:B------:R-:W-:Y:S01]  /*6a90*/  FMUL.FTZ R33, R33, R159 ;  /* 0x0000009f21217220 */ /* 0x000fe20000410000 */
[----:B------:R-:W-:Y:S01]  /*6aa0*/  F2FP.SATFINITE.E4M3.F32.PACK_AB_MERGE_C R186, R166, R155, R8 ;  /* 0x0000009ba6ba723e */ /* 0x000fe20004807008 */
[-C--:B------:R-:W-:Y:S01]  /*6ab0*/  FMUL.FTZ R36, R36, R159.reuse ;  /* 0x0000009f24247220 */ /* 0x080fe20000410000 */
[----:B------:R-:W-:Y:S01]  /*6ac0*/  UMOV UR50, UR6 ;  /* 0x0000000600327c82 */ /* 0x000fe20008000000 */
        /* <DEDUP_REMOVED lines=127> */
[----:B------:R-:W-:-:S02]  /*72c0*/  IMAD.MOV.U32 R9, RZ, RZ, R164 ;  /* 0x000000ffff097224 */ /* 0x000fc400078e00a4 */
[----:B------:R-:W-:Y:S01]  /*72d0*/  IMAD.MOV.U32 R8, RZ, RZ, R12 ;  /* 0x000000ffff087224 */ /* 0x000fe200078e000c */
[----:B------:R-:W-:Y:S06]  /*72e0*/  @P0 BRA `(.L_x_992) ;  /* 0xffffffd800080947 */ /* 0x000fec000383ffff */
[----:B------:R-:W-:Y:S01]  /*72f0*/  IMAD.MOV.U32 R9, RZ, RZ, R164 ;  /* 0x000000ffff097224 */ /* 0x000fe200078e00a4 */
[----:B------:R-:W-:Y:S01]  /*7300*/  UMOV UR50, UR6 ;  /* 0x0000000600327c82 */ /* 0x000fe20008000000 */
[----:B------:R-:W-:-:S07]  /*7310*/  IMAD.MOV.U32 R8, RZ, RZ, R12 ;  /* 0x000000ffff087224 */ /* 0x000fce00078e000c */
.L_x_974:
[----:B------:R-:W0:Y:S01]  /*7320*/  LDC R10, c[0x0][0x448] ;  /* 0x00011200ff0a7b82 */ /* 0x000e220000000800 */
[----:B------:R-:W-:-:S04]  /*7330*/  UIADD3 UR53, -UR53, 0x1, URZ ;  /* 0x0000000135357890 */ /* 0x000fc8000fffe13f */
[----:B------:R-:W-:-:S03]  /*7340*/  UIMAD UR53, UR37, UR54, UR53 ;  /* 0x00000036253572a4 */ /* 0x000fc6000f8e0235 */
[----:B------:R-:W1:Y:S08]  /*7350*/  S2UR UR6, SR_CTAID.X ;  /* 0x00000000000679c3 */ /* 0x000e700000002500 */
[----:B------:R-:W2:Y:S01]  /*7360*/  LDC R15, c[0x0][0x9e4] ;  /* 0x00027900ff0f7b82 */ /* 0x000ea20000000800 */
[----:B0-----:R-:W-:Y:S01]  /*7370*/  ISETP.NE.AND P3, PT, R10, 0x1, PT ;  /* 0x000000010a00780c */ /* 0x001fe20003f65270 */
[----:B-1----:R-:W-:-:S12]  /*7380*/  ULEA UR6, UR6, 0x7f, 0x7 ;  /* 0x0000007f06067891 */ /* 0x002fd8000f8e383f */
[----:B------:R-:W0:Y:S01]  /*7390*/  @P3 LDC R12, c[0x0][0x44c] ;  /* 0x00011300ff0c3b82 */ /* 0x000e220000000800 */
[----:B------:R-:W-:Y:S01]  /*73a0*/  IMAD.U32 R10, RZ, RZ, UR6 ;  /* 0x00000006ff0a7e24 */ /* 0x000fe2000f8e00ff */
[----:B--2---:R-:W-:-:S06]  /*73b0*/  ISETP.GE.AND P6, PT, R15, 0x1, PT ;  /* 0x000000010f00780c */ /* 0x004fcc0003fc6270 */
[----:B------:R-:W1:Y:S01]  /*73c0*/  @P3 LDC R13, c[0x0][0x450] ;  /* 0x00011400ff0d3b82 */ /* 0x000e620000000800 */
[----:B0-----:R-:W-:Y:S01]  /*73d0*/  @P3 IMAD.HI.U32 R12, R12, UR6, RZ ;  /* 0x000000060c0c3c27 */ /* 0x001fe2000f8e00ff */
[----:B------:R-:W-:-:S04]  /*73e0*/  ULDC UR6, c[0x0][0x9dc] ;  /* 0x0002770000067ab9 */ /* 0x000fc80000000800 */
[----:B-1----:R-:W-:-:S05]  /*73f0*/  @P3 SHF.R.U32.HI R10, RZ, R13, R12 ;  /* 0x0000000dff0a3219 */ /* 0x002fca000001160c */
[----:B------:R-:W-:-:S04]  /*7400*/  VIADD R10, R10, UR53 ;  /* 0x000000350a0a7c36 */ /* 0x000fc80008000000 */
[----:B------:R-:W-:Y:S01]  /*7410*/  VIADD R12, R10, -UR6 ;  /* 0x800000060a0c7c36 */ /* 0x000fe20008000000 */
[----:B------:R-:W-:Y:S06]  /*7420*/  @!P6 BRA `(.L_x_993) ;  /* 0x00000000003ce947 */ /* 0x000fec0003800000 */
        /* <DEDUP_REMOVED lines=9> */
.L_x_994:
[----:B------:R-:W-:-:S13]  /*74c0*/  ISETP.NE.AND P0, PT, R15, 0x1, PT ;  /* 0x000000010f00780c */ /* 0x000fda0003f05270 */
[----:B------:R-:W0:Y:S02]  /*74d0*/  @P0 LDC.64 R18, c[0x0][0x9e8] ;  /* 0x00027a00ff120b82 */ /* 0x000e240000000a00 */
[----:B0-----:R-:W-:-:S05]  /*74e0*/  @P0 IMAD.HI.U32 R14, R10, R18, RZ ;  /* 0x000000120a0e0227 */ /* 0x001fca00078e00ff */
[----:B------:R-:W-:-:S07]  /*74f0*/  @P0 SHF.R.U32.HI R10, RZ, R19, R14 ;  /* 0x00000013ff0a0219 */ /* 0x000fce000001160e */
.L_x_995:
[----:B------:R-:W-:-:S05]  /*7500*/  IMAD R13, R10, R15, RZ ;  /* 0x0000000f0a0d7224 */ /* 0x000fca00078e02ff */
[----:B------:R-:W-:-:S07]  /*7510*/  VIMNMX R12, R12, R13, !PT ;  /* 0x0000000d0c0c7248 */ /* 0x000fce0007fe0100 */
.L_x_993:
[----:B------:R-:W-:-:S05]  /*7520*/  VIADD R12, R12, 0x3f ;  /* 0x0000003f0c0c7836 */ /* 0x000fca0000000000 */
[----:B------:R-:W-:-:S04]  /*7530*/  SHF.R.S32.HI R13, RZ, 0x1f, R12 ;  /* 0x0000001fff0d7819 */ /* 0x000fc8000001140c */
[----:B------:R-:W-:-:S04]  /*7540*/  LEA.HI R13, R13, R12, RZ, 0x6 ;  /* 0x0000000c0d0d7211 */ /* 0x000fc800078f30ff */
[----:B------:R-:W-:-:S04]  /*7550*/  SHF.R.S32.HI R13, RZ, 0x6, R13 ;  /* 0x00000006ff0d7819 */ /* 0x000fc8000001140d */
[----:B------:R-:W-:-:S04]  /*7560*/  VIMNMX R10, R16, R13, !PT ;  /* 0x0000000d100a7248 */ /* 0x000fc80007fe0100 */
[----:B------:R-:W-:-:S13]  /*7570*/  ISETP.LE.AND P0, PT, R10, UR50, PT ;  /* 0x000000320a007c0c */ /* 0x000fda000bf03270 */
[----:B------:R-:W-:Y:S05]  /*7580*/  @!P0 BRA `(.L_x_996) ;  /* 0x0000001c00608947 */ /* 0x000fea0003800000 */
[----:B------:R-:W-:Y:S01]  /*7590*/  IMAD.MOV.U32 R15, RZ, RZ, R9 ;  /* 0x000000ffff0f7224 */ /* 0x000fe200078e0009 */
[----:B------:R-:W-:Y:S01]  /*75a0*/  UMOV UR52, UR47 ;  /* 0x0000002f00347c82 */ /* 0x000fe20008000000 */
[----:B------:R-:W-:Y:S01]  /*75b0*/  IMAD.MOV.U32 R13, RZ, RZ, R8 ;  /* 0x000000ffff0d7224 */ /* 0x000fe200078e0008 */
[----:B------:R-:W-:-:S06]  /*75c0*/  UMOV UR51, UR49 ;  /* 0x0000003100337c82 */ /* 0x000fcc0008000000 */
.L_x_1006:
[----:B------:R-:W-:Y:S01]  /*75d0*/  ISETP.NE.AND P0, PT, RZ, UR40, PT ;  /* 0x00000028ff007c0c */ /* 0x000fe2000bf05270 */
[----:B------:R-:W-:-:S04]  /*75e0*/  UISETP.NE.AND UP0, UPT, UR51, 0x1, UPT ;  /* 0x000000013300788c */ /* 0x000fc8000bf05270 */
[----:B------:R-:W-:-:S04]  /*75f0*/  USEL UR47, URZ, 0x1, UP0 ;  /* 0x000000013f2f7887 */ /* 0x000fc80008000000 */
[----:B------:R-:W-:-:S04]  /*7600*/  ULOP3.LUT UR47, UR52, UR47, URZ, 0x3c, !UPT ;  /* 0x0000002f342f7292 */ /* 0x000fc8000f8e3c3f */
[----:B------:R-:W-:Y:S08]  /*7610*/  @P0 BRA `(.L_x_997) ;  /* 0x0000000000380947 */ /* 0x000ff00003800000 */
[----:B------:R-:W-:Y:S05]  /*7620*/  @!P4 BRA `(.L_x_998) ;  /* 0x000000000004c947 */ /* 0x000fea0003800000 */
[----:B------:R-:W-:Y:S01]  /*7630*/  BPT.TRAP 0x1 ;  /* 0x000000040000795c */ /* 0x000fe20000300000 */
.L_x_998:
[----:B------:R-:W-:Y:S01]  /*7640*/  UIADD3 UR6, UR51, 0x1, URZ ;  /* 0x0000000133067890 */ /* 0x000fe2000fffe03f */
[----:B------:R-:W-:-:S03]  /*7650*/  IMAD.U32 R8, RZ, RZ, UR47 ;  /* 0x0000002fff087e24 */ /* 0x000fc6000f8e00ff */
[----:B------:R-:W-:Y:S02]  /*7660*/  UISETP.NE.AND UP0, UPT, UR6, 0x2, UPT ;  /* 0x000000020600788c */ /* 0x000fe4000bf05270 */
[----:B------:R-:W-:Y:S02]  /*7670*/  SHF.L.U32 R8, R8, 0x1f, RZ ;  /* 0x0000001f08087819 */ /* 0x000fe400000006ff */
[----:B------:R-:W-:-:S04]  /*7680*/  USEL UR6, UR6, URZ, UP0 ;  /* 0x0000003f06067287 */ /* 0x000fc80008000000 */
[----:B------:R-:W-:-:S09]  /*7690*/  ULEA UR6, UR6, UR41, 0x3 ;  /* 0x0000002906067291 */ /* 0x000fd2000f8e183f */
[----:B------:R0:W1:Y:S01]  /*76a0*/  SYNCS.PHASECHK.TRANS64.TRYWAIT P1, [UR6+0x20830], R8 ;  /* 0x02083008ff0075a7 */ /* 0x0000620008020146 */
[----:B------:R-:W-:Y:S05]  /*76b0*/  @!P4 BRA `(.L_x_999) ;  /* 0x000000000004c947 */ /* 0x000fea0003800000 */
[----:B------:R-:W-:Y:S01]  /*76c0*/  BPT.TRAP 0x1 ;  /* 0x000000040000795c */ /* 0x000fe20000300000 */
.L_x_999:
[----:B-1----:R-:W-:Y:S05]  /*76d0*/  @P1 BRA `(.L_x_997) ;  /* 0x0000000000081947 */ /* 0x002fea0003800000 */
[----:B------:R-:W1:Y:S02]  /*76e0*/  SYNCS.PHASECHK.TRANS64.TRYWAIT P1, [UR6+0x20830], R8 ;  /* 0x02083008ff0075a7 */ /* 0x000e640008020146 */
[----:B-1----:R-:W-:Y:S05]  /*76f0*/  @!P1 BRA `(.L_x_1000) ;  /* 0x000000cc00389947 */ /* 0x002fea0003800000 */
.L_x_997:
        /* <DEDUP_REMOVED lines=23> */
[----:B------:R-:W-:Y:S01]  /*7870*/  QGMMA.64x64x32.F32.E4M3.E4M3 R152, gdesc[UR32], RZ, !UPT, gsb0 ;  /* 0x00e00000209879f3 */ /* 0x000fe2000c0008ff */
[----:B------:R-:W-:Y:S02]  /*7880*/  UMOV UR31, 0x40000040 ;  /* 0x40000040001f7882 */ /* 0x000fe40000000000 */
        /* <DEDUP_REMOVED lines=25> */
.L_x_1002:
[----:B------:R-:W-:Y:S01]  /*7a20*/  ULEA UR6, UR51, UR41, 0x3 ;  /* 0x0000002933067291 */ /* 0x000fe2000f8e183f */
[----:B------:R-:W-:-:S05]  /*7a30*/  IMAD.U32 R8, RZ, RZ, UR52 ;  /* 0x00000034ff087e24 */ /* 0x000fca000f8e00ff */
[----:B------:R-:W-:-:S04]  /*7a40*/  SHF.L.U32 R8, R8, 0x1f, RZ ;  /* 0x0000001f08087819 */ /* 0x000fc800000006ff */
[----:B------:R0:W1:Y:S01]  /*7a50*/  SYNCS.PHASECHK.TRANS64.TRYWAIT P0, [UR6+0x20850], R8 ;  /* 0x02085008ff0075a7 */ /* 0x0000620008000146 */
[----:B------:R-:W-:Y:S05]  /*7a60*/  @!P4 BRA `(.L_x_1003) ;  /* 0x000000000004c947 */ /* 0x000fea0003800000 */
[----:B------:R-:W-:Y:S01]  /*7a70*/  BPT.TRAP 0x1 ;  /* 0x000000040000795c */ /* 0x000fe20000300000 */
.L_x_1003:
[----:B-1----:R-:W-:Y:S05]  /*7a80*/  @P0 BRA `(.L_x_1001) ;  /* 0x0000000000080947 */ /* 0x002fea0003800000 */
[----:B------:R-:W1:Y:S02]  /*7a90*/  SYNCS.PHASECHK.TRANS64.TRYWAIT P0, [UR6+0x20850], R8 ;  /* 0x02085008ff0075a7 */ /* 0x000e640008000146 */
[----:B-1----:R-:W-:Y:S05]  /*7aa0*/  @!P0 BRA `(.L_x_1004) ;  /* 0x000000c800648947 */ /* 0x002fea0003800000 */
.L_x_1001:
[----:B------:R-:W-:Y:S01]  /*7ab0*/  UIADD3 UR6, UR41, 0x400, URZ ;  /* 0x0000040029067890 */ /* 0x000fe2000fffe03f */
[----:B------:R-:W-:Y:S01]  /*7ac0*/  WARPGROUP.ARRIVE ;  /* 0x00000000000079c5 */ /* 0x000fe20000000000 */
[----:B------:R-:W-:Y:S01]  /*7ad0*/  UMOV UR7, 0x80000020 ;  /* 0x8000002000077882 */ /* 0x000fe20000000000 */
[C---:B------:R-:W-:Y:S01]  /*7ae0*/  FMUL.FTZ R22, R0.reuse, R152 ;  /* 0x0000009800167220 */ /* 0x040fe20000410000 */
[----:B------:R-:W-:Y:S01]  /*7af0*/  USHF.R.U32.HI UR6, URZ, 0x4, UR6 ;  /* 0x000000043f067899 */ /* 0x000fe20008011606 */
[C---:B------:R-:W-:Y:S01]  /*7b00*/  FMUL.FTZ R12, R0.reuse, R154 ;  /* 0x0000009a000c7220 */ /* 0x040fe20000410000 */
[C---:B------:R-:W-:Y:S01]  /*7b10*/  FMUL.FTZ R192, R0.reuse, R153 ;  /* 0x0000009900c07220 */ /* 0x040fe20000410000 */
[C---:B------:R-:W-:Y:S01]  /*7b20*/  FMUL.FTZ R14, R0.reuse, R155 ;  /* 0x0000009b000e7220 */ /* 0x040fe20000410000 */
[----:B------:R-:W-:Y:S01]  /*7b30*/  ULOP3.LUT UR6, UR6, 0x3fff, URZ, 0xc0, !UPT ;  /* 0x00003fff06067892 */ /* 0x000fe2000f8ec03f */
[----:B------:R-:W1:Y:S01]  /*7b40*/  MUFU.TANH R22, R22 ;  /* 0x0000001600167308 */ /* 0x000e620000002400 */
[C---:B------:R-:W-:Y:S01]  /*7b50*/  FMUL.FTZ R156, R0.reuse, R156 ;  /* 0x0000009c009c7220 */ /* 0x040fe20000410000 */
[C---:B------:R-:W-:Y:S01]  /*7b60*/  FMUL.FTZ R18, R0.reuse, R158 ;  /* 0x0000009e00127220 */ /* 0x040fe20000410000 */
[----:B------:R-:W-:Y:S01]  /*7b70*/  ULOP3.LUT UR6, UR6, 0x10000, URZ, 0xfc, !UPT ;  /* 0x0001000006067892 */ /* 0x000fe2000f8efc3f */
[C---:B------:R-:W-:Y:S01]  /*7b80*/  FMUL.FTZ R194, R0.reuse, R157 ;  /* 0x0000009d00c27220 */ /* 0x040fe20000410000 */
[C---:B------:R-:W-:Y:S01]  /*7b90*/  FMUL.FTZ R20, R0.reuse, R159 ;  /* 0x0000009f00147220 */ /* 0x040fe20000410000 */
[C---:B------:R-:W-:Y:S01]  /*7ba0*/  FMUL.FTZ R196, R0.reuse, R160 ;  /* 0x000000a000c47220 */ /* 0x040fe20000410000 */
[----:B------:R-:W-:Y:S01]  /*7bb0*/  ULEA UR6, UR51, UR6, 0xa ;  /* 0x0000000633067291 */ /* 0x000fe2000f8e503f */
        /* <DEDUP_REMOVED lines=8> */
[----:B------:R-:W-:Y:S01]  /*7c40*/  QGMMA.64x256x32.F32.E4M3.E4M3 R24, R188, gdesc[UR4], R24, gsb0 ;  /* 0x03e00004bc187df3 */ /* 0x000fe20008000818 */
[----:B------:R-:W-:Y:S01]  /*7c50*/  UIADD3 UR6, UR6, 0x2, URZ ;  /* 0x0000000206067890 */ /* 0x000fe2000fffe03f */
[----:B------:R-:W3:Y:S01]  /*7c60*/  MUFU.TANH R192, R192 ;  /* 0x000000c000c07308 */ /* 0x000ee20000002400 */
[----:B------:R-:W-:Y:S01]  /*7c70*/  UMOV UR7, 0x80000020 ;  /* 0x8000002000077882 */ /* 0x000fe20000000000 */
[----:B-1----:R-:W-:Y:S01]  /*7c80*/  FMNMX.FTZ R9, R22, R13, !PT ;  /* 0x0000000d16097209 */ /* 0x002fe20007810000 */
[C---:B------:R-:W-:Y:S01]  /*7c90*/  FMUL.FTZ R204, R0.reuse, R168 ;  /* 0x000000a800cc7220 */ /* 0x040fe20000410000 */
[C---:B------:R-:W-:Y:S01]  /*7ca0*/  FMUL.FTZ R162, R0.reuse, R170 ;  /* 0x000000aa00a27220 */ /* 0x040fe20000410000 */
[C---:B------:R-:W-:Y:S01]  /*7cb0*/  FMUL.FTZ R206, R0.reuse, R169 ;  /* 0x000000a900ce7220 */ /* 0x040fe20000410000 */
[----:B------:R-:W-:Y:S01]  /*7cc0*/  FMUL.FTZ R164, R0, R171 ;  /* 0x000000ab00a47220 */ /* 0x000fe20000410000 */
[----:B--2---:R-:W-:Y:S01]  /*7cd0*/  FMNMX.FTZ R11, R12, R15, !PT ;  /* 0x0000000f0c0b7209 */ /* 0x004fe20007810000 */
        /* <DEDUP_REMOVED lines=9> */
[----:B---3--:R-:W-:Y:S01]  /*7d70*/  FMNMX.FTZ R9, R192, R9, !PT ;  /* 0x00000009c0097209 */ /* 0x008fe20007810000 */
[C---:B------:R-:W-:Y:S01]  /*7d80*/  FMUL.FTZ R176, R0.reuse, R179 ;  /* 0x000000b300b07220 */ /* 0x040fe20000410000 */
[C---:B------:R-:W-:Y:S01]  /*7d90*/  FMUL.FTZ R178, R0.reuse, R180 ;  /* 0x000000b400b27220 */ /* 0x040fe20000410000 */
[C---:B------:R-:W-:Y:S01]  /*7da0*/  FMUL.FTZ R180, R0.reuse, R182 ;  /* 0x000000b600b47220 */ /* 0x040fe20000410000 */
[----:B------:R-:W-:-:S03]  /*7db0*/  FMUL.FTZ R182, R0, R183 ;  /* 0x000000b700b67220 */ /* 0x000fc60000410000 */
[----:B------:R-:W3:Y:S01]  /*7dc0*/  MUFU.TANH R18, R18 ;  /* 0x0000001200127308 */ /* 0x000ee20000002400 */
[----:B-1----:R-:W-:-:S07]  /*7dd0*/  FMNMX.FTZ R11, R14, R11, !PT ;  /* 0x0000000b0e0b7209 */ /* 0x002fce0007810000 */
[----:B------:R-:W1:Y:S01]  /*7de0*/  MUFU.TANH R194, R194 ;  /* 0x000000c200c27308 */ /* 0x000e620000002400 */
[----:B--2---:R-:W-:-:S07]  /*7df0*/  FMNMX.FTZ R9, R156, R9, !PT ;  /* 0x000000099c097209 */ /* 0x004fce0007810000 */
[----:B------:R-:W2:Y:S01]  /*7e00*/  MUFU.TANH R20, R20 ;  /* 0x0000001400147308 */ /* 0x000ea20000002400 */
[----:B---3--:R-:W-:-:S07]  /*7e10*/  FMNMX.FTZ R11, R18, R11, !PT ;  /* 0x0000000b120b7209 */ /* 0x008fce0007810000 */
        /* <DEDUP_REMOVED lines=45> */
[----:B--2---:R-:W-:Y:S02]  /*80f0*/  FMNMX.FTZ R9, R178, R9, !PT ;  /* 0x00000009b2097209 */ /* 0x004fe40007810000 */
[----:B---3--:R-:W-:-:S04]  /*8100*/  FMNMX.FTZ R11, R180, R11, !PT ;  /* 0x0000000bb40b7209 */ /* 0x008fc80007810000 */
[----:B-1----:R-:W-:Y:S02]  /*8110*/  FMNMX.FTZ R21, R182, R11, !PT ;  /* 0x0000000bb6157209 */ /* 0x002fe40007810000 */
[----:B------:R-:W1:Y:S01]  /*8120*/  LDC R11, c[0x0][0x988] ;  /* 0x00026200ff0b7b82 */ /* 0x000e620000000800 */
[----:B------:R-:W-:Y:S02]  /*8130*/  WARPGROUP.DEPBAR.LE gsb0, 0x0 ;  /* 0x00008000000079c5 */ /* 0x000fe40000010000 */
[----:B------:R-:W-:Y:S01]  /*8140*/  WARPGROUP.ARRIVE ;  /* 0x00000000000079c5 */ /* 0x000fe20000000000 */
[----:B------:R-:W-:Y:S01]  /*8150*/  FMUL.FTZ R188, R0, R181 ;  /* 0x000000b500bc7220 */ /* 0x000fe20000410000 */
[----:B------:R-:W2:Y:S04]  /*8160*/  SHFL.BFLY PT, R190, R21, 0x2, 0x1f ;  /* 0x0c401f0015be7f89 */ /* 0x000ea800000e0000 */
[----:B------:R-:W-:Y:S01]  /*8170*/  QGMMA.64x256x32.F32.E4M3.E4M3 R24, R184, gdesc[UR4], R24, gsb0 ;  /* 0x03e00004b8187df3 */ /* 0x000fe20008000818 */
[----:B------:R-:W3:Y:S02]  /*8180*/  MUFU.TANH R188, R188 ;  /* 0x000000bc00bc7308 */ /* 0x000ee40000002400 */
[----:B---3--:R-:W-:-:S02]  /*8190*/  FMNMX.FTZ R19, R188, R9, !PT ;  /* 0x00000009bc137209 */ /* 0x008fc40007810000 */
[----:B--2---:R-:W-:-:S03]  /*81a0*/  FMNMX.FTZ R153, R21, R190, !PT ;  /* 0x000000be15997209 */ /* 0x004fc60007810000 */
[----:B0-----:R-:W0:Y:S04]  /*81b0*/  SHFL.BFLY PT, R8, R19, 0x2, 0x1f ;  /* 0x0c401f0013087f89 */ /* 0x001e2800000e0000 */
[----:B------:R-:W2:Y:S01]  /*81c0*/  SHFL.BFLY PT, R190, R153, 0x1, 0x1f ;  /* 0x0c201f0099be7f89 */ /* 0x000ea200000e0000 */
[----:B0-----:R-:W-:Y:S02]  /*81d0*/  FMNMX.FTZ R23, R19, R8, !PT ;  /* 0x0000000813177209 */ /* 0x001fe40007810000 */
[----:B--2---:R-:W-:-:S03]  /*81e0*/  FMNMX.FTZ R9, R153, R190, !PT ;  /* 0x000000be99097209 */ /* 0x004fc60007810000 */
[----:B------:R-:W0:Y:S02]  /*81f0*/  SHFL.BFLY PT, R8, R23, 0x1, 0x1f ;  /* 0x0c201f0017087f89 */ /* 0x000e2400000e0000 */
[----:B------:R-:W-:-:S01]  /*8200*/  FADD.FTZ R212, -R9, R15 ;  /* 0x0000000f09d47221 */ /* 0x000fc20000010100 */
[----:B-1----:R-:W-:-:S04]  /*8210*/  FFMA.FTZ R165, R9, R11, -8 ;  /* 0xc100000009a57423 */ /* 0x002fc8000001000b */
        /* <DEDUP_REMOVED lines=15> */
[----:B0-----:R-:W-:-:S02]  /*8310*/  FMNMX.FTZ R8, R23, R8, !PT ;  /* 0x0000000817087209 */ /* 0x001fc40007810000 */
[----:B------:R-:W-:-:S03]  /*8320*/  IADD3 R154, -R17, 0xb, RZ ;  /* 0x0000000b119a7810 */ /* 0x000fc60007ffe1ff */
[C---:B------:R-:W-:Y:S01]  /*8330*/  FADD.FTZ R190, -R8.reuse, R13 ;  /* 0x0000000d08be7221 */ /* 0x040fe20000010100 */
[----:B------:R-:W-:-:S01]  /*8340*/  FFMA.FTZ R161, R8, R11, -8 ;  /* 0xc100000008a17423 */ /* 0x000fc2000001000b */
[-C--:B------:R-:W-:Y:S01]  /*8350*/  FMUL.FTZ R13, R212, R11.reuse ;  /* 0x0000000bd40d7220 */ /* 0x080fe20000410000 */
[----:B------:R-:W-:Y:S01]  /*8360*/  MUFU.EX2 R169, R167 ;  /* 0x000000a700a97308 */ /* 0x000fe20000000800 */
[-C--:B------:R-:W-:Y:S01]  /*8370*/  FMUL.FTZ R190, R190, R11.reuse ;  /* 0x0000000bbebe7220 */ /* 0x080fe20000410000 */
        /* <DEDUP_REMOVED lines=14> */
[----:B------:R-:W-:Y:S01]  /*8460*/  FFMA.FTZ R178, R188, R11, -R161 ;  /* 0x0000000bbcb27223 */ /* 0x000fe200000108a1 */
[----:B------:R-:W-:Y:S08]  /*8470*/  MUFU.EX2 R190, R190 ;  /* 0x000000be00be7308 */ /* 0x000ff00000000800 */
[----:B------:R-:W0:Y:S08]  /*8480*/  MUFU.EX2 R15, R15 ;  /* 0x0000000f000f7308 */ /* 0x000e300000000800 */
[----:B------:R-:W1:Y:S08]  /*8490*/  MUFU.EX2 R13, R13 ;  /* 0x0000000d000d7308 */ /* 0x000e700000000800 */
[----:B------:R-:W2:Y:S01]  /*84a0*/  MUFU.EX2 R22, R22 ;  /* 0x0000001600167308 */ /* 0x000ea20000000800 */
[----:B0-----:R-:W-:-:S07]  /*84b0*/  FFMA.FTZ R3, R190, R3, R15 ;  /* 0x00000003be037223 */ /* 0x001fce000001000f */
[----:B------:R-:W0:Y:S01]  /*84c0*/  MUFU.EX2 R19, R19 ;  /* 0x0000001300137308 */ /* 0x000e220000000800 */
[----:B-1----:R-:W-:-:S07]  /*84d0*/  FFMA.FTZ R4, R13, R4, R12 ;  /* 0x000000040d047223 */ /* 0x002fce000001000c */
[----:B------:R-:W-:Y:S08]  /*84e0*/  MUFU.EX2 R156, R156 ;  /* 0x0000009c009c7308 */ /* 0x000ff00000000800 */
[----:B------:R-:W-:Y:S08]  /*84f0*/  MUFU.EX2 R21, R21 ;  /* 0x0000001500157308 */ /* 0x000ff00000000800 */
[----:B------:R-:W-:Y:S08]  /*8500*/  MUFU.EX2 R192, R192 ;  /* 0x000000c000c07308 */ /* 0x000ff00000000800 */
[----:B------:R-:W-:Y:S08]  /*8510*/  MUFU.EX2 R163, R163 ;  /* 0x000000a300a37308 */ /* 0x000ff00000000800 */
[----:B------:R-:W-:Y:S08]  /*8520*/  MUFU.EX2 R23, R23 ;  /* 0x0000001700177308 */ /* 0x000ff00000000800 */
[----:B------:R1:W-:Y:S08]  /*8530*/  MUFU.EX2 R171, R158 ;  /* 0x0000009e00ab7308 */ /* 0x0003f00000000800 */
[----:B------:R-:W-:Y:S01]  /*8540*/  MUFU.EX2 R194, R194 ;  /* 0x000000c200c27308 */ /* 0x000fe20000000800 */
[----:B-1----:R-:W-:-:S05]  /*8550*/  IMAD.U32 R158, RZ, RZ, UR49 ;  /* 0x00000031ff9e7e24 */ /* 0x002fca000f8e00ff */
[----:B------:R-:W-:Y:S02]  /*8560*/  @!P5 LEA R158, R158, UR41, 0x3 ;  /* 0x000000299e9edc11 */ /* 0x000fe4000f8e18ff */
[----:B------:R-:W-:Y:S08]  /*8570*/  MUFU.EX2 R160, R160 ;  /* 0x000000a000a07308 */ /* 0x000ff00000000800 */
        /* <DEDUP_REMOVED lines=8> */
[----:B------:R-:W-:Y:S01]  /*8600*/  MUFU.EX2 R175, R176 ;  /* 0x000000b000af7308 */ /* 0x000fe20000000800 */
[----:B------:R-:W-:-:S02]  /*8610*/  WARPGROUP.DEPBAR.LE gsb0, 0x0 ;  /* 0x00008000000079c5 */ /* 0x000fc40000010000 */
[-C--:B------:R-:W-:Y:S01]  /*8620*/  FFMA.FTZ R184, R206, R11.reuse, -R161 ;  /* 0x0000000bceb87223 */ /* 0x080fe200000108a1 */
[----:B------:R-:W-:-:S01]  /*8630*/  FFMA.FTZ R161, R14, R11, -R165 ;  /* 0x0000000b0ea17223 */ /* 0x000fc200000108a5 */
[----:B------:R-:W-:Y:S01]  /*8640*/  FFMA.FTZ R14, R152, R11, -R165 ;  /* 0x0000000b980e7223 */ /* 0x000fe200000108a5 */
[----:B--2---:R-:W-:-:S01]  /*8650*/  FADD.FTZ R152, R22, R3 ;  /* 0x0000000316987221 */ /* 0x004fc20000010000 */
[----:B------:R-:W-:Y:S01]  /*8660*/  FFMA.FTZ R165, R182, R11, -R165 ;  /* 0x0000000bb6a57223 */ /* 0x000fe200000108a5 */
[----:B------:R-:W-:Y:S01]  /*8670*/  MUFU.EX2 R185, R164 ;  /* 0x000000a400b97308 */ /* 0x000fe20000000800 */
[----:B------:R1:W-:Y:S06]  /*8680*/  BAR.ARV R154, 0x100 ;  /* 0x0004009a0000751d */ /* 0x0003ec0000002000 */
[----:B0-----:R-:W-:-:S01]  /*8690*/  FADD.FTZ R167, R19, R152 ;  /* 0x0000009813a77221 */ /* 0x001fc20000010000 */
[----:B------:R-:W0:Y:S08]  /*86a0*/  MUFU.EX2 R161, R161 ;  /* 0x000000a100a17308 */ /* 0x000e300000000800 */
[----:B------:R-:W2:Y:S08]  /*86b0*/  MUFU.EX2 R14, R14 ;  /* 0x0000000e000e7308 */ /* 0x000eb00000000800 */
[----:B------:R-:W3:Y:S01]  /*86c0*/  MUFU.EX2 R184, R184 ;  /* 0x000000b800b87308 */ /* 0x000ee20000000800 */
[----:B0-----:R-:W-:-:S01]  /*86d0*/  FADD.FTZ R3, R161, R4 ;  /* 0x00000004a1037221 */ /* 0x001fc20000010000 */
[----:B------:R-:W-:-:S03]  /*86e0*/  FADD.FTZ R4, R156, R167 ;  /* 0x000000a79c047221 */ /* 0x000fc60000010000 */
[----:B------:R-:W-:Y:S01]  /*86f0*/  FADD.FTZ R3, R18, R3 ;  /* 0x0000000312037221 */ /* 0x000fe20000010000 */
[----:B------:R-:W-:-:S02]  /*8700*/  FADD.FTZ R167, R21, R4 ;  /* 0x0000000415a77221 */ /* 0x000fc40000010000 */
[----:B------:R-:W0:Y:S01]  /*8710*/  MUFU.EX2 R187, R172 ;  /* 0x000000ac00bb7308 */ /* 0x000e220000000800 */
[----:B------:R-:W-:-:S01]  /*8720*/  FADD.FTZ R3, R169, R3 ;  /* 0x00000003a9037221 */ /* 0x000fc20000010000 */
[----:B------:R-:W-:-:S03]  /*8730*/  FADD.FTZ R152, R192, R167 ;  /* 0x000000a7c0987221 */ /* 0x000fc60000010000 */
[----:B--2---:R-:W-:Y:S01]  /*8740*/  FADD.FTZ R4, R14, R3 ;  /* 0x000000030e047221 */ /* 0x004fe20000010000 */
[----:B------:R-:W-:-:S02]  /*8750*/  FADD.FTZ R3, R23, R152 ;  /* 0x0000009817037221 */ /* 0x000fc40000010000 */
[----:B------:R-:W-:Y:S01]  /*8760*/  MUFU.EX2 R159, R159 ;  /* 0x0000009f009f7308 */ /* 0x000fe20000000800 */
[----:B------:R-:W-:-:S01]  /*8770*/  FADD.FTZ R4, R163, R4 ;  /* 0x00000004a3047221 */ /* 0x000fc20000010000 */
[----:B------:R-:W-:-:S03]  /*8780*/  FADD.FTZ R152, R194, R3 ;  /* 0x00000003c2987221 */ /* 0x000fc60000010000 */
[----:B------:R-:W-:Y:S01]  /*8790*/  FADD.FTZ R4, R171, R4 ;  /* 0x00000004ab047221 */ /* 0x000fe20000010000 */
[----:B------:R-:W-:-:S02]  /*87a0*/  FADD.FTZ R167, R153, R152 ;  /* 0x0000009899a77221 */ /* 0x000fc40000010000 */
[----:B------:R-:W2:Y:S01]  /*87b0*/  MUFU.EX2 R177, R180 ;  /* 0x000000b400b17308 */ /* 0x000ea20000000800 */
[----:B------:R-:W-:-:S01]  /*87c0*/  FADD.FTZ R3, R160, R4 ;  /* 0x00000004a0037221 */ /* 0x000fc20000010000 */
[----:B---3--:R-:W-:-:S03]  /*87d0*/  FADD.FTZ R152, R184, R167 ;  /* 0x000000a7b8987221 */ /* 0x008fc60000010000 */
[----:B------:R-:W-:Y:S01]  /*87e0*/  FADD.FTZ R4, R20, R3 ;  /* 0x0000000314047221 */ /* 0x000fe20000010000 */
[----:B------:R-:W-:Y:S02]  /*87f0*/  @!P5 VIADD R3, R158, 0x20840 ;  /* 0x000208409e03d836 */ /* 0x000fe40000000000 */
[----:B------:R-:W-:Y:S01]  /*8800*/  FADD.FTZ R167, R155, R152 ;  /* 0x000000989ba77221 */ /* 0x000fe20000010000 */
[----:B------:R-:W-:Y:S01]  /*8810*/  MUFU.EX2 R178, R178 ;  /* 0x000000b200b27308 */ /* 0x000fe20000000800 */
[----:B------:R-:W-:-:S01]  /*8820*/  FADD.FTZ R4, R185, R4 ;  /* 0x00000004b9047221 */ /* 0x000fc20000010000 */
[----:B------:R-:W-:Y:S01]  /*8830*/  @!P5 PRMT R3, RZ, 0x654, R3 ;  /* 0x00000654ff03d816 */ /* 0x000fe20000000003 */
[----:B------:R-:W-:-:S02]  /*8840*/  FADD.FTZ R152, R170, R167 ;  /* 0x000000a7aa987221 */ /* 0x000fc40000010000 */
[----:B------:R-:W-:Y:S01]  /*8850*/  FADD.FTZ R4, R173, R4 ;  /* 0x00000004ad047221 */ /* 0x000fe20000010000 */
[----:B------:R3:W-:Y:S02]  /*8860*/  @!P5 SYNCS.ARRIVE.TRANS64.RED.A1T0 RZ, [R3+URZ], RZ ;  /* 0x000000ff03ffd9a7 */ /* 0x0007e4000810043f */
[----:B-1----:R-:W1:Y:S01]  /*8870*/  MUFU.EX2 R154, R165 ;  /* 0x000000a5009a7308 */ /* 0x002e620000000800 */
[----:B------:R-:W-:-:S04]  /*8880*/  FADD.FTZ R4, R168, R4 ;  /* 0x00000004a8047221 */ /* 0x000fc80000010000 */
[----:B0-----:R-:W-:Y:S01]  /*8890*/  FADD.FTZ R4, R187, R4 ;  /* 0x00000004bb047221 */ /* 0x001fe20000010000 */
[----:B---3--:R-:W-:-:S03]  /*88a0*/  FADD.FTZ R3, R157, R152 ;  /* 0x000000989d037221 */ /* 0x008fc60000010000 */
[----:B------:R-:W-:Y:S01]  /*88b0*/  FADD.FTZ R4, R175, R4 ;  /* 0x00000004af047221 */ /* 0x000fe20000010000 */
[----:B------:R-:W-:-:S03]  /*88c0*/  FADD.FTZ R152, R174, R3 ;  /* 0x00000003ae987221 */ /* 0x000fc60000010000 */
[----:B--2---:R-:W-:Y:S01]  /*88d0*/  FADD.FTZ R4, R177, R4 ;  /* 0x00000004b1047221 */ /* 0x004fe20000010000 */
[----:B------:R-:W-:-:S03]  /*88e0*/  FADD.FTZ R3, R159, R152 ;  /* 0x000000989f037221 */ /* 0x000fc60000010000 */
[----:B-1----:R-:W-:Y:S01]  /*88f0*/  FADD.FTZ R4, R154, R4 ;  /* 0x000000049a047221 */ /* 0x002fe20000010000 */
[----:B------:R-:W-:-:S01]  /*8900*/  FADD.FTZ R3, R178, R3 ;  /* 0x00000003b2037221 */ /* 0x000fc20000010000 */
[----:B------:R-:W-:Y:S06]  /*8910*/  @!P4 BRA `(.L_x_1005) ;  /* 0x000000000004c947 */ /* 0x000fec0003800000 */
[----:B------:R-:W-:Y:S01]  /*8920*/  BPT.TRAP 0x1 ;  /* 0x000000040000795c */ /* 0x000fe20000300000 */
.L_x_1005:
[----:B------:R-:W-:Y:S01]  /*8930*/  ULEA UR6, UR51, UR41, 0x3 ;  /* 0x0000002933067291 */ /* 0x000fe2000f8e183f */
[----:B------:R-:W-:Y:S01]  /*8940*/  ISETP.LT.AND P0, PT, R10, UR50, PT ;  /* 0x000000320a007c0c */ /* 0x000fe2000bf01270 */
[----:B------:R-:W-:Y:S01]  /*8950*/  UMOV UR52, UR47 ;  /* 0x0000002f00347c82 */ /* 0x000fe20008000000 */
[----:B------:R-:W-:Y:S01]  /*8960*/  F2FP.SATFINITE.E4M3.F32.PACK_AB_MERGE_C R23, R194, R23, RZ ;  /* 0x00000017c217723e */ /* 0x000fe200048070ff */
[----:B------:R-:W-:Y:S01]  /*8970*/  UIADD3 UR6, UR6, 0x20860, URZ ;  /* 0x0002086006067890 */ /* 0x000fe2000fffe03f */
[----:B------:R-:W-:Y:S01]  /*8980*/  F2FP.SATFINITE.E4M3.F32.PACK_AB_MERGE_C R19, R156, R19, RZ ;  /* 0x000000139c13723e */ /* 0x000fe200048070ff */
[----:B------:R-:W-:Y:S01]  /*8990*/  UMOV UR51, UR49 ;  /* 0x0000003100337c82 */ /* 0x000fe20008000000 */
[----:B------:R-:W-:Y:S01]  /*89a0*/  F2FP.SATFINITE.E4M3.F32.PACK_AB_MERGE_C R23, R192, R21, R23 ;  /* 0x00000015c017723e */ /* 0x000fe20004807017 */
[----:B------:R-:W-:Y:S01]  /*89b0*/  UPRMT UR6, UR43, 0x654, UR6 ;  /* 0x000006542b067896 */ /* 0x000fe20008000006 */
        /* <DEDUP_REMOVED lines=8> */
[----:B------:R-:W-:Y:S01]  /*8a40*/  SYNCS.ARRIVE.TRANS64.RED.A1T0 RZ, [UR6], RZ ;  /* 0x000000ffffff79a7 */ /* 0x000fe20008100406 */
[----:B------:R-:W-:Y:S01]  /*8a50*/  UIADD3 UR6, UR50, -0x1, URZ ;  /* 0xffffffff32067890 */ /* 0x000fe2000fffe03f */
[----:B------:R-:W-:Y:S01]  /*8a60*/  F2FP.SATFINITE.E4M3.F32.PACK_AB_MERGE_C R159, R178, R159, RZ ;  /* 0x0000009fb29f723e */ /* 0x000fe200048070ff */
[-C--:B------:R-:W-:Y:S01]  /*8a70*/  FMUL.FTZ R32, R32, R190.reuse ;  /* 0x000000be20207220 */ /* 0x080fe20000410000 */
[----:B------:R-:W-:Y:S01]  /*8a80*/  F2FP.SATFINITE.E4M3.F32.PACK_AB_MERGE_C R154, R154, R177, RZ ;  /* 0x000000b19a9a723e */ /* 0x000fe200048070ff */
[-C--:B------:R-:W-:Y:S01]  /*8a90*/  FMUL.FTZ R33, R33, R190.reuse ;  /* 0x000000be21217220 */ /* 0x080fe20000410000 */
[----:B------:R-:W-:Y:S01]  /*8aa0*/  F2FP.SATFINITE.E4M3.F32.PACK_AB_MERGE_C R188, R22, R15, R19 ;  /* 0x0000000f16bc723e */ /* 0x000fe20004807013 */
[-C--:B------:R-:W-:Y:S01]  /*8ab0*/  FMUL.FTZ R36, R36, R190.reuse ;  /* 0x000000be24247220 */ /* 0x080fe20000410000 */
[----:B------:R-:W-:Y:S01]  /*8ac0*/  UMOV UR50, UR6 ;  /* 0x0000000600327c82 */ /* 0x000fe20008000000 */
        /* <DEDUP_REMOVED lines=129> */
[----:B------:R-:W-:Y:S01]  /*92e0*/  F2FP.SATFINITE.E4M3.F32.PACK_AB_MERGE_C R187, R175, R187, R154 ;  /* 0x000000bbafbb723e */ /* 0x000fe2000480709a */
[----:B------:R-:W-:Y:S06]  /*92f0*/  @P0 BRA `(.L_x_1006) ;  /* 0xffffffe000b40947 */ /* 0x000fec000383ffff */
[----:B------:R-:W-:-:S05]  /*9300*/  UMOV UR50, UR6 ;  /* 0x0000000600327c82 */ /* 0x000fca0008000000 */
.L_x_996:
[----:B------:R-:W-:-:S13]  /*9310*/  ISETP.LE.AND P0, PT, R16, UR50, PT ;  /* 0x0000003210007c0c */ /* 0x000fda000bf03270 */
[----:B------:R-:W-:Y:S05]  /*9320*/  @!P0 BRA `(.L_x_1007) ;  /* 0x0000002800088947 */ /* 0x000fea0003800000 */
[C---:B------:R-:W-:Y:S01]  /*9330*/  VIADD R10, R17.reuse, 0x8 ;  /* 0x00000008110a7836 */ /* 0x040fe20000000000 */
[----:B------:R-:W-:Y:S01]  /*9340*/  IADD3 R17, -R17, 0xb, RZ ;  /* 0x0000000b11117810 */ /* 0x000fe20007ffe1ff */
[----:B------:R-:W-:Y:S01]  /*9350*/  IMAD.MOV.U32 R13, RZ, RZ, R9 ;  /* 0x000000ffff0d7224 */ /* 0x000fe200078e0009 */
[----:B------:R-:W-:Y:S01]  /*9360*/  UMOV UR56, UR47 ;  /* 0x0000002f00387c82 */ /* 0x000fe20008000000 */
[----:B------:R-:W-:Y:S01]  /*9370*/  IMAD.MOV.U32 R12, RZ, RZ, R8 ;  /* 0x000000ffff0c7224 */ /* 0x000fe200078e0008 */
[----:B------:R-:W-:Y:S01]  /*9380*/  UMOV UR55, UR49 ;  /* 0x0000003100377c82 */ /* 0x000fe20008000000 */
[----:B------:R-:W-:Y:S01]  /*9390*/  ULDC UR51, c[0x0][0x9e4] ;  /* 0x0002790000337ab9 */ /* 0x000fe20000000800 */
[----:B------:R-:W-:Y:S01]  /*93a0*/  ULDC UR53, c[0x0][0x288] ;  /* 0x0000a20000357ab9 */ /* 0x000fe20000000800 */
[----:B------:R-:W-:Y:S01]  /*93b0*/  ULDC UR54, c[0x0][0x2f0] ;  /* 0x0000bc0000367ab9 */ /* 0x000fe20000000800 */
[----:B------:R-:W-:-:S05]  /*93c0*/  ULDC UR52, c[0x0][0x9e0] ;  /* 0x0002780000347ab9 */ /* 0x000fca0000000800 */
.L_x_1025:
        /* <DEDUP_REMOVED lines=9> */
.L_x_1009:
[----:B------:R-:W-:Y:S01]  /*9460*/  ULEA UR6, UR49, UR41, 0x3 ;  /* 0x0000002931067291 */ /* 0x000fe2000f8e183f */
[----:B------:R-:W-:-:S05]  /*9470*/  IMAD.U32 R8, RZ, RZ, UR47 ;  /* 0x0000002fff087e24 */ /* 0x000fca000f8e00ff */
[----:B------:R-:W-:-:S04]  /*9480*/  SHF.L.U32 R8, R8, 0x1f, RZ ;  /* 0x0000001f08087819 */ /* 0x000fc800000006ff */
[----:B------:R0:W1:Y:S01]  /*9490*/  SYNCS.PHASECHK.TRANS64.TRYWAIT P1, [UR6+0x20830], R8 ;  /* 0x02083008ff0075a7 */ /* 0x0000620008020146 */
[----:B------:R-:W-:Y:S05]  /*94a0*/  @!P4 BRA `(.L_x_1010) ;  /* 0x000000000004c947 */ /* 0x000fea0003800000 */
[----:B------:R-:W-:Y:S01]  /*94b0*/  BPT.TRAP 0x1 ;  /* 0x000000040000795c */ /* 0x000fe20000300000 */
.L_x_1010:
[----:B-1----:R-:W-:Y:S05]  /*94c0*/  @P1 BRA `(.L_x_1008) ;  /* 0x0000000000081947 */ /* 0x002fea0003800000 */
[----:B------:R-:W1:Y:S02]  /*94d0*/  SYNCS.PHASECHK.TRANS64.TRYWAIT P1, [UR6+0x20830], R8 ;  /* 0x02083008ff0075a7 */ /* 0x000e640008020146 */
[----:B-1----:R-:W-:Y:S05]  /*94e0*/  @!P1 BRA `(.L_x_1011) ;  /* 0x000000ac00ec9947 */ /* 0x002fea0003800000 */
.L_x_1008:
[----:B------:R2:W-:Y:S01]  /*94f0*/  BAR.SYNC.DEFER_BLOCKING R10, 0x100 ;  /* 0x0004000a0000751d */ /* 0x0005e20000010000 */
[----:B------:R-:W-:Y:S01]  /*9500*/  R2UR UR32, R6 ;  /* 0x00000000062072ca */ /* 0x000fe200000e0000 */
[----:B------:R-:W-:Y:S01]  /*9510*/  ULEA UR34, UR49, UR46, 0xa ;  /* 0x0000002e31227291 */ /* 0x000fe2000f8e503f */
[----:B------:R-:W-:-:S03]  /*9520*/  R2UR UR33, R7 ;  /* 0x00000000072172ca */ /* 0x000fc600000e0000 */
        /* <DEDUP_REMOVED lines=12> */
[----:B------:R-:W-:Y:S01]  /*95f0*/  WARPGROUP.ARRIVE ;  /* 0x00000000000079c5 */ /* 0x000fe20000000000 */
[----:B------:R-:W-:Y:S01]  /*9600*/  UMOV UR27, 0x40000040 ;  /* 0x40000040001b7882 */ /* 0x000fe20000000000 */
[----:B------:R-:W-:Y:S01]  /*9610*/  UIADD3 UR30, UR34, 0x206, URZ ;  /* 0x00000206221e7890 */ /* 0x000fe2000fffe03f */
[----:B------:R-:W-:-:S03]  /*9620*/  UMOV UR31, 0x40000040 ;  /* 0x40000040001f7882 */ /* 0x000fc60000000000 */
        /* <DEDUP_REMOVED lines=23> */
[----:B--2---:R-:W-:Y:S05]  /*97a0*/  @P0 BRA `(.L_x_1012) ;  /* 0x00000000002c0947 */ /* 0x004fea0003800000 */
[----:B------:R-:W-:Y:S05]  /*97b0*/  @!P4 BRA `(.L_x_1013) ;  /* 0x000000000004c947 */ /* 0x000fea0003800000 */
[----:B------:R-:W-:Y:S01]  /*97c0*/  BPT.TRAP 0x1 ;  /* 0x000000040000795c */ /* 0x000fe20000300000 */
.L_x_1013:
[----:B------:R-:W-:Y:S01]  /*97d0*/  ULEA UR6, UR55, UR41, 0x3 ;  /* 0x0000002937067291 */ /* 0x000fe2000f8e183f */
[----:B01----:R-:W-:-:S05]  /*97e0*/  IMAD.U32 R8, RZ, RZ, UR56 ;  /* 0x00000038ff087e24 */ /* 0x003fca000f8e00ff */
[----:B------:R-:W-:-:S04]  /*97f0*/  SHF.L.U32 R8, R8, 0x1f, RZ ;  /* 0x0000001f08087819 */ /* 0x000fc800000006ff */
[----:B------:R0:W1:Y:S01]  /*9800*/  SYNCS.PHASECHK.TRANS64.TRYWAIT P0, [UR6+0x20850], R8 ;  /* 0x02085008ff0075a7 */ /* 0x0000620008000146 */
[----:B------:R-:W-:Y:S05]  /*9810*/  @!P4 BRA `(.L_x_1014) ;  /* 0x000000000004c947 */ /* 0x000fea0003800000 */
[----:B------:R-:W-:Y:S01]  /*9820*/  BPT.TRAP 0x1 ;  /* 0x000000040000795c */ /* 0x000fe20000300000 */
.L_x_1014:
[----:B-1----:R-:W-:Y:S05]  /*9830*/  @P0 BRA `(.L_x_1012) ;  /* 0x0000000000080947 */ /* 0x002fea0003800000 */
[----:B------:R-:W1:Y:S02]  /*9840*/  SYNCS.PHASECHK.TRANS64.TRYWAIT P0, [UR6+0x20850], R8 ;  /* 0x02085008ff0075a7 */ /* 0x000e640008000146 */
[----:B-1----:R-:W-:Y:S05]  /*9850*/  @!P0 BRA `(.L_x_1015) ;  /* 0x000000ac00288947 */ /* 0x002fea0003800000 */
.L_x_1012:
[----:B------:R-:W-:Y:S01]  /*9860*/  UIADD3 UR6, UR41, 0x400, URZ ;  /* 0x0000040029067890 */ /* 0x000fe2000fffe03f */
[----:B------:R-:W-:Y:S01]  /*9870*/  WARPGROUP.ARRIVE ;  /* 0x00000000000079c5 */ /* 0x000fe20000000000 */
[----:B------:R-:W-:Y:S01]  /*9880*/  UMOV UR7, 0x80000020 ;  /* 0x8000002000077882 */ /* 0x000fe20000000000 */
[C---:B------:R-:W-:Y:S01]  /*9890*/  FMUL.FTZ R23, R0.reuse, R166 ;  /* 0x000000a600177220 */ /* 0x040fe20000410000 */
[----:B------:R-:W-:Y:S01]  /*98a0*/  USHF.R.U32.HI UR6, URZ, 0x4, UR6 ;  /* 0x000000043f067899 */ /* 0x000fe20008011606 */
[----:B------:R-:W2:Y:S01]  /*98b0*/  @P3 LDC R166, c[0x0][0x450] ;  /* 0x00011400ffa63b82 */ /* 0x000ea20000000800 */
[C---:B------:R-:W-:Y:S01]  /*98c0*/  FMUL.FTZ R20, R0.reuse, R163 ;  /* 0x000000a300147220 */ /* 0x040fe20000410000 */
[C---:B------:R-:W-:Y:S01]  /*98d0*/  FMUL.FTZ R163, R0.reuse, R165 ;  /* 0x000000a500a37220 */ /* 0x040fe20000410000 */
[----:B------:R-:W-:Y:S01]  /*98e0*/  ULOP3.LUT UR6, UR6, 0x3fff, URZ, 0xc0, !UPT ;  /* 0x00003fff06067892 */ /* 0x000fe2000f8ec03f */
[----:B------:R-:W-:Y:S01]  /*98f0*/  FMUL.FTZ R165, R0, R169 ;  /* 0x000000a900a57220 */ /* 0x000fe20000410000 */
[----:B------:R-:W-:-:S02]  /*9900*/  IMAD.U32 R169, RZ, RZ, UR49 ;  /* 0x00000031ffa97e24 */ /* 0x000fc4000f8e00ff */
[C---:B------:R-:W-:Y:S01]  /*9910*/  FMUL.FTZ R14, R0.reuse, R159 ;  /* 0x0000009f000e7220 */ /* 0x040fe20000410000 */
[----:B------:R-:W-:Y:S01]  /*9920*/  ULOP3.LUT UR6, UR6, 0x10000, URZ, 0xfc, !UPT ;  /* 0x0001000006067892 */ /* 0x000fe2000f8efc3f */
[C---:B------:R-:W-:Y:S01]  /*9930*/  FMUL.FTZ R15, R0.reuse, R152 ;  /* 0x00000098000f7220 */ /* 0x040fe20000410000 */
[C---:B------:R-:W-:Y:S01]  /*9940*/  FMUL.FTZ R152, R0.reuse, R167 ;  /* 0x000000a700987220 */ /* 0x040fe20000410000 */
[----:B------:R-:W-:Y:S01]  /*9950*/  IMAD.MOV.U32 R167, RZ, RZ, R5 ;  /* 0x000000ffffa77224 */ /* 0x000fe200078e0005 */
[----:B------:R-:W-:Y:S01]  /*9960*/  ULEA UR6, UR55, UR6, 0xa ;  /* 0x0000000637067291 */ /* 0x000fe2000f8e503f */
[C---:B------:R-:W-:Y:S01]  /*9970*/  FMUL.FTZ R18, R0.reuse, R153 ;  /* 0x0000009900127220 */ /* 0x040fe20000410000 */
[C---:B------:R-:W-:Y:S01]  /*9980*/  FMUL.FTZ R153, R0.reuse, R170 ;  /* 0x000000aa00997220 */ /* 0x040fe20000410000 */
[C---:B------:R-:W-:Y:S01]  /*9990*/  FMUL.FTZ R19, R0.reuse, R162 ;  /* 0x000000a200137220 */ /* 0x040fe20000410000 */
[C---:B01----:R-:W-:Y:S01]  /*99a0*/  FMUL.FTZ R8, R0.reuse, R154 ;  /* 0x0000009a00087220 */ /* 0x043fe20000410000 */
        /* <DEDUP_REMOVED lines=21> */
[----:B------:R-:W0:Y:S08]  /*9b00*/  MUFU.TANH R15, R15 ;  /* 0x0000000f000f7308 */ /* 0x000e300000002400 */
[----:B------:R-:W1:Y:S08]  /*9b10*/  MUFU.TANH R18, R18 ;  /* 0x0000001200127308 */ /* 0x000e700000002400 */
        /* <DEDUP_REMOVED lines=27> */
[----:B------:R-:W-:Y:S01]  /*9cd0*/  WARPGROUP.ARRIVE ;  /* 0x00000000000079c5 */ /* 0x000fe20000000000 */
[----:B------:R-:W-:-:S05]  /*9ce0*/  IMAD.U32 R189, RZ, RZ, UR54 ;  /* 0x00000036ffbd7e24 */ /* 0x000fca000f8e00ff */
[----:B------:R-:W-:Y:S01]  /*9cf0*/  QGMMA.64x256x32.F32.E4M3.E4M3 R24, R184, gdesc[UR4], R24, gsb0 ;  /* 0x03e00004b8187df3 */ /* 0x000fe20008000818 */
[----:B------:R-:W-:-:S04]  /*9d00*/  USHF.L.U32 UR7, UR50, 0x6, URZ ;  /* 0x0000000632077899 */ /* 0x000fc8000800063f */
[----:B------:R-:W-:Y:S01]  /*9d10*/  UIADD3 UR6, -UR7, 0x1, URZ ;  /* 0x0000000107067890 */ /* 0x000fe2000fffe13f */
[----:B------:R-:W-:Y:S02]  /*9d20*/  WARPGROUP.DEPBAR.LE gsb0, 0x0 ;  /* 0x00008000000079c5 */ /* 0x000fe40000010000 */
[----:B------:R-:W-:Y:S01]  /*9d30*/  FMUL.FTZ R185, R0, R160 ;  /* 0x000000a000b97220 */ /* 0x000fe20000410000 */
[----:B------:R0:W0:Y:S01]  /*9d40*/  MUFU.TANH R187, R173 ;  /* 0x000000ad00bb7308 */ /* 0x0000220000002400 */
[----:B------:R-:W5:Y:S07]  /*9d50*/  @P3 LDC R160, c[0x0][0x44c] ;  /* 0x00011300ffa03b82 */ /* 0x000f6e0000000800 */
[----:B------:R-:W0:Y:S01]  /*9d60*/  MUFU.TANH R185, R185 ;  /* 0x000000b900b97308 */ /* 0x000e220000002400 */
[----:B-----5:R-:W-:Y:S01]  /*9d70*/  @P3 IMAD.HI.U32 R159, R5, R160, RZ ;  /* 0x000000a0059f3227 */ /* 0x020fe200078e00ff */
[----:B------:R-:W-:-:S03]  /*9d80*/  @!P5 LEA R160, R169, UR41, 0x3 ;  /* 0x00000029a9a0dc11 */ /* 0x000fc6000f8e18ff */
[----:B------:R-:W-:Y:S01]  /*9d90*/  IMAD.U32 R169, RZ, RZ, UR6 ;  /* 0x00000006ffa97e24 */ /* 0x000fe2000f8e00ff */
[----:B--2---:R-:W-:Y:S01]  /*9da0*/  @P3 SHF.R.U32.HI R167, RZ, R166, R159 ;  /* 0x000000a6ffa73219 */ /* 0x004fe2000001169f */
[----:B------:R-:W-:Y:S02]  /*9db0*/  @!P5 VIADD R160, R160, 0x20840 ;  /* 0x00020840a0a0d836 */ /* 0x000fe40000000000 */
[----:B------:R-:W-:Y:S01]  /*9dc0*/  FMUL.FTZ R159, R0, R182 ;  /* 0x000000b6009f7220 */ /* 0x000fe20000410000 */
[----:B------:R-:W-:Y:S01]  /*9dd0*/  IMAD R166, R2, -0x2, R169 ;  /* 0xfffffffe02a67824 */ /* 0x000fe200078e02a9 */
[----:B------:R-:W2:Y:S01]  /*9de0*/  SHFL.IDX PT, R170, R167, RZ, 0x1c1f ;  /* 0x001c1fffa7aa7589 */ /* 0x000ea200000e0000 */
[----:B------:R-:W-:Y:S02]  /*9df0*/  @!P5 PRMT R160, RZ, 0x654, R160 ;  /* 0x00000654ffa0d816 */ /* 0x000fe400000000a0 */
[----:B------:R-:W-:Y:S01]  /*9e00*/  IMAD R166, R189, UR37, R166 ;  /* 0x00000025bda67c24 */ /* 0x000fe2000f8e02a6 */
[----:B------:R-:W0:Y:S01]  /*9e10*/  MUFU.TANH R159, R159 ;  /* 0x0000009f009f7308 */ /* 0x000e220000002400 */
[----:B------:R0:W-:Y:S06]  /*9e20*/  BAR.ARV R17, 0x100 ;  /* 0x000400110000751d */ /* 0x0001ec0000002000 */
[----:B------:R5:W-:Y:S01]  /*9e30*/  @!P5 SYNCS.ARRIVE.TRANS64.RED.A1T0 RZ, [R160+URZ], RZ ;  /* 0x000000ffa0ffd9a7 */ /* 0x000be2000810043f */
[----:B------:R-:W-:-:S04]  /*9e40*/  VIADD R166, R166, -UR53 ;  /* 0x80000035a6a67c36 */ /* 0x000fc80008000000 */
[----:B------:R-:W-:Y:S02]  /*9e50*/  VIADD R188, R166, UR48 ;  /* 0x00000030a6bc7c36 */ /* 0x000fe40008000000 */
[----:B-----5:R-:W-:Y:S01]  /*9e60*/  FMUL.FTZ R160, R0, R183 ;  /* 0x000000b700a07220 */ /* 0x020fe20000410000 */
[----:B------:R-:W-:-:S05]  /*9e70*/  VIADD R183, R166, UR52 ;  /* 0x00000034a6b77c36 */ /* 0x000fca0008000000 */
[----:B------:R-:W0:Y:S01]  /*9e80*/  MUFU.TANH R160, R160 ;  /* 0x000000a000a07308 */ /* 0x000e220000002400 */
[--C-:B--2---:R-:W-:Y:S02]  /*9e90*/  IMAD.IADD R169, R183, 0x1, R170.reuse ;  /* 0x00000001b7a97824 */ /* 0x104fe400078e02aa */
[----:B------:R-:W-:Y:S01]  /*9ea0*/  IMAD.IADD R171, R188, 0x1, R170 ;  /* 0x00000001bcab7824 */ /* 0x000fe200078e02aa */
[----:B-1-34-:R-:W-:Y:S06]  /*9eb0*/  @!P6 BRA `(.L_x_1016) ;  /* 0x00000000005ce947 */ /* 0x01afec0003800000 */
[----:B------:R-:W-:Y:S01]  /*9ec0*/  IMAD R166, R189, UR37, R170 ;  /* 0x00000025bda67c24 */ /* 0x000fe2000f8e02aa */
[----:B------:R-:W-:Y:S03]  /*9ed0*/  BSSY B0, `(.L_x_1017) ;  /* 0x0000011000007945 */ /* 0x000fe60003800000 */
[----:B0-----:R-:W-:-:S05]  /*9ee0*/  VIADD R173, R166, -UR53 ;  /* 0x80000035a6ad7c36 */ /* 0x001fca0008000000 */
        /* <DEDUP_REMOVED lines=10> */
.L_x_1018:
[----:B------:R-:W-:-:S05]  /*9f90*/  IMAD.U32 R170, RZ, RZ, UR51 ;  /* 0x00000033ffaa7e24 */ /* 0x000fca000f8e00ff */
[----:B------:R-:W-:-:S13]  /*9fa0*/  ISETP.NE.AND P0, PT, R170, 0x1, PT ;  /* 0x00000001aa00780c */ /* 0x000fda0003f05270 */
[----:B------:R-:W0:Y:S02]  /*9fb0*/  @P0 LDC.64 R190, c[0x0][0x9e8] ;  /* 0x00027a00ffbe0b82 */ /* 0x000e240000000a00 */
[----:B0-----:R-:W-:-:S05]  /*9fc0*/  @P0 IMAD.HI.U32 R166, R173, R190, RZ ;  /* 0x000000beada60227 */ /* 0x001fca00078e00ff */
[----:B------:R-:W-:-:S07]  /*9fd0*/  @P0 SHF.R.U32.HI R173, RZ, R191, R166 ;  /* 0x000000bfffad0219 */ /* 0x000fce00000116a6 */
.L_x_1019:
[----:B------:R-:W-:Y:S05]  /*9fe0*/  BSYNC B0 ;  /* 0x0000000000007941 */ /* 0x000fea0003800000 */
.L_x_1017:
[----:B------:R-:W-:-:S04]  /*9ff0*/  IMAD R173, R173, R170, -UR7 ;  /* 0x80000007adad7e24 */ /* 0x000fc8000f8e02aa */
[----:B------:R-:W-:-:S05]  /*a000*/  IMAD R166, R2, -0x2, R173 ;  /* 0xfffffffe02a67824 */ /* 0x000fca00078e02ad */
[----:B------:R-:W-:Y:S02]  /*a010*/  VIADDMNMX R169, R166, R170, R169, PT ;  /* 0x000000aaa6a97246 */ /* 0x000fe400038001a9 */
[----:B------:R-:W-:-:S07]  /*a020*/  VIMNMX R171, R171, R166, !PT ;  /* 0x000000a6abab7248 */ /* 0x000fce0007fe0100 */
.L_x_1016:
[----:B------:R-:W-:-:S06]  /*a030*/  UISETP.GT.AND UP0, UPT, UR50, -0x1, UPT ;  /* 0xffffffff3200788c */ /* 0x000fcc000bf04270 */
[----:B------:R-:W-:-:S04]  /*a040*/  PLOP3.LUT P0, PT, PT, PT, UP0, 0x80, 0x0 ;  /* 0x000000000000781c */ /* 0x000fc80003f0f008 */
[C---:B------:R-:W-:Y:S02]  /*a050*/  ISETP.GT.AND P2, PT, R171.reuse, RZ, P0 ;  /* 0x000000ffab00720c */ /* 0x040fe40000744270 */
[----:B------:R-:W-:Y:S02]  /*a060*/  ISETP.GT.AND P1, PT, R171, 0x1, P0 ;  /* 0x00000001ab00780c */ /* 0x000fe40000724270 */
[C---:B------:R-:W-:Y:S02]  /*a070*/  ISETP.LT.OR P2, PT, R169.reuse, 0x1, P2 ;  /* 0x00000001a900780c */ /* 0x040fe40001741670 */
[----:B------:R-:W-:Y:S02]  /*a080*/  ISETP.LT.OR P1, PT, R169, 0x2, P1 ;  /* 0x00000002a900780c */ /* 0x000fe40000f21670 */
[----:B0-----:R-:W-:Y:S02]  /*a090*/  FSEL R15, R15, -INF , !P2 ;  /* 0xff8000000f0f7808 */ /* 0x001fe40005000000 */
[----:B------:R-:W-:-:S02]  /*a0a0*/  FSEL R186, R18, -INF , !P1 ;  /* 0xff80000012ba7808 */ /* 0x000fc40004800000 */
[C---:B------:R-:W-:Y:S02]  /*a0b0*/  ISETP.GT.AND P2, PT, R171.reuse, 0x8, P0 ;  /* 0x00000008ab00780c */ /* 0x040fe40000744270 */
[----:B------:R-:W-:Y:S02]  /*a0c0*/  ISETP.GT.AND P1, PT, R171, 0x9, P0 ;  /* 0x00000009ab00780c */ /* 0x000fe40000724270 */
[C---:B------:R-:W-:Y:S02]  /*a0d0*/  ISETP.LT.OR P2, PT, R169.reuse, 0x9, P2 ;  /* 0x00000009a900780c */ /* 0x040fe40001741670 */
[----:B------:R-:W-:Y:S02]  /*a0e0*/  ISETP.LT.OR P1, PT, R169, 0xa, P1 ;  /* 0x0000000aa900780c */ /* 0x000fe40000f21670 */
[----:B------:R-:W-:Y:S02]  /*a0f0*/  FSEL R184, R21, -INF , !P2 ;  /* 0xff80000015b87808 */ /* 0x000fe40005000000 */
        /* <DEDUP_REMOVED lines=13> */
[C---:B------:R-:W-:Y:S01]  /*a1d0*/  ISETP.GT.AND P2, PT, R171.reuse, 0x20, P0 ;  /* 0x00000020ab00780c */ /* 0x040fe20000744270 */
[----:B------:R-:W0:Y:S01]  /*a1e0*/  SHFL.IDX PT, R163, R167, 0x1, 0x1c1f ;  /* 0x003c1f00a7a37f89 */ /* 0x000e2200000e0000 */
        /* <DEDUP_REMOVED lines=11> */
[----:B------:R-:W-:Y:S01]  /*a2a0*/  ISETP.GT.AND P2, PT, R171, 0x30, P0 ;  /* 0x00000030ab00780c */ /* 0x000fe20000744270 */
[--C-:B0-----:R-:W-:Y:S01]  /*a2b0*/  IMAD.IADD R21, R183, 0x1, R163.reuse ;  /* 0x00000001b7157824 */ /* 0x101fe200078e02a3 */
[----:B------:R-:W-:Y:S01]  /*a2c0*/  ISETP.GT.AND P1, PT, R171, 0x31, P0 ;  /* 0x00000031ab00780c */ /* 0x000fe20000724270 */
[----:B------:R-:W-:Y:S01]  /*a2d0*/  IMAD.IADD R161, R188, 0x1, R163 ;  /* 0x00000001bca17824 */ /* 0x000fe200078e02a3 */
        /* <DEDUP_REMOVED lines=9> */
[----:B------:R-:W-:Y:S01]  /*a370*/  FSEL R18, R181, -INF , !P1 ;  /* 0xff800000b5127808 */ /* 0x000fe20004800000 */
[----:B------:R-:W-:Y:S08]  /*a380*/  @!P6 BRA `(.L_x_1020) ;  /* 0x00000000005ce947 */ /* 0x000ff00003800000 */
[----:B------:R-:W-:Y:S01]  /*a390*/  IMAD R163, R189, UR37, R163 ;  /* 0x00000025bda37c24 */ /* 0x000fe2000f8e02a3 */
[----:B------:R-:W-:Y:S03]  /*a3a0*/  BSSY B0, `(.L_x_1021) ;  /* 0x0000011000007945 */ /* 0x000fe60003800000 */
        /* <DEDUP_REMOVED lines=11> */
.L_x_1022:
[----:B------:R-:W-:-:S05]  /*a460*/  IMAD.U32 R190, RZ, RZ, UR51 ;  /* 0x00000033ffbe7e24 */ /* 0x000fca000f8e00ff */
[----:B------:R-:W-:-:S13]  /*a470*/  ISETP.NE.AND P1, PT, R190, 0x1, PT ;  /* 0x00000001be00780c */ /* 0x000fda0003f25270 */
[----:B------:R-:W0:Y:S02]  /*a480*/  @P1 LDC.64 R188, c[0x0][0x9e8] ;  /* 0x00027a00ffbc1b82 */ /* 0x000e240000000a00 */
[----:B0-----:R-:W-:-:S05]  /*a490*/  @P1 IMAD.HI.U32 R188, R163, R188, RZ ;  /* 0x000000bca3bc1227 */ /* 0x001fca00078e00ff */
[----:B------:R-:W-:-:S07]  /*a4a0*/  @P1 SHF.R.U32.HI R163, RZ, R189, R188 ;  /* 0x000000bdffa31219 */ /* 0x000fce00000116bc */
.L_x_1023:
[----:B------:R-:W-:Y:S05]  /*a4b0*/  BSYNC B0 ;  /* 0x0000000000007941 */ /* 0x000fea0003800000 */
.L_x_1021:
[----:B------:R-:W-:-:S04]  /*a4c0*/  IMAD R163, R163, R190, -UR7 ;  /* 0x80000007a3a37e24 */ /* 0x000fc8000f8e02be */
[----:B------:R-:W-:-:S05]  /*a4d0*/  IMAD R188, R2, -0x2, R163 ;  /* 0xfffffffe02bc7824 */ /* 0x000fca00078e02a3 */
[----:B------:R-:W-:Y:S02]  /*a4e0*/  VIADDMNMX R21, R188, R190, R21, PT ;  /* 0x000000bebc157246 */ /* 0x000fe40003800115 */
[----:B------:R-:W-:-:S07]  /*a4f0*/  VIMNMX R161, R161, R188, !PT ;  /* 0x000000bca1a17248 */ /* 0x000fce0007fe0100 */
.L_x_1020:
[----:B------:R-:W-:Y:S02]  /*a500*/  FMNMX.FTZ R163, R15, R12, !PT ;  /* 0x0000000c0fa37209 */ /* 0x000fe40007810000 */
[C---:B------:R-:W-:Y:S02]  /*a510*/  ISETP.GT.AND P2, PT, R161.reuse, 0x8, P0 ;  /* 0x00000008a100780c */ /* 0x040fe40000744270 */
[----:B------:R-:W-:Y:S02]  /*a520*/  FMNMX.FTZ R163, R186, R163, !PT ;  /* 0x000000a3baa37209 */ /* 0x000fe40007810000 */
[----:B------:R-:W-:Y:S02]  /*a530*/  ISETP.GT.AND P1, PT, R161, 0x1, P0 ;  /* 0x00000001a100780c */ /* 0x000fe40000724270 */
[----:B------:R-:W-:Y:S02]  /*a540*/  FMNMX.FTZ R163, R184, R163, !PT ;  /* 0x000000a3b8a37209 */ /* 0x000fe40007810000 */
[----:B------:R-:W-:-:S02]  /*a550*/  ISETP.LT.OR P2, PT, R21, 0x9, P2 ;  /* 0x000000091500780c */ /* 0x000fc40001741670 */
[----:B------:R-:W-:Y:S02]  /*a560*/  FMNMX.FTZ R163, R180, R163, !PT ;  /* 0x000000a3b4a37209 */ /* 0x000fe40007810000 */
[----:B------:R-:W-:Y:S02]  /*a570*/  ISETP.LT.OR P1, PT, R21, 0x2, P1 ;  /* 0x000000021500780c */ /* 0x000fe40000f21670 */
[----:B------:R-:W-:Y:S02]  /*a580*/  FMNMX.FTZ R163, R170, R163, !PT ;  /* 0x000000a3aaa37209 */ /* 0x000fe40007810000 */
[----:B------:R-:W-:Y:S02]  /*a590*/  FSEL R190, R11, -INF , !P2 ;  /* 0xff8000000bbe7808 */ /* 0x000fe40005000000 */
[----:B------:R-:W-:Y:S01]  /*a5a0*/  FMNMX.FTZ R163, R172, R163, !PT ;  /* 0x000000a3aca37209 */ /* 0x000fe20007810000 */
[----:B------:R-:W0:Y:S01]  /*a5b0*/  LDC R11, c[0x0][0x988] ;  /* 0x00026200ff0b7b82 */ /* 0x000e220000000800 */
[----:B------:R-:W-:-:S02]  /*a5c0*/  ISETP.GT.AND P2, PT, R161, 0x10, P0 ;  /* 0x00000010a100780c */ /* 0x000fc40000744270 */
[----:B------:R-:W-:Y:S02]  /*a5d0*/  FMNMX.FTZ R163, R174, R163, !PT ;  /* 0x000000a3aea37209 */ /* 0x000fe40007810000 */
[----:B------:R-:W-:Y:S02]  /*a5e0*/  FSEL R188, R9, -INF , !P1 ;  /* 0xff80000009bc7808 */ /* 0x000fe40004800000 */
        /* <DEDUP_REMOVED lines=8> */
[----:B------:R-:W-:Y:S02]  /*a670*/  FMNMX.FTZ R163, R166, R163, !PT ;  /* 0x000000a3a6a37209 */ /* 0x000fe40007810000 */
[----:B------:R-:W-:-:S02]  /*a680*/  ISETP.GT.AND P2, PT, R161, RZ, P0 ;  /* 0x000000ffa100720c */ /* 0x000fc40000744270 */
        /* <DEDUP_REMOVED lines=8> */
[----:B------:R-:W-:Y:S01]  /*a710*/  FSEL R198, R8, -INF , !P2 ;  /* 0xff80000008c67808 */ /* 0x000fe20005000000 */
[----:B------:R-:W1:Y:S01]  /*a720*/  SHFL.BFLY PT, R194, R163, 0x2, 0x1f ;  /* 0x0c401f00a3c27f89 */ /* 0x000e6200000e0000 */
[----:B------:R-:W-:Y:S02]  /*a730*/  FSEL R20, R20, -INF , !P1 ;  /* 0xff80000014147808 */ /* 0x000fe40004800000 */
[----:B------:R-:W-:Y:S02]  /*a740*/  ISETP.GT.AND P1, PT, R161, 0x18, P0 ;  /* 0x00000018a100780c */ /* 0x000fe40000724270 */
[----:B------:R-:W-:-:S02]  /*a750*/  FMNMX.FTZ R9, R198, R13, !PT ;  /* 0x0000000dc6097209 */ /* 0x000fc40007810000 */
[----:B------:R-:W-:Y:S02]  /*a760*/  ISETP.LT.OR P1, PT, R21, 0x19, P1 ;  /* 0x000000191500780c */ /* 0x000fe40000f21670 */
[----:B------:R-:W-:Y:S02]  /*a770*/  FMNMX.FTZ R9, R188, R9, !PT ;  /* 0x00000009bc097209 */ /* 0x000fe40007810000 */
[----:B------:R-:W-:Y:S02]  /*a780*/  ISETP.GT.AND P2, PT, R161, 0x19, P0 ;  /* 0x00000019a100780c */ /* 0x000fe40000744270 */
[----:B------:R-:W-:Y:S02]  /*a790*/  FMNMX.FTZ R9, R190, R9, !PT ;  /* 0x00000009be097209 */ /* 0x000fe40007810000 */
[----:B------:R-:W-:Y:S02]  /*a7a0*/  ISETP.LT.OR P2, PT, R21, 0x1a, P2 ;  /* 0x0000001a1500780c */ /* 0x000fe40001741670 */
[----:B------:R-:W-:-:S02]  /*a7b0*/  FMNMX.FTZ R9, R14, R9, !PT ;  /* 0x000000090e097209 */ /* 0x000fc40007810000 */
[----:B------:R-:W-:Y:S02]  /*a7c0*/  FSEL R152, R152, -INF , !P2 ;  /* 0xff80000098987808 */ /* 0x000fe40005000000 */
[----:B------:R-:W-:Y:S02]  /*a7d0*/  FMNMX.FTZ R9, R192, R9, !PT ;  /* 0x00000009c0097209 */ /* 0x000fe40007810000 */
[----:B------:R-:W-:Y:S02]  /*a7e0*/  ISETP.GT.AND P2, PT, R161, 0x21, P0 ;  /* 0x00000021a100780c */ /* 0x000fe40000744270 */
[----:B-1----:R-:W-:Y:S02]  /*a7f0*/  FMNMX.FTZ R163, R163, R194, !PT ;  /* 0x000000c2a3a37209 */ /* 0x002fe40007810000 */
[----:B------:R-:W-:Y:S02]  /*a800*/  FSEL R194, R23, -INF , !P1 ;  /* 0xff80000017c27808 */ /* 0x000fe40004800000 */
[----:B------:R-:W-:Y:S01]  /*a810*/  ISETP.GT.AND P1, PT, R161, 0x20, P0 ;  /* 0x00000020a100780c */ /* 0x000fe20000724270 */
[----:B------:R-:W1:Y:S01]  /*a820*/  SHFL.BFLY PT, R200, R163, 0x1, 0x1f ;  /* 0x0c201f00a3c87f89 */ /* 0x000e6200000e0000 */
[----:B------:R-:W-:-:S02]  /*a830*/  FMNMX.FTZ R9, R20, R9, !PT ;  /* 0x0000000914097209 */ /* 0x000fc40007810000 */
[----:B------:R-:W-:Y:S02]  /*a840*/  ISETP.LT.OR P1, PT, R21, 0x21, P1 ;  /* 0x000000211500780c */ /* 0x000fe40000f21670 */
[----:B------:R-:W-:Y:S02]  /*a850*/  FMNMX.FTZ R9, R194, R9, !PT ;  /* 0x00000009c2097209 */ /* 0x000fe40007810000 */
[----:B------:R-:W-:Y:S02]  /*a860*/  FSEL R196, R153, -INF , !P1 ;  /* 0xff80000099c47808 */ /* 0x000fe40004800000 */
[----:B------:R-:W-:Y:S02]  /*a870*/  ISETP.GT.AND P1, PT, R161, 0x28, P0 ;  /* 0x00000028a100780c */ /* 0x000fe40000724270 */
[C---:B------:R-:W-:Y:S02]  /*a880*/  ISETP.LT.OR P2, PT, R21.reuse, 0x22, P2 ;  /* 0x000000221500780c */ /* 0x040fe40001741670 */
[----:B------:R-:W-:-:S02]  /*a890*/  ISETP.LT.OR P1, PT, R21, 0x29, P1 ;  /* 0x000000291500780c */ /* 0x000fc40000f21670 */
[----:B------:R-:W-:Y:S02]  /*a8a0*/  FMNMX.FTZ R9, R152, R9, !PT ;  /* 0x0000000998097209 */ /* 0x000fe40007810000 */
[----:B------:R-:W-:Y:S02]  /*a8b0*/  FSEL R154, R154, -INF , !P2 ;  /* 0xff8000009a9a7808 */ /* 0x000fe40005000000 */
[----:B------:R-:W-:Y:S02]  /*a8c0*/  ISETP.GT.AND P2, PT, R161, 0x29, P0 ;  /* 0x00000029a100780c */ /* 0x000fe40000744270 */
[----:B------:R-:W-:Y:S02]  /*a8d0*/  FMNMX.FTZ R9, R196, R9, !PT ;  /* 0x00000009c4097209 */ /* 0x000fe40007810000 */
[----:B------:R-:W-:Y:S02]  /*a8e0*/  ISETP.LT.OR P2, PT, R21, 0x2a, P2 ;  /* 0x0000002a1500780c */ /* 0x000fe40001741670 */
[----:B-1----:R-:W-:-:S02]  /*a8f0*/  FMNMX.FTZ R8, R163, R200, !PT ;  /* 0x000000c8a3087209 */ /* 0x002fc40007810000 */
[----:B------:R-:W-:Y:S02]  /*a900*/  FSEL R200, R155, -INF , !P1 ;  /* 0xff8000009bc87808 */ /* 0x000fe40004800000 */
[----:B------:R-:W-:Y:S01]  /*a910*/  ISETP.GT.AND P1, PT, R161, 0x30, P0 ;  /* 0x00000030a100780c */ /* 0x000fe20000724270 */
[----:B0-----:R-:W-:-:S01]  /*a920*/  FFMA.FTZ R19, R8, R11, -8 ;  /* 0xc100000008137423 */ /* 0x001fc2000001000b */
[----:B------:R-:W-:Y:S02]  /*a930*/  FMNMX.FTZ R9, R154, R9, !PT ;  /* 0x000000099a097209 */ /* 0x000fe40007810000 */
[----:B------:R-:W-:Y:S02]  /*a940*/  ISETP.LT.OR P1, PT, R21, 0x31, P1 ;  /* 0x000000311500780c */ /* 0x000fe40000f21670 */
[----:B------:R-:W-:Y:S02]  /*a950*/  FSEL R156, R156, -INF , !P2 ;  /* 0xff8000009c9c7808 */ /* 0x000fe40005000000 */
[----:B------:R-:W-:-:S02]  /*a960*/  FSEL R202, R157, -INF , !P1 ;  /* 0xff8000009dca7808 */ /* 0x000fc40004800000 */
[----:B------:R-:W-:Y:S02]  /*a970*/  ISETP.GT.AND P1, PT, R161, 0x31, P0 ;  /* 0x00000031a100780c */ /* 0x000fe40000724270 */
[----:B------:R-:W-:Y:S02]  /*a980*/  FMNMX.FTZ R9, R200, R9, !PT ;  /* 0x00000009c8097209 */ /* 0x000fe40007810000 */
[----:B------:R-:W-:Y:S02]  /*a990*/  ISETP.LT.OR P1, PT, R21, 0x32, P1 ;  /* 0x000000321500780c */ /* 0x000fe40000f21670 */
[----:B------:R-:W-:Y:S02]  /*a9a0*/  FSETP.NEU.FTZ.AND P2, PT, R8, -INF , PT ;  /* 0xff8000000800780b */ /* 0x000fe40003f5d000 */
[----:B------:R-:W-:Y:S02]  /*a9b0*/  FSEL R158, R158, -INF , !P1 ;  /* 0xff8000009e9e7808 */ /* 0x000fe40004800000 */
[----:B------:R-:W-:-:S02]  /*a9c0*/  ISETP.GT.AND P1, PT, R161, 0x38, P0 ;  /* 0x00000038a100780c */ /* 0x000fc40000724270 */
[----:B------:R-:W-:Y:S02]  /*a9d0*/  FMNMX.FTZ R9, R156, R9, !PT ;  /* 0x000000099c097209 */ /* 0x000fe40007810000 */
[----:B------:R-:W-:Y:S02]  /*a9e0*/  FSEL R163, R19, RZ, P2 ;  /* 0x000000ff13a37208 */ /* 0x000fe40001000000 */
[----:B------:R-:W-:Y:S02]  /*a9f0*/  ISETP.GT.AND P0, PT, R161, 0x39, P0 ;  /* 0x00000039a100780c */ /* 0x000fe40000704270 */
[----:B------:R-:W-:Y:S01]  /*aa00*/  ISETP.LT.OR P1, PT, R21, 0x39, P1 ;  /* 0x000000391500780c */ /* 0x000fe20000f21670 */
[--C-:B------:R-:W-:Y:S01]  /*aa10*/  FFMA.FTZ R204, R15, R11, -R163.reuse ;  /* 0x0000000b0fcc7223 */ /* 0x100fe200000108a3 */
[----:B------:R-:W-:Y:S01]  /*aa20*/  FMNMX.FTZ R9, R202, R9, !PT ;  /* 0x00000009ca097209 */ /* 0x000fe20007810000 */
[-CC-:B------:R-:W-:Y:S01]  /*aa30*/  FFMA.FTZ R15, R186, R11.reuse, -R163.reuse ;  /* 0x0000000bba0f7223 */ /* 0x180fe200000108a3 */
[----:B------:R-:W-:Y:S01]  /*aa40*/  ISETP.LT.OR P0, PT, R21, 0x3a, P0 ;  /* 0x0000003a1500780c */ /* 0x000fe20000701670 */
[-CC-:B------:R-:W-:Y:S01]  /*aa50*/  FFMA.FTZ R19, R184, R11.reuse, -R163.reuse ;  /* 0x0000000bb8137223 */ /* 0x180fe200000108a3 */
[----:B------:R-:W-:Y:S01]  /*aa60*/  FSEL R186, R159, -INF , !P1 ;  /* 0xff8000009fba7808 */ /* 0x000fe20004800000 */
[--C-:B------:R-:W-:Y:S01]  /*aa70*/  FFMA.FTZ R159, R162, R11, -R163.reuse ;  /* 0x0000000ba29f7223 */ /* 0x100fe200000108a3 */
[----:B------:R-:W-:Y:S01]  /*aa80*/  FMNMX.FTZ R9, R158, R9, !PT ;  /* 0x000000099e097209 */ /* 0x000fe20007810000 */
[-CC-:B------:R-:W-:Y:S01]  /*aa90*/  FFMA.FTZ R21, R170, R11.reuse, -R163.reuse ;  /* 0x0000000baa157223 */ /* 0x180fe200000108a3 */
[----:B------:R-:W-:Y:S01]  /*aaa0*/  FSEL R160, R160, -INF , !P0 ;  /* 0xff800000a0a07808 */ /* 0x000fe20004000000 */
[--C-:B------:R-:W-:Y:S01]  /*aab0*/  FFMA.FTZ R170, R172, R11, -R163.reuse ;  /* 0x0000000bacaa7223 */ /* 0x100fe200000108a3 */
[----:B------:R-:W-:Y:S01]  /*aac0*/  FMNMX.FTZ R9, R186, R9, !PT ;  /* 0x00000009ba097209 */ /* 0x000fe20007810000 */
[-CC-:B------:R-:W-:Y:S01]  /*aad0*/  FFMA.FTZ R23, R174, R11.reuse, -R163.reuse ;  /* 0x0000000bae177223 */ /* 0x180fe200000108a3 */
        /* <DEDUP_REMOVED lines=8> */
[----:B------:R-:W-:-:S01]  /*ab60*/  FFMA.FTZ R174, R182, R11, -R163 ;  /* 0x0000000bb6ae7223 */ /* 0x000fc200000108a3 */
[-CC-:B------:R-:W-:Y:S01]  /*ab70*/  FFMA.FTZ R155, R168, R11.reuse, -R163.reuse ;  /* 0x0000000ba89b7223 */ /* 0x180fe200000108a3 */
[----:B------:R-:W-:-:S01]  /*ab80*/  FFMA.FTZ R166, R166, R11, -R163 ;  /* 0x0000000ba6a67223 */ /* 0x000fc200000108a3 */
[-CC-:B------:R-:W-:Y:S01]  /*ab90*/  FFMA.FTZ R157, R164, R11.reuse, -R163.reuse ;  /* 0x0000000ba49d7223 */ /* 0x180fe200000108a3 */
[----:B------:R-:W-:-:S01]  /*aba0*/  FFMA.FTZ R22, R22, R11, -R163 ;  /* 0x0000000b16167223 */ /* 0x000fc200000108a3 */
[----:B------:R-:W-:Y:S01]  /*abb0*/  FMUL.FTZ R161, R162, R11 ;  /* 0x0000000ba2a17220 */ /* 0x000fe20000410000 */
[----:B------:R-:W-:Y:S08]  /*abc0*/  MUFU.EX2 R204, R204 ;  /* 0x000000cc00cc7308 */ /* 0x000ff00000000800 */
[----:B------:R-:W1:Y:S08]  /*abd0*/  MUFU.EX2 R161, R161 ;  /* 0x000000a100a17308 */ /* 0x000e700000000800 */
[----:B------:R-:W-:Y:S01]  /*abe0*/  MUFU.EX2 R15, R15 ;  /* 0x0000000f000f7308 */ /* 0x000fe20000000800 */
[----:B0-----:R-:W-:-:S05]  /*abf0*/  FMNMX.FTZ R184, R9, R184, !PT ;  /* 0x000000b809b87209 */ /* 0x001fca0007810000 */
[----:B------:R-:W0:Y:S02]  /*ac00*/  SHFL.BFLY PT, R9, R184, 0x1, 0x1f ;  /* 0x0c201f00b8097f89 */ /* 0x000e2400000e0000 */
[----:B------:R-:W-:Y:S08]  /*ac10*/  MUFU.EX2 R19, R19 ;  /* 0x0000001300137308 */ /* 0x000ff00000000800 */
[----:B------:R-:W-:Y:S08]  /*ac20*/  MUFU.EX2 R180, R180 ;  /* 0x000000b400b47308 */ /* 0x000ff00000000800 */
[----:B------:R-:W-:Y:S01]  /*ac30*/  MUFU.EX2 R21, R21 ;  /* 0x0000001500157308 */ /* 0x000fe20000000800 */
[----:B0-----:R-:W-:-:S07]  /*ac40*/  FMNMX.FTZ R9, R184, R9, !PT ;  /* 0x00000009b8097209 */ /* 0x001fce0007810000 */
[----:B------:R-:W-:Y:S01]  /*ac50*/  MUFU.EX2 R170, R170 ;  /* 0x000000aa00aa7308 */ /* 0x000fe20000000800 */
[C---:B------:R-:W-:Y:S01]  /*ac60*/  FSETP.NEU.FTZ.AND P0, PT, R9.reuse, -INF , PT ;  /* 0xff8000000900780b */ /* 0x040fe20003f1d000 */
[----:B------:R-:W-:-:S05]  /*ac70*/  FFMA.FTZ R18, R9, R11, -8 ;  /* 0xc100000009127423 */ /* 0x000fca000001000b */
[----:B------:R-:W-:Y:S01]  /*ac80*/  FSEL R167, R18, RZ, P0 ;  /* 0x000000ff12a77208 */ /* 0x000fe20000000000 */
[----:B------:R-:W-:Y:S04]  /*ac90*/  MUFU.EX2 R23, R23 ;  /* 0x0000001700177308 */ /* 0x000fe80000000800 */
[----:B------:R-:W-:-:S01]  /*aca0*/  FFMA.FTZ R165, R20, R11, -R167 ;  /* 0x0000000b14a57223 */ /* 0x000fc200000108a7 */
[----:B------:R-:W-:Y:S01]  /*acb0*/  FSEL R20, R9, RZ, P0 ;  /* 0x000000ff09147208 */ /* 0x000fe20000000000 */
[----:B------:R-:W-:-:S01]  /*acc0*/  FFMA.FTZ R163, R198, R11, -R167 ;  /* 0x0000000bc6a37223 */ /* 0x000fc200000108a7 */
[-CC-:B------:R-:W-:Y:S01]  /*acd0*/  FFMA.FTZ R18, R188, R11.reuse, -R167.reuse ;  /* 0x0000000bbc127223 */ /* 0x180fe200000108a7 */
[----:B------:R-:W-:-:S01]  /*ace0*/  FFMA.FTZ R190, R190, R11, -R167 ;  /* 0x0000000bbebe7223 */ /* 0x000fc200000108a7 */
[----:B------:R-:W-:Y:S01]  /*acf0*/  FFMA.FTZ R162, R14, R11, -R167 ;  /* 0x0000000b0ea27223 */ /* 0x000fe200000108a7 */
[----:B------:R-:W-:-:S01]  /*ad00*/  FADD.FTZ R20, -R20, R13 ;  /* 0x0000000d14147221 */ /* 0x000fc20000010100 */
[-CC-:B------:R-:W-:Y:S01]  /*ad10*/  FFMA.FTZ R14, R192, R11.reuse, -R167.reuse ;  /* 0x0000000bc00e7223 */ /* 0x180fe200000108a7 */
        /* <DEDUP_REMOVED lines=12> */
[----:B------:R-:W-:-:S04]  /*ade0*/  FFMA.FTZ R160, R160, R11, -R167 ;  /* 0x0000000ba0a07223 */ /* 0x000fc800000108a7 */
[----:B------:R-:W2:Y:S08]  /*adf0*/  MUFU.EX2 R18, R18 ;  /* 0x0000001200127308 */ /* 0x000eb00000000800 */
[----:B------:R-:W3:Y:S08]  /*ae00*/  MUFU.EX2 R190, R190 ;  /* 0x000000be00be7308 */ /* 0x000ef00000000800 */
[----:B------:R1:W4:Y:S08]  /*ae10*/  MUFU.EX2 R164, R162 ;  /* 0x000000a200a47308 */ /* 0x0003300000000800 */
[----:B------:R-:W5:Y:S01]  /*ae20*/  MUFU.EX2 R14, R14 ;  /* 0x0000000e000e7308 */ /* 0x000f620000000800 */
[----:B-1----:R-:W-:-:S01]  /*ae30*/  FFMA.FTZ R162, R161, R3, R204 ;  /* 0x00000003a1a27223 */ /* 0x002fc200000100cc */
[----:B0-----:R-:W-:-:S03]  /*ae40*/  FFMA.FTZ R3, R20, R4, R163 ;  /* 0x0000000414037223 */ /* 0x001fc600000100a3 */
[----:B------:R-:W-:Y:S01]  /*ae50*/  FADD.FTZ R162, R15, R162 ;  /* 0x000000a20fa27221 */ /* 0x000fe20000010000 */
[----:B--2---:R-:W-:-:S02]  /*ae60*/  FADD.FTZ R3, R18, R3 ;  /* 0x0000000312037221 */ /* 0x004fc40000010000 */
[----:B------:R-:W0:Y:S01]  /*ae70*/  MUFU.EX2 R165, R165 ;  /* 0x000000a500a57308 */ /* 0x000e220000000800 */
[----:B------:R-:W-:-:S01]  /*ae80*/  FADD.FTZ R13, R19, R162 ;  /* 0x000000a2130d7221 */ /* 0x000fc20000010000 */
[----:B---3--:R-:W-:-:S03]  /*ae90*/  FADD.FTZ R3, R190, R3 ;  /* 0x00000003be037221 */ /* 0x008fc60000010000 */
[----:B------:R-:W-:Y:S01]  /*aea0*/  FADD.FTZ R4, R180, R13 ;  /* 0x0000000db4047221 */ /* 0x000fe20000010000 */
[----:B----4-:R-:W-:-:S02]  /*aeb0*/  FADD.FTZ R3, R164, R3 ;  /* 0x00000003a4037221 */ /* 0x010fc40000010000 */
[----:B------:R-:W1:Y:S01]  /*aec0*/  MUFU.EX2 R169, R194 ;  /* 0x000000c200a97308 */ /* 0x000e620000000800 */
[----:B------:R-:W-:-:S01]  /*aed0*/  FADD.FTZ R13, R21, R4 ;  /* 0x00000004150d7221 */ /* 0x000fc20000010000 */
[----:B-----5:R-:W-:-:S06]  /*aee0*/  FADD.FTZ R4, R14, R3 ;  /* 0x000000030e047221 */ /* 0x020fcc0000010000 */
[----:B------:R-:W2:Y:S01]  /*aef0*/  MUFU.EX2 R172, R172 ;  /* 0x000000ac00ac7308 */ /* 0x000ea20000000800 */
[----:B0-----:R-:W-:-:S07]  /*af00*/  FADD.FTZ R4, R165, R4 ;  /* 0x00000004a5047221 */ /* 0x001fce0000010000 */
[----:B------:R0:W3:Y:S01]  /*af10*/  MUFU.EX2 R168, R152 ;  /* 0x0000009800a87308 */ /* 0x0000e20000000800 */
[----:B-1----:R-:W-:-:S07]  /*af20*/  FADD.FTZ R4, R169, R4 ;  /* 0x00000004a9047221 */ /* 0x002fce0000010000 */
[----:B------:R-:W1:Y:S01]  /*af30*/  MUFU.EX2 R153, R153 ;  /* 0x0000009900997308 */ /* 0x000e620000000800 */
[----:B0-----:R-:W-:-:S04]  /*af40*/  FADD.FTZ R152, R170, R13 ;  /* 0x0000000daa987221 */ /* 0x001fc80000010000 */
[----:B------:R-:W-:-:S03]  /*af50*/  FADD.FTZ R3, R23, R152 ;  /* 0x0000009817037221 */ /* 0x000fc60000010000 */
[----:B------:R-:W0:Y:S01]  /*af60*/  MUFU.EX2 R185, R196 ;  /* 0x000000c400b97308 */ /* 0x000e220000000800 */
[----:B--2---:R-:W-:-:S01]  /*af70*/  FADD.FTZ R152, R172, R3 ;  /* 0x00000003ac987221 */ /* 0x004fc20000010000 */
[----:B---3--:R-:W-:-:S06]  /*af80*/  FADD.FTZ R4, R168, R4 ;  /* 0x00000004a8047221 */ /* 0x008fcc0000010000 */
        /* <DEDUP_REMOVED lines=28> */
[----:B--2---:R-:W-:-:S03]  /*b150*/  FADD.FTZ R3, R12, R3 ;  /* 0x000000030c037221 */ /* 0x004fc60000010000 */
[----:B-1----:R-:W-:Y:S01]  /*b160*/  FADD.FTZ R4, R160, R4 ;  /* 0x00000004a0047221 */ /* 0x002fe20000010000 */
[----:B------:R-:W-:Y:S06]  /*b170*/  @!P4 BRA `(.L_x_1024) ;  /* 0x000000000004c947 */ /* 0x000fec0003800000 */
[----:B------:R-:W-:Y:S01]  /*b180*/  BPT.TRAP 0x1 ;  /* 0x000000040000795c */ /* 0x000fe20000300000 */
.L_x_1024:
        /* <DEDUP_REMOVED lines=156> */
.L_x_1007:
[----:B------:R-:W-:Y:S06]  /*bb50*/  BAR.ARV 0x8, 0x180 ;  /* 0x0206000000007b1d */ /* 0x000fec0000002000 */
[----:B------:R-:W-:Y:S05]  /*bb60*/  @!P4 BRA `(.L_x_1026) ;  /* 0x000000000004c947 */ /* 0x000fea0003800000 */
[----:B------:R-:W-:Y:S01]  /*bb70*/  BPT.TRAP 0x1 ;  /* 0x000000040000795c */ /* 0x000fe20000300000 */
.L_x_1026:
[----:B------:R-:W-:Y:S01]  /*bb80*/  ULEA UR14, UR49, UR41, 0x3 ;  /* 0x00000029310e7291 */ /* 0x000fe2000f8e183f */
[----:B------:R-:W-:-:S05]  /*bb90*/  IMAD.U32 R0, RZ, RZ, UR47 ;  /* 0x0000002fff007e24 */ /* 0x000fca000f8e00ff */
[----:B------:R-:W-:-:S04]  /*bba0*/  SHF.L.U32 R0, R0, 0x1f, RZ ;  /* 0x0000001f00007819 */ /* 0x000fc800000006ff */
[----:B------:R0:W1:Y:S01]  /*bbb0*/  SYNCS.PHASECHK.TRANS64.TRYWAIT P0, [UR14+0x20850], R0 ;  /* 0x02085000ff0075a7 */ /* 0x000062000800014e */
[----:B------:R-:W-:Y:S05]  /*bbc0*/  @!P4 BRA `(.L_x_1027) ;  /* 0x000000000004c947 */ /* 0x000fea0003800000 */
[----:B------:R-:W-:Y:S01]  /*bbd0*/  BPT.TRAP 0x1 ;  /* 0x000000040000795c */ /* 0x000fe20000300000 */
.L_x_1027:
[----:B-1----:R-:W-:Y:S05]  /*bbe0*/  @P0 BRA `(.L_x_1028) ;  /* 0x0000000000080947 */ /* 0x002fea0003800000 */
[----:B------:R-:W1:Y:S02]  /*bbf0*/  SYNCS.PHASECHK.TRANS64.TRYWAIT P0, [UR14+0x20850], R0 ;  /* 0x02085000ff0075a7 */ /* 0x000e64000800014e */
[----:B-1----:R-:W-:Y:S05]  /*bc00*/  @!P0 BRA `(.L_x_1029) ;  /* 0x0000008800548947 */ /* 0x002fea0003800000 */
.L_x_1028:
[----:B------:R-:W-:Y:S01]  /*bc10*/  ULDC.64 UR10, c[0x0][0x9a0] ;  /* 0x00026800000a7ab9 */ /* 0x000fe20000000a00 */
[----:B------:R-:W-:Y:S01]  /*bc20*/  UIADD3 UR41, UR41, 0x400, URZ ;  /* 0x0000040029297890 */ /* 0x000fe2000fffe03f */
[----:B------:R-:W-:Y:S01]  /*bc30*/  WARPGROUP.ARRIVE ;  /* 0x00000000000079c5 */ /* 0x000fe20000000000 */
[----:B------:R-:W-:Y:S01]  /*bc40*/  UISETP.NE.U32.AND UP0, UPT, UR10, URZ, UPT ;  /* 0x0000003f0a00728c */ /* 0x000fe2000bf05070 */
[----:B-1----:R-:W-:Y:S01]  /*bc50*/  IMAD.MOV.U32 R5, RZ, RZ, 0x3f800000 ;  /* 0x3f800000ff057424 */ /* 0x002fe200078e00ff */
[----:B------:R-:W-:Y:S02]  /*bc60*/  USHF.R.U32.HI UR41, URZ, 0x4, UR41 ;  /* 0x000000043f297899 */ /* 0x000fe40008011629 */
[----:B------:R-:W-:Y:S02]  /*bc70*/  UISETP.NE.AND.EX UP0, UPT, UR11, URZ, UPT, UP0 ;  /* 0x0000003f0b00728c */ /* 0x000fe4000bf05300 */
[----:B------:R-:W-:Y:S01]  /*bc80*/  ULOP3.LUT UR41, UR41, 0x3fff, URZ, 0xc0, !UPT ;  /* 0x00003fff29297892 */ /* 0x000fe2000f8ec03f */
[----:B------:R-:W-:-:S03]  /*bc90*/  UMOV UR19, 0x80000020 ;  /* 0x8000002000137882 */ /* 0x000fc60000000000 */
[----:B------:R-:W-:-:S05]  /*bca0*/  PLOP3.LUT P0, PT, PT, PT, UP0, 0x80, 0x0 ;  /* 0x000000000000781c */ /* 0x000fca0003f0f008 */
[----:B------:R-:W-:Y:S01]  /*bcb0*/  @UP0 ULDC.64 UR8, c[0x0][0x9c8] ;  /* 0x0002720000080ab9 */ /* 0x000fe20000000a00 */
[----:B------:R-:W-:Y:S02]  /*bcc0*/  @UP0 USHF.R.S32.HI UR7, URZ, 0x1f, UR42 ;  /* 0x0000001f3f070899 */ /* 0x000fe4000801142a */
[----:B------:R-:W-:Y:S02]  /*bcd0*/  @UP0 UIMAD UR6, UR39, UR8, URZ ;  /* 0x00000008270602a4 */ /* 0x000fe4000f8e023f */
[----:B------:R-:W-:Y:S02]  /*bce0*/  @UP0 UIMAD.WIDE.U32 UR4, UR36, UR8, URZ ;  /* 0x00000008240402a5 */ /* 0x000fe4000f8e003f */
[----:B------:R-:W-:Y:S02]  /*bcf0*/  ULOP3.LUT UR8, UR41, 0x10000, URZ, 0xfc, !UPT ;  /* 0x0001000029087892 */ /* 0x000fe4000f8efc3f */
[----:B------:R-:W-:Y:S02]  /*bd00*/  @UP0 UIMAD UR6, UR36, UR9, UR6 ;  /* 0x00000009240602a4 */ /* 0x000fe4000f8e0206 */
[----:B------:R-:W-:Y:S01]  /*bd10*/  ULEA UR8, UR49, UR8, 0xa ;  /* 0x0000000831087291 */ /* 0x000fe2000f8e503f */
[----:B------:R-:W-:Y:S01]  /*bd20*/  @UP0 ULDC.64 UR12, c[0x0][0x9d0] ;  /* 0x00027400000c0ab9 */ /* 0x000fe20000000a00 */
[----:B------:R-:W-:-:S02]  /*bd30*/  @UP0 UIADD3 UR5, UR5, UR6, URZ ;  /* 0x0000000605050290 */ /* 0x000fc4000fffe03f */
[----:B------:R-:W-:-:S03]  /*bd40*/  @UP0 UIMAD UR6, UR7, UR12, URZ ;  /* 0x0000000c070602a4 */ /* 0x000fc6000f8e023f */
[----:B------:R-:W-:Y:S01]  /*bd50*/  UMOV UR18, UR8 ;  /* 0x0000000800127c82 */ /* 0x000fe20008000000 */
[----:B------:R-:W-:Y:S01]  /*bd60*/  @UP0 UIMAD.WIDE.U32 UR4, UR42, UR12, UR4 ;  /* 0x0000000c2a0402a5 */ /* 0x000fe2000f8e0004 */
[----:B------:R-:W-:Y:S01]  /*bd70*/  QGMMA.64x256x32.F32.E4M3.E4M3 R24, R188, gdesc[UR16], R24, gsb0 ;  /* 0x03e00010bc187df3 */ /* 0x000fe20008000818 */
[----:B------:R-:W-:-:S04]  /*bd80*/  @UP0 UIMAD UR6, UR42, UR13, UR6 ;  /* 0x0000000d2a0602a4 */ /* 0x000fc8000f8e0206 */
[----:B------:R-:W-:Y:S02]  /*bd90*/  @UP0 UIADD3 UR5, UR5, UR6, URZ ;  /* 0x0000000605050290 */ /* 0x000fe4000fffe03f */
[----:B------:R-:W-:-:S04]  /*bda0*/  @UP0 ULEA UR6, UP1, UR4, UR10, 0x2 ;  /* 0x0000000a04060291 */ /* 0x000fc8000f82103f */
[----:B------:R-:W-:Y:S02]  /*bdb0*/  @UP0 ULEA.HI.X UR7, UR4, UR11, UR5, 0x2, UP1 ;  /* 0x0000000b04070291 */ /* 0x000fe400088f1405 */
[----:B------:R-:W-:-:S04]  /*bdc0*/  IMAD.U32 R6, RZ, RZ, UR6 ;  /* 0x00000006ff067e24 */ /* 0x000fc8000f8e00ff */
[----:B------:R-:W-:-:S05]  /*bdd0*/  IMAD.U32 R7, RZ, RZ, UR7 ;  /* 0x00000007ff077e24 */ /* 0x000fca000f8e00ff */
[----:B------:R1:W2:Y:S01]  /*bde0*/  @P0 LDG.E R5, desc[UR44][R6.64] ;  /* 0x0000002c06050981 */ /* 0x0002a2000c1e1900 */
[----:B------:R-:W-:Y:S01]  /*bdf0*/  UIADD3 UR8, UR8, 0x2, URZ ;  /* 0x0000000208087890 */ /* 0x000fe2000fffe03f */
[----:B------:R-:W-:-:S06]  /*be00*/  UMOV UR7, 0x80000020 ;  /* 0x8000002000077882 */ /* 0x000fcc0000000000 */
[----:B------:R-:W-:Y:S01]  /*be10*/  UMOV UR6, UR8 ;  /* 0x0000000800067c82 */ /* 0x000fe20008000000 */
[----:B0-----:R-:W0:Y:S04]  /*be20*/  SHFL.BFLY PT, R0, R3, 0x2, 0x1f ;  /* 0x0c401f0003007f89 */ /* 0x001e2800000e0000 */
[----:B------:R-:W3:Y:S01]  /*be30*/  SHFL.BFLY PT, R15, R4, 0x2, 0x1f ;  /* 0x0c401f00040f7f89 */ /* 0x000ee200000e0000 */
[----:B0-----:R-:W-:Y:S01]  /*be40*/  FADD.FTZ R0, R0, R3 ;  /* 0x0000000300007221 */ /* 0x001fe20000010000 */
[----:B---3--:R-:W-:-:S04]  /*be50*/  FADD.FTZ R15, R15, R4 ;  /* 0x000000040f0f7221 */ /* 0x008fc80000010000 */
[----:B------:R-:W0:Y:S04]  /*be60*/  SHFL.BFLY PT, R13, R0, 0x1, 0x1f ;  /* 0x0c201f00000d7f89 */ /* 0x000e2800000e0000 */
[----:B------:R-:W3:Y:S01]  /*be70*/  SHFL.BFLY PT, R2, R15, 0x1, 0x1f ;  /* 0x0c201f000f027f89 */ /* 0x000ee200000e0000 */
[----:B-1----:R-:W-:Y:S02]  /*be80*/  IMAD.MOV.U32 R6, RZ, RZ, RZ ;  /* 0x000000ffff067224 */ /* 0x002fe400078e00ff */
[----:B0-----:R-:W-:Y:S01]  /*be90*/  FADD.FTZ R13, R0, R13 ;  /* 0x0000000d000d7221 */ /* 0x001fe20000010000 */
        /* <DEDUP_REMOVED lines=10> */
[----:B------:R-:W1:Y:S01]  /*bf40*/  @P2 MUFU.LG2 R7, R7 ;  /* 0x0000000700072308 */ /* 0x000e620000000c00 */
[----:B------:R-:W-:Y:S02]  /*bf50*/  WARPGROUP.DEPBAR.LE gsb0, 0x0 ;  /* 0x00008000000079c5 */ /* 0x000fe40000010000 */
[----:B------:R-:W-:-:S06]  /*bf60*/  WARPGROUP.ARRIVE ;  /* 0x00000000000079c5 */ /* 0x000fcc0000000000 */
[----:B------:R-:W-:Y:S01]  /*bf70*/  QGMMA.64x256x32.F32.E4M3.E4M3 R24, R184, gdesc[UR4], R24, gsb0 ;  /* 0x03e00004b8187df3 */ /* 0x000fe20008000818 */
[----:B------:R-:W3:Y:S01]  /*bf80*/  @P0 MUFU.RCP R10, R14 ;  /* 0x0000000e000a0308 */ /* 0x000ee20000001000 */
[C---:B------:R-:W-:Y:S01]  /*bf90*/  @P1 FMUL.FTZ R3, R11.reuse, 0.69314718246459960938 ;  /* 0x3f3172180b031820 */ /* 0x040fe20000410000 */
[----:B0-----:R-:W-:Y:S01]  /*bfa0*/  @P1 FMUL.FTZ R4, R4, 0.69314718246459960938 ;  /* 0x3f31721804041820 */ /* 0x001fe20000410000 */
[----:B------:R-:W-:Y:S01]  /*bfb0*/  @P2 FMUL.FTZ R11, R11, 0.69314718246459960938 ;  /* 0x3f3172180b0b2820 */ /* 0x000fe20000410000 */
[----:B-1----:R-:W-:Y:S01]  /*bfc0*/  @P2 FMUL.FTZ R12, R7, 0.69314718246459960938 ;  /* 0x3f317218070c2820 */ /* 0x002fe20000410000 */
[----:B------:R-:W-:Y:S02]  /*bfd0*/  IMAD.MOV.U32 R2, RZ, RZ, -0x800000 ;  /* 0xff800000ff027424 */ /* 0x000fe400078e00ff */
[----:B------:R-:W-:Y:S01]  /*bfe0*/  @P1 FFMA.FTZ R2, R3, R8, R4 ;  /* 0x0000000803021223 */ /* 0x000fe20000010004 */
[----:B------:R-:W-:Y:S02]  /*bff0*/  IMAD.MOV.U32 R0, RZ, RZ, -0x800000 ;  /* 0xff800000ff007424 */ /* 0x000fe400078e00ff */
[----:B------:R-:W-:Y:S01]  /*c000*/  @P2 FFMA.FTZ R0, R11, R9, R12 ;  /* 0x000000090b002223 */ /* 0x000fe2000001000c */
[-C--:B--2---:R-:W-:Y:S01]  /*c010*/  FMUL.FTZ R6, R6, R5.reuse ;  /* 0x0000000506067220 */ /* 0x084fe20000410000 */
[----:B---3--:R-:W-:Y:S01]  /*c020*/  FMUL.FTZ R3, R10, R5 ;  /* 0x000000050a037220 */ /* 0x008fe20000410000 */
[----:B------:R-:W-:-:S02]  /*c030*/  WARPGROUP.DEPBAR.LE gsb0, 0x0 ;  /* 0x00008000000079c5 */ /* 0x000fc40000010000 */
[----:B------:R-:W-:Y:S05]  /*c040*/  @!P4 BRA `(.L_x_1030) ;  /* 0x000000000004c947 */ /* 0x000fea0003800000 */
[----:B------:R-:W-:Y:S01]  /*c050*/  BPT.TRAP 0x1 ;  /* 0x000000040000795c */ /* 0x000fe20000300000 */
.L_x_1030:
        /* <DEDUP_REMOVED lines=132> */
.L_x_956:
[----:B------:R-:W-:Y:S05]  /*c8a0*/  @P0 BRA `(.L_x_1031) ;  /* 0x00000038006c0947 */ /* 0x000fea0003800000 */
[----:B------:R-:W0:Y:S01]  /*c8b0*/  S2R R6, SR_TID.X ;  /* 0x0000000000067919 */ /* 0x000e220000002100 */
[----:B------:R-:W-:Y:S01]  /*c8c0*/  ULDC.64 UR4, c[0x4][0x38] ;  /* 0x01000e0000047ab9 */ /* 0x000fe20000000a00 */
[----:B------:R-:W-:Y:S01]  /*c8d0*/  ULDC.64 UR8, c[0x0][0xbd0] ;  /* 0x0002f40000087ab9 */ /* 0x000fe20000000a00 */
[----:B------:R-:W-:Y:S01]  /*c8e0*/  USHF.R.S32.HI UR7, URZ, 0x1f, UR42 ;  /* 0x0000001f3f077899 */ /* 0x000fe2000801142a */
[----:B------:R-:W-:Y:S01]  /*c8f0*/  ULDC.64 UR10, c[0x0][0xb38] ;  /* 0x0002ce00000a7ab9 */ /* 0x000fe20000000a00 */
[----:B0-----:R-:W-:-:S05]  /*c900*/  IMAD.SHL.U32 R3, R6, 0x4, RZ ;  /* 0x0000000406037824 */ /* 0x001fca00078e00ff */
[----:B------:R-:W-:Y:S01]  /*c910*/  LOP3.LUT R3, R3, 0xc, RZ, 0xc0, !PT ;  /* 0x0000000c03037812 */ /* 0x000fe200078ec0ff */
[----:B------:R-:W-:Y:S03]  /*c920*/  BAR.SYNC.DEFER_BLOCKING 0x1, 0x100 ;  /* 0x0044000000007b1d */ /* 0x000fe60000010000 */
[----:B------:R-:W-:-:S05]  /*c930*/  IADD3 R4, P0, R3, UR4, RZ ;  /* 0x0000000403047c10 */ /* 0x000fca000ff1e0ff */
[----:B------:R-:W-:-:S05]  /*c940*/  IMAD.X R5, RZ, RZ, UR5, P0 ;  /* 0x00000005ff057e24 */ /* 0x000fca00080e06ff */
[----:B------:R0:W2:Y:S01]  /*c950*/  LDG.E.CONSTANT R3, desc[UR44][R4.64] ;  /* 0x0000002c04037981 */ /* 0x0000a2000c1e9900 */
[C---:B------:R-:W-:Y:S01]  /*c960*/  LOP3.LUT P0, R7, R6.reuse, 0x3, RZ, 0xc0, !PT ;  /* 0x0000000306077812 */ /* 0x040fe2000780c0ff */
[----:B------:R-:W-:Y:S01]  /*c970*/  VIADD R6, R6, 0xffffff80 ;  /* 0xffffff8006067836 */ /* 0x000fe20000000000 */
[----:B------:R-:W-:Y:S01]  /*c980*/  UIMAD.WIDE.U32 UR4, UR42, UR8, URZ ;  /* 0x000000082a0472a5 */ /* 0x000fe2000f8e003f */
[----:B------:R-:W-:Y:S01]  /*c990*/  BSSY B0, `(.L_x_1032) ;  /* 0x00002b2000007945 */ /* 0x000fe20003800000 */
[----:B------:R-:W-:Y:S01]  /*c9a0*/  ISETP.EQ.OR P0, PT, R7, 0x3, !P0 ;  /* 0x000000030700780c */ /* 0x000fe20004702670 */
[----:B------:R-:W-:Y:S02]  /*c9b0*/  UIMAD UR6, UR7, UR8, URZ ;  /* 0x00000008070672a4 */ /* 0x000fe4000f8e023f */
[----:B------:R-:W-:Y:S01]  /*c9c0*/  UIMAD UR8, UR7, UR10, URZ ;  /* 0x0000000a070872a4 */ /* 0x000fe2000f8e023f */
[----:B------:R-:W-:Y:S01]  /*c9d0*/  SEL R22, R40, R41, P0 ;  /* 0x0000002928167207 */ /* 0x000fe20000000000 */
[----:B------:R-:W-:Y:S01]  /*c9e0*/  UIMAD UR9, UR42, UR9, UR6 ;  /* 0x000000092a0972a4 */ /* 0x000fe2000f8e0206 */
[----:B0-----:R-:W-:Y:S01]  /*c9f0*/  SHF.R.S32.HI R5, RZ, 0x1f, R6 ;  /* 0x0000001fff057819 */ /* 0x001fe20000011406 */
[----:B------:R-:W-:Y:S01]  /*ca00*/  UIMAD.WIDE.U32 UR6, UR42, UR10, URZ ;  /* 0x0000000a2a0672a5 */ /* 0x000fe2000f8e003f */
[----:B------:R-:W-:Y:S01]  /*ca10*/  SEL R40, R41, R40, P0 ;  /* 0x0000002829287207 */ /* 0x000fe20000000000 */
[----:B------:R-:W-:Y:S01]  /*ca20*/  UIADD3 UR9, UR5, UR9, URZ ;  /* 0x0000000905097290 */ /* 0x000fe2000fffe03f */
[----:B------:R-:W-:Y:S01]  /*ca30*/  LEA.HI R4, R5, R6, RZ, 0x7 ;  /* 0x0000000605047211 */ /* 0x000fe200078f38ff */
[----:B------:R-:W-:Y:S01]  /*ca40*/  UIMAD UR8, UR42, UR11, UR8 ;  /* 0x0000000b2a0872a4 */ /* 0x000fe2000f8e0208 */
[----:B------:R-:W-:-:S02]  /*ca50*/  SEL R196, R10, R31, P0 ;  /* 0x0000001f0ac47207 */ /* 0x000fc40000000000 */
[----:B------:R-:W-:Y:S01]  /*ca60*/  LOP3.LUT R7, R4, 0xffffff80, RZ, 0xc0, !PT ;  /* 0xffffff8004077812 */ /* 0x000fe200078ec0ff */
[----:B------:R-:W-:Y:S01]  /*ca70*/  UIADD3 UR8, UR7, UR8, URZ ;  /* 0x0000000807087290 */ /* 0x000fe2000fffe03f */
[----:B------:R-:W-:Y:S02]  /*ca80*/  SEL R31, R31, R10, P0 ;  /* 0x0000000a1f1f7207 */ /* 0x000fe40000000000 */
[----:B------:R-:W-:Y:S01]  /*ca90*/  SHF.R.S32.HI R9, RZ, 0x7, R4 ;  /* 0x00000007ff097819 */ /* 0x000fe20000011404 */
[----:B------:R-:W-:Y:S01]  /*caa0*/  IMAD.IADD R41, R6, 0x1, -R7 ;  /* 0x0000000106297824 */ /* 0x000fe200078e0a07 */
[----:B------:R-:W-:Y:S02]  /*cab0*/  LEA.HI R5, R5, R6, RZ, 0x2 ;  /* 0x0000000605057211 */ /* 0x000fe400078f10ff */
[----:B------:R-:W-:Y:S02]  /*cac0*/  SEL R194, R26, R27, P0 ;  /* 0x0000001b1ac27207 */ /* 0x000fe40000000000 */
[----:B------:R-:W-:-:S02]  /*cad0*/  SHF.R.S32.HI R10, RZ, 0x1f, R41 ;  /* 0x0000001fff0a7819 */ /* 0x000fc40000011429 */
[----:B------:R-:W-:Y:S02]  /*cae0*/  SEL R26, R27, R26, P0 ;  /* 0x0000001a1b1a7207 */ /* 0x000fe40000000000 */
[----:B------:R-:W-:Y:S02]  /*caf0*/  LEA.HI R11, R10, R41, RZ, 0x2 ;  /* 0x000000290a0b7211 */ /* 0x000fe400078f10ff */
[----:B------:R-:W-:Y:S02]  /*cb00*/  SEL R200, R38, R39, P0 ;  /* 0x0000002726c87207 */ /* 0x000fe40000000000 */
[----:B------:R-:W-:Y:S02]  /*cb10*/  SEL R17, R39, R38, P0 ;  /* 0x0000002627117207 */ /* 0x000fe40000000000 */
[----:B------:R-:W-:Y:S01]  /*cb20*/  LEA.HI R4, R4, R9, RZ, 0x1 ;  /* 0x0000000904047211 */ /* 0x000fe200078f08ff */
[----:B------:R-:W0:Y:S01]  /*cb30*/  S2R R39, SR_CTAID.X ;  /* 0x0000000000277919 */ /* 0x000e220000002500 */
[----:B------:R-:W-:-:S02]  /*cb40*/  SEL R214, R78, R79, P0 ;  /* 0x0000004f4ed67207 */ /* 0x000fc40000000000 */
[----:B------:R-:W-:Y:S02]  /*cb50*/  SEL R27, R79, R78, P0 ;  /* 0x0000004e4f1b7207 */ /* 0x000fe40000000000 */
[----:B------:R-:W-:Y:S02]  /*cb60*/  LOP3.LUT R7, R5, 0xfffffffc, RZ, 0xc0, !PT ;  /* 0xfffffffc05077812 */ /* 0x000fe400078ec0ff */
[----:B------:R-:W-:Y:S02]  /*cb70*/  SEL R180, R124, R125, P0 ;  /* 0x0000007d7cb47207 */ /* 0x000fe40000000000 */
[----:B------:R-:W-:Y:S01]  /*cb80*/  SHF.R.S32.HI R5, RZ, 0x2, R11 ;  /* 0x00000002ff057819 */ /* 0x000fe2000001140b */
[----:B------:R-:W-:Y:S01]  /*cb90*/  IMAD.IADD R43, R6, 0x1, -R7 ;  /* 0x00000001062b7824 */ /* 0x000fe200078e0a07 */
[----:B------:R-:W-:Y:S01]  /*cba0*/  SHF.R.S32.HI R78, RZ, 0x1f, R11 ;  /* 0x0000001fff4e7819 */ /* 0x000fe2000001140b */
[----:B------:R-:W-:Y:S01]  /*cbb0*/  IMAD.U32 R7, RZ, RZ, UR7 ;  /* 0x00000007ff077e24 */ /* 0x000fe2000f8e00ff */
[----:B------:R-:W-:Y:S01]  /*cbc0*/  SEL R124, R125, R124, P0 ;  /* 0x0000007c7d7c7207 */ /* 0x000fe20000000000 */
[----:B------:R-:W-:Y:S01]  /*cbd0*/  IMAD.U32 R7, RZ, RZ, UR8 ;  /* 0x00000008ff077e24 */ /* 0x000fe2000f8e00ff */
[----:B------:R-:W-:-:S02]  /*cbe0*/  SEL R232, R122, R123, P0 ;  /* 0x0000007b7ae87207 */ /* 0x000fc40000000000 */
[----:B------:R-:W-:Y:S02]  /*cbf0*/  SEL R125, R150, R151, P0 ;  /* 0x00000097967d7207 */ /* 0x000fe40000000000 */
[----:B------:R-:W-:Y:S02]  /*cc00*/  LOP3.LUT R4, R4, 0x3fffffe, RZ, 0xc0, !PT ;  /* 0x03fffffe04047812 */ /* 0x000fe400078ec0ff */
[----:B------:R-:W-:Y:S02]  /*cc10*/  SEL R16, R28, R29, P0 ;  /* 0x0000001d1c107207 */ /* 0x000fe40000000000 */
[----:B------:R-:W-:Y:S01]  /*cc20*/  SEL R122, R123, R122, P0 ;  /* 0x0000007a7b7a7207 */ /* 0x000fe20000000000 */
[----:B------:R-:W-:Y:S01]  /*cc30*/  IMAD.IADD R9, R9, 0x1, -R4 ;  /* 0x0000000109097824 */ /* 0x000fe200078e0a04 */
[----:B------:R-:W-:Y:S02]  /*cc40*/  SEL R151, R151, R150, P0 ;  /* 0x0000009697977207 */ /* 0x000fe40000000000 */
[----:B------:R-:W-:-:S02]  /*cc50*/  SEL R14, R24, R25, P0 ;  /* 0x00000019180e7207 */ /* 0x000fc40000000000 */
[----:B------:R-:W-:Y:S02]  /*cc60*/  LEA.HI R78, R78, R5, RZ, 0x3 ;  /* 0x000000054e4e7211 */ /* 0x000fe400078f18ff */
[----:B------:R-:W-:Y:S02]  /*cc70*/  SEL R24, R25, R24, P0 ;  /* 0x0000001819187207 */ /* 0x000fe40000000000 */
[----:B------:R-:W-:Y:S02]  /*cc80*/  SEL R12, R8, R147, P0 ;  /* 0x00000093080c7207 */ /* 0x000fe40000000000 */
[----:B------:R-:W-:Y:S02]  /*cc90*/  SEL R170, R104, R105, P0 ;  /* 0x0000006968aa7207 */ /* 0x000fe40000000000 */
[----:B------:R-:W-:Y:S02]  /*cca0*/  SEL R8, R147, R8, P0 ;  /* 0x0000000893087207 */ /* 0x000fe40000000000 */
[----:B------:R-:W-:-:S02]  /*ccb0*/  SEL R104, R105, R104, P0 ;  /* 0x0000006869687207 */ /* 0x000fc40000000000 */
[----:B------:R-:W-:Y:S02]  /*ccc0*/  SEL R13, R142, R143, P0 ;  /* 0x0000008f8e0d7207 */ /* 0x000fe40000000000 */
[----:B------:R-:W-:Y:S02]  /*ccd0*/  LOP3.LUT R4, R78, 0xfffffff8, RZ, 0xc0, !PT ;  /* 0xfffffff84e047812 */ /* 0x000fe400078ec0ff */
[----:B------:R-:W-:Y:S02]  /*cce0*/  SEL R142, R143, R142, P0 ;  /* 0x0000008e8f8e7207 */ /* 0x000fe40000000000 */
[----:B------:R-:W-:Y:S01]  /*ccf0*/  SEL R20, R36, R37, P0 ;  /* 0x0000002524147207 */ /* 0x000fe20000000000 */
[----:B------:R-:W-:Y:S01]  /*cd00*/  IMAD.IADD R4, R5, 0x1, -R4 ;  /* 0x0000000105047824 */ /* 0x000fe200078e0a04 */
[----:B------:R-:W-:Y:S02]  /*cd10*/  SEL R184, R132, R133, P0 ;  /* 0x0000008584b87207 */ /* 0x000fe40000000000 */
[----:B------:R-:W-:-:S02]  /*cd20*/  LEA.HI R10, R10, R41, RZ, 0x5 ;  /* 0x000000290a0a7211 */ /* 0x000fc400078f28ff */
[----:B------:R-:W-:Y:S02]  /*cd30*/  SEL R37, R37, R36, P0 ;  /* 0x0000002425257207 */ /* 0x000fe40000000000 */
[----:B------:R-:W-:Y:S02]  /*cd40*/  SEL R132, R133, R132, P0 ;  /* 0x0000008485847207 */ /* 0x000fe40000000000 */
[----:B------:R-:W-:Y:S02]  /*cd50*/  SEL R36, R52, R53, P0 ;  /* 0x0000003534247207 */ /* 0x000fe40000000000 */
[----:B------:R-:W-:Y:S02]  /*cd60*/  SEL R53, R53, R52, P0 ;  /* 0x0000003435357207 */ /* 0x000fe40000000000 */
[----:B------:R-:W-:Y:S02]  /*cd70*/  SEL R52, R60, R61, P0 ;  /* 0x0000003d3c347207 */ /* 0x000fe40000000000 */
[----:B------:R-:W-:-:S02]  /*cd80*/  SHF.R.S32.HI R5, RZ, 0x5, R10 ;  /* 0x00000005ff057819 */ /* 0x000fc4000001140a */
[----:B------:R-:W-:Y:S02]  /*cd90*/  LEA.HI R6, R43, R43, RZ, 0x1 ;  /* 0x0000002b2b067211 */ /* 0x000fe400078f08ff */
[----:B------:R-:W-:Y:S01]  /*cda0*/  SEL R60, R61, R60, P0 ;  /* 0x0000003c3d3c7207 */ /* 0x000fe20000000000 */
[----:B------:R-:W-:Y:S01]  /*cdb0*/  IMAD R10, R5, 0x10, R4 ;  /* 0x00000010050a7824 */ /* 0x000fe200078e0204 */
[----:B------:R-:W-:Y:S01]  /*cdc0*/  SEL R146, R64, R65, P0 ;  /* 0x0000004140927207 */ /* 0x000fe20000000000 */
[----:B------:R-:W-:Y:S01]  /*cdd0*/  IMAD.U32 R4, RZ, RZ, UR4 ;  /* 0x00000004ff047e24 */ /* 0x000fe2000f8e00ff */
[----:B------:R-:W-:Y:S01]  /*cde0*/  SEL R152, R68, R69, P0 ;  /* 0x0000004544987207 */ /* 0x000fe20000000000 */
[----:B------:R-:W-:Y:S01]  /*cdf0*/  IMAD R10, R9, 0x40, R10 ;  /* 0x00000040090a7824 */ /* 0x000fe200078e020a */
[----:B------:R-:W-:Y:S01]  /*ce00*/  SEL R64, R65, R64, P0 ;  /* 0x0000004041407207 */ /* 0x000fe20000000000 */
[----:B------:R-:W1:Y:S01]  /*ce10*/  S2UR UR4, SR_CTAID.Y ;  /* 0x00000000000479c3 */ /* 0x000e620000002600 */
[----:B------:R-:W-:Y:S01]  /*ce20*/  SEL R68, R69, R68, P0 ;  /* 0x0000004445447207 */ /* 0x000fe20000000000 */
[----:B------:R-:W-:Y:S01]  /*ce30*/  IMAD.U32 R5, RZ, RZ, UR5 ;  /* 0x00000005ff057e24 */ /* 0x000fe2000f8e00ff */
[----:B------:R-:W-:Y:S01]  /*ce40*/  LOP3.LUT R78, R6, 0x1ffffffe, RZ, 0xc0, !PT ;  /* 0x1ffffffe064e7812 */ /* 0x000fe200078ec0ff */
[----:B------:R-:W-:Y:S01]  /*ce50*/  IMAD.U32 R5, RZ, RZ, UR9 ;  /* 0x00000009ff057e24 */ /* 0x000fe2000f8e00ff */
[----:B------:R-:W-:Y:S01]  /*ce60*/  SEL R176, R116, R117, P0 ;  /* 0x0000007574b07207 */ /* 0x000fe20000000000 */
[----:B------:R-:W-:Y:S01]  /*ce70*/  IMAD.U32 R6, RZ, RZ, UR6 ;  /* 0x00000006ff067e24 */ /* 0x000fe2000f8e00ff */
[----:B------:R-:W-:Y:S01]  /*ce80*/  SEL R182, R128, R129, P0 ;  /* 0x0000008180b67207 */ /* 0x000fe20000000000 */
[----:B------:R-:W-:Y:S01]  /*ce90*/  IMAD.IADD R43, R43, 0x1, -R78 ;  /* 0x000000012b2b7824 */ /* 0x000fe200078e0a4e */
[----:B------:R-:W-:Y:S01]  /*cea0*/  SEL R206, R62, R63, P0 ;  /* 0x0000003f3ece7207 */ /* 0x000fe20000000000 */
[----:B------:R-:W-:Y:S01]  /*ceb0*/  ULDC.64 UR6, c[0x0][0xb48] ;  /* 0x0002d20000067ab9 */ /* 0x000fe20000000a00 */
[----:B------:R-:W-:Y:S01]  /*cec0*/  SEL R116, R117, R116, P0 ;  /* 0x0000007475747207 */ /* 0x000fe20000000000 */
[----:B------:R-:W-:Y:S01]  /*ced0*/  ULDC.64 UR8, c[0x0][0xb28] ;  /* 0x0002ca0000087ab9 */ /* 0x000fe20000000a00 */
        /* <DEDUP_REMOVED lines=39> */
[----:B------:R-:W-:Y:S01]  /*d150*/  LOP3.LUT R78, R11, 0x7ffffffc, RZ, 0xc0, !PT ;  /* 0x7ffffffc0b4e7812 */ /* 0x000fe200078ec0ff */
[--C-:B------:R-:W-:Y:S01]  /*d160*/  IMAD R11, R43, 0x8, R10.reuse ;  /* 0x000000082b0b7824 */ /* 0x100fe200078e020a */
[----:B------:R-:W-:Y:S01]  /*d170*/  SEL R88, R89, R88, P0 ;  /* 0x0000005859587207 */ /* 0x000fe20000000000 */
[----:B0-----:R-:W-:Y:S01]  /*d180*/  IMAD R10, R39, 0x80, R10 ;  /* 0x00000080270a7824 */ /* 0x001fe200078e020a */
[----:B------:R-:W-:Y:S01]  /*d190*/  SEL R166, R96, R97, P0 ;  /* 0x0000006160a67207 */ /* 0x000fe20000000000 */
[----:B------:R-:W-:Y:S01]  /*d1a0*/  IMAD.IADD R9, R41, 0x1, -R78 ;  /* 0x0000000129097824 */ /* 0x000fe200078e0a4e */
[----:B------:R-:W-:Y:S01]  /*d1b0*/  SEL R100, R101, R100, P0 ;  /* 0x0000006465647207 */ /* 0x000fe20000000000 */
[----:B------:R-:W-:Y:S01]  /*d1c0*/  IMAD R11, R39, 0x80, R11 ;  /* 0x00000080270b7824 */ /* 0x000fe200078e020b */
[----:B------:R-:W-:Y:S01]  /*d1d0*/  SEL R186, R136, R137, P0 ;  /* 0x0000008988ba7207 */ /* 0x000fe20000000000 */
[----:B------:R-:W-:Y:S01]  /*d1e0*/  IMAD.SHL.U32 R9, R9, 0x2, RZ ;  /* 0x0000000209097824 */ /* 0x000fe200078e00ff */
        /* <DEDUP_REMOVED lines=37> */
[----:B------:R-:W-:Y:S02]  /*d440*/  LOP3.LUT P1, RZ, R41, 0x3, RZ, 0xc0, !PT ;  /* 0x0000000329ff7812 */ /* 0x000fe4000782c0ff */
[----:B------:R-:W-:Y:S02]  /*d450*/  SEL R128, R129, R128, P0 ;  /* 0x0000008081807207 */ /* 0x000fe40000000000 */
[----:B------:R-:W-:Y:S02]  /*d460*/  SEL R134, R135, R134, P0 ;  /* 0x0000008687867207 */ /* 0x000fe40000000000 */
[----:B------:R-:W-:Y:S02]  /*d470*/  SEL R136, R137, R136, P0 ;  /* 0x0000008889887207 */ /* 0x000fe40000000000 */
[----:B------:R-:W-:Y:S02]  /*d480*/  SEL R138, R139, R138, P0 ;  /* 0x0000008a8b8a7207 */ /* 0x000fe40000000000 */
[----:B------:R-:W-:Y:S01]  /*d490*/  SEL R130, R131, R130, P0 ;  /* 0x0000008283827207 */ /* 0x000fe20000000000 */
[----:B--2---:R-:W-:Y:S01]  /*d4a0*/  SHFL.IDX PT, R105, R16, R3, 0x1c1f ;  /* 0x001c1f0310697589 */ /* 0x004fe200000e0000 */
[----:B------:R-:W-:-:S02]  /*d4b0*/  LOP3.LUT R123, R3, 0x2, RZ, 0x3c, !PT ;  /* 0x00000002037b7812 */ /* 0x000fc400078e3cff */
[----:B------:R-:W-:Y:S01]  /*d4c0*/  SEL R140, R141, R140, P0 ;  /* 0x0000008c8d8c7207 */ /* 0x000fe20000000000 */
[----:B------:R-:W-:Y:S01]  /*d4d0*/  SHFL.IDX PT, R16, R125, R3, 0x1c1f ;  /* 0x001c1f037d107589 */ /* 0x000fe200000e0000 */
[----:B------:R-:W-:-:S03]  /*d4e0*/  SEL R126, R127, R126, P0 ;  /* 0x0000007e7f7e7207 */ /* 0x000fc60000000000 */
[----:B------:R-:W0:Y:S04]  /*d4f0*/  SHFL.IDX PT, R151, R151, R123, 0x1c1f ;  /* 0x001c1f7b97977589 */ /* 0x000e2800000e0000 */
[----:B------:R-:W-:Y:S04]  /*d500*/  SHFL.IDX PT, R14, R14, R3, 0x1c1f ;  /* 0x001c1f030e0e7589 */ /* 0x000fe800000e0000 */
[----:B------:R-:W2:Y:S04]  /*d510*/  SHFL.IDX PT, R143, R24, R123, 0x1c1f ;  /* 0x001c1f7b188f7589 */ /* 0x000ea800000e0000 */
[----:B------:R3:W-:Y:S04]  /*d520*/  SHFL.IDX PT, R133, R8, R123, 0x1c1f ;  /* 0x001c1f7b08857589 */ /* 0x0007e800000e0000 */
[----:B------:R-:W-:Y:S04]  /*d530*/  SHFL.IDX PT, R63, R52, R3, 0x1c1f ;  /* 0x001c1f03343f7589 */ /* 0x000fe800000e0000 */
[----:B------:R-:W-:Y:S01]  /*d540*/  SHFL.IDX PT, R60, R60, R123, 0x1c1f ;  /* 0x001c1f7b3c3c7589 */ /* 0x000fe200000e0000 */
[----:B---3--:R-:W3:Y:S03]  /*d550*/  LDC R8, c[0x0][0xbe8] ;  /* 0x0002fa00ff087b82 */ /* 0x008ee60000000800 */
[----:B------:R-:W-:Y:S04]  /*d560*/  SHFL.IDX PT, R146, R146, R3, 0x1c1f ;  /* 0x001c1f0392927589 */ /* 0x000fe800000e0000 */
[----:B------:R-:W-:Y:S04]  /*d570*/  SHFL.IDX PT, R152, R152, R3, 0x1c1f ;  /* 0x001c1f0398987589 */ /* 0x000fe800000e0000 */
[----:B------:R-:W-:Y:S04]  /*d580*/  SHFL.IDX PT, R147, R68, R123, 0x1c1f ;  /* 0x001c1f7b44937589 */ /* 0x000fe800000e0000 */
[----:B------:R-:W4:Y:S04]  /*d590*/  SHFL.IDX PT, R149, R64, R123, 0x1c1f ;  /* 0x001c1f7b40957589 */ /* 0x000f2800000e0000 */
[----:B------:R-:W-:Y:S04]  /*d5a0*/  SHFL.IDX PT, R99, R182, R3, 0x1c1f ;  /* 0x001c1f03b6637589 */ /* 0x000fe800000e0000 */
[----:B------:R-:W-:Y:S01]  /*d5b0*/  SHFL.IDX PT, R182, R116, R123, 0x1c1f ;  /* 0x001c1f7b74b67589 */ /* 0x000fe200000e0000 */
[----:B---3--:R-:W-:-:S03]  /*d5c0*/  ISETP.NE.AND P2, PT, R8, 0x1, PT ;  /* 0x000000010800780c */ /* 0x008fc60003f45270 */
        /* <DEDUP_REMOVED lines=18> */
[----:B------:R0:W-:Y:S04]  /*d6f0*/  SHFL.IDX PT, R125, R19, R123, 0x1c1f ;  /* 0x001c1f7b137d7589 */ /* 0x0001e800000e0000 */
[----:B------:R-:W-:Y:S04]  /*d700*/  SHFL.IDX PT, R12, R12, R3, 0x1c1f ;  /* 0x001c1f030c0c7589 */ /* 0x000fe800000e0000 */
[----:B------:R-:W-:Y:S01]  /*d710*/  SHFL.IDX PT, R85, R20, R3, 0x1c1f ;  /* 0x001c1f0314557589 */ /* 0x000fe200000e0000 */
[----:B0-----:R-:W-:-:S03]  /*d720*/  SEL R19, R16, R151, P0 ;  /* 0x0000009710137207 */ /* 0x001fc60000000000 */
        /* <DEDUP_REMOVED lines=47> */
[----:B------:R-:W-:Y:S01]  /*da20*/  SHFL.IDX PT, R88, R23, R123, 0x1c1f ;  /* 0x001c1f7b17587589 */ /* 0x000fe200000e0000 */
[----:B--2---:R-:W-:Y:S01]  /*da30*/  SEL R16, R14, R143, P0 ;  /* 0x0000008f0e107207 */ /* 0x004fe20000000000 */
[----:B------:R-:W0:Y:S01]  /*da40*/  @P2 LDC R151, c[0x0][0xbf0] ;  /* 0x0002fc00ff972b82 */ /* 0x000e220000000800 */
[----:B------:R-:W-:Y:S01]  /*da50*/  SEL R14, R143, R14, P0 ;  /* 0x0000000e8f0e7207 */ /* 0x000fe20000000000 */
[----:B------:R-:W2:Y:S04]  /*da60*/  SHFL.IDX PT, R176, R56, R123, 0x1c1f ;  /* 0x001c1f7b38b07589 */ /* 0x000ea800000e0000 */
[----:B------:R4:W-:Y:S04]  /*da70*/  SHFL.IDX PT, R150, R58, R123, 0x1c1f ;  /* 0x001c1f7b3a967589 */ /* 0x0009e800000e0000 */
[----:B------:R3:W-:Y:S04]  /*da80*/  SHFL.IDX PT, R56, R142, R123, 0x1c1f ;  /* 0x001c1f7b8e387589 */ /* 0x0007e800000e0000 */
[----:B------:R-:W5:Y:S01]  /*da90*/  SHFL.IDX PT, R180, R96, R123, 0x1c1f ;  /* 0x001c1f7b60b47589 */ /* 0x000f6200000e0000 */
[----:B----4-:R-:W-:-:S03]  /*daa0*/  SEL R58, R146, R149, P0 ;  /* 0x00000095923a7207 */ /* 0x010fc60000000000 */
[----:B------:R-:W-:Y:S01]  /*dab0*/  SHFL.IDX PT, R96, R62, R123, 0x1c1f ;  /* 0x001c1f7b3e607589 */ /* 0x000fe200000e0000 */
[----:B---3--:R-:W3:Y:S03]  /*dac0*/  LDC.64 R142, c[0x0][0xbd8] ;  /* 0x0002f600ff8e7b82 */ /* 0x008ee60000000a00 */
[----:B------:R-:W-:Y:S04]  /*dad0*/  SHFL.IDX PT, R166, R148, R123, 0x1c1f ;  /* 0x001c1f7b94a67589 */ /* 0x000fe800000e0000 */
[----:B------:R-:W-:Y:S01]  /*dae0*/  SHFL.IDX PT, R148, R66, R123, 0x1c1f ;  /* 0x001c1f7b42947589 */ /* 0x000fe200000e0000 */
[----:B--2---:R-:W-:-:S03]  /*daf0*/  SEL R34, R176, R67, P0 ;  /* 0x00000043b0227207 */ /* 0x004fc60000000000 */
[----:B------:R2:W-:Y:S04]  /*db00*/  SHFL.IDX PT, R135, R70, R123, 0x1c1f ;  /* 0x001c1f7b46877589 */ /* 0x0005e800000e0000 */
[----:B------:R-:W-:Y:S04]  /*db10*/  SHFL.IDX PT, R171, R144, R123, 0x1c1f ;  /* 0x001c1f7b90ab7589 */ /* 0x000fe800000e0000 */
[----:B------:R5:W-:Y:S01]  /*db20*/  SHFL.IDX PT, R144, R74, R123, 0x1c1f ;  /* 0x001c1f7b4a907589 */ /* 0x000be200000e0000 */
[----:B--2---:R-:W-:-:S03]  /*db30*/  SEL R70, R162, R161, P0 ;  /* 0x000000a1a2467207 */ /* 0x004fc60000000000 */
[----:B------:R-:W-:Y:S04]  /*db40*/  SHFL.IDX PT, R186, R132, R123, 0x1c1f ;  /* 0x001c1f7b84ba7589 */ /* 0x000fe800000e0000 */
[----:B------:R-:W2:Y:S01]  /*db50*/  SHFL.IDX PT, R170, R37, R123, 0x1c1f ;  /* 0x001c1f7b25aa7589 */ /* 0x000ea200000e0000 */
[----:B-----5:R-:W-:-:S03]  /*db60*/  SEL R74, R75, R180, P0 ;  /* 0x000000b44b4a7207 */ /* 0x020fc60000000000 */
[----:B------:R-:W-:Y:S04]  /*db70*/  SHFL.IDX PT, R188, R128, R123, 0x1c1f ;  /* 0x001c1f7b80bc7589 */ /* 0x000fe800000e0000 */
[----:B------:R4:W-:Y:S04]  /*db80*/  SHFL.IDX PT, R132, R33, R123, 0x1c1f ;  /* 0x001c1f7b21847589 */ /* 0x0009e800000e0000 */
[----:B------:R5:W-:Y:S04]  /*db90*/  SHFL.IDX PT, R139, R35, R123, 0x1c1f ;  /* 0x001c1f7b238b7589 */ /* 0x000be800000e0000 */
[----:B------:R-:W-:Y:S01]  /*dba0*/  SHFL.IDX PT, R169, R136, R123, 0x1c1f ;  /* 0x001c1f7b88a97589 */ /* 0x000fe200000e0000 */
[----:B----4-:R-:W-:-:S03]  /*dbb0*/  SEL R33, R63, R60, P0 ;  /* 0x0000003c3f217207 */ /* 0x010fc60000000000 */
[----:B------:R4:W-:Y:S01]  /*dbc0*/  SHFL.IDX PT, R128, R61, R123, 0x1c1f ;  /* 0x001c1f7b3d807589 */ /* 0x0009e200000e0000 */
[----:B-----5:R-:W-:-:S03]  /*dbd0*/  SEL R35, R60, R63, P0 ;  /* 0x0000003f3c237207 */ /* 0x020fc60000000000 */
[----:B------:R5:W-:Y:S01]  /*dbe0*/  SHFL.IDX PT, R37, R59, R123, 0x1c1f ;  /* 0x001c1f7b3b257589 */ /* 0x000be200000e0000 */
[----:B------:R-:W-:Y:S02]  /*dbf0*/  SEL R60, R149, R146, P0 ;  /* 0x00000092953c7207 */ /* 0x000fe40000000000 */
[----:B------:R-:W1:Y:S01]  /*dc00*/  LDC R149, c[0x0][0xc50] ;  /* 0x00031400ff957b82 */ /* 0x000e620000000800 */
[----:B------:R0:W-:Y:S01]  /*dc10*/  SHFL.IDX PT, R136, R27, R123, 0x1c1f ;  /* 0x001c1f7b1b887589 */ /* 0x0001e200000e0000 */
[----:B--2---:R-:W-:Y:S02]  /*dc20*/  SEL R21, R85, R170, P0 ;  /* 0x000000aa55157207 */ /* 0x004fe40000000000 */
[----:B----4-:R-:W-:Y:S01]  /*dc30*/  SEL R61, R147, R152, P0 ;  /* 0x00000098933d7207 */ /* 0x010fe20000000000 */
[----:B------:R2:W-:Y:S01]  /*dc40*/  SHFL.IDX PT, R167, R120, R123, 0x1c1f ;  /* 0x001c1f7b78a77589 */ /* 0x0005e200000e0000 */
[----:B------:R-:W-:Y:S02]  /*dc50*/  SEL R23, R170, R85, P0 ;  /* 0x00000055aa177207 */ /* 0x000fe40000000000 */
[----:B-----5:R-:W-:Y:S01]  /*dc60*/  SEL R59, R152, R147, P0 ;  /* 0x00000093983b7207 */ /* 0x020fe20000000000 */
[----:B------:R4:W-:Y:S01]  /*dc70*/  SHFL.IDX PT, R131, R138, R123, 0x1c1f ;  /* 0x001c1f7b8a837589 */ /* 0x0009e200000e0000 */
[----:B------:R-:W5:Y:S01]  /*dc80*/  LDC.64 R146, c[0x0][0xb40] ;  /* 0x0002d000ff927b82 */ /* 0x000f620000000a00 */
[----:B0-----:R-:W-:-:S02]  /*dc90*/  SEL R27, R145, R28, P0 ;  /* 0x0000001c911b7207 */ /* 0x001fc40000000000 */
[----:B------:R-:W0:Y:S01]  /*dca0*/  SHFL.IDX PT, R109, R48, R123, 0x1c1f ;  /* 0x001c1f7b306d7589 */ /* 0x000e2200000e0000 */
[----:B------:R-:W-:Y:S02]  /*dcb0*/  SEL R85, R87, R182, P0 ;  /* 0x000000b657557207 */ /* 0x000fe40000000000 */
[----:B--2---:R-:W-:Y:S01]  /*dcc0*/  SEL R120, R121, R116, P0 ;  /* 0x0000007479787207 */ /* 0x004fe20000000000 */
[----:B------:R2:W-:Y:S01]  /*dcd0*/  SHFL.IDX PT, R141, R25, R123, 0x1c1f ;  /* 0x001c1f7b198d7589 */ /* 0x0005e200000e0000 */
[----:B------:R-:W-:Y:S01]  /*dce0*/  SEL R116, R116, R121, P0 ;  /* 0x0000007974747207 */ /* 0x000fe20000000000 */
[----:B----4-:R-:W4:Y:S01]  /*dcf0*/  @P2 LDC R138, c[0x0][0xbec] ;  /* 0x0002fb00ff8a2b82 */ /* 0x010f220000000800 */
[----:B------:R-:W-:Y:S01]  /*dd00*/  SEL R121, R117, R112, P0 ;  /* 0x0000007075797207 */ /* 0x000fe20000000000 */
[----:B------:R3:W-:Y:S01]  /*dd10*/  SHFL.IDX PT, R48, R122, R123, 0x1c1f ;  /* 0x001c1f7b7a307589 */ /* 0x0007e200000e0000 */
[----:B------:R-:W-:Y:S02]  /*dd20*/  SEL R117, R112, R117, P0 ;  /* 0x0000007570757207 */ /* 0x000fe40000000000 */
[----:B------:R-:W-:Y:S01]  /*dd30*/  SEL R112, R113, R124, P0 ;  /* 0x0000007c71707207 */ /* 0x000fe20000000000 */
[----:B------:R-:W1:Y:S01]  /*dd40*/  SHFL.IDX PT, R172, R40, R123, 0x1c1f ;  /* 0x001c1f7b28ac7589 */ /* 0x000e6200000e0000 */
[----:B------:R-:W-:-:S02]  /*dd50*/  SEL R87, R182, R87, P0 ;  /* 0x00000057b6577207 */ /* 0x000fc40000000000 */
[----:B--2---:R-:W-:Y:S01]  /*dd60*/  SEL R25, R28, R145, P0 ;  /* 0x000000911c197207 */ /* 0x004fe20000000000 */
[----:B------:R-:W2:Y:S01]  /*dd70*/  SHFL.IDX PT, R174, R53, R123, 0x1c1f ;  /* 0x001c1f7b35ae7589 */ /* 0x000ea200000e0000 */
[----:B------:R-:W4:Y:S01]  /*dd80*/  @P2 LDC R145, c[0x0][0xbf0] ;  /* 0x0002fc00ff912b82 */ /* 0x000f220000000800 */
[----:B---3--:R-:W-:Y:S02]  /*dd90*/  SEL R122, R124, R113, P0 ;  /* 0x000000717c7a7207 */ /* 0x008fe40000000000 */
[----:B------:R-:W-:Y:S01]  /*dda0*/  SHFL.IDX PT, R168, R140, R123, 0x1c1f ;  /* 0x001c1f7b8ca87589 */ /* 0x000fe200000e0000 */
[----:B------:R-:W-:Y:S01]  /*ddb0*/  SEL R124, R102, R125, P0 ;  /* 0x0000007d667c7207 */ /* 0x000fe20000000000 */
[----:B-----5:R-:W-:Y:S01]  /*ddc0*/  IMAD.WIDE.U32 R6, R146, UR36, R6 ;  /* 0x0000002492067c25 */ /* 0x020fe2000f8e0006 */
[----:B------:R-:W-:Y:S01]  /*ddd0*/  SEL R113, R103, R92, P0 ;  /* 0x0000005c67717207 */ /* 0x000fe20000000000 */
[----:B------:R2:W3:Y:S01]  /*dde0*/  SHFL.IDX PT, R20, R29, R123, 0x1c1f ;  /* 0x001c1f7b1d147589 */ /* 0x0004e200000e0000 */
[----:B------:R-:W-:-:S02]  /*ddf0*/  SEL R102, R125, R102, P0 ;  /* 0x000000667d667207 */ /* 0x000fc40000000000 */
[----:B------:R-:W-:Y:S01]  /*de00*/  SEL R125, R97, R88, P0 ;  /* 0x00000058617d7207 */ /* 0x000fe20000000000 */
[----:B------:R-:W5:Y:S01]  /*de10*/  SHFL.IDX PT, R32, R32, R123, 0x1c1f ;  /* 0x001c1f7b20207589 */ /* 0x000f6200000e0000 */
[----:B0-----:R-:W-:Y:S02]  /*de20*/  SEL R28, R30, R109, P0 ;  /* 0x0000006d1e1c7207 */ /* 0x001fe40000000000 */
[----:B------:R-:W-:Y:S01]  /*de30*/  SEL R30, R109, R30, P0 ;  /* 0x0000001e6d1e7207 */ /* 0x000fe20000000000 */
[----:B------:R0:W-:Y:S01]  /*de40*/  SHFL.IDX PT, R153, R76, R123, 0x1c1f ;  /* 0x001c1f7b4c997589 */ /* 0x0001e200000e0000 */
[----:B------:R-:W-:Y:S02]  /*de50*/  SEL R109, R111, R166, P0 ;  /* 0x000000a66f6d7207 */ /* 0x000fe40000000000 */
[----:B------:R-:W-:Y:S01]  /*de60*/  SEL R111, R166, R111, P0 ;  /* 0x0000006fa66f7207 */ /* 0x000fe20000000000 */
[----:B------:R4:W5:Y:S01]  /*de70*/  SHFL.IDX PT, R155, R72, R123, 0x1c1f ;  /* 0x001c1f7b489b7589 */ /* 0x00096200000e0000 */
[----:B-1----:R-:W-:-:S03]  /*de80*/  SEL R24, R81, R172, P0 ;  /* 0x000000ac51187207 */ /* 0x002fc60000000000 */
[----:B------:R1:W-:Y:S01]  /*de90*/  SHFL.IDX PT, R157, R84, R123, 0x1c1f ;  /* 0x001c1f7b549d7589 */ /* 0x0003e200000e0000 */
[----:B--2---:R-:W-:Y:S02]  /*dea0*/  SEL R29, R69, R174, P0 ;  /* 0x000000ae451d7207 */ /* 0x004fe40000000000 */
[----:B0-----:R-:W-:Y:S01]  /*deb0*/  SEL R76, R180, R75, P0 ;  /* 0x0000004bb44c7207 */ /* 0x001fe20000000000 */
[----:B------:R-:W-:Y:S01]  /*dec0*/  SHFL.IDX PT, R159, R80, R123, 0x1c1f ;  /* 0x001c1f7b509f7589 */ /* 0x000fe200000e0000 */
[----:B----4-:R-:W-:-:S03]  /*ded0*/  SEL R72, R161, R162, P0 ;  /* 0x000000a2a1487207 */ /* 0x010fc60000000000 */
[----:B------:R-:W0:Y:S01]  /*dee0*/  SHFL.IDX PT, R100, R100, R123, 0x1c1f ;  /* 0x001c1f7b64647589 */ /* 0x000e2200000e0000 */
[----:B---3--:R-:W-:Y:S02]  /*def0*/  SEL R17, R105, R20, P0 ;  /* 0x0000001469117207 */ /* 0x008fe40000000000 */
[----:B------:R-:W-:Y:S01]  /*df00*/  SEL R15, R20, R105, P0 ;  /* 0x00000069140f7207 */ /* 0x000fe20000000000 */
[----:B------:R-:W2:Y:S01]  /*df10*/  SHFL.IDX PT, R108, R108, R123, 0x1c1f ;  /* 0x001c1f7b6c6c7589 */ /* 0x000ea200000e0000 */
[----:B-----5:R-:W-:Y:S02]  /*df20*/  SEL R20, R91, R32, P0 ;  /* 0x000000205b147207 */ /* 0x020fe40000000000 */
[----:B------:R-:W-:Y:S01]  /*df30*/  SEL R22, R32, R91, P0 ;  /* 0x0000005b20167207 */ /* 0x000fe20000000000 */
[----:B------:R3:W4:Y:S01]  /*df40*/  SHFL.IDX PT, R163, R104, R123, 0x1c1f ;  /* 0x001c1f7b68a37589 */ /* 0x00072200000e0000 */
[----:B------:R-:W-:Y:S02]  /*df50*/  SEL R32, R67, R176, P0 ;  /* 0x000000b043207207 */ /* 0x000fe40000000000 */
[----:B-1----:R-:W-:Y:S01]  /*df60*/  SEL R84, R86, R165, P0 ;  /* 0x000000a556547207 */ /* 0x002fe20000000000 */
[----:B------:R1:W-:Y:S01]  /*df70*/  SHFL.IDX PT, R164, R31, R123, 0x1c1f ;  /* 0x001c1f7b1fa47589 */ /* 0x0003e200000e0000 */
[----:B------:R-:W-:-:S02]  /*df80*/  SEL R91, R95, R184, P0 ;  /* 0x000000b85f5b7207 */ /* 0x000fc40000000000 */
[----:B------:R-:W-:Y:S01]  /*df90*/  SEL R105, R107, R168, P0 ;  /* 0x000000a86b697207 */ /* 0x000fe20000000000 */
[----:B------:R5:W4:Y:S01]  /*dfa0*/  SHFL.IDX PT, R115, R26, R123, 0x1c1f ;  /* 0x001c1f7b1a737589 */ /* 0x000b2200000e0000 */
[----:B------:R-:W-:Y:S02]  /*dfb0*/  SEL R62, R154, R155, P0 ;  /* 0x0000009b9a3e7207 */ /* 0x000fe40000000000 */
[----:B---3--:R-:W-:Y:S01]  /*dfc0*/  SEL R104, R106, R169, P0 ;  /* 0x000000a96a687207 */ /* 0x008fe20000000000 */
[----:B------:R-:W3:Y:S01]  /*dfd0*/  SHFL.IDX PT, R137, R90, R123, 0x1c1f ;  /* 0x001c1f7b5a897589 */ /* 0x000ee200000e0000 */
[----:B------:R-:W-:Y:S02]  /*dfe0*/  SEL R64, R155, R154, P0 ;  /* 0x0000009a9b407207 */ /* 0x000fe40000000000 */
[----:B-1----:R-:W-:Y:S01]  /*dff0*/  SEL R31, R174, R69, P0 ;  /* 0x00000045ae1f7207 */ /* 0x002fe20000000000 */
[----:B------:R1:W3:Y:S01]  /*e000*/  SHFL.IDX PT, R140, R98, R123, 0x1c1f ;  /* 0x001c1f7b628c7589 */ /* 0x0002e200000e0000 */
[----:B0-----:R-:W-:-:S02]  /*e010*/  SEL R75, R77, R100, P0 ;  /* 0x000000644d4b7207 */ /* 0x001fc40000000000 */
[----:B-----5:R-:W-:Y:S01]  /*e020*/  SEL R26, R172, R81, P0 ;  /* 0x00000051ac1a7207 */ /* 0x020fe20000000000 */
[----:B------:R-:W-:Y:S01]  /*e030*/  SHFL.IDX PT, R45, R65, R123, 0x1c1f ;  /* 0x001c1f7b412d7589 */ /* 0x000fe200000e0000 */
[----:B------:R-:W-:Y:S02]  /*e040*/  SEL R77, R100, R77, P0 ;  /* 0x0000004d644d7207 */ /* 0x000fe40000000000 */
[----:B--2---:R-:W-:Y:S01]  /*e050*/  SEL R81, R83, R108, P0 ;  /* 0x0000006c53517207 */ /* 0x004fe20000000000 */
[----:B------:R0:W-:Y:S01]  /*e060*/  SHFL.IDX PT, R53, R71, R123, 0x1c1f ;  /* 0x001c1f7b47357589 */ /* 0x0001e200000e0000 */
[----:B------:R-:W-:Y:S02]  /*e070*/  SEL R83, R108, R83, P0 ;  /* 0x000000536c537207 */ /* 0x000fe40000000000 */
[----:B-1----:R-:W-:Y:S01]  /*e080*/  SEL R98, R99, R188, P0 ;  /* 0x000000bc63627207 */ /* 0x002fe20000000000 */
[----:B------:R1:W-:Y:S01]  /*e090*/  SHFL.IDX PT, R40, R114, R123, 0x1c1f ;  /* 0x001c1f7b72287589 */ /* 0x0003e200000e0000 */
[----:B------:R-:W-:-:S02]  /*e0a0*/  SEL R100, R188, R99, P0 ;  /* 0x00000063bc647207 */ /* 0x000fc40000000000 */
[----:B----4-:R-:W-:Y:S01]  /*e0b0*/  SEL R80, R82, R163, P0 ;  /* 0x000000a352507207 */ /* 0x010fe20000000000 */
[----:B------:R-:W-:Y:S01]  /*e0c0*/  SHFL.IDX PT, R126, R126, R123, 0x1c1f ;  /* 0x001c1f7b7e7e7589 */ /* 0x000fe200000e0000 */
[----:B------:R-:W-:Y:S02]  /*e0d0*/  SEL R90, R94, R167, P0 ;  /* 0x000000a75e5a7207 */ /* 0x000fe40000000000 */
[----:B0-----:R-:W-:Y:S01]  /*e0e0*/  SEL R71, R73, R178, P0 ;  /* 0x000000b249477207 */ /* 0x001fe20000000000 */
[----:B------:R0:W-:Y:S01]  /*e0f0*/  SHFL.IDX PT, R129, R134, R123, 0x1c1f ;  /* 0x001c1f7b86817589 */ /* 0x0001e200000e0000 */
[----:B------:R-:W-:Y:S02]  /*e100*/  SEL R99, R101, R186, P0 ;  /* 0x000000ba65637207 */ /* 0x000fe40000000000 */
[----:B-1----:R-:W-:Y:S01]  /*e110*/  SEL R114, R118, R115, P0 ;  /* 0x0000007376727207 */ /* 0x002fe20000000000 */
[----:B------:R1:W-:Y:S01]  /*e120*/  SHFL.IDX PT, R127, R130, R123, 0x1c1f ;  /* 0x001c1f7b827f7589 */ /* 0x0003e200000e0000 */
[----:B------:R-:W-:-:S02]  /*e130*/  SEL R118, R115, R118, P0 ;  /* 0x0000007673767207 */ /* 0x000fc40000000000 */
[----:B------:R-:W-:Y:S02]  /*e140*/  SEL R108, R110, R171, P0 ;  /* 0x000000ab6e6c7207 */ /* 0x000fe40000000000 */
[----:B------:R-:W-:Y:S02]  /*e150*/  SEL R115, R119, R164, P0 ;  /* 0x000000a477737207 */ /* 0x000fe40000000000 */
[----:B0-----:R-:W-:Y:S02]  /*e160*/  SEL R134, R148, R79, P0 ;  /* 0x0000004f94867207 */ /* 0x001fe40000000000 */
[----:B------:R-:W-:Y:S01]  /*e170*/  SEL R63, R156, R153, P0 ;  /* 0x000000999c3f7207 */ /* 0x000fe20000000000 */
[----:B-1----:R-:W-:Y:S01]  /*e180*/  IMAD R130, R142, UR39, RZ ;  /* 0x000000278e827c24 */ /* 0x002fe2000f8e02ff */
[----:B------:R-:W-:Y:S02]  /*e190*/  SEL R123, R92, R103, P0 ;  /* 0x000000675c7b7207 */ /* 0x000fe40000000000 */
[----:B------:R-:W-:-:S02]  /*e1a0*/  SEL R103, R88, R97, P0 ;  /* 0x0000006158677207 */ /* 0x000fc40000000000 */
[----:B------:R-:W-:Y:S02]  /*e1b0*/  SEL R92, R93, R150, P0 ;  /* 0x000000965d5c7207 */ /* 0x000fe40000000000 */
[----:B------:R-:W-:Y:S02]  /*e1c0*/  SEL R88, R150, R93, P0 ;  /* 0x0000005d96587207 */ /* 0x000fe40000000000 */
[----:B------:R-:W0:Y:S01]  /*e1d0*/  @P2 LDC R150, c[0x0][0xbec] ;  /* 0x0002fb00ff962b82 */ /* 0x000e220000000800 */
[----:B------:R-:W-:Y:S02]  /*e1e0*/  SEL R93, R89, R96, P0 ;  /* 0x00000060595d7207 */ /* 0x000fe40000000000 */
[----:B------:R-:W-:Y:S02]  /*e1f0*/  SEL R89, R96, R89, P0 ;  /* 0x0000005960597207 */ /* 0x000fe40000000000 */
[----:B------:R-:W-:Y:S01]  /*e200*/  SEL R96, R79, R148, P0 ;  /* 0x000000944f607207 */ /* 0x000fe20000000000 */
[----:B------:R-:W-:Y:S01]  /*e210*/  IMAD R79, R143, UR36, R130 ;  /* 0x000000248f4f7c24 */ /* 0x000fe2000f8e0282 */
[----:B------:R-:W-:Y:S01]  /*e220*/  SEL R97, R78, R135, P0 ;  /* 0x000000874e617207 */ /* 0x000fe20000000000 */
[----:B------:R-:W-:Y:S01]  /*e230*/  IMAD.WIDE.U32 R142, R142, UR36, R4 ;  /* 0x000000248e8e7c25 */ /* 0x000fe2000f8e0004 */
[----:B------:R-:W-:-:S02]  /*e240*/  SEL R135, R135, R78, P0 ;  /* 0x0000004e87877207 */ /* 0x000fc40000000000 */
[----:B------:R-:W-:Y:S01]  /*e250*/  SEL R4, R47, R144, P0 ;  /* 0x000000902f047207 */ /* 0x000fe20000000000 */
[----:B------:R-:W-:Y:S01]  /*e260*/  IMAD.IADD R143, R143, 0x1, R79 ;  /* 0x000000018f8f7824 */ /* 0x000fe200078e024f */
[----:B------:R-:W-:Y:S01]  /*e270*/  SEL R78, R144, R47, P0 ;  /* 0x0000002f904e7207 */ /* 0x000fe20000000000 */
[----:B------:R-:W-:Y:S01]  /*e280*/  IMAD R144, RZ, RZ, -UR42 ;  /* 0x8000002aff907e24 */ /* 0x000fe2000f8e02ff */
[----:B------:R-:W-:Y:S01]  /*e290*/  SEL R5, R49, R136, P0 ;  /* 0x0000008831057207 */ /* 0x000fe20000000000 */
[----:B------:R-:W-:Y:S01]  /*e2a0*/  @P2 IMAD.HI.U32 R130, R11, R138, RZ ;  /* 0x0000008a0b822227 */ /* 0x000fe200078e00ff */
[----:B------:R-:W-:Y:S02]  /*e2b0*/  SEL R79, R136, R49, P0 ;  /* 0x00000031884f7207 */ /* 0x000fe40000000000 */
[----:B---3--:R-:W-:Y:S01]  /*e2c0*/  SEL R138, R137, R52, P0 ;  /* 0x00000034898a7207 */ /* 0x008fe20000000000 */
[----:B------:R-:W-:Y:S01]  /*e2d0*/  IMAD R136, R146, UR39, RZ ;  /* 0x0000002792887c24 */ /* 0x000fe2000f8e02ff */
[----:B------:R-:W-:Y:S01]  /*e2e0*/  SEL R65, R153, R156, P0 ;  /* 0x0000009c99417207 */ /* 0x000fe20000000000 */
[----:B------:R-:W-:Y:S01]  /*e2f0*/  IMAD R149, R149, R144, UR4 ;  /* 0x0000000495957e24 */ /* 0x000fe2000f8e0290 */
[----:B------:R-:W-:Y:S01]  /*e300*/  ULDC.64 UR4, c[0x0][0xbe0] ;  /* 0x0002f80000047ab9 */ /* 0x000fe20000000a00 */
[----:B------:R-:W-:Y:S01]  /*e310*/  IMAD R147, R147, UR36, R136 ;  /* 0x0000002493937c24 */ /* 0x000fe2000f8e0288 */
[----:B------:R-:W-:Y:S01]  /*e320*/  SEL R66, R158, R159, P0 ;  /* 0x0000009f9e427207 */ /* 0x000fe20000000000 */
[----:B------:R-:W-:Y:S01]  /*e330*/  IMAD.MOV.U32 R47, RZ, RZ, R11 ;  /* 0x000000ffff2f7224 */ /* 0x000fe200078e000b */
[----:B------:R-:W-:Y:S01]  /*e340*/  SHF.R.S32.HI R136, RZ, 0x1f, R149 ;  /* 0x0000001fff887819 */ /* 0x000fe20000011495 */
[----:B0-----:R-:W-:Y:S01]  /*e350*/  @P2 IMAD.HI.U32 R150, R11, R150, RZ ;  /* 0x000000960b962227 */ /* 0x001fe200078e00ff */
[----:B------:R-:W-:-:S02]  /*e360*/  @P2 SHF.R.U32.HI R47, RZ, R145, R130 ;  /* 0x00000091ff2f2219 */ /* 0x000fc40000011682 */
[----:B------:R-:W-:Y:S01]  /*e370*/  SEL R68, R159, R158, P0 ;  /* 0x0000009e9f447207 */ /* 0x000fe20000000000 */
[----:B------:R-:W-:Y:S01]  /*e380*/  IMAD.IADD R145, R7, 0x1, R147 ;  /* 0x0000000107917824 */ /* 0x000fe200078e0293 */
[----:B------:R-:W-:Y:S01]  /*e390*/  SEL R67, R160, R157, P0 ;  /* 0x0000009da0437207 */ /* 0x000fe20000000000 */
[----:B------:R-:W-:Y:S01]  /*e3a0*/  IMAD R7, R136, UR4, RZ ;  /* 0x0000000488077c24 */ /* 0x000fe2000f8e02ff */
[----:B------:R-:W-:Y:S01]  /*e3b0*/  SEL R69, R157, R160, P0 ;  /* 0x000000a09d457207 */ /* 0x000fe20000000000 */
[----:B------:R-:W-:Y:S01]  /*e3c0*/  IMAD.MOV.U32 R144, RZ, RZ, R6 ;  /* 0x000000ffff907224 */ /* 0x000fe200078e0006 */
[----:B------:R-:W-:Y:S01]  /*e3d0*/  SEL R73, R178, R73, P0 ;  /* 0x00000049b2497207 */ /* 0x000fe20000000000 */
[----:B------:R-:W-:Y:S01]  /*e3e0*/  IMAD R130, R149, UR5, R7 ;  /* 0x0000000595827c24 */ /* 0x000fe2000f8e0207 */
[----:B------:R-:W-:Y:S01]  /*e3f0*/  SEL R82, R163, R82, P0 ;  /* 0x00000052a3527207 */ /* 0x000fe20000000000 */
[----:B------:R-:W-:Y:S01]  /*e400*/  IMAD.WIDE.U32 R6, R149, UR4, R142 ;  /* 0x0000000495067c25 */ /* 0x000fe2000f8e008e */
[----:B------:R-:W-:Y:S01]  /*e410*/  SHF.R.S32.HI R143, RZ, 0x1f, R47 ;  /* 0x0000001fff8f7819 */ /* 0x000fe2000001142f */
[----:B------:R-:W-:Y:S01]  /*e420*/  ULDC.64 UR4, c[0x0][0xb30] ;  /* 0x0002cc0000047ab9 */ /* 0x000fe20000000a00 */
[----:B------:R-:W-:Y:S01]  /*e430*/  SEL R86, R165, R86, P0 ;  /* 0x00000056a5567207 */ /* 0x000fe20000000000 */
[----:B------:R-:W-:Y:S01]  /*e440*/  IMAD.MOV.U32 R49, RZ, RZ, R11 ;  /* 0x000000ffff317224 */ /* 0x000fe200078e000b */
[----:B------:R-:W-:Y:S01]  /*e450*/  @P2 SHF.R.U32.HI R49, RZ, R151, R150 ;  /* 0x00000097ff312219 */ /* 0x000fe20000011696 */
[----:B------:R-:W-:Y:S01]  /*e460*/  IMAD R136, R136, UR6, RZ ;  /* 0x0000000688887c24 */ /* 0x000fe2000f8e02ff */
[----:B------:R-:W-:Y:S01]  /*e470*/  IADD3 R142, P2, R47, R6, RZ ;  /* 0x000000062f8e7210 */ /* 0x000fe20007f5e0ff */
[----:B------:R-:W-:Y:S01]  /*e480*/  IMAD.WIDE.U32 R144, R149, UR6, R144 ;  /* 0x0000000695907c25 */ /* 0x000fe2000f8e0090 */
[----:B------:R-:W-:-:S02]  /*e490*/  SHF.R.S32.HI R6, RZ, 0x1f, R49 ;  /* 0x0000001fff067819 */ /* 0x000fc40000011431 */
[----:B------:R-:W-:Y:S01]  /*e4a0*/  IADD3.X R143, R143, R7, R130, P2, !PT ;  /* 0x000000078f8f7210 */ /* 0x000fe200017fe482 */
[----:B------:R-:W-:Y:S01]  /*e4b0*/  IMAD R147, R149, UR7, R136 ;  /* 0x0000000795937c24 */ /* 0x000fe2000f8e0288 */
[----:B------:R-:W-:Y:S01]  /*e4c0*/  ULDC.64 UR6, c[0x0][0xbc8] ;  /* 0x0002f20000067ab9 */ /* 0x000fe20000000a00 */
[----:B------:R-:W-:Y:S01]  /*e4d0*/  IMAD.MOV R47, RZ, RZ, -R47 ;  /* 0x000000ffff2f7224 */ /* 0x000fe200078e0a2f */
[----:B------:R-:W-:Y:S01]  /*e4e0*/  SEL R94, R167, R94, P0 ;  /* 0x0000005ea75e7207 */ /* 0x000fe20000000000 */
[----:B------:R-:W-:Y:S01]  /*e4f0*/  IMAD R6, R6, UR4, RZ ;  /* 0x0000000406067c24 */ /* 0x000fe2000f8e02ff */
[----:B------:R-:W-:Y:S01]  /*e500*/  SEL R95, R184, R95, P0 ;  /* 0x0000005fb85f7207 */ /* 0x000fe20000000000 */
[----:B------:R-:W-:Y:S01]  /*e510*/  IMAD.MOV R136, RZ, RZ, -R49 ;  /* 0x000000ffff887224 */ /* 0x000fe200078e0a31 */
[----:B------:R-:W-:Y:S01]  /*e520*/  SEL R101, R186, R101, P0 ;  /* 0x00000065ba657207 */ /* 0x000fe20000000000 */
[----:B------:R-:W-:Y:S01]  /*e530*/  IMAD.IADD R145, R145, 0x1, R147 ;  /* 0x0000000191917824 */ /* 0x000fe200078e0293 */
[----:B------:R-:W-:Y:S01]  /*e540*/  SEL R106, R169, R106, P0 ;  /* 0x0000006aa96a7207 */ /* 0x000fe20000000000 */
[--C-:B------:R-:W-:Y:S01]  /*e550*/  IMAD R47, R8, R47, R11.reuse ;  /* 0x0000002f082f7224 */ /* 0x100fe200078e020b */
[----:B------:R-:W-:Y:S01]  /*e560*/  SEL R107, R168, R107, P0 ;  /* 0x0000006ba86b7207 */ /* 0x000fe20000000000 */
[----:B------:R-:W-:Y:S01]  /*e570*/  IMAD R147, R49, UR5, R6 ;  /* 0x0000000531937c24 */ /* 0x000fe2000f8e0206 */
[----:B------:R-:W0:Y:S01]  /*e580*/  S2UR UR5, SR_CgaCtaId ;  /* 0x00000000000579c3 */ /* 0x000e220000008800 */
[----:B------:R-:W-:Y:S01]  /*e590*/  IMAD R11, R8, R136, R11 ;  /* 0x00000088080b7224 */ /* 0x000fe200078e020b */
[----:B------:R-:W-:Y:S01]  /*e5a0*/  SEL R110, R171, R110, P0 ;  /* 0x0000006eab6e7207 */ /* 0x000fe20000000000 */
[----:B------:R-:W-:Y:S01]  /*e5b0*/  IMAD.WIDE.U32 R6, R49, UR4, R144 ;  /* 0x0000000431067c25 */ /* 0x000fe2000f8e0090 */
[----:B------:R-:W-:Y:S01]  /*e5c0*/  SHF.R.S32.HI R49, RZ, 0x1f, R47 ;  /* 0x0000001fff317819 */ /* 0x000fe2000001142f */
[----:B------:R-:W-:Y:S01]  /*e5d0*/  UMOV UR4, 0x400 ;  /* 0x0000040000047882 */ /* 0x000fe20000000000 */
[----:B------:R-:W-:Y:S01]  /*e5e0*/  SHF.R.S32.HI R130, RZ, 0x1f, R11 ;  /* 0x0000001fff827819 */ /* 0x000fe2000001140b */
[----:B------:R-:W-:Y:S01]  /*e5f0*/  IMAD.IADD R7, R7, 0x1, R147 ;  /* 0x0000000107077824 */ /* 0x000fe200078e0293 */
[----:B------:R-:W-:Y:S01]  /*e600*/  SEL R119, R164, R119, P0 ;  /* 0x00000077a4777207 */ /* 0x000fe20000000000 */
[----:B------:R-:W-:-:S02]  /*e610*/  IMAD R136, R49, UR6, RZ ;  /* 0x0000000631887c24 */ /* 0x000fc4000f8e02ff */
[----:B------:R-:W-:Y:S02]  /*e620*/  IMAD R130, R130, UR8, RZ ;  /* 0x0000000882827c24 */ /* 0x000fe4000f8e02ff */
[C---:B------:R-:W-:Y:S01]  /*e630*/  IMAD R49, R47.reuse, UR7, R136 ;  /* 0x000000072f317c24 */ /* 0x040fe2000f8e0288 */
[----:B------:R-:W-:Y:S01]  /*e640*/  SEL R136, R52, R137, P0 ;  /* 0x0000008934887207 */ /* 0x000fe20000000000 */
[----:B------:R-:W-:Y:S01]  /*e650*/  IMAD.WIDE.U32 R142, R47, UR6, R142 ;  /* 0x000000062f8e7c25 */ /* 0x000fe2000f8e008e */
[----:B------:R-:W-:Y:S01]  /*e660*/  ULDC.64 UR6, c[0x0][0xba8] ;  /* 0x0002ea0000067ab9 */ /* 0x000fe20000000a00 */
[----:B------:R-:W-:Y:S02]  /*e670*/  SEL R137, R54, R139, P0 ;  /* 0x0000008b36897207 */ /* 0x000fe40000000000 */
[----:B------:R-:W-:Y:S01]  /*e680*/  IMAD.WIDE.U32 R144, R11, UR8, R6 ;  /* 0x000000080b907c25 */ /* 0x000fe2000f8e0006 */
[----:B------:R-:W-:Y:S02]  /*e690*/  SEL R6, R50, R141, P0 ;  /* 0x0000008d32067207 */ /* 0x000fe40000000000 */
[----:B------:R-:W-:Y:S01]  /*e6a0*/  SEL R50, R141, R50, P0 ;  /* 0x000000328d327207 */ /* 0x000fe20000000000 */
[----:B------:R-:W-:Y:S01]  /*e6b0*/  IMAD R47, R11, UR9, R130 ;  /* 0x000000090b2f7c24 */ /* 0x000fe2000f8e0282 */
[----:B------:R-:W-:Y:S01]  /*e6c0*/  LEA R130, P2, R142, UR6, 0x2 ;  /* 0x000000068e827c11 */ /* 0x000fe2000f8410ff */
[----:B------:R-:W-:Y:S01]  /*e6d0*/  IMAD.IADD R7, R143, 0x1, R49 ;  /* 0x000000018f077824 */ /* 0x000fe200078e0231 */
[----:B------:R-:W-:Y:S01]  /*e6e0*/  ULDC.64 UR8, c[0x0][0xb00] ;  /* 0x0002c00000087ab9 */ /* 0x000fe20000000a00 */
[----:B------:R-:W-:Y:S01]  /*e6f0*/  IMAD.IADD R49, R145, 0x1, R47 ;  /* 0x0000000191317824 */ /* 0x000fe200078e022f */
[----:B------:R-:W-:Y:S01]  /*e700*/  LEA R47, P3, R144, UR8, 0x2 ;  /* 0x00000008902f7c11 */ /* 0x000fe2000f8610ff */
[----:B------:R-:W-:Y:S01]  /*e710*/  SHFL.IDX PT, R146, R130, 0x1, 0x1c1f ;  /* 0x003c1f0082927f89 */ /* 0x000fe200000e0000 */
[----:B------:R-:W-:Y:S01]  /*e720*/  LEA.HI.X R141, R142, UR7, R7, 0x2, P2 ;  /* 0x000000078e8d7c11 */ /* 0x000fe200090f1407 */
[----:B------:R-:W-:Y:S01]  /*e730*/  ULDC UR6, c[0x0][0xa88] ;  /* 0x0002a20000067ab9 */ /* 0x000fe20000000800 */
[----:B------:R-:W-:Y:S01]  /*e740*/  LEA.HI.X R49, R144, UR9, R49, 0x2, P3 ;  /* 0x0000000990317c11 */ /* 0x000fe200098f1431 */
[----:B0-----:R-:W-:Y:S01]  /*e750*/  ULEA UR4, UR5, UR4, 0x18 ;  /* 0x0000000405047291 */ /* 0x001fe2000f8ec03f */
[----:B------:R-:W-:Y:S01]  /*e760*/  SHFL.IDX PT, R144, R130, RZ, 0x1c1f ;  /* 0x001c1fff82907589 */ /* 0x000fe200000e0000 */
[----:B------:R-:W-:Y:S01]  /*e770*/  IMAD R11, R8, UR6, RZ ;  /* 0x00000006080b7c24 */ /* 0x000fe2000f8e02ff */
[----:B------:R-:W-:Y:S01]  /*e780*/  SEL R139, R139, R54, P0 ;  /* 0x000000368b8b7207 */ /* 0x000fe20000000000 */
[C---:B------:R-:W-:Y:S01]  /*e790*/  VIADD R8, R10.reuse, 0x8 ;  /* 0x000000080a087836 */ /* 0x040fe20000000000 */
[----:B------:R-:W0:Y:S01]  /*e7a0*/  SHFL.IDX PT, R145, R141, RZ, 0x1c1f ;  /* 0x001c1fff8d917589 */ /* 0x000e2200000e0000 */
[----:B------:R-:W-:Y:S01]  /*e7b0*/  UIADD3 UR4, UR4, 0x20820, URZ ;  /* 0x0002082004047890 */ /* 0x000fe2000fffe03f */
[----:B------:R-:W-:-:S02]  /*e7c0*/  ISETP.GE.OR P2, PT, R10, R11, P1 ;  /* 0x0000000b0a00720c */ /* 0x000fc40000f46670 */
[----:B------:R1:W2:Y:S01]  /*e7d0*/  SHFL.IDX PT, R147, R141, 0x1, 0x1c1f ;  /* 0x003c1f008d937f89 */ /* 0x0002a200000e0000 */
[-C--:B------:R-:W-:Y:S01]  /*e7e0*/  ISETP.GE.OR P1, PT, R8, R11.reuse, P1 ;  /* 0x0000000b0800720c */ /* 0x080fe20000f26670 */
[----:B------:R-:W-:Y:S01]  /*e7f0*/  UPRMT UR4, URZ, 0x654, UR4 ;  /* 0x000006543f047896 */ /* 0x000fe20008000004 */
[----:B------:R-:W-:Y:S01]  /*e800*/  ISETP.GE.AND P3, PT, R10, R11, PT ;  /* 0x0000000b0a00720c */ /* 0x000fe20003f66270 */
[----:B------:R3:W4:Y:S01]  /*e810*/  SHFL.IDX PT, R142, R47, RZ, 0x1c1f ;  /* 0x001c1fff2f8e7589 */ /* 0x00072200000e0000 */
[----:B------:R-:W-:Y:S02]  /*e820*/  SEL R54, R55, R140, P0 ;  /* 0x0000008c37367207 */ /* 0x000fe40000000000 */
[----:B------:R-:W-:Y:S01]  /*e830*/  SEL R7, R51, R132, P0 ;  /* 0x0000008433077207 */ /* 0x000fe20000000000 */
[----:B------:R3:W3:Y:S01]  /*e840*/  SHFL.IDX PT, R143, R49, RZ, 0x1c1f ;  /* 0x001c1fff318f7589 */ /* 0x0006e200000e0000 */
[----:B------:R-:W-:Y:S02]  /*e850*/  SEL R140, R140, R55, P0 ;  /* 0x000000378c8c7207 */ /* 0x000fe40000000000 */
[----:B------:R-:W-:Y:S01]  /*e860*/  SYNCS.ARRIVE.TRANS64.RED.A1T0 RZ, [UR4], RZ ;  /* 0x000000ffffff79a7 */ /* 0x000fe20008100404 */
[----:B------:R-:W-:-:S02]  /*e870*/  SEL R51, R132, R51, P0 ;  /* 0x0000003384337207 */ /* 0x000fc40000000000 */
[----:B------:R-:W-:Y:S02]  /*e880*/  SEL R55, R57, R128, P0 ;  /* 0x0000008039377207 */ /* 0x000fe40000000000 */
[----:B-1----:R-:W-:Y:S01]  /*e890*/  SEL R141, R128, R57, P0 ;  /* 0x00000039808d7207 */ /* 0x002fe20000000000 */
[----:B0-----:R0:W-:Y:S04]  /*e8a0*/  @!P2 ST.E desc[UR44][R144.64], R2 ;  /* 0x000000029000a985 */ /* 0x0011e8000c10192c */
[----:B--2---:R0:W-:Y:S01]  /*e8b0*/  @!P1 ST.E desc[UR44][R146.64], R0 ;  /* 0x0000000092009985 */ /* 0x0041e2000c10192c */
[----:B------:R-:W-:Y:S05]  /*e8c0*/  @P3 BRA `(.L_x_1033) ;  /* 0x0000000800f83947 */ /* 0x000fea0003800000 */
[----:B------:R-:W-:Y:S01]  /*e8d0*/  ULDC UR4, c[0x0][0xac8] ;  /* 0x0002b20000047ab9 */ /* 0x000fe20000000800 */
[C---:B0-----:R-:W-:Y:S01]  /*e8e0*/  VIADD R0, R9.reuse, 0x8 ;  /* 0x0000000809007836 */ /* 0x041fe20000000000 */
[C---:B------:R-:W-:Y:S01]  /*e8f0*/  ISETP.GE.AND P1, PT, R9.reuse, UR4, PT ;  /* 0x0000000409007c0c */ /* 0x040fe2000bf26270 */
[C---:B------:R-:W-:Y:S02]  /*e900*/  VIADD R10, R9.reuse, 0x10 ;  /* 0x00000010090a7836 */ /* 0x040fe40000000000 */
[C---:B------:R-:W-:Y:S01]  /*e910*/  VIADD R52, R9.reuse, 0x18 ;  /* 0x0000001809347836 */ /* 0x040fe20000000000 */
[----:B------:R-:W-:Y:S01]  /*e920*/  ISETP.GE.AND P4, PT, R0, UR4, PT ;  /* 0x0000000400007c0c */ /* 0x000fe2000bf86270 */
[C---:B------:R-:W-:Y:S01]  /*e930*/  VIADD R128, R9.reuse, 0x20 ;  /* 0x0000002009807836 */ /* 0x040fe20000000000 */
[----:B------:R-:W-:Y:S01]  /*e940*/  ISETP.GE.AND P5, PT, R10, UR4, PT ;  /* 0x000000040a007c0c */ /* 0x000fe2000bfa6270 */
[C---:B------:R-:W-:Y:S01]  /*e950*/  VIADD R130, R9.reuse, 0x28 ;  /* 0x0000002809827836 */ /* 0x040fe20000000000 */
[----:B------:R-:W-:Y:S01]  /*e960*/  ISETP.GE.AND P6, PT, R52, UR4, PT ;  /* 0x0000000434007c0c */ /* 0x000fe2000bfc6270 */
[----:B------:R-:W-:-:S03]  /*e970*/  VIADD R132, R9, 0x30 ;  /* 0x0000003009847836 */ /* 0x000fc60000000000 */
[----:B------:R-:W-:Y:S01]  /*e980*/  ISETP.GE.AND P2, PT, R130, UR4, PT ;  /* 0x0000000482007c0c */ /* 0x000fe2000bf46270 */
[----:B---34-:R-:W-:Y:S01]  /*e990*/  @!P1 IMAD.WIDE R144, R9, 0x4, R142 ;  /* 0x0000000409909825 */ /* 0x018fe200078e028e */
[----:B------:R-:W-:-:S03]  /*e9a0*/  ISETP.GE.AND P3, PT, R132, UR4, PT ;  /* 0x0000000484007c0c */ /* 0x000fc6000bf66270 */
[----:B------:R-:W-:Y:S01]  /*e9b0*/  @!P4 LEA.HI R0, R0, R0, RZ, 0x1 ;  /* 0x000000000000c211 */ /* 0x000fe200078f08ff */
[----:B------:R0:W-:Y:S01]  /*e9c0*/  @!P1 ST.E.64 desc[UR44][R144.64], R16 ;  /* 0x0000001090009985 */ /* 0x0001e2000c101b2c */
[----:B------:R-:W-:Y:S02]  /*e9d0*/  ISETP.GE.AND P1, PT, R128, UR4, PT ;  /* 0x0000000480007c0c */ /* 0x000fe4000bf26270 */
[----:B------:R-:W-:Y:S02]  /*e9e0*/  @!P5 LEA.HI R10, R10, R10, RZ, 0x1 ;  /* 0x0000000a0a0ad211 */ /* 0x000fe400078f08ff */
[----:B------:R-:W-:Y:S01]  /*e9f0*/  @!P4 LOP3.LUT R57, R0, 0xfffffffe, RZ, 0xc0, !PT ;  /* 0xfffffffe0039c812 */ /* 0x000fe200078ec0ff */
[C---:B------:R-:W-:Y:S01]  /*ea00*/  VIADD R0, R9.reuse, 0x38 ;  /* 0x0000003809007836 */ /* 0x040fe20000000000 */
[----:B------:R-:W-:Y:S01]  /*ea10*/  @!P5 LOP3.LUT R147, R10, 0xfffffffe, RZ, 0xc0, !PT ;  /* 0xfffffffe0a93d812 */ /* 0x000fe200078ec0ff */
[----:B------:R-:W-:Y:S01]  /*ea20*/  VIADD R10, R9, 0x40 ;  /* 0x00000040090a7836 */ /* 0x000fe20000000000 */
[----:B------:R-:W-:-:S02]  /*ea30*/  @!P6 LEA.HI R52, R52, R52, RZ, 0x1 ;  /* 0x000000343434e211 */ /* 0x000fc400078f08ff */
[----:B------:R-:W-:Y:S02]  /*ea40*/  @!P2 LEA.HI R130, R130, R130, RZ, 0x1 ;  /* 0x000000828282a211 */ /* 0x000fe400078f08ff */
[----:B------:R-:W-:Y:S01]  /*ea50*/  @!P6 LOP3.LUT R149, R52, 0xfffffffe, RZ, 0xc0, !PT ;  /* 0xfffffffe3495e812 */ /* 0x000fe200078ec0ff */
[--C-:B0-----:R-:W-:Y:S01]  /*ea60*/  @!P4 IMAD.WIDE R16, R57, 0x4, R142.reuse ;  /* 0x000000043910c825 */ /* 0x101fe200078e028e */
[----:B------:R-:W-:Y:S02]  /*ea70*/  @!P1 LEA.HI R128, R128, R128, RZ, 0x1 ;  /* 0x0000008080809211 */ /* 0x000fe400078f08ff */
[----:B------:R-:W-:Y:S01]  /*ea80*/  @!P3 LEA.HI R132, R132, R132, RZ, 0x1 ;  /* 0x000000848484b211 */ /* 0x000fe200078f08ff */
[--C-:B------:R-:W-:Y:S01]  /*ea90*/  @!P5 IMAD.WIDE R144, R147, 0x4, R142.reuse ;  /* 0x000000049390d825 */ /* 0x100fe200078e028e */
[----:B------:R0:W-:Y:S01]  /*eaa0*/  @!P4 ST.E.64 desc[UR44][R16.64], R14 ;  /* 0x0000000e1000c985 */ /* 0x0001e2000c101b2c */
[----:B------:R-:W-:Y:S02]  /*eab0*/  @!P1 LOP3.LUT R57, R128, 0xfffffffe, RZ, 0xc0, !PT ;  /* 0xfffffffe80399812 */ /* 0x000fe400078ec0ff */
[----:B------:R-:W-:Y:S01]  /*eac0*/  @!P6 IMAD.WIDE R146, R149, 0x4, R142 ;  /* 0x000000049592e825 */ /* 0x000fe200078e028e */
[----:B------:R1:W-:Y:S01]  /*ead0*/  @!P5 ST.E.64 desc[UR44][R144.64], R20 ;  /* 0x000000149000d985 */ /* 0x0003e2000c101b2c */
[----:B------:R-:W-:-:S02]  /*eae0*/  ISETP.GE.AND P4, PT, R0, UR4, PT ;  /* 0x0000000400007c0c */ /* 0x000fc4000bf86270 */
[C---:B------:R-:W-:Y:S01]  /*eaf0*/  VIADD R52, R9.reuse, 0x48 ;  /* 0x0000004809347836 */ /* 0x040fe20000000000 */
[----:B------:R2:W-:Y:S01]  /*eb00*/  @!P6 ST.E.64 desc[UR44][R146.64], R22 ;  /* 0x000000169200e985 */ /* 0x0005e2000c101b2c */
[----:B------:R-:W-:Y:S01]  /*eb10*/  ISETP.GE.AND P5, PT, R10, UR4, PT ;  /* 0x000000040a007c0c */ /* 0x000fe2000bfa6270 */
[----:B------:R-:W-:Y:S02]  /*eb20*/  VIADD R128, R9, 0x60 ;  /* 0x0000006009807836 */ /* 0x000fe40000000000 */
[----:B------:R-:W-:Y:S02]  /*eb30*/  ISETP.GE.AND P6, PT, R52, UR4, PT ;  /* 0x0000000434007c0c */ /* 0x000fe4000bfc6270 */
[----:B0-----:R-:W-:Y:S01]  /*eb40*/  @!P2 LOP3.LUT R17, R130, 0xfffffffe, RZ, 0xc0, !PT ;  /* 0xfffffffe8211a812 */ /* 0x001fe200078ec0ff */
[----:B------:R-:W-:Y:S01]  /*eb50*/  @!P1 IMAD.WIDE R14, R57, 0x4, R142 ;  /* 0x00000004390e9825 */ /* 0x000fe200078e028e */
[----:B-1----:R-:W-:-:S03]  /*eb60*/  @!P3 LOP3.LUT R21, R132, 0xfffffffe, RZ, 0xc0, !PT ;  /* 0xfffffffe8415b812 */ /* 0x002fc600078ec0ff */
[--C-:B------:R-:W-:Y:S01]  /*eb70*/  @!P2 IMAD.WIDE R16, R17, 0x4, R142.reuse ;  /* 0x000000041110a825 */ /* 0x100fe200078e028e */
[----:B------:R0:W-:Y:S01]  /*eb80*/  @!P1 ST.E.64 desc[UR44][R14.64], R24 ;  /* 0x000000180e009985 */ /* 0x0001e2000c101b2c */
[----:B------:R-:W-:Y:S02]  /*eb90*/  @!P4 LEA.HI R0, R0, R0, RZ, 0x1 ;  /* 0x000000000000c211 */ /* 0x000fe400078f08ff */
[----:B------:R-:W-:Y:S01]  /*eba0*/  @!P3 IMAD.WIDE R20, R21, 0x4, R142 ;  /* 0x000000041514b825 */ /* 0x000fe200078e028e */
[----:B------:R1:W-:Y:S01]  /*ebb0*/  @!P2 ST.E.64 desc[UR44][R16.64], R26 ;  /* 0x0000001a1000a985 */ /* 0x0003e2000c101b2c */
[----:B------:R-:W-:Y:S02]  /*ebc0*/  @!P5 LEA.HI R10, R10, R10, RZ, 0x1 ;  /* 0x0000000a0a0ad211 */ /* 0x000fe400078f08ff */
[C---:B--2---:R-:W-:Y:S01]  /*ebd0*/  VIADD R22, R9.reuse, 0x50 ;  /* 0x0000005009167836 */ /* 0x044fe20000000000 */
        /* <DEDUP_REMOVED lines=11> */
[--C-:B-1----:R-:W-:Y:S01]  /*ec90*/  @!P5 IMAD.WIDE R16, R25, 0x4, R142.reuse ;  /* 0x000000041910d825 */ /* 0x102fe200078e028e */
[----:B--2---:R-:W-:Y:S01]  /*eca0*/  @!P6 LOP3.LUT R21, R52, 0xfffffffe, RZ, 0xc0, !PT ;  /* 0xfffffffe3415e812 */ /* 0x004fe200078ec0ff */
        /* <DEDUP_REMOVED lines=18> */
[----:B-1----:R-:W-:Y:S01]  /*edd0*/  @!P1 IMAD.WIDE R16, R57, 0x4, R142 ;  /* 0x0000000439109825 */ /* 0x002fe200078e028e */
[----:B------:R-:W-:-:S02]  /*ede0*/  @!P5 LEA.HI R10, R10, R10, RZ, 0x1 ;  /* 0x0000000a0a0ad211 */ /* 0x000fc400078f08ff */
[----:B--2---:R-:W-:Y:S02]  /*edf0*/  @!P2 LOP3.LUT R21, R128, 0xfffffffe, RZ, 0xc0, !PT ;  /* 0xfffffffe8015a812 */ /* 0x004fe400078ec0ff */
        /* <DEDUP_REMOVED lines=10> */
[----:B-1----:R-:W-:Y:S01]  /*eea0*/  @!P5 LOP3.LUT R17, R10, 0xfffffffe, RZ, 0xc0, !PT ;  /* 0xfffffffe0a11d812 */ /* 0x002fe200078ec0ff */
[----:B------:R-:W-:Y:S01]  /*eeb0*/  VIADD R10, R9, 0x98 ;  /* 0x00000098090a7836 */ /* 0x000fe20000000000 */
[----:B------:R0:W-:Y:S01]  /*eec0*/  @!P4 ST.E.64 desc[UR44][R14.64], R64 ;  /* 0x000000400e00c985 */ /* 0x0001e2000c101b2c */
[----:B------:R-:W-:Y:S02]  /*eed0*/  @!P6 LEA.HI R24, R24, R24, RZ, 0x1 ;  /* 0x000000181818e211 */ /* 0x000fe400078f08ff */
[--C-:B------:R-:W-:Y:S01]  /*eee0*/  @!P5 IMAD.WIDE R16, R17, 0x4, R142.reuse ;  /* 0x000000041110d825 */ /* 0x100fe200078e028e */
[----:B------:R-:W-:Y:S02]  /*eef0*/  @!P1 LEA.HI R25, R25, R25, RZ, 0x1 ;  /* 0x0000001919199211 */ /* 0x000fe400078f08ff */
[----:B------:R-:W-:Y:S01]  /*ef00*/  @!P6 LOP3.LUT R23, R24, 0xfffffffe, RZ, 0xc0, !PT ;  /* 0xfffffffe1817e812 */ /* 0x000fe200078ec0ff */
[----:B------:R-:W-:Y:S01]  /*ef10*/  VIADD R24, R9, 0xa0 ;  /* 0x000000a009187836 */ /* 0x000fe20000000000 */
[----:B--2---:R-:W-:Y:S01]  /*ef20*/  @!P3 LOP3.LUT R21, R22, 0xfffffffe, RZ, 0xc0, !PT ;  /* 0xfffffffe1615b812 */ /* 0x004fe200078ec0ff */
        /* <DEDUP_REMOVED lines=12> */
[----:B-1----:R-:W-:Y:S01]  /*eff0*/  @!P2 IMAD.WIDE R16, R25, 0x4, R142 ;  /* 0x000000041910a825 */ /* 0x002fe200078e028e */
        /* <DEDUP_REMOVED lines=9> */
[C---:B--2---:R-:W-:Y:S01]  /*f090*/  VIADD R22, R9.reuse, 0xc0 ;  /* 0x000000c009167836 */ /* 0x044fe20000000000 */
[----:B------:R-:W-:Y:S01]  /*f0a0*/  ISETP.GE.AND P6, PT, R20, UR4, PT ;  /* 0x0000000414007c0c */ /* 0x000fe2000bfc6270 */
[----:B------:R-:W-:Y:S01]  /*f0b0*/  VIADD R10, R9, 0xc8 ;  /* 0x000000c8090a7836 */ /* 0x000fe20000000000 */
[----:B------:R-:W-:Y:S01]  /*f0c0*/  @!P1 LEA.HI R0, R0, R0, RZ, 0x1 ;  /* 0x0000000000009211 */ /* 0x000fe200078f08ff */
[----:B-1----:R-:W-:Y:S01]  /*f0d0*/  @!P3 IMAD.WIDE R14, R21, 0x4, R142 ;  /* 0x00000004150eb825 */ /* 0x002fe200078e028e */
[----:B------:R-:W-:-:S02]  /*f0e0*/  ISETP.GE.AND P2, PT, R22, UR4, PT ;  /* 0x0000000416007c0c */ /* 0x000fc4000bf46270 */
[----:B------:R-:W-:Y:S02]  /*f0f0*/  @!P1 LOP3.LUT R21, R0, 0xfffffffe, RZ, 0xc0, !PT ;  /* 0xfffffffe00159812 */ /* 0x000fe400078ec0ff */
[----:B------:R0:W-:Y:S01]  /*f100*/  @!P3 ST.E.64 desc[UR44][R14.64], R76 ;  /* 0x0000004c0e00b985 */ /* 0x0001e2000c101b2c */
[----:B------:R-:W-:Y:S02]  /*f110*/  ISETP.GE.AND P3, PT, R10, UR4, PT ;  /* 0x000000040a007c0c */ /* 0x000fe4000bf66270 */
[----:B------:R-:W-:Y:S02]  /*f120*/  @!P5 LEA.HI R25, R25, R25, RZ, 0x1 ;  /* 0x000000191919d211 */ /* 0x000fe400078f08ff */
[----:B------:R-:W-:Y:S01]  /*f130*/  @!P6 LEA.HI R0, R20, R20, RZ, 0x1 ;  /* 0x000000141400e211 */ /* 0x000fe200078f08ff */
[--C-:B------:R-:W-:Y:S01]  /*f140*/  @!P1 IMAD.WIDE R20, R21, 0x4, R142.reuse ;  /* 0x0000000415149825 */ /* 0x100fe200078e028e */
[----:B---3--:R-:W-:Y:S02]  /*f150*/  @!P4 LOP3.LUT R17, R24, 0xfffffffe, RZ, 0xc0, !PT ;  /* 0xfffffffe1811c812 */ /* 0x008fe400078ec0ff */
        /* <DEDUP_REMOVED lines=18> */
[----:B-1----:R-:W-:Y:S01]  /*f280*/  @!P3 IMAD.WIDE R20, R25, 0x4, R142 ;  /* 0x000000041914b825 */ /* 0x002fe200078e028e */
[----:B------:R0:W-:Y:S01]  /*f290*/  @!P2 ST.E.64 desc[UR44][R16.64], R90 ;  /* 0x0000005a1000a985 */ /* 0x0001e2000c101b2c */
[----:B------:R-:W-:Y:S02]  /*f2a0*/  ISETP.GE.AND P2, PT, R10, UR4, PT ;  /* 0x000000040a007c0c */ /* 0x000fe4000bf46270 */
[C---:B------:R-:W-:Y:S01]  /*f2b0*/  VIADD R25, R9.reuse, 0xe8 ;  /* 0x000000e809197836 */ /* 0x040fe20000000000 */
[----:B------:R1:W-:Y:S01]  /*f2c0*/  @!P3 ST.E.64 desc[UR44][R20.64], R94 ;  /* 0x0000005e1400b985 */ /* 0x0003e2000c101b2c */
[C---:B--2---:R-:W-:Y:S01]  /*f2d0*/  VIADD R15, R9.reuse, 0xf8 ;  /* 0x000000f8090f7836 */ /* 0x044fe20000000000 */
        /* <DEDUP_REMOVED lines=13> */
[----:B-1----:R-:W-:Y:S02]  /*f3b0*/  @!P3 LOP3.LUT R21, R24, 0xfffffffe, RZ, 0xc0, !PT ;  /* 0xfffffffe1815b812 */ /* 0x002fe400078ec0ff */
        /* <DEDUP_REMOVED lines=15> */
.L_x_1033:
[----:B------:R-:W-:Y:S05]  /*f4b0*/  BSYNC B0 ;  /* 0x0000000000007941 */ /* 0x000fea0003800000 */
.L_x_1032:
[----:B------:R-:W-:Y:S01]  /*f4c0*/  ISETP.GE.AND P1, PT, R8, R11, PT ;  /* 0x0000000b0800720c */ /* 0x000fe20003f26270 */
[----:B-1----:R1:W2:Y:S01]  /*f4d0*/  SHFL.IDX PT, R15, R49, 0x1, 0x1c1f ;  /* 0x003c1f00310f7f89 */ /* 0x0022a200000e0000 */
[----:B------:R-:W-:Y:S02]  /*f4e0*/  SEL R25, R39, R126, P0 ;  /* 0x0000007e27197207 */ /* 0x000fe40000000000 */
[----:B------:R-:W-:Y:S01]  /*f4f0*/  SEL R29, R126, R39, P0 ;  /* 0x000000277e1d7207 */ /* 0x000fe20000000000 */
[----:B------:R1:W0:Y:S01]  /*f500*/  SHFL.IDX PT, R14, R47, 0x1, 0x1c1f ;  /* 0x003c1f002f0e7f89 */ /* 0x00022200000e0000 */
        /* <DEDUP_REMOVED lines=19> */
[----:B0-----:R-:W-:Y:S01]  /*f640*/  SEL R2, R133, R12, P0 ;  /* 0x0000000c85027207 */ /* 0x001fe20000000000 */
[----:B-12---:R-:W-:Y:S06]  /*f650*/  @P1 BRA `(.L_x_948) ;  /* 0x0000004800f81947 */ /* 0x006fec0003800000 */
        /* <DEDUP_REMOVED lines=12> */
[----:B------:R-:W-:Y:S01]  /*f720*/  VIADD R45, R9, 0x40 ;  /* 0x00000040092d7836 */ /* 0x000fe20000000000 */
[----:B------:R-:W-:-:S03]  /*f730*/  ISETP.GE.AND P2, PT, R42, UR4, PT ;  /* 0x000000042a007c0c */ /* 0x000fc6000bf46270 */
[C-C-:B------:R-:W-:Y:S02]  /*f740*/  @!P3 IMAD.WIDE R12, R9.reuse, 0x4, R14.reuse ;  /* 0x00000004090cb825 */ /* 0x140fe400078e020e */
[----:B------:R-:W-:Y:S02]  /*f750*/  @!P4 LEA.HI R0, R0, R0, RZ, 0x1 ;  /* 0x000000000000c211 */ /* 0x000fe400078f08ff */
[----:B------:R-:W-:Y:S01]  /*f760*/  @!P5 LEA.HI R8, R8, R8, RZ, 0x1 ;  /* 0x000000080808d211 */ /* 0x000fe200078f08ff */
[----:B------:R0:W-:Y:S01]  /*f770*/  @!P3 ST.E.64 desc[UR44][R12.64], R114 ;  /* 0x000000720c00b985 */ /* 0x0001e2000c101b2c */
[----:B------:R-:W-:Y:S02]  /*f780*/  @!P4 LOP3.LUT R35, R0, 0xfffffffe, RZ, 0xc0, !PT ;  /* 0xfffffffe0023c812 */ /* 0x000fe400078ec0ff */
[----:B------:R-:W-:Y:S01]  /*f790*/  @!P5 LOP3.LUT R37, R8, 0xfffffffe, RZ, 0xc0, !PT ;  /* 0xfffffffe0825d812 */ /* 0x000fe200078ec0ff */
[----:B------:R-:W-:Y:S01]  /*f7a0*/  VIADD R8, R9, 0x30 ;  /* 0x0000003009087836 */ /* 0x000fe20000000000 */
[----:B------:R-:W-:Y:S01]  /*f7b0*/  @!P0 LEA.HI R40, R40, R40, RZ, 0x1 ;  /* 0x0000002828288211 */ /* 0x000fe200078f08ff */
[----:B------:R-:W-:Y:S01]  /*f7c0*/  @!P4 IMAD.WIDE R34, R35, 0x4, R14 ;  /* 0x000000042322c825 */ /* 0x000fe200078e020e */
[----:B------:R-:W-:-:S02]  /*f7d0*/  @!P1 LEA.HI R0, R41, R41, RZ, 0x1 ;  /* 0x0000002929009211 */ /* 0x000fc400078f08ff */
[----:B------:R-:W-:Y:S01]  /*f7e0*/  @!P0 LOP3.LUT R41, R40, 0xfffffffe, RZ, 0xc0, !PT ;  /* 0xfffffffe28298812 */ /* 0x000fe200078ec0ff */
[--C-:B------:R-:W-:Y:S01]  /*f7f0*/  @!P5 IMAD.WIDE R36, R37, 0x4, R14.reuse ;  /* 0x000000042524d825 */ /* 0x100fe200078e020e */
[----:B------:R-:W-:Y:S01]  /*f800*/  ISETP.GE.AND P3, PT, R8, UR4, PT ;  /* 0x0000000408007c0c */ /* 0x000fe2000bf66270 */
[----:B------:R1:W-:Y:S01]  /*f810*/  @!P4 ST.E.64 desc[UR44][R34.64], R118 ;  /* 0x000000762200c985 */ /* 0x0003e2000c101b2c */
[----:B------:R-:W-:Y:S01]  /*f820*/  @!P1 LOP3.LUT R43, R0, 0xfffffffe, RZ, 0xc0, !PT ;  /* 0xfffffffe002b9812 */ /* 0x000fe200078ec0ff */
[----:B0-----:R-:W-:Y:S01]  /*f830*/  @!P0 IMAD.WIDE R12, R41, 0x4, R14 ;  /* 0x00000004290c8825 */ /* 0x001fe200078e020e */
[----:B------:R-:W-:Y:S01]  /*f840*/  ISETP.GE.AND P4, PT, R44, UR4, PT ;  /* 0x000000042c007c0c */ /* 0x000fe2000bf86270 */
[----:B------:R0:W-:Y:S01]  /*f850*/  @!P5 ST.E.64 desc[UR44][R36.64], R120 ;  /* 0x000000782400d985 */ /* 0x0001e2000c101b2c */
[----:B------:R-:W-:Y:S01]  /*f860*/  ISETP.GE.AND P5, PT, R45, UR4, PT ;  /* 0x000000042d007c0c */ /* 0x000fe2000bfa6270 */
[C---:B------:R-:W-:Y:S01]  /*f870*/  VIADD R0, R9.reuse, 0x48 ;  /* 0x0000004809007836 */ /* 0x040fe20000000000 */
[----:B------:R-:W-:Y:S01]  /*f880*/  @!P2 LEA.HI R42, R42, R42, RZ, 0x1 ;  /* 0x0000002a2a2aa211 */ /* 0x000fe200078f08ff */
[----:B------:R-:W-:Y:S01]  /*f890*/  VIADD R40, R9, 0x50 ;  /* 0x0000005009287836 */ /* 0x000fe20000000000 */
[----:B------:R2:W-:Y:S02]  /*f8a0*/  @!P0 ST.E.64 desc[UR44][R12.64], R116 ;  /* 0x000000740c008985 */ /* 0x0005e4000c101b2c */
[----:B------:R-:W-:-:S02]  /*f8b0*/  ISETP.GE.AND P0, PT, R0, UR4, PT ;  /* 0x0000000400007c0c */ /* 0x000fc4000bf06270 */
[----:B------:R-:W-:Y:S01]  /*f8c0*/  @!P3 LEA.HI R8, R8, R8, RZ, 0x1 ;  /* 0x000000080808b211 */ /* 0x000fe200078f08ff */
[--C-:B-1----:R-:W-:Y:S02]  /*f8d0*/  @!P1 IMAD.WIDE R34, R43, 0x4, R14.reuse ;  /* 0x000000042b229825 */ /* 0x102fe400078e020e */
[----:B------:R-:W-:Y:S02]  /*f8e0*/  @!P4 LEA.HI R44, R44, R44, RZ, 0x1 ;  /* 0x0000002c2c2cc211 */ /* 0x000fe400078f08ff */
[----:B0-----:R-:W-:Y:S01]  /*f8f0*/  @!P2 LOP3.LUT R37, R42, 0xfffffffe, RZ, 0xc0, !PT ;  /* 0xfffffffe2a25a812 */ /* 0x001fe200078ec0ff */
[----:B------:R0:W-:Y:S01]  /*f900*/  @!P1 ST.E.64 desc[UR44][R34.64], R112 ;  /* 0x0000007022009985 */ /* 0x0001e2000c101b2c */
[----:B------:R-:W-:Y:S01]  /*f910*/  ISETP.GE.AND P1, PT, R40, UR4, PT ;  /* 0x0000000428007c0c */ /* 0x000fe2000bf26270 */
[----:B------:R-:W-:Y:S01]  /*f920*/  VIADD R42, R9, 0x58 ;  /* 0x00000058092a7836 */ /* 0x000fe20000000000 */
[----:B------:R-:W-:Y:S01]  /*f930*/  @!P5 LEA.HI R45, R45, R45, RZ, 0x1 ;  /* 0x0000002d2d2dd211 */ /* 0x000fe200078f08ff */
[----:B------:R-:W-:Y:S01]  /*f940*/  @!P2 IMAD.WIDE R36, R37, 0x4, R14 ;  /* 0x000000042524a825 */ /* 0x000fe200078e020e */
[----:B------:R-:W-:-:S02]  /*f950*/  @!P3 LOP3.LUT R41, R8, 0xfffffffe, RZ, 0xc0, !PT ;  /* 0xfffffffe0829b812 */ /* 0x000fc400078ec0ff */
[----:B------:R-:W-:Y:S01]  /*f960*/  @!P4 LOP3.LUT R43, R44, 0xfffffffe, RZ, 0xc0, !PT ;  /* 0xfffffffe2c2bc812 */ /* 0x000fe200078ec0ff */
[----:B------:R-:W-:Y:S01]  /*f970*/  VIADD R8, R9, 0x60 ;  /* 0x0000006009087836 */ /* 0x000fe20000000000 */
[----:B------:R1:W-:Y:S01]  /*f980*/  @!P2 ST.E.64 desc[UR44][R36.64], R122 ;  /* 0x0000007a2400a985 */ /* 0x0003e2000c101b2c */
[----:B------:R-:W-:Y:S01]  /*f990*/  ISETP.GE.AND P2, PT, R42, UR4, PT ;  /* 0x000000042a007c0c */ /* 0x000fe2000bf46270 */
[--C-:B--2---:R-:W-:Y:S01]  /*f9a0*/  @!P3 IMAD.WIDE R12, R41, 0x4, R14.reuse ;  /* 0x00000004290cb825 */ /* 0x104fe200078e020e */
[----:B------:R-:W-:Y:S02]  /*f9b0*/  @!P0 LEA.HI R0, R0, R0, RZ, 0x1 ;  /* 0x0000000000008211 */ /* 0x000fe400078f08ff */
[----:B------:R-:W-:Y:S01]  /*f9c0*/  @!P1 LEA.HI R40, R40, R40, RZ, 0x1 ;  /* 0x0000002828289211 */ /* 0x000fe200078f08ff */
[----:B0-----:R-:W-:Y:S01]  /*f9d0*/  @!P4 IMAD.WIDE R34, R43, 0x4, R14 ;  /* 0x000000042b22c825 */ /* 0x001fe200078e020e */
[----:B------:R0:W-:Y:S01]  /*f9e0*/  @!P3 ST.E.64 desc[UR44][R12.64], R124 ;  /* 0x0000007c0c00b985 */ /* 0x0001e2000c101b2c */
[----:B------:R-:W-:-:S02]  /*f9f0*/  @!P0 LOP3.LUT R41, R0, 0xfffffffe, RZ, 0xc0, !PT ;  /* 0xfffffffe00298812 */ /* 0x000fc400078ec0ff */
[C---:B------:R-:W-:Y:S01]  /*fa00*/  VIADD R44, R9.reuse, 0x68 ;  /* 0x00000068092c7836 */ /* 0x040fe20000000000 */
[----:B------:R-:W-:Y:S01]  /*fa10*/  ISETP.GE.AND P3, PT, R8, UR4, PT ;  /* 0x0000000408007c0c */ /* 0x000fe2000bf66270 */
[----:B------:R2:W-:Y:S01]  /*fa20*/  @!P4 ST.E.64 desc[UR44][R34.64], R102 ;  /* 0x000000662200c985 */ /* 0x0005e2000c101b2c */
[----:B------:R-:W-:Y:S01]  /*fa30*/  @!P1 LOP3.LUT R43, R40, 0xfffffffe, RZ, 0xc0, !PT ;  /* 0xfffffffe282b9812 */ /* 0x000fe200078ec0ff */
[----:B------:R-:W-:Y:S01]  /*fa40*/  VIADD R0, R9, 0x78 ;  /* 0x0000007809007836 */ /* 0x000fe20000000000 */
[----:B-1----:R-:W-:Y:S01]  /*fa50*/  @!P5 LOP3.LUT R37, R45, 0xfffffffe, RZ, 0xc0, !PT ;  /* 0xfffffffe2d25d812 */ /* 0x002fe200078ec0ff */
[C---:B------:R-:W-:Y:S01]  /*fa60*/  VIADD R45, R9.reuse, 0x70 ;  /* 0x00000070092d7836 */ /* 0x040fe20000000000 */
[----:B------:R-:W-:Y:S01]  /*fa70*/  @!P2 LEA.HI R42, R42, R42, RZ, 0x1 ;  /* 0x0000002a2a2aa211 */ /* 0x000fe200078f08ff */
[----:B------:R-:W-:Y:S01]  /*fa80*/  VIADD R40, R9, 0x80 ;  /* 0x0000008009287836 */ /* 0x000fe20000000000 */
[----:B------:R-:W-:Y:S01]  /*fa90*/  ISETP.GE.AND P6, PT, R0, UR4, PT ;  /* 0x0000000400007c0c */ /* 0x000fe2000bfc6270 */
[----:B------:R-:W-:Y:S01]  /*faa0*/  @!P5 IMAD.WIDE R36, R37, 0x4, R14 ;  /* 0x000000042524d825 */ /* 0x000fe200078e020e */
[----:B------:R-:W-:-:S03]  /*fab0*/  ISETP.GE.AND P4, PT, R45, UR4, PT ;  /* 0x000000042d007c0c */ /* 0x000fc6000bf86270 */
[--C-:B0-----:R-:W-:Y:S01]  /*fac0*/  @!P0 IMAD.WIDE R12, R41, 0x4, R14.reuse ;  /* 0x00000004290c8825 */ /* 0x101fe200078e020e */
[----:B------:R0:W-:Y:S01]  /*fad0*/  @!P5 ST.E.64 desc[UR44][R36.64], R92 ;  /* 0x0000005c2400d985 */ /* 0x0001e2000c101b2c */
[----:B------:R-:W-:Y:S02]  /*fae0*/  ISETP.GE.AND P5, PT, R44, UR4, PT ;  /* 0x000000042c007c0c */ /* 0x000fe4000bfa6270 */
[----:B--2---:R-:W-:Y:S01]  /*faf0*/  @!P1 IMAD.WIDE R34, R43, 0x4, R14 ;  /* 0x000000042b229825 */ /* 0x004fe200078e020e */
[----:B------:R1:W-:Y:S01]  /*fb00*/  @!P0 ST.E.64 desc[UR44][R12.64], R88 ;  /* 0x000000580c008985 */ /* 0x0003e2000c101b2c */
[----:B------:R-:W-:Y:S02]  /*fb10*/  @!P3 LEA.HI R8, R8, R8, RZ, 0x1 ;  /* 0x000000080808b211 */ /* 0x000fe400078f08ff */
[----:B------:R-:W-:Y:S01]  /*fb20*/  @!P6 LEA.HI R0, R0, R0, RZ, 0x1 ;  /* 0x000000000000e211 */ /* 0x000fe200078f08ff */
[----:B------:R2:W-:Y:S01]  /*fb30*/  @!P1 ST.E.64 desc[UR44][R34.64], R96 ;  /* 0x0000006022009985 */ /* 0x0005e2000c101b2c */
[----:B------:R-:W-:-:S02]  /*fb40*/  ISETP.GE.AND P1, PT, R40, UR4, PT ;  /* 0x0000000428007c0c */ /* 0x000fc4000bf26270 */
[----:B------:R-:W-:Y:S01]  /*fb50*/  @!P3 LOP3.LUT R41, R8, 0xfffffffe, RZ, 0xc0, !PT ;  /* 0xfffffffe0829b812 */ /* 0x000fe200078ec0ff */
[----:B------:R-:W-:Y:S01]  /*fb60*/  VIADD R8, R9, 0x90 ;  /* 0x0000009009087836 */ /* 0x000fe20000000000 */
[----:B------:R-:W-:Y:S02]  /*fb70*/  @!P4 LEA.HI R45, R45, R45, RZ, 0x1 ;  /* 0x0000002d2d2dc211 */ /* 0x000fe400078f08ff */
[----:B0-----:R-:W-:Y:S01]  /*fb80*/  @!P2 LOP3.LUT R37, R42, 0xfffffffe, RZ, 0xc0, !PT ;  /* 0xfffffffe2a25a812 */ /* 0x001fe200078ec0ff */
[----:B------:R-:W-:Y:S01]  /*fb90*/  VIADD R42, R9, 0x88 ;  /* 0x00000088092a7836 */ /* 0x000fe20000000000 */
[----:B------:R-:W-:Y:S01]  /*fba0*/  @!P5 LEA.HI R44, R44, R44, RZ, 0x1 ;  /* 0x0000002c2c2cd211 */ /* 0x000fe200078f08ff */
[--C-:B-1----:R-:W-:Y:S01]  /*fbb0*/  @!P3 IMAD.WIDE R12, R41, 0x4, R14.reuse ;  /* 0x00000004290cb825 */ /* 0x102fe200078e020e */
[----:B------:R-:W-:Y:S02]  /*fbc0*/  @!P6 LOP3.LUT R41, R0, 0xfffffffe, RZ, 0xc0, !PT ;  /* 0xfffffffe0029e812 */ /* 0x000fe400078ec0ff */
[----:B------:R-:W-:Y:S01]  /*fbd0*/  ISETP.GE.AND P0, PT, R42, UR4, PT ;  /* 0x000000042a007c0c */ /* 0x000fe2000bf06270 */
[----:B------:R-:W-:Y:S01]  /*fbe0*/  @!P2 IMAD.WIDE R36, R37, 0x4, R14 ;  /* 0x000000042524a825 */ /* 0x000fe200078e020e */
[----:B------:R-:W-:-:S02]  /*fbf0*/  @!P5 LOP3.LUT R43, R44, 0xfffffffe, RZ, 0xc0, !PT ;  /* 0xfffffffe2c2bd812 */ /* 0x000fc400078ec0ff */
[----:B------:R-:W-:Y:S01]  /*fc00*/  @!P1 LEA.HI R40, R40, R40, RZ, 0x1 ;  /* 0x0000002828289211 */ /* 0x000fe200078f08ff */
[----:B------:R-:W-:Y:S01]  /*fc10*/  VIADD R0, R9, 0x98 ;  /* 0x0000009809007836 */ /* 0x000fe20000000000 */
[----:B------:R0:W-:Y:S01]  /*fc20*/  @!P2 ST.E.64 desc[UR44][R36.64], R134 ;  /* 0x000000862400a985 */ /* 0x0001e2000c101b2c */
[----:B--2---:R-:W-:Y:S01]  /*fc30*/  @!P5 IMAD.WIDE R34, R43, 0x4, R14 ;  /* 0x000000042b22d825 */ /* 0x004fe200078e020e */
[----:B------:R-:W-:Y:S02]  /*fc40*/  ISETP.GE.AND P2, PT, R8, UR4, PT ;  /* 0x0000000408007c0c */ /* 0x000fe4000bf46270 */
[----:B------:R1:W-:Y:S01]  /*fc50*/  @!P3 ST.E.64 desc[UR44][R12.64], R4 ;  /* 0x000000040c00b985 */ /* 0x0003e2000c101b2c */
[----:B------:R-:W-:Y:S01]  /*fc60*/  VIADD R43, R9, 0xa0 ;  /* 0x000000a0092b7836 */ /* 0x000fe20000000000 */
[----:B------:R-:W-:Y:S02]  /*fc70*/  ISETP.GE.AND P3, PT, R0, UR4, PT ;  /* 0x0000000400007c0c */ /* 0x000fe4000bf66270 */
[----:B------:R-:W-:Y:S01]  /*fc80*/  @!P0 LEA.HI R42, R42, R42, RZ, 0x1 ;  /* 0x0000002a2a2a8211 */ /* 0x000fe200078f08ff */
[----:B------:R2:W-:Y:S01]  /*fc90*/  @!P5 ST.E.64 desc[UR44][R34.64], R78 ;  /* 0x0000004e2200d985 */ /* 0x0005e2000c101b2c */
[----:B0-----:R-:W-:-:S05]  /*fca0*/  @!P4 LOP3.LUT R37, R45, 0xfffffffe, RZ, 0xc0, !PT ;  /* 0xfffffffe2d25c812 */ /* 0x001fca00078ec0ff */
[----:B------:R-:W-:Y:S02]  /*fcb0*/  @!P2 LEA.HI R8, R8, R8, RZ, 0x1 ;  /* 0x000000080808a211 */ /* 0x000fe400078f08ff */
[----:B-1----:R-:W-:Y:S01]  /*fcc0*/  @!P1 LOP3.LUT R13, R40, 0xfffffffe, RZ, 0xc0, !PT ;  /* 0xfffffffe280d9812 */ /* 0x002fe200078ec0ff */
[--C-:B------:R-:W-:Y:S01]  /*fcd0*/  @!P4 IMAD.WIDE R36, R37, 0x4, R14.reuse ;  /* 0x000000042524c825 */ /* 0x100fe200078e020e */
[----:B------:R-:W-:Y:S02]  /*fce0*/  @!P3 LEA.HI R0, R0, R0, RZ, 0x1 ;  /* 0x000000000000b211 */ /* 0x000fe400078f08ff */
[----:B--2---:R-:W-:Y:S02]  /*fcf0*/  @!P0 LOP3.LUT R35, R42, 0xfffffffe, RZ, 0xc0, !PT ;  /* 0xfffffffe2a238812 */ /* 0x004fe400078ec0ff */
[----:B------:R0:W-:Y:S01]  /*fd00*/  @!P4 ST.E.64 desc[UR44][R36.64], R6 ;  /* 0x000000062400c985 */ /* 0x0001e2000c101b2c */
[----:B------:R-:W-:Y:S01]  /*fd10*/  @!P6 IMAD.WIDE R4, R41, 0x4, R14 ;  /* 0x000000042904e825 */ /* 0x000fe200078e020e */
[----:B------:R-:W-:-:S03]  /*fd20*/  ISETP.GE.AND P4, PT, R43, UR4, PT ;  /* 0x000000042b007c0c */ /* 0x000fc6000bf86270 */
[----:B------:R-:W-:Y:S01]  /*fd30*/  VIADD R34, R9, 0xa8 ;  /* 0x000000a809227836 */ /* 0x000fe20000000000 */
[----:B------:R1:W-:Y:S04]  /*fd40*/  @!P6 ST.E.64 desc[UR44][R4.64], R50 ;  /* 0x000000320400e985 */ /* 0x0003e8000c101b2c */
[----:B------:R-:W-:Y:S01]  /*fd50*/  ISETP.GE.AND P5, PT, R34, UR4, PT ;  /* 0x0000000422007c0c */ /* 0x000fe2000bfa6270 */
[----:B0-----:R-:W-:-:S04]  /*fd60*/  @!P1 IMAD.WIDE R6, R13, 0x4, R14 ;  /* 0x000000040d069825 */ /* 0x001fc800078e020e */
[----:B------:R-:W-:Y:S01]  /*fd70*/  @!P4 LEA.HI R43, R43, R43, RZ, 0x1 ;  /* 0x0000002b2b2bc211 */ /* 0x000fe200078f08ff */
[----:B------:R-:W-:Y:S01]  /*fd80*/  VIADD R36, R9, 0xb0 ;  /* 0x000000b009247836 */ /* 0x000fe20000000000 */
[----:B------:R0:W-:Y:S01]  /*fd90*/  @!P1 ST.E.64 desc[UR44][R6.64], R136 ;  /* 0x0000008806009985 */ /* 0x0001e2000c101b2c */
[--C-:B------:R-:W-:Y:S01]  /*fda0*/  @!P0 IMAD.WIDE R12, R35, 0x4, R14.reuse ;  /* 0x00000004230c8825 */ /* 0x100fe200078e020e */
[----:B-1----:R-:W-:Y:S02]  /*fdb0*/  @!P2 LOP3.LUT R5, R8, 0xfffffffe, RZ, 0xc0, !PT ;  /* 0xfffffffe0805a812 */ /* 0x002fe400078ec0ff */
[----:B------:R-:W-:Y:S01]  /*fdc0*/  ISETP.GE.AND P1, PT, R36, UR4, PT ;  /* 0x0000000424007c0c */ /* 0x000fe2000bf26270 */
[----:B------:R-:W-:Y:S01]  /*fdd0*/  VIADD R37, R9, 0xb8 ;  /* 0x000000b809257836 */ /* 0x000fe20000000000 */
[----:B------:R1:W-:Y:S01]  /*fde0*/  @!P0 ST.E.64 desc[UR44][R12.64], R138 ;  /* 0x0000008a0c008985 */ /* 0x0003e2000c101b2c */
[----:B------:R-:W-:Y:S01]  /*fdf0*/  @!P5 LEA.HI R34, R34, R34, RZ, 0x1 ;  /* 0x000000222222d211 */ /* 0x000fe200078f08ff */
[----:B------:R-:W-:-:S02]  /*fe00*/  @!P2 IMAD.WIDE R4, R5, 0x4, R14 ;  /* 0x000000040504a825 */ /* 0x000fc400078e020e */
[----:B------:R-:W-:Y:S02]  /*fe10*/  ISETP.GE.AND P0, PT, R37, UR4, PT ;  /* 0x0000000425007c0c */ /* 0x000fe4000bf06270 */
[----:B------:R-:W-:Y:S01]  /*fe20*/  @!P5 LOP3.LUT R35, R34, 0xfffffffe, RZ, 0xc0, !PT ;  /* 0xfffffffe2223d812 */ /* 0x000fe200078ec0ff */
[----:B------:R-:W-:Y:S01]  /*fe30*/  VIADD R8, R9, 0xc0 ;  /* 0x000000c009087836 */ /* 0x000fe20000000000 */
[----:B0-----:R-:W-:Y:S01]  /*fe40*/  @!P3 LOP3.LUT R7, R0, 0xfffffffe, RZ, 0xc0, !PT ;  /* 0xfffffffe0007b812 */ /* 0x001fe200078ec0ff */
[----:B------:R0:W-:Y:S02]  /*fe50*/  @!P2 ST.E.64 desc[UR44][R4.64], R54 ;  /* 0x000000360400a985 */ /* 0x0001e4000c101b2c */
[----:B------:R-:W-:Y:S01]  /*fe60*/  @!P1 LEA.HI R36, R36, R36, RZ, 0x1 ;  /* 0x0000002424249211 */ /* 0x000fe200078f08ff */
[--C-:B------:R-:W-:Y:S01]  /*fe70*/  @!P5 IMAD.WIDE R34, R35, 0x4, R14.reuse ;  /* 0x000000042322d825 */ /* 0x100fe200078e020e */
[----:B------:R-:W-:Y:S02]  /*fe80*/  ISETP.GE.AND P2, PT, R8, UR4, PT ;  /* 0x0000000408007c0c */ /* 0x000fe4000bf46270 */
[----:B-1----:R-:W-:Y:S01]  /*fe90*/  @!P4 LOP3.LUT R13, R43, 0xfffffffe, RZ, 0xc0, !PT ;  /* 0xfffffffe2b0dc812 */ /* 0x002fe200078ec0ff */
[----:B------:R-:W-:Y:S01]  /*fea0*/  @!P3 IMAD.WIDE R6, R7, 0x4, R14 ;  /* 0x000000040706b825 */ /* 0x000fe200078e020e */
[----:B------:R-:W-:-:S02]  /*feb0*/  @!P0 LEA.HI R0, R37, R37, RZ, 0x1 ;  /* 0x0000002525008211 */ /* 0x000fc400078f08ff */
[----:B------:R-:W-:Y:S01]  /*fec0*/  @!P1 LOP3.LUT R37, R36, 0xfffffffe, RZ, 0xc0, !PT ;  /* 0xfffffffe24259812 */ /* 0x000fe200078ec0ff */
[--C-:B------:R-:W-:Y:S01]  /*fed0*/  @!P4 IMAD.WIDE R12, R13, 0x4, R14.reuse ;  /* 0x000000040d0cc825 */ /* 0x100fe200078e020e */
[----:B------:R-:W-:Y:S01]  /*fee0*/  @!P0 LOP3.LUT R41, R0, 0xfffffffe, RZ, 0xc0, !PT ;  /* 0xfffffffe00298812 */ /* 0x000fe200078ec0ff */
[----:B------:R1:W-:Y:S02]  /*fef0*/  @!P3 ST.E.64 desc[UR44][R6.64], R140 ;  /* 0x0000008c0600b985 */ /* 0x0003e4000c101b2c */
[----:B0-----:R-:W-:Y:S02]  /*ff00*/  @!P1 IMAD.WIDE R4, R37, 0x4, R14 ;  /* 0x0000000425049825 */ /* 0x001fe400078e020e */
[----:B------:R0:W-:Y:S01]  /*ff10*/  @!P4 ST.E.64 desc[UR44][R12.64], R16 ;  /* 0x000000100c00c985 */ /* 0x0001e2000c101b2c */
[----:B------:R-:W-:Y:S01]  /*ff20*/  @!P2 LEA.HI R8, R8, R8, RZ, 0x1 ;  /* 0x000000080808a211 */ /* 0x000fe200078f08ff */
[C---:B------:R-:W-:Y:S02]  /*ff30*/  VIADD R0, R9.reuse, 0xd0 ;  /* 0x000000d009007836 */ /* 0x040fe40000000000 */
[----:B------:R2:W-:Y:S01]  /*ff40*/  @!P5 ST.E.64 desc[UR44][R34.64], R20 ;  /* 0x000000142200d985 */ /* 0x0005e2000c101b2c */
[----:B------:R-:W-:-:S03]  /*ff50*/  VIADD R36, R9, 0xc8 ;  /* 0x000000c809247836 */ /* 0x000fc60000000000 */
[----:B------:R5:W-:Y:S01]  /*ff60*/  @!P1 ST.E.64 desc[UR44][R4.64], R22 ;  /* 0x0000001604009985 */ /* 0x000be2000c101b2c */
[----:B------:R-:W-:Y:S01]  /*ff70*/  ISETP.GE.AND P1, PT, R0, UR4, PT ;  /* 0x0000000400007c0c */ /* 0x000fe2000bf26270 */
[----:B-1----:R-:W-:Y:S01]  /*ff80*/  @!P0 IMAD.WIDE R6, R41, 0x4, R14 ;  /* 0x0000000429068825 */ /* 0x002fe200078e020e */
[----:B------:R-:W-:-:S03]  /*ff90*/  ISETP.GE.AND P3, PT, R36, UR4, PT ;  /* 0x0000000424007c0c */ /* 0x000fc6000bf66270 */
[C---:B0-----:R-:W-:Y:S01]  /*ffa0*/  VIADD R12, R9.reuse, 0xd8 ;  /* 0x000000d8090c7836 */ /* 0x041fe20000000000 */
[----:B------:R0:W-:Y:S01]  /*ffb0*/  @!P0 ST.E.64 desc[UR44][R6.64], R26 ;  /* 0x0000001a06008985 */ /* 0x0001e2000c101b2c */
[C---:B------:R-:W-:Y:S01]  /*ffc0*/  VIADD R16, R9.reuse, 0xe0 ;  /* 0x000000e009107836 */ /* 0x040fe20000000000 */
[----:B------:R-:W-:Y:S01]  /*ffd0*/  @!P2 LOP3.LUT R13, R8, 0xfffffffe, RZ, 0xc0, !PT ;  /* 0xfffffffe080da812 */ /* 0x000fe200078ec0ff */
[C---:B--2---:R-:W-:Y:S01]  /*ffe0*/  VIADD R20, R9.reuse, 0xe8 ;  /* 0x000000e809147836 */ /* 0x044fe20000000000 */
[----:B------:R-:W-:Y:S01]  /*fff0*/  ISETP.GE.AND P0, PT, R12, UR4, PT ;  /* 0x000000040c007c0c */ /* 0x000fe2000bf06270 */
[----:B------:R-:W-:Y:S01]  /*10000*/  VIADD R21, R9, 0xf0 ;  /* 0x000000f009157836 */ /* 0x000fe20000000000 */
[----:B------:R-:W-:Y:S01]  /*10010*/  ISETP.GE.AND P4, PT, R16, UR4, PT ;  /* 0x0000000410007c0c */ /* 0x000fe2000bf86270 */
[----:B-----5:R-:W-:Y:S01]  /*10020*/  @!P2 IMAD.WIDE R4, R13, 0x4, R14 ;  /* 0x000000040d04a825 */ /* 0x020fe200078e020e */
[----:B------:R-:W-:Y:S02]  /*10030*/  ISETP.GE.AND P5, PT, R20, UR4, PT ;  /* 0x0000000414007c0c */ /* 0x000fe4000bfa6270 */
[----:B------:R-:W-:Y:S01]  /*10040*/  ISETP.GE.AND P6, PT, R21, UR4, PT ;  /* 0x0000000415007c0c */ /* 0x000fe2000bfc6270 */
[----:B------:R-:W-:Y:S01]  /*10050*/  VIADD R9, R9, 0xf8 ;  /* 0x000000f809097836 */ /* 0x000fe20000000000 */
[----:B------:R-:W-:Y:S01]  /*10060*/  @!P1 LEA.HI R0, R0, R0, RZ, 0x1 ;  /* 0x0000000000009211 */ /* 0x000fe200078f08ff */
[----:B------:R1:W-:Y:S01]  /*10070*/  @!P2 ST.E.64 desc[UR44][R4.64], R24 ;  /* 0x000000180400a985 */ /* 0x0003e2000c101b2c */
[----:B------:R-:W-:-:S02]  /*10080*/  @!P3 LEA.HI R36, R36, R36, RZ, 0x1 ;  /* 0x000000242424b211 */ /* 0x000fc400078f08ff */
[----:B------:R-:W-:Y:S02]  /*10090*/  @!P1 LOP3.LUT R13, R0, 0xfffffffe, RZ, 0xc0, !PT ;  /* 0xfffffffe000d9812 */ /* 0x000fe400078ec0ff */
[----:B------:R-:W-:Y:S02]  /*100a0*/  @!P0 LEA.HI R0, R12, R12, RZ, 0x1 ;  /* 0x0000000c0c008211 */ /* 0x000fe400078f08ff */
[----:B0-----:R-:W-:Y:S01]  /*100b0*/  @!P3 LOP3.LUT R7, R36, 0xfffffffe, RZ, 0xc0, !PT ;  /* 0xfffffffe2407b812 */ /* 0x001fe200078ec0ff */
[--C-:B------:R-:W-:Y:S01]  /*100c0*/  @!P1 IMAD.WIDE R12, R13, 0x4, R14.reuse ;  /* 0x000000040d0c9825 */ /* 0x100fe200078e020e */
[----:B------:R-:W-:Y:S02]  /*100d0*/  @!P4 LEA.HI R16, R16, R16, RZ, 0x1 ;  /* 0x000000101010c211 */ /* 0x000fe400078f08ff */
[----:B------:R-:W-:Y:S01]  /*100e0*/  @!P0 LOP3.LUT R17, R0, 0xfffffffe, RZ, 0xc0, !PT ;  /* 0xfffffffe00118812 */ /* 0x000fe200078ec0ff */
[----:B------:R-:W-:Y:S01]  /*100f0*/  @!P3 IMAD.WIDE R6, R7, 0x4, R14 ;  /* 0x000000040706b825 */ /* 0x000fe200078e020e */
[----:B------:R-:W-:-:S02]  /*10100*/  @!P5 LEA.HI R20, R20, R20, RZ, 0x1 ;  /* 0x000000141414d211 */ /* 0x000fc400078f08ff */
[----:B------:R-:W-:Y:S02]  /*10110*/  @!P6 LEA.HI R0, R21, R21, RZ, 0x1 ;  /* 0x000000151500e211 */ /* 0x000fe400078f08ff */
[----:B------:R-:W-:Y:S01]  /*10120*/  @!P4 LOP3.LUT R21, R16, 0xfffffffe, RZ, 0xc0, !PT ;  /* 0xfffffffe1015c812 */ /* 0x000fe200078ec0ff */
[--C-:B------:R-:W-:Y:S01]  /*10130*/  @!P0 IMAD.WIDE R16, R17, 0x4, R14.reuse ;  /* 0x0000000411108825 */ /* 0x100fe200078e020e */
[----:B------:R-:W-:Y:S01]  /*10140*/  @!P5 LOP3.LUT R23, R20, 0xfffffffe, RZ, 0xc0, !PT ;  /* 0xfffffffe1417d812 */ /* 0x000fe200078ec0ff */
[----:B------:R0:W-:Y:S01]  /*10150*/  @!P3 ST.E.64 desc[UR44][R6.64], R28 ;  /* 0x0000001c0600b985 */ /* 0x0001e2000c101b2c */
[----:B-1----:R-:W-:Y:S01]  /*10160*/  @!P6 LOP3.LUT R25, R0, 0xfffffffe, RZ, 0xc0, !PT ;  /* 0xfffffffe0019e812 */ /* 0x002fe200078ec0ff */
[--C-:B------:R-:W-:Y:S02]  /*10170*/  @!P4 IMAD.WIDE R4, R21, 0x4, R14.reuse ;  /* 0x000000041504c825 */ /* 0x100fe400078e020e */
[----:B------:R1:W-:Y:S02]  /*10180*/  @!P1 ST.E.64 desc[UR44][R12.64], R30 ;  /* 0x0000001e0c009985 */ /* 0x0003e4000c101b2c */
[----:B------:R-:W-:-:S02]  /*10190*/  @!P6 IMAD.WIDE R20, R25, 0x4, R14 ;  /* 0x000000041914e825 */ /* 0x000fc400078e020e */
[----:B------:R1:W-:Y:S01]  /*101a0*/  @!P0 ST.E.64 desc[UR44][R16.64], R38 ;  /* 0x0000002610008985 */ /* 0x0003e2000c101b2c */
[----:B------:R-:W-:-:S03]  /*101b0*/  ISETP.GE.AND P0, PT, R9, UR4, PT ;  /* 0x0000000409007c0c */ /* 0x000fc6000bf06270 */
[----:B------:R1:W-:Y:S01]  /*101c0*/  @!P4 ST.E.64 desc[UR44][R4.64], R10 ;  /* 0x0000000a0400c985 */ /* 0x0003e2000c101b2c */
[----:B0-----:R-:W-:-:S05]  /*101d0*/  @!P5 IMAD.WIDE R6, R23, 0x4, R14 ;  /* 0x000000041706d825 */ /* 0x001fca00078e020e */
[----:B------:R1:W-:Y:S04]  /*101e0*/  @!P5 ST.E.64 desc[UR44][R6.64], R32 ;  /* 0x000000200600d985 */ /* 0x0003e8000c101b2c */
[----:B------:R1:W-:Y:S01]  /*101f0*/  @!P6 ST.E.64 desc[UR44][R20.64], R18 ;  /* 0x000000121400e985 */ /* 0x0003e2000c101b2c */
[----:B------:R-:W-:Y:S05]  /*10200*/  @P0 BRA `(.L_x_948) ;  /* 0x00000040000c0947 */ /* 0x000fea0003800000 */
[----:B------:R-:W-:-:S04]  /*10210*/  LEA.HI R9, R9, R9, RZ, 0x1 ;  /* 0x0000000909097211 */ /* 0x000fc800078f08ff */
[----:B------:R-:W-:-:S05]  /*10220*/  LOP3.LUT R9, R9, 0xfffffffe, RZ, 0xc0, !PT ;  /* 0xfffffffe09097812 */ /* 0x000fca00078ec0ff */
[----:B------:R-:W-:-:S05]  /*10230*/  IMAD.WIDE R14, R9, 0x4, R14 ;  /* 0x00000004090e7825 */ /* 0x000fca00078e020e */
[----:B------:R0:W-:Y:S01]  /*10240*/  ST.E.64 desc[UR44][R14.64], R2 ;  /* 0x000000020e007985 */ /* 0x0001e2000c101b2c */
[----:B------:R-:W-:Y:S05]  /*10250*/  BRA `(.L_x_948) ;  /* 0x0000003c00f87947 */ /* 0x000fea0003800000 */
.L_x_1031:
        /* <DEDUP_REMOVED lines=14> */
[----:B------:R-:W-:Y:S01]  /*10340*/  USHF.R.S32.HI UR6, URZ, 0x1f, UR42 ;  /* 0x0000001f3f067899 */ /* 0x000fe2000801142a */
[----:B------:R-:W-:Y:S01]  /*10350*/  IMAD.MOV.U32 R5, RZ, RZ, R0 ;  /* 0x000000ffff057224 */ /* 0x000fe200078e0000 */
[----:B------:R-:W-:Y:S02]  /*10360*/  ULDC.64 UR8, c[0x0][0xbd0] ;  /* 0x0002f40000087ab9 */ /* 0x000fe40000000a00 */
[----:B------:R-:W-:Y:S02]  /*10370*/  UIMAD UR6, UR6, UR8, URZ ;  /* 0x00000008060672a4 */ /* 0x000fe4000f8e023f */
[----:B------:R-:W-:Y:S01]  /*10380*/  UIMAD.WIDE.U32 UR4, UR42, UR8, URZ ;  /* 0x000000082a0472a5 */ /* 0x000fe2000f8e003f */
[----:B------:R-:W1:Y:S01]  /*10390*/  S2UR UR7, SR_CTAID.Y ;  /* 0x00000000000779c3 */ /* 0x000e620000002600 */
[----:B------:R-:W-:-:S04]  /*103a0*/  UIMAD UR6, UR42, UR9, UR6 ;  /* 0x000000092a0672a4 */ /* 0x000fc8000f8e0206 */
[----:B------:R-:W-:Y:S02]  /*103b0*/  UIADD3 UR6, UR5, UR6, URZ ;  /* 0x0000000605067290 */ /* 0x000fe4000fffe03f */
[----:B------:R-:W-:Y:S01]  /*103c0*/  IMAD.U32 R3, RZ, RZ, UR5 ;  /* 0x00000005ff037e24 */ /* 0x000fe2000f8e00ff */
[----:B------:R-:W2:Y:S01]  /*103d0*/  @P0 LDC R7, c[0x0][0xbec] ;  /* 0x0002fb00ff070b82 */ /* 0x000ea20000000800 */
[----:B------:R-:W-:Y:S01]  /*103e0*/  IMAD.U32 R2, RZ, RZ, UR4 ;  /* 0x00000004ff027e24 */ /* 0x000fe2000f8e00ff */
[----:B------:R-:W-:Y:S01]  /*103f0*/  ULDC.64 UR4, c[0x0][0xbe0] ;  /* 0x0002f80000047ab9 */ /* 0x000fe20000000a00 */
[----:B------:R-:W-:-:S05]  /*10400*/  IMAD.U32 R3, RZ, RZ, UR6 ;  /* 0x00000006ff037e24 */ /* 0x000fca000f8e00ff */
[----:B------:R-:W3:Y:S01]  /*10410*/  @P0 LDC R9, c[0x0][0xbf0] ;  /* 0x0002fc00ff090b82 */ /* 0x000ee20000000800 */
[C---:B0-----:R-:W-:Y:S02]  /*10420*/  IMAD R12, R10.reuse, UR39, RZ ;  /* 0x000000270a0c7c24 */ /* 0x041fe4000f8e02ff */
[----:B------:R-:W-:-:S04]  /*10430*/  IMAD.WIDE.U32 R2, R10, UR36, R2 ;  /* 0x000000240a027c25 */ /* 0x000fc8000f8e0002 */
[----:B------:R-:W-:Y:S01]  /*10440*/  IMAD R11, R11, UR36, R12 ;  /* 0x000000240b0b7c24 */ /* 0x000fe2000f8e020c */
[----:B------:R-:W1:Y:S03]  /*10450*/  LDC R8, c[0x0][0xc50] ;  /* 0x00031400ff087b82 */ /* 0x000e660000000800 */
[----:B------:R-:W-:Y:S02]  /*10460*/  IMAD.IADD R3, R11, 0x1, R3 ;  /* 0x000000010b037824 */ /* 0x000fe400078e0203 */
[----:B--2---:R-:W-:-:S04]  /*10470*/  @P0 IMAD.HI.U32 R4, R0, R7, RZ ;  /* 0x0000000700040227 */ /* 0x004fc800078e00ff */
[----:B------:R-:W-:Y:S01]  /*10480*/  IMAD R7, RZ, RZ, -UR42 ;  /* 0x8000002aff077e24 */ /* 0x000fe2000f8e02ff */
[----:B---3--:R-:W-:-:S03]  /*10490*/  @P0 SHF.R.U32.HI R5, RZ, R9, R4 ;  /* 0x00000009ff050219 */ /* 0x008fc60000011604 */
[----:B-1----:R-:W-:Y:S02]  /*104a0*/  IMAD R9, R8, R7, UR7 ;  /* 0x0000000708097e24 */ /* 0x002fe4000f8e0207 */
[----:B------:R-:W-:Y:S02]  /*104b0*/  IMAD.MOV R7, RZ, RZ, -R5 ;  /* 0x000000ffff077224 */ /* 0x000fe400078e0a05 */
[----:B------:R-:W-:Y:S01]  /*104c0*/  IMAD.WIDE.U32 R2, R9, UR4, R2 ;  /* 0x0000000409027c25 */ /* 0x000fe2000f8e0002 */
[----:B------:R-:W-:-:S03]  /*104d0*/  SHF.R.S32.HI R4, RZ, 0x1f, R9 ;  /* 0x0000001fff047819 */ /* 0x000fc60000011409 */
[----:B------:R-:W-:Y:S01]  /*104e0*/  IMAD R7, R6, R7, R0 ;  /* 0x0000000706077224 */ /* 0x000fe200078e0200 */
[----:B------:R-:W-:Y:S01]  /*104f0*/  IADD3 R2, P0, R5, R2, RZ ;  /* 0x0000000205027210 */ /* 0x000fe20007f1e0ff */
[----:B------:R-:W-:-:S03]  /*10500*/  IMAD R4, R4, UR4, RZ ;  /* 0x0000000404047c24 */ /* 0x000fc6000f8e02ff */
[----:B------:R-:W-:Y:S01]  /*10510*/  SHF.R.S32.HI R0, RZ, 0x1f, R7 ;  /* 0x0000001fff007819 */ /* 0x000fe20000011407 */
[----:B------:R-:W-:Y:S01]  /*10520*/  IMAD R4, R9, UR5, R4 ;  /* 0x0000000509047c24 */ /* 0x000fe2000f8e0204 */
[----:B------:R-:W-:Y:S01]  /*10530*/  SHF.R.S32.HI R9, RZ, 0x1f, R5 ;  /* 0x0000001fff097819 */ /* 0x000fe20000011405 */
[----:B------:R-:W-:Y:S02]  /*10540*/  ULDC.64 UR4, c[0x0][0xbc8] ;  /* 0x0002f20000047ab9 */ /* 0x000fe40000000a00 */
[----:B------:R-:W-:Y:S01]  /*10550*/  IMAD R0, R0, UR4, RZ ;  /* 0x0000000400007c24 */ /* 0x000fe2000f8e02ff */
[----:B------:R-:W-:-:S03]  /*10560*/  IADD3.X R3, R9, R3, R4, P0, !PT ;  /* 0x0000000309037210 */ /* 0x000fc600007fe404 */
[C---:B------:R-:W-:Y:S02]  /*10570*/  IMAD R5, R7.reuse, UR5, R0 ;  /* 0x0000000507057c24 */ /* 0x040fe4000f8e0200 */
[----:B------:R-:W-:Y:S01]  /*10580*/  IMAD.WIDE.U32 R2, R7, UR4, R2 ;  /* 0x0000000407027c25 */ /* 0x000fe2000f8e0002 */
[----:B------:R-:W-:-:S03]  /*10590*/  ULDC.64 UR4, c[0x0][0xba8] ;  /* 0x0002ea0000047ab9 */ /* 0x000fc60000000a00 */
[----:B------:R-:W-:Y:S01]  /*105a0*/  IMAD.IADD R3, R3, 0x1, R5 ;  /* 0x0000000103037824 */ /* 0x000fe200078e0205 */
[----:B------:R-:W-:-:S04]  /*105b0*/  LEA R4, P0, R2, UR4, 0x2 ;  /* 0x0000000402047c11 */ /* 0x000fc8000f8010ff */
[----:B------:R-:W-:Y:S01]  /*105c0*/  LEA.HI.X R5, R2, UR5, R3, 0x2, P0 ;  /* 0x0000000502057c11 */ /* 0x000fe200080f1403 */
[----:B------:R-:W-:-:S05]  /*105d0*/  IMAD.MOV.U32 R3, RZ, RZ, -0x800000 ;  /* 0xff800000ff037424 */ /* 0x000fca00078e00ff */
[----:B------:R2:W-:Y:S01]  /*105e0*/  STG.E desc[UR44][R4.64], R3 ;  /* 0x0000000304007986 */ /* 0x0005e2000c10192c */
[----:B------:R-:W-:Y:S05]  /*105f0*/  BRA `(.L_x_948) ;  /* 0x0000003c00107947 */ /* 0x000fea0003800000 */
.L_x_946:
[----:B------:R-:W-:-:S08]  /*10600*/  NOP ;  /* 0x0000000000007918 */ /* 0x000fd00000000000 */
[----:B------:R-:W0:-:S00]  /*10610*/  USETMAXREG.DEALLOC.CTAPOOL 0x18 ;  /* 0x00000018000079c8 */ /* 0x000e0000080e0500 */
        /* <DEDUP_REMOVED lines=16> */
.L_x_1034:
[----:B------:R-:W-:Y:S01]  /*10720*/  ULDC UR8, c[0x0][0xc50] ;  /* 0x0003140000087ab9 */ /* 0x000fe20000000800 */
[----:B------:R-:W-:Y:S01]  /*10730*/  UMOV UR36, UR7 ;  /* 0x0000000700247c82 */ /* 0x000fe20008000000 */
[----:B------:R-:W-:-:S11]  /*10740*/  UISETP.NE.AND UP0, UPT, UR8, 0x1, UPT ;  /* 0x000000010800788c */ /* 0x000fd6000bf05270 */
[----:B------:R-:W-:Y:S01]  /*10750*/  @UP0 ULDC UR4, c[0x0][0xc54] ;  /* 0x0003150000040ab9 */ /* 0x000fe20000000800 */
[----:B------:R-:W-:Y:S01]  /*10760*/  @UP0 ULDC UR6, c[0x0][0xc58] ;  /* 0x0003160000060ab9 */ /* 0x000fe20000000800 */
[----:B------:R-:W-:-:S04]  /*10770*/  UIMAD.WIDE.U32 UR4, UR7, UR4, URZ ;  /* 0x00000004070472a5 */ /* 0x000fc8000f8e003f */
[----:B------:R-:W-:-:S12]  /*10780*/  @UP0 USHF.R.U32.HI UR36, URZ, UR6, UR5 ;  /* 0x000000063f240299 */ /* 0x000fd80008011605 */
.L_x_1035:
[----:B------:R-:W-:Y:S01]  /*10790*/  ISETP.GE.AND P0, PT, R18, RZ, PT ;  /* 0x000000ff1200720c */ /* 0x000fe20003f06270 */
[----:B------:R-:W-:Y:S01]  /*107a0*/  UIADD3 UR6, -UR36, URZ, URZ ;  /* 0x0000003f24067290 */ /* 0x000fe2000fffe13f */
[----:B------:R-:W-:Y:S02]  /*107b0*/  IMAD.MOV.U32 R20, RZ, RZ, 0x1 ;  /* 0x00000001ff147424 */ /* 0x000fe400078e00ff */
[----:B------:R-:W-:Y:S01]  /*107c0*/  IMAD.MOV.U32 R0, RZ, RZ, RZ ;  /* 0x000000ffff007224 */ /* 0x000fe200078e00ff */
[----:B------:R-:W-:Y:S01]  /*107d0*/  UIMAD UR6, UR8, UR6, UR7 ;  /* 0x00000006080672a4 */ /* 0x000fe2000f8e0207 */
[----:B------:R-:W-:-:S07]  /*107e0*/  IMAD.MOV.U32 R2, RZ, RZ, 0x1 ;  /* 0x00000001ff027424 */ /* 0x000fce00078e00ff */
[----:B------:R-:W-:Y:S05]  /*107f0*/  @!P0 BRA `(.L_x_1036) ;  /* 0x0000003400c48947 */ /* 0x000fea0003800000 */
[----:B------:R-:W0:Y:S01]  /*10800*/  S2UR UR40, SR_CTAID.X ;  /* 0x00000000002879c3 */ /* 0x000e220000002500 */
[----:B------:R-:W-:Y:S01]  /*10810*/  ULDC.64 UR4, c[0x0][0x418] ;  /* 0x0001060000047ab9 */ /* 0x000fe20000000a00 */
[----:B------:R-:W-:Y:S01]  /*10820*/  ULDC UR7, c[0x0][0x448] ;  /* 0x0001120000077ab9 */ /* 0x000fe20000000800 */
[----:B------:R-:W-:Y:S02]  /*10830*/  UISETP.NE.U32.AND UP0, UPT, UR4, URZ, UPT ;  /* 0x0000003f0400728c */ /* 0x000fe4000bf05070 */
[----:B------:R-:W-:Y:S02]  /*10840*/  UISETP.NE.AND UP1, UPT, UR7, 0x1, UPT ;  /* 0x000000010700788c */ /* 0x000fe4000bf25270 */
[----:B------:R-:W-:Y:S01]  /*10850*/  UISETP.NE.AND.EX UP0, UPT, UR5, URZ, UPT, UP0 ;  /* 0x0000003f0500728c */ /* 0x000fe2000bf05300 */
[----:B------:R-:W-:Y:S01]  /*10860*/  ULDC UR4, c[0x0][0x424] ;  /* 0x0001090000047ab9 */ /* 0x000fe20000000800 */
[----:B------:R-:W-:Y:S02]  /*10870*/  ULDC UR12, c[0x0][0x288] ;  /* 0x0000a200000c7ab9 */ /* 0x000fe40000000800 */
[----:B------:R-:W-:-:S02]  /*10880*/  USEL UR11, UR4, 0x1, UP0 ;  /* 0x00000001040b7887 */ /* 0x000fc40008000000 */
[----:B------:R-:W-:Y:S01]  /*10890*/  UIADD3 UR10, -UR12, 0x1, URZ ;  /* 0x000000010c0a7890 */ /* 0x000fe2000fffe13f */
[----:B------:R-:W-:Y:S02]  /*108a0*/  ULDC.64 UR4, c[0x0][0x9e0] ;  /* 0x0002780000047ab9 */ /* 0x000fe40000000a00 */
[----:B------:R-:W-:Y:S01]  /*108b0*/  @UP1 ULDC UR8, c[0x0][0x44c] ;  /* 0x0001130000081ab9 */ /* 0x000fe20000000800 */
[----:B------:R-:W-:Y:S01]  /*108c0*/  UISETP.GE.AND UP0, UPT, UR5, 0x1, UPT ;  /* 0x000000010500788c */ /* 0x000fe2000bf06270 */
[----:B------:R-:W-:Y:S01]  /*108d0*/  ULDC UR13, c[0x0][0x2f0] ;  /* 0x0000bc00000d7ab9 */ /* 0x000fe20000000800 */
[----:B------:R-:W-:Y:S01]  /*108e0*/  @UP1 ULDC UR14, c[0x0][0x450] ;  /* 0x00011400000e1ab9 */ /* 0x000fe20000000800 */
[----:B------:R-:W-:-:S03]  /*108f0*/  UIMAD UR10, UR11, UR13, UR10 ;  /* 0x0000000d0b0a72a4 */ /* 0x000fc6000f8e020a */
[----:B------:R-:W-:Y:S01]  /*10900*/  PLOP3.LUT P1, PT, PT, PT, UP0, 0x80, 0x0 ;  /* 0x000000000000781c */ /* 0x000fe20003f2f008 */
[----:B0-----:R-:W-:-:S04]  /*10910*/  USHF.L.U32 UR40, UR40, 0x7, URZ ;  /* 0x0000000728287899 */ /* 0x001fc8000800063f */
[----:B------:R-:W-:-:S04]  /*10920*/  UIADD3 UR7, UR40, 0x7f, URZ ;  /* 0x0000007f28077890 */ /* 0x000fc8000fffe03f */
        /* <DEDUP_REMOVED lines=15> */
.L_x_1038:
[----:B------:R-:W-:-:S11]  /*10a20*/  UISETP.NE.AND UP0, UPT, UR5, 0x1, UPT ;  /* 0x000000010500788c */ /* 0x000fd6000bf05270 */
[----:B------:R-:W-:Y:S02]  /*10a30*/  @UP0 ULDC.64 UR14, c[0x0][0x9e8] ;  /* 0x00027a00000e0ab9 */ /* 0x000fe40000000a00 */
[----:B------:R-:W-:-:S04]  /*10a40*/  UIMAD.WIDE.U32 UR8, UR7, UR14, URZ ;  /* 0x0000000e070872a5 */ /* 0x000fc8000f8e003f */
[----:B------:R-:W-:-:S12]  /*10a50*/  @UP0 USHF.R.U32.HI UR7, URZ, UR15, UR9 ;  /* 0x0000000f3f070299 */ /* 0x000fd80008011609 */
.L_x_1039:
[----:B------:R-:W-:-:S04]  /*10a60*/  UIMAD UR7, UR7, UR5, UR5 ;  /* 0x00000005070772a4 */ /* 0x000fc8000f8e0205 */
[----:B------:R-:W-:-:S04]  /*10a70*/  UISETP.LT.AND UP0, UPT, UR4, UR7, UPT ;  /* 0x000000070400728c */ /* 0x000fc8000bf01270 */
[----:B------:R-:W-:-:S12]  /*10a80*/  USEL UR4, UR4, UR7, UP0 ;  /* 0x0000000704047287 */ /* 0x000fd80008000000 */
.L_x_1037:
[----:B------:R-:W-:Y:S02]  /*10a90*/  UIMAD UR14, UR11, UR13, 0x3f ;  /* 0x0000003f0b0e74a4 */ /* 0x000fe4000f8e020d */
[----:B------:R-:W-:Y:S02]  /*10aa0*/  UIADD3 UR4, UR4, 0x3f, URZ ;  /* 0x0000003f04047890 */ /* 0x000fe4000fffe03f */
[----:B------:R-:W-:Y:S02]  /*10ab0*/  USHF.R.S32.HI UR15, URZ, 0x1f, UR14 ;  /* 0x0000001f3f0f7899 */ /* 0x000fe4000801140e */
[----:B------:R-:W-:Y:S01]  /*10ac0*/  USHF.R.S32.HI UR7, URZ, 0x1f, UR4 ;  /* 0x0000001f3f077899 */ /* 0x000fe20008011404 */
[----:B------:R-:W-:Y:S01]  /*10ad0*/  @UP1 ULDC UR8, c[0x0][0x44c] ;  /* 0x0001130000081ab9 */ /* 0x000fe20000000800 */
[----:B------:R-:W-:Y:S02]  /*10ae0*/  ULEA.HI UR15, UR15, UR14, URZ, 0x6 ;  /* 0x0000000e0f0f7291 */ /* 0x000fe4000f8f303f */
[----:B------:R-:W-:-:S02]  /*10af0*/  ULEA.HI UR7, UR7, UR4, URZ, 0x6 ;  /* 0x0000000407077291 */ /* 0x000fc4000f8f303f */
[----:B------:R-:W-:Y:S01]  /*10b00*/  UIMAD.WIDE.U32 UR8, UR40, UR8, URZ ;  /* 0x00000008280872a5 */ /* 0x000fe2000f8e003f */
[----:B------:R-:W-:Y:S01]  /*10b10*/  @UP1 ULDC UR16, c[0x0][0x450] ;  /* 0x0001140000101ab9 */ /* 0x000fe20000000800 */
[----:B------:R-:W-:Y:S01]  /*10b20*/  UMOV UR10, UR40 ;  /* 0x00000028000a7c82 */ /* 0x000fe20008000000 */
[----:B------:R-:W-:Y:S02]  /*10b30*/  USHF.R.S32.HI UR15, URZ, 0x6, UR15 ;  /* 0x000000063f0f7899 */ /* 0x000fe4000801140f */
[----:B------:R-:W-:Y:S02]  /*10b40*/  USHF.R.S32.HI UR7, URZ, 0x6, UR7 ;  /* 0x000000063f077899 */ /* 0x000fe40008011407 */
[----:B------:R-:W-:Y:S02]  /*10b50*/  UIMAD UR4, UR11, UR13, -UR12 ;  /* 0x0000000d0b0472a4 */ /* 0x000fe4000f8e0a0c */
[----:B------:R-:W-:Y:S02]  /*10b60*/  @UP1 USHF.R.U32.HI UR10, URZ, UR16, UR9 ;  /* 0x000000103f0a1299 */ /* 0x000fe40008011609 */
[----:B------:R-:W-:-:S02]  /*10b70*/  UISETP.LT.AND UP0, UPT, UR15, UR7, UPT ;  /* 0x000000070f00728c */ /* 0x000fc4000bf01270 */
[----:B------:R-:W-:Y:S01]  /*10b80*/  UIADD3 UR4, UR4, UR10, URZ ;  /* 0x0000000a04047290 */ /* 0x000fe2000fffe03f */
[----:B------:R-:W-:Y:S01]  /*10b90*/  ULDC UR8, c[0x0][0x9dc] ;  /* 0x0002770000087ab9 */ /* 0x000fe20000000800 */
[----:B------:R-:W-:Y:S02]  /*10ba0*/  USEL UR10, UR15, UR7, UP0 ;  /* 0x000000070f0a7287 */ /* 0x000fe40008000000 */
[----:B------:R-:W-:Y:S01]  /*10bb0*/  UIADD3 UR7, UR4, -UR8, URZ ;  /* 0x8000000804077290 */ /* 0x000fe2000fffe03f */
[----:B------:R-:W-:Y:S11]  /*10bc0*/  @!P1 BRA `(.L_x_1040) ;  /* 0x0000000000449947 */ /* 0x000ff60003800000 */
        /* <DEDUP_REMOVED lines=10> */
.L_x_1041:
[----:B------:R-:W-:-:S11]  /*10c70*/  UISETP.NE.AND UP0, UPT, UR5, 0x1, UPT ;  /* 0x000000010500788c */ /* 0x000fd6000bf05270 */
[----:B------:R-:W-:Y:S02]  /*10c80*/  @UP0 ULDC.64 UR12, c[0x0][0x9e8] ;  /* 0x00027a00000c0ab9 */ /* 0x000fe40000000a00 */
[----:B------:R-:W-:-:S04]  /*10c90*/  UIMAD.WIDE.U32 UR8, UR4, UR12, URZ ;  /* 0x0000000c040872a5 */ /* 0x000fc8000f8e003f */
[----:B------:R-:W-:-:S12]  /*10ca0*/  @UP0 USHF.R.U32.HI UR4, URZ, UR13, UR9 ;  /* 0x0000000d3f040299 */ /* 0x000fd80008011609 */
.L_x_1042:
[----:B------:R-:W-:-:S04]  /*10cb0*/  UIMAD UR4, UR4, UR5, URZ ;  /* 0x00000005040472a4 */ /* 0x000fc8000f8e023f */
[----:B------:R-:W-:-:S04]  /*10cc0*/  UISETP.LT.AND UP0, UPT, UR7, UR4, UPT ;  /* 0x000000040700728c */ /* 0x000fc8000bf01270 */
[----:B------:R-:W-:-:S12]  /*10cd0*/  USEL UR7, UR7, UR4, !UP0 ;  /* 0x0000000407077287 */ /* 0x000fd8000c000000 */
.L_x_1040:
[----:B------:R-:W-:Y:S02]  /*10ce0*/  USHF.R.S32.HI UR4, URZ, 0x1f, UR7 ;  /* 0x0000001f3f047899 */ /* 0x000fe40008011407 */
[----:B------:R-:W-:Y:S02]  /*10cf0*/  USHF.R.U32.HI UR12, URZ, 0x10, UR6 ;  /* 0x000000103f0c7899 */ /* 0x000fe40008011606 */
[----:B------:R-:W-:Y:S02]  /*10d00*/  ULEA.HI UR4, UR4, UR7, URZ, 0x6 ;  /* 0x0000000704047291 */ /* 0x000fe4000f8f303f */
[----:B------:R-:W-:Y:S02]  /*10d10*/  ULOP3.LUT UR41, UR6, 0xffff, URZ, 0xc0, !UPT ;  /* 0x0000ffff06297892 */ /* 0x000fe4000f8ec03f */
[----:B------:R-:W-:-:S04]  /*10d20*/  USHF.R.S32.HI UR4, URZ, 0x6, UR4 ;  /* 0x000000063f047899 */ /* 0x000fc80008011404 */
[----:B------:R-:W-:-:S04]  /*10d30*/  UISETP.LT.AND UP0, UPT, URZ, UR4, UPT ;  /* 0x000000043f00728c */ /* 0x000fc8000bf01270 */
[----:B------:R-:W-:Y:S02]  /*10d40*/  USEL UR11, URZ, UR4, !UP0 ;  /* 0x000000043f0b7287 */ /* 0x000fe4000c000000 */
[----:B------:R-:W-:Y:S02]  /*10d50*/  UISETP.NE.AND UP0, UPT, UR12, URZ, UPT ;  /* 0x0000003f0c00728c */ /* 0x000fe4000bf05270 */
[----:B------:R-:W-:Y:S01]  /*10d60*/  UISETP.GT.AND UP1, UPT, UR10, UR11, UPT ;  /* 0x0000000b0a00728c */ /* 0x000fe2000bf24270 */
[----:B------:R-:W-:-:S05]  /*10d70*/  UMOV UR4, URZ ;  /* 0x0000003f00047c82 */ /* 0x000fca0008000000 */
[----:B------:R-:W-:-:S03]  /*10d80*/  PLOP3.LUT P0, PT, PT, PT, UP1, 0x80, 0x0 ;  /* 0x000000000000781c */ /* 0x000fc60003f0f018 */
[----:B------:R-:W-:-:S10]  /*10d90*/  @!UP0 ULDC UR12, c[0x0][0x9f0] ;  /* 0x00027c00000c8ab9 */ /* 0x000fd40000000800 */
[----:B------:R-:W-:Y:S05]  /*10da0*/  @!P0 BRA `(.L_x_1043) ;  /* 0x0000000000808947 */ /* 0x000fea0003800000 */
[----:B------:R-:W-:Y:S01]  /*10db0*/  IMAD.U32 R3, RZ, RZ, UR12 ;  /* 0x0000000cff037e24 */ /* 0x000fe2000f8e00ff */
[----:B------:R-:W-:-:S04]  /*10dc0*/  UIADD3 UR4, UR12, -0x1, UR10 ;  /* 0xffffffff0c047890 */ /* 0x000fc8000fffe00a */
[-C--:B------:R-:W-:Y:S01]  /*10dd0*/  IABS R0, R3.reuse ;  /* 0x0000000300007213 */ /* 0x080fe20000000000 */
[----:B------:R-:W-:Y:S01]  /*10de0*/  UIADD3 UR6, -UR11, UR4, URZ ;  /* 0x000000040b067290 */ /* 0x000fe2000fffe13f */
[----:B------:R-:W-:Y:S02]  /*10df0*/  IABS R3, R3 ;  /* 0x0000000300037213 */ /* 0x000fe40000000000 */
[----:B------:R-:W-:Y:S01]  /*10e00*/  R2UR UR13, R0 ;  /* 0x00000000000d72ca */ /* 0x000fe200000e0000 */
[----:B------:R-:W-:Y:S02]  /*10e10*/  UMOV UR4, URZ ;  /* 0x0000003f00047c82 */ /* 0x000fe40008000000 */
[----:B------:R-:W-:-:S05]  /*10e20*/  IMAD.MOV R3, RZ, RZ, -R3 ;  /* 0x000000ffff037224 */ /* 0x000fca00078e0a03 */
[----:B------:R-:W-:-:S05]  /*10e30*/  R2UR UR9, R3 ;  /* 0x00000000030972ca */ /* 0x000fca00000e0000 */
[----:B------:R-:W0:Y:S08]  /*10e40*/  I2F.RP R0, UR13 ;  /* 0x0000000d00007d06 */ /* 0x000e300008209400 */
[----:B0-----:R-:W0:Y:S02]  /*10e50*/  MUFU.RCP R0, R0 ;  /* 0x0000000000007308 */ /* 0x001e240000001000 */
[----:B0-----:R-:W-:Y:S01]  /*10e60*/  VIADD R2, R0, 0xffffffe ;  /* 0x0ffffffe00027836 */ /* 0x001fe20000000000 */
[----:B------:R-:W-:Y:S01]  /*10e70*/  IABS R0, UR6 ;  /* 0x0000000600007c13 */ /* 0x000fe20008000000 */
[----:B------:R-:W-:-:S03]  /*10e80*/  ULOP3.LUT UR6, UR6, UR12, URZ, 0x3c, !UPT ;  /* 0x0000000c06067292 */ /* 0x000fc6000f8e3c3f */
[----:B------:R-:W-:Y:S01]  /*10e90*/  R2UR UR8, R0 ;  /* 0x00000000000872ca */ /* 0x000fe200000e0000 */
[----:B------:R-:W0:Y:S02]  /*10ea0*/  F2I.FTZ.U32.TRUNC.NTZ R2, R2 ;  /* 0x0000000200027305 */ /* 0x000e24000021f000 */
[----:B0-----:R-:W-:-:S13]  /*10eb0*/  R2UR UR5, R2 ;  /* 0x00000000020572ca */ /* 0x001fda00000e0000 */
[----:B------:R-:W-:-:S04]  /*10ec0*/  UIADD3 UR7, URZ, -UR5, URZ ;  /* 0x800000053f077290 */ /* 0x000fc8000fffe03f */
[----:B------:R-:W-:-:S04]  /*10ed0*/  UIMAD UR7, UR7, UR13, URZ ;  /* 0x0000000d070772a4 */ /* 0x000fc8000f8e023f */
[----:B------:R-:W-:-:S04]  /*10ee0*/  UIMAD.WIDE.U32 UR4, UR5, UR7, UR4 ;  /* 0x00000007050472a5 */ /* 0x000fc8000f8e0004 */
[----:B------:R-:W-:-:S04]  /*10ef0*/  UIMAD.WIDE.U32 UR4, UR5, UR8, URZ ;  /* 0x00000008050472a5 */ /* 0x000fc8000f8e003f */
        /* <DEDUP_REMOVED lines=11> */
.L_x_1043:
[----:B------:R-:W-:Y:S01]  /*10fb0*/  UIMAD UR41, UR41, UR4, UR11 ;  /* 0x00000004292972a4 */ /* 0x000fe2000f8e020b */
[----:B------:R-:W-:Y:S02]  /*10fc0*/  IMAD.U32 R17, RZ, RZ, UR10 ;  /* 0x0000000aff117e24 */ /* 0x000fe4000f8e00ff */
[----:B------:R-:W-:Y:S02]  /*10fd0*/  IMAD.MOV.U32 R20, RZ, RZ, 0x1 ;  /* 0x00000001ff147424 */ /* 0x000fe400078e00ff */
[----:B------:R-:W-:Y:S02]  /*10fe0*/  IMAD.MOV.U32 R2, RZ, RZ, 0x1 ;  /* 0x00000001ff027424 */ /* 0x000fe400078e00ff */
[----:B------:R-:W-:-:S05]  /*10ff0*/  IMAD.U32 R0, RZ, RZ, UR41 ;  /* 0x00000029ff007e24 */ /* 0x000fca000f8e00ff */
[----:B------:R-:W-:Y:S01]  /*11000*/  VIADDMNMX R17, R0, UR4, R17, PT ;  /* 0x0000000400117c46 */ /* 0x000fe2000b800111 */
[----:B------:R-:W-:-:S03]  /*11010*/  IMAD.MOV.U32 R0, RZ, RZ, RZ ;  /* 0x000000ffff007224 */ /* 0x000fc600078e00ff */
[----:B------:R-:W-:-:S13]  /*11020*/  ISETP.GT.AND P0, PT, R17, UR41, PT ;  /* 0x0000002911007c0c */ /* 0x000fda000bf04270 */
        /* <DEDUP_REMOVED lines=24> */
.L_x_1044:
        /* <DEDUP_REMOVED lines=20> */
.L_x_1045:
        /* <DEDUP_REMOVED lines=20> */
.L_x_1046:
        /* <DEDUP_REMOVED lines=18> */
.L_x_1047:
[----:B------:R-:W0:Y:S01]  /*11550*/  LDC.64 R2, c[0x0][0x9f8] ;  /* 0x00027e00ff027b82 */ /* 0x000e220000000a00 */
[----:B------:R-:W-:Y:S01]  /*11560*/  IMAD.MOV.U32 R9, RZ, RZ, R18 ;  /* 0x000000ffff097224 */ /* 0x000fe200078e0012 */
[----:B0-----:R-:W-:-:S04]  /*11570*/  ISETP.NE.U32.AND P0, PT, R2, RZ, PT ;  /* 0x000000ff0200720c */ /* 0x001fc80003f05070 */
[----:B------:R-:W-:-:S13]  /*11580*/  ISETP.NE.AND.EX P0, PT, R3, RZ, PT, P0 ;  /* 0x000000ff0300720c */ /* 0x000fda0003f05300 */
[----:B------:R-:W0:Y:S02]  /*11590*/  @P0 LDC.64 R2, c[0x0][0x9f8] ;  /* 0x00027e00ff020b82 */ /* 0x000e240000000a00 */
[----:B0-----:R-:W-:-:S05]  /*115a0*/  @P0 IMAD.WIDE R2, R18, 0x4, R2 ;  /* 0x0000000412020825 */ /* 0x001fca00078e0202 */
[----:B------:R0:W2:Y:S01]  /*115b0*/  @P0 LDG.E R9, desc[UR44][R2.64] ;  /* 0x0000002c02090981 */ /* 0x0000a2000c1e1900 */
[C---:B------:R-:W-:Y:S01]  /*115c0*/  IMAD.SHL.U32 R0, R19.reuse, 0x40, RZ ;  /* 0x0000004013007824 */ /* 0x040fe200078e00ff */
[C---:B------:R-:W-:Y:S01]  /*115d0*/  LOP3.LUT R8, R19.reuse, 0x7f, RZ, 0xc0, !PT ;  /* 0x0000007f13087812 */ /* 0x040fe200078ec0ff */
[C---:B------:R-:W-:Y:S01]  /*115e0*/  IMAD.SHL.U32 R5, R19.reuse, 0x8, RZ ;  /* 0x0000000813057824 */ /* 0x040fe200078e00ff */
[C---:B------:R-:W-:Y:S01]  /*115f0*/  LOP3.LUT P1, RZ, R19.reuse, 0x4, RZ, 0xc0, !PT ;  /* 0x0000000413ff7812 */ /* 0x040fe2000782c0ff */
[----:B------:R-:W-:Y:S01]  /*11600*/  IMAD.SHL.U32 R18, R19, 0x10, RZ ;  /* 0x0000001013127824 */ /* 0x000fe200078e00ff */
[----:B------:R-:W-:Y:S01]  /*11610*/  LOP3.LUT R4, R0, 0x180, RZ, 0xc0, !PT ;  /* 0x0000018000047812 */ /* 0x000fe200078ec0ff */
[----:B------:R-:W-:-:S03]  /*11620*/  UMOV UR4, 0xffffffff ;  /* 0xffffffff00047882 */ /* 0x000fc60000000000 */
[----:B------:R-:W-:Y:S01]  /*11630*/  LOP3.LUT R4, R4, 0x10, R19, 0xf8, !PT ;  /* 0x0000001004047812 */ /* 0x000fe200078ef813 */
[----:B0-----:R-:W0:Y:S01]  /*11640*/  LDC.64 R2, c[0x0][0x418] ;  /* 0x00010600ff027b82 */ /* 0x001e220000000a00 */
[----:B------:R-:W-:Y:S02]  /*11650*/  LOP3.LUT R18, R18, 0x70, RZ, 0xc0, !PT ;  /* 0x0000007012127812 */ /* 0x000fe400078ec0ff */
[----:B------:R-:W-:Y:S02]  /*11660*/  LOP3.LUT R7, R4, 0x30, R5, 0x78, !PT ;  /* 0x0000003004077812 */ /* 0x000fe400078e7805 */
[----:B------:R-:W-:Y:S02]  /*11670*/  SHF.R.U32.HI R5, RZ, 0x5, R8 ;  /* 0x00000005ff057819 */ /* 0x000fe40000011608 */
[C---:B------:R-:W-:Y:S02]  /*11680*/  LOP3.LUT R4, R0.reuse, 0x40, RZ, 0xc0, !PT ;  /* 0x0000004000047812 */ /* 0x040fe400078ec0ff */
[----:B------:R-:W-:-:S03]  /*11690*/  LOP3.LUT R0, R0, 0x200, RZ, 0xc0, !PT ;  /* 0x0000020000007812 */ /* 0x000fc600078ec0ff */
[----:B------:R-:W-:-:S05]  /*116a0*/  IMAD R4, R5, 0x400, R4 ;  /* 0x0000040005047824 */ /* 0x000fca00078e0204 */
[----:B------:R-:W-:Y:S01]  /*116b0*/  IADD3 R4, R7, R4, R0 ;  /* 0x0000000407047210 */ /* 0x000fe20007ffe000 */
[----:B------:R-:W-:-:S04]  /*116c0*/  IMAD.SHL.U32 R0, R19, 0x80, RZ ;  /* 0x0000008013007824 */ /* 0x000fc800078e00ff */
[----:B------:R1:W-:Y:S01]  /*116d0*/  STL [R1+0x10], R4 ;  /* 0x0000100401007387 */ /* 0x0003e20000100800 */
[----:B0-----:R-:W-:-:S04]  /*116e0*/  ISETP.NE.U32.AND P0, PT, R2, RZ, PT ;  /* 0x000000ff0200720c */ /* 0x001fc80003f05070 */
[----:B------:R-:W-:Y:S02]  /*116f0*/  ISETP.NE.AND.EX P2, PT, R3, RZ, PT, P0 ;  /* 0x000000ff0300720c */ /* 0x000fe40003f45300 */
[----:B-1----:R-:W-:-:S05]  /*11700*/  LOP3.LUT R4, R0, 0x380, RZ, 0xc0, !PT ;  /* 0x0000038000047812 */ /* 0x002fca00078ec0ff */
[----:B------:R-:W-:Y:S02]  /*11710*/  IMAD R5, R5, 0x10, R4 ;  /* 0x0000001005057824 */ /* 0x000fe400078e0204 */
[----:B------:R-:W-:-:S03]  /*11720*/  IMAD.MOV.U32 R4, RZ, RZ, 0x20 ;  /* 0x00000020ff047424 */ /* 0x000fc600078e00ff */
[----:B------:R-:W-:-:S04]  /*11730*/  LOP3.LUT R5, R5, R18, RZ, 0x3c, !PT ;  /* 0x0000001205057212 */ /* 0x000fc800078e3cff */
[----:B------:R-:W-:Y:S02]  /*11740*/  LOP3.LUT R0, R5, 0xc00, R0, 0xf8, !PT ;  /* 0x00000c0005007812 */ /* 0x000fe400078ef800 */
[----:B------:R-:W-:-:S03]  /*11750*/  P2R R5, PR, RZ, 0x4 ;  /* 0x00000004ff057803 */ /* 0x000fc60000000000 */
[----:B------:R0:W-:Y:S02]  /*11760*/  STL [R1+0x8], R0 ;  /* 0x0000080001007387 */ /* 0x0001e40000100800 */
[----:B0-----:R-:W-:-:S05]  /*11770*/  IMAD.MOV.U32 R0, RZ, RZ, 0x40 ;  /* 0x00000040ff007424 */ /* 0x001fca00078e00ff */
[----:B------:R-:W-:Y:S02]  /*11780*/  SEL R6, R0, 0xffffffc0, !P1 ;  /* 0xffffffc000067807 */ /* 0x000fe40004800000 */
[----:B------:R-:W-:Y:S02]  /*11790*/  SHF.R.U32.HI R6, RZ, 0x5, R19 ;  /* 0x00000005ff067819 */ /* 0x000fe40000011613 */
[----:B------:R-:W-:Y:S02]  /*117a0*/  SEL R0, R4, 0xffffffe0, !P1 ;  /* 0xffffffe004007807 */ /* 0x000fe40004800000 */
[----:B------:R-:W-:Y:S02]  /*117b0*/  LOP3.LUT R6, R6, 0x3, RZ, 0xc0, !PT ;  /* 0x0000000306067812 */ /* 0x000fe400078ec0ff */
[----:B--2---:R-:W-:Y:S01]  /*117c0*/  SHF.R.S32.HI R10, RZ, 0x1f, R9 ;  /* 0x0000001fff0a7819 */ /* 0x004fe20000011409 */
[----:B------:R0:W-:Y:S01]  /*117d0*/  STL [R1], R9 ;  /* 0x0000000901007387 */ /* 0x0001e20000100800 */
[----:B------:R-:W-:-:S03]  /*117e0*/  SEL R16, R9, RZ, !P2 ;  /* 0x000000ff09107207 */ /* 0x000fc60005000000 */
[----:B------:R0:W-:Y:S04]  /*117f0*/  STL [R1+0x14], R5 ;  /* 0x0000140501007387 */ /* 0x0001e80000100800 */
[----:B------:R0:W-:Y:S01]  /*11800*/  STL [R1+0x4], R10 ;  /* 0x0000040a01007387 */ /* 0x0001e20000100800 */
[----:B------:R-:W-:Y:S05]  /*11810*/  BRA.DIV UR4, `(.L_x_1048) ;  /* 0x0000002e04687947 */ /* 0x000fea000b800000 */
[----:B------:R1:W2:Y:S02]  /*11820*/  SHFL.IDX PT, R14, R6, RZ, 0x1f ;  /* 0x00001fff060e7589 */ /* 0x0002a400000e0000 */
.L_x_1101:
[----:B------:R-:W-:Y:S02]  /*11830*/  PLOP3.LUT P1, PT, PT, PT, PT, 0x8, 0x0 ;  /* 0x000000000000781c */ /* 0x000fe40003f2e170 */
[----:B--2---:R-:W-:Y:S02]  /*11840*/  ISETP.NE.AND P0, PT, R14, RZ, PT ;  /* 0x000000ff0e00720c */ /* 0x004fe40003f05270 */
[----:B------:R-:W-:-:S05]  /*11850*/  P2R R0, PR, RZ, 0x2 ;  /* 0x00000002ff007803 */ /* 0x000fca0000000000 */
[----:B------:R2:W-:Y:S06]  /*11860*/  STL [R1+0xc], R0 ;  /* 0x00000c0001007387 */ /* 0x0005ec0000100800 */
[----:B------:R-:W-:Y:S05]  /*11870*/  @P0 BRA `(.L_x_1049) ;  /* 0x0000000400500947 */ /* 0x000fea0003800000 */
[----:B------:R-:W-:Y:S01]  /*11880*/  UMOV UR4, 0xffffffff ;  /* 0xffffffff00047882 */ /* 0x000fe20000000000 */
[----:B--2---:R-:W-:Y:S02]  /*11890*/  VIADD R0, R17, 0xffffffff ;  /* 0xffffffff11007836 */ /* 0x004fe40000000000 */
[----:B------:R-:W-:Y:S05]  /*118a0*/  BRA.DIV UR4, `(.L_x_1050) ;  /* 0x0000002e04647947 */ /* 0x000fea000b800000 */
[----:B------:R-:W-:-:S13]  /*118b0*/  ELECT P6, URZ, PT ;  /* 0x00000000003f782f */ /* 0x000fda00038c0000 */
.L_x_1104:
[----:B------:R-:W-:Y:S05]  /*118c0*/  @!P6 BRA `(.L_x_1049) ;  /* 0x00000004003ce947 */ /* 0x000fea0003800000 */
[----:B------:R-:W-:Y:S01]  /*118d0*/  IMAD.MOV.U32 R16, RZ, RZ, R9 ;  /* 0x000000ffff107224 */ /* 0x000fe200078e0009 */
[----:B------:R-:W-:Y:S06]  /*118e0*/  @!P2 BRA `(.L_x_1051) ;  /* 0x000000000044a947 */ /* 0x000fec0003800000 */
[----:B------:R-:W2:Y:S01]  /*118f0*/  LDC R7, c[0x0][0x43c] ;  /* 0x00010f00ff077b82 */ /* 0x000ea20000000800 */
[----:B------:R-:W-:Y:S01]  /*11900*/  ULDC.64 UR4, c[0x0][0x428] ;  /* 0x00010a0000047ab9 */ /* 0x000fe20000000a00 */
[----:B--2---:R-:W-:-:S13]  /*11910*/  ISETP.NE.AND P0, PT, R7, 0x1, PT ;  /* 0x000000010700780c */ /* 0x004fda0003f05270 */
[----:B0-----:R-:W1:Y:S02]  /*11920*/  @P0 LDC.64 R4, c[0x0][0x440] ;  /* 0x00011000ff040b82 */ /* 0x001e640000000a00 */
[----:B-1----:R-:W-:-:S04]  /*11930*/  @P0 IMAD.HI.U32 R6, R0, R4, RZ ;  /* 0x0000000400060227 */ /* 0x002fc800078e00ff */
        /* <DEDUP_REMOVED lines=12> */
.L_x_1051:
[----:B--2---:R-:W-:Y:S01]  /*11a00*/  IMAD.MOV.U32 R2, RZ, RZ, 0x1 ;  /* 0x00000001ff027424 */ /* 0x004fe200078e00ff */
[----:B------:R-:W-:-:S04]  /*11a10*/  ISETP.NE.AND P1, PT, R8, RZ, PT ;  /* 0x000000ff0800720c */ /* 0x000fc80003f25270 */
[----:B------:R-:W-:-:S04]  /*11a20*/  SHF.L.U32 R2, R2, 0x1f, RZ ;  /* 0x0000001f02027819 */ /* 0x000fc800000006ff */
[----:B------:R-:W2:Y:S02]  /*11a30*/  SYNCS.PHASECHK.TRANS64.TRYWAIT P0, [UR39+0x20880], R2 ;  /* 0x02088002ff0075a7 */ /* 0x000ea40008000167 */
[----:B--2---:R-:W-:Y:S05]  /*11a40*/  @!P0 BRA `(.L_x_1052) ;  /* 0x0000002c001c8947 */ /* 0x004fea0003800000 */
.L_x_1105:
[----:B------:R-:W-:Y:S05]  /*11a50*/  @P1 BRA `(.L_x_1053) ;  /* 0x0000000000141947 */ /* 0x000fea0003800000 */
[----:B------:R-:W-:Y:S01]  /*11a60*/  LOP3.LUT P0, RZ, R19, 0x1f, RZ, 0xc0, !PT ;  /* 0x0000001f13ff7812 */ /* 0x000fe2000780c0ff */
[----:B--2---:R-:W-:-:S04]  /*11a70*/  IMAD.MOV.U32 R3, RZ, RZ, 0x4000 ;  /* 0x00004000ff037424 */ /* 0x004fc800078e00ff */
[----:B------:R3:W-:Y:S08]  /*11a80*/  SYNCS.ARRIVE.TRANS64 RZ, [UR39+0x20870], R3 ;  /* 0x02087003ffff79a7 */ /* 0x0007f00008000027 */
[----:B---3--:R-:W-:Y:S05]  /*11a90*/  @!P0 BRA `(.L_x_1053) ;  /* 0x0000000000048947 */ /* 0x008fea0003800000 */
[----:B------:R-:W-:Y:S01]  /*11aa0*/  BPT.TRAP 0x1 ;  /* 0x000000040000795c */ /* 0x000fe20000300000 */
.L_x_1053:
        /* <DEDUP_REMOVED lines=19> */
[----:B------:R-:W4:Y:S02]  /*11be0*/  SYNCS.PHASECHK.TRANS64.TRYWAIT P0, [UR39+0x20840], R2 ;  /* 0x02084002ff0075a7 */ /* 0x000f240008000167 */
[----:B---34-:R-:W-:Y:S05]  /*11bf0*/  @!P0 BRA `(.L_x_1054) ;  /* 0x0000002800c88947 */ /* 0x018fea0003800000 */
.L_x_1106:
[----:B------:R-:W-:Y:S05]  /*11c00*/  @P1 BRA `(.L_x_1055) ;  /* 0x0000000000141947 */ /* 0x000fea0003800000 */
[----:B------:R-:W-:Y:S01]  /*11c10*/  LOP3.LUT P0, RZ, R19, 0x1f, RZ, 0xc0, !PT ;  /* 0x0000001f13ff7812 */ /* 0x000fe2000780c0ff */
[----:B--2---:R-:W-:-:S04]  /*11c20*/  IMAD.MOV.U32 R2, RZ, RZ, 0x4000 ;  /* 0x00004000ff027424 */ /* 0x004fc800078e00ff */
[----:B------:R3:W-:Y:S08]  /*11c30*/  SYNCS.ARRIVE.TRANS64 RZ, [UR39+0x20830], R2 ;  /* 0x02083002ffff79a7 */ /* 0x0007f00008000027 */
[----:B---3--:R-:W-:Y:S05]  /*11c40*/  @!P0 BRA `(.L_x_1055) ;  /* 0x0000000000048947 */ /* 0x008fea0003800000 */
[----:B------:R-:W-:Y:S01]  /*11c50*/  BPT.TRAP 0x1 ;  /* 0x000000040000795c */ /* 0x000fe20000300000 */
.L_x_1055:
[----:B------:R-:W-:Y:S01]  /*11c60*/  ULDC.64 UR4, c[0x0][0x198] ;  /* 0x0000660000047ab9 */ /* 0x000fe20000000a00 */
[----:B------:R-:W-:Y:S01]  /*11c70*/  R2UR UR11, R0 ;  /* 0x00000000000b72ca */ /* 0x000fe200000e0000 */
[----:B------:R-:W-:Y:S01]  /*11c80*/  UIADD3 UR4, UP0, UR4, 0x370, URZ ;  /* 0x0000037004047890 */ /* 0x000fe2000ff1e03f */
[----:B------:R-:W-:Y:S01]  /*11c90*/  R2UR UR13, R16 ;  /* 0x00000000100d72ca */ /* 0x000fe200000e0000 */
[----:B------:R-:W-:Y:S01]  /*11ca0*/  UIADD3 UR8, UR39, 0x18400, URZ ;  /* 0x0001840027087890 */ /* 0x000fe2000fffe03f */
[----:B------:R-:W-:Y:S01]  /*11cb0*/  PLOP3.LUT P0, PT, PT, PT, PT, 0x80, 0x0 ;  /* 0x000000000000781c */ /* 0x000fe20003f0f070 */
[----:B------:R-:W-:Y:S02]  /*11cc0*/  UIADD3 UR9, UR39, 0x20830, URZ ;  /* 0x0002083027097890 */ /* 0x000fe4000fffe03f */
[----:B------:R-:W-:Y:S01]  /*11cd0*/  UIADD3.X UR5, URZ, UR5, URZ, UP0, !UPT ;  /* 0x000000053f057290 */ /* 0x000fe200087fe43f */
[----:B------:R-:W-:Y:S01]  /*11ce0*/  P2R R0, PR, RZ, 0x1 ;  /* 0x00000001ff007803 */ /* 0x000fe20000000000 */
        /* <DEDUP_REMOVED lines=11> */
[----:B------:R3:W-:Y:S01]  /*11da0*/  STL [R1+0xc], R0 ;  /* 0x00000c0001007387 */ /* 0x0007e20000100800 */
[----:B------:R-:W-:Y:S01]  /*11db0*/  NOP ;  /* 0x0000000000007918 */ /* 0x000fe20000000000 */
.L_x_1049:
[----:B------:R-:W-:Y:S05]  /*11dc0*/  WARPSYNC.ALL ;  /* 0x0000000000007948 */ /* 0x000fea0003800000 */
[----:B---3--:R-:W-:Y:S01]  /*11dd0*/  UIADD3 UR4, UR39, 0x10400, URZ ;  /* 0x0001040027047890 */ /* 0x008fe2000fffe03f */
[----:B------:R-:W-:Y:S03]  /*11de0*/  BAR.SYNC.DEFER_BLOCKING 0x8, 0x180 ;  /* 0x0206000000007b1d */ /* 0x000fe60000010000 */
[----:B------:R-:W-:-:S06]  /*11df0*/  ULOP3.LUT UP0, URZ, UR4, 0x3ff, URZ, 0xc0, !UPT ;  /* 0x000003ff043f7892 */ /* 0x000fcc000f80c03f */
[----:B------:R-:W-:-:S13]  /*11e00*/  PLOP3.LUT P0, PT, PT, PT, UP0, 0x80, 0x0 ;  /* 0x000000000000781c */ /* 0x000fda0003f0f008 */
[----:B------:R-:W-:Y:S05]  /*11e10*/  @!P0 BRA `(.L_x_1056) ;  /* 0x0000000000408947 */ /* 0x000fea0003800000 */
[----:B--2---:R-:W-:Y:S01]  /*11e20*/  MOV R2, 0x0 ;  /* 0x0000000000027802 */ /* 0x004fe20000000f00 */
[----:B------:R-:W-:Y:S01]  /*11e30*/  ULDC.64 UR6, c[0x4][0xc0] ;  /* 0x0100300000067ab9 */ /* 0x000fe20000000a00 */
[----:B------:R-:W-:Y:S01]  /*11e40*/  ULDC.64 UR8, c[0x4][0xc8] ;  /* 0x0100320000087ab9 */ /* 0x000fe20000000a00 */
[----:B------:R-:W-:Y:S01]  /*11e50*/  ULDC.64 UR4, c[0x4][0x28] ;  /* 0x01000a0000047ab9 */ /* 0x000fe20000000a00 */
[----:B------:R-:W-:Y:S02]  /*11e60*/  IMAD.U32 R4, RZ, RZ, UR6 ;  /* 0x00000006ff047e24 */ /* 0x000fe4000f8e00ff */
[----:B------:R-:W2:Y:S01]  /*11e70*/  LDC.64 R2, c[0x4][R2] ;  /* 0x0100000002027b82 */ /* 0x000ea20000000a00 */
[----:B0-----:R-:W-:Y:S02]  /*11e80*/  IMAD.U32 R5, RZ, RZ, UR7 ;  /* 0x00000007ff057e24 */ /* 0x001fe4000f8e00ff */
[----:B-1----:R-:W-:Y:S02]  /*11e90*/  IMAD.U32 R6, RZ, RZ, UR8 ;  /* 0x00000008ff067e24 */ /* 0x002fe4000f8e00ff */
[----:B------:R-:W-:-:S02]  /*11ea0*/  IMAD.U32 R7, RZ, RZ, UR9 ;  /* 0x00000009ff077e24 */ /* 0x000fc4000f8e00ff */
[----:B------:R-:W-:Y:S02]  /*11eb0*/  IMAD.U32 R10, RZ, RZ, UR4 ;  /* 0x00000004ff0a7e24 */ /* 0x000fe4000f8e00ff */
[----:B------:R-:W-:Y:S02]  /*11ec0*/  IMAD.U32 R11, RZ, RZ, UR5 ;  /* 0x00000005ff0b7e24 */ /* 0x000fe4000f8e00ff */
[----:B------:R-:W-:Y:S02]  /*11ed0*/  IMAD.MOV.U32 R8, RZ, RZ, 0x70 ;  /* 0x00000070ff087424 */ /* 0x000fe400078e00ff */
[----:B------:R-:W-:Y:S02]  /*11ee0*/  IMAD.MOV.U32 R12, RZ, RZ, 0x1 ;  /* 0x00000001ff0c7424 */ /* 0x000fe400078e00ff */
[----:B------:R-:W-:-:S07]  /*11ef0*/  IMAD.MOV.U32 R13, RZ, RZ, RZ ;  /* 0x000000ffff0d7224 */ /* 0x000fce00078e00ff */
[----:B------:R-:W-:-:S07]  /*11f00*/  LEPC R20, `(.L_x_1056) ;  /* 0x000000001014794e */ /* 0x000fce0000000000 */
[----:B--2---:R-:W-:Y:S05]  /*11f10*/  CALL.ABS.NOINC R2 ;  /* 0x0000000002007343 */ /* 0x004fea0003c00000 */
.L_x_1056:
[----:B------:R-:W3:Y:S01]  /*11f20*/  S2R R4, SR_CTAID.Z ;  /* 0x0000000000047919 */ /* 0x000ee20000002700 */
[----:B------:R-:W4:Y:S01]  /*11f30*/  LDC R8, c[0x0][0x448] ;  /* 0x00011200ff087b82 */ /* 0x000f220000000800 */
[----:B------:R-:W-:Y:S01]  /*11f40*/  USHF.R.S32.HI UR4, URZ, 0x1f, UR36 ;  /* 0x0000001f3f047899 */ /* 0x000fe20008011424 */
[----:B0-----:R-:W-:Y:S01]  /*11f50*/  LOP3.LUT R9, R19, 0x7f, RZ, 0xc0, !PT ;  /* 0x0000007f13097812 */ /* 0x001fe200078ec0ff */
[----:B------:R-:W-:Y:S01]  /*11f60*/  ULDC.64 UR8, c[0x0][0x2d8] ;  /* 0x0000b60000087ab9 */ /* 0x000fe20000000a00 */
[----:B------:R-:W-:Y:S01]  /*11f70*/  SHF.R.U32.HI R7, RZ, 0x3, R19 ;  /* 0x00000003ff077819 */ /* 0x000fe20000011613 */
[----:B------:R-:W-:Y:S02]  /*11f80*/  UIMAD UR6, UR4, UR8, URZ ;  /* 0x00000008040672a4 */ /* 0x000fe4000f8e023f */
[----:B------:R-:W-:Y:S01]  /*11f90*/  UIMAD.WIDE.U32 UR4, UR36, UR8, URZ ;  /* 0x00000008240472a5 */ /* 0x000fe2000f8e003f */
[----:B--2---:R-:W0:Y:S01]  /*11fa0*/  LDC.64 R2, c[0x0][0x2e0] ;  /* 0x0000b800ff027b82 */ /* 0x004e220000000a00 */
[----:B------:R-:W-:-:S04]  /*11fb0*/  UIMAD UR6, UR36, UR9, UR6 ;  /* 0x00000009240672a4 */ /* 0x000fc8000f8e0206 */
[----:B------:R-:W-:Y:S01]  /*11fc0*/  UIADD3 UR5, UR5, UR6, URZ ;  /* 0x0000000605057290 */ /* 0x000fe2000fffe03f */
[----:B----4-:R-:W-:Y:S02]  /*11fd0*/  ISETP.NE.AND P0, PT, R8, 0x1, PT ;  /* 0x000000010800780c */ /* 0x010fe40003f05270 */
[----:B---3--:R-:W-:-:S05]  /*11fe0*/  SHF.R.S32.HI R5, RZ, 0x1f, R4 ;  /* 0x0000001fff057819 */ /* 0x008fca0000011404 */
[----:B0-----:R-:W-:-:S06]  /*11ff0*/  IMAD R0, R5, R2, RZ ;  /* 0x0000000205007224 */ /* 0x001fcc00078e02ff */
[----:B-1----:R-:W0:Y:S01]  /*12000*/  @P0 LDC R6, c[0x0][0x44c] ;  /* 0x00011300ff060b82 */ /* 0x002e220000000800 */
[C---:B------:R-:W-:Y:S02]  /*12010*/  IMAD R5, R4.reuse, R3, R0 ;  /* 0x0000000304057224 */ /* 0x040fe400078e0200 */
[----:B------:R-:W-:Y:S01]  /*12020*/  IMAD.WIDE.U32 R2, R4, R2, UR4 ;  /* 0x0000000404027e25 */ /* 0x000fe2000f8e0002 */
[----:B------:R-:W-:-:S04]  /*12030*/  ULDC.64 UR4, c[0x0][0x2d0] ;  /* 0x0000b40000047ab9 */ /* 0x000fc80000000a00 */
[----:B------:R-:W1:Y:S01]  /*12040*/  @P0 LDC R0, c[0x0][0x450] ;  /* 0x00011400ff000b82 */ /* 0x000e620000000800 */
[----:B------:R-:W-:Y:S01]  /*12050*/  IMAD.IADD R3, R3, 0x1, R5 ;  /* 0x0000000103037824 */ /* 0x000fe200078e0205 */
[----:B------:R-:W-:-:S05]  /*12060*/  LEA.HI R5, R9, R18, RZ, 0x1d ;  /* 0x0000001209057211 */ /* 0x000fca00078fe8ff */
[----:B------:R-:W-:-:S04]  /*12070*/  VIADD R5, R5, UR40 ;  /* 0x0000002805057c36 */ /* 0x000fc80008000000 */
[----:B------:R-:W-:Y:S02]  /*12080*/  IMAD.MOV.U32 R4, RZ, RZ, R5 ;  /* 0x000000ffff047224 */ /* 0x000fe400078e0005 */
[----:B0-----:R-:W-:-:S05]  /*12090*/  @P0 IMAD.HI.U32 R6, R5, R6, RZ ;  /* 0x0000000605060227 */ /* 0x001fca00078e00ff */
[----:B-1----:R-:W-:-:S05]  /*120a0*/  @P0 SHF.R.U32.HI R4, RZ, R0, R6 ;  /* 0x00000000ff040219 */ /* 0x002fca0000011606 */
        /* <DEDUP_REMOVED lines=13> */
[----:B------:R-:W-:Y:S01]  /*12180*/  IADD3 R0, P0, R2, UR4, RZ ;  /* 0x0000000402007c10 */ /* 0x000fe2000ff1e0ff */
[----:B------:R-:W-:Y:S01]  /*12190*/  IMAD.SHL.U32 R2, R7, 0x10, RZ ;  /* 0x0000001007027824 */ /* 0x000fe200078e00ff */
[----:B------:R-:W-:Y:S02]  /*121a0*/  ULDC UR4, c[0x0][0x2b8] ;  /* 0x0000ae0000047ab9 */ /* 0x000fe40000000800 */
[----:B------:R-:W-:Y:S01]  /*121b0*/  IADD3.X R5, R3, UR5, R5, P0, !PT ;  /* 0x0000000503057c10 */ /* 0x000fe200087fe405 */
[----:B------:R-:W-:Y:S01]  /*121c0*/  IMAD.SHL.U32 R3, R7, 0x80, RZ ;  /* 0x0000008007037824 */ /* 0x000fe200078e00ff */
[----:B------:R-:W-:-:S04]  /*121d0*/  ISETP.GE.AND P1, PT, R18, UR4, PT ;  /* 0x0000000412007c0c */ /* 0x000fc8000bf26270 */
[----:B------:R-:W-:-:S04]  /*121e0*/  LOP3.LUT R3, R18, 0x380, R3, 0xf8, !PT ;  /* 0x0000038012037812 */ /* 0x000fc800078ef803 */
[----:B------:R-:W-:Y:S02]  /*121f0*/  LOP3.LUT R2, R3, 0x70, R2, 0x78, !PT ;  /* 0x0000007003027812 */ /* 0x000fe400078e7802 */
[----:B------:R-:W-:-:S04]  /*12200*/  LOP3.LUT R3, R18, 0x80, RZ, 0xfc, !PT ;  /* 0x0000008012037812 */ /* 0x000fc800078efcff */
[----:B------:R-:W-:Y:S01]  /*12210*/  ISETP.GE.AND P0, PT, R3, UR4, PT ;  /* 0x0000000403007c0c */ /* 0x000fe2000bf06270 */
[----:B------:R-:W-:Y:S01]  /*12220*/  IMAD.SHL.U32 R3, R9, 0x10, RZ ;  /* 0x0000001009037824 */ /* 0x000fe200078e00ff */
[----:B------:R-:W-:-:S04]  /*12230*/  UMOV UR4, 0xffffffff ;  /* 0xffffffff00047882 */ /* 0x000fc80000000000 */
[----:B------:R-:W-:Y:S01]  /*12240*/  LOP3.LUT R4, R2, 0x400, R3, 0xf8, !PT ;  /* 0x0000040002047812 */ /* 0x000fe200078ef803 */
[----:B------:R-:W-:Y:S06]  /*12250*/  BRA.DIV UR4, `(.L_x_1057) ;  /* 0x0000002604487947 */ /* 0x000fec000b800000 */
[----:B------:R-:W0:Y:S01]  /*12260*/  SHFL.IDX PT, R7, R0, RZ, 0x181f ;  /* 0x00181fff00077589 */ /* 0x000e2200000e0000 */
[----:B------:R-:W-:Y:S01]  /*12270*/  ULDC UR4, c[0x0][0x288] ;  /* 0x0000a20000047ab9 */ /* 0x000fe20000000800 */
[----:B------:R-:W-:Y:S01]  /*12280*/  LEA.HI R2, R9, UR40, RZ, 0x1d ;  /* 0x0000002809027c11 */ /* 0x000fe2000f8fe8ff */
[----:B------:R-:W-:Y:S01]  /*12290*/  IMAD R3, R8, UR4, RZ ;  /* 0x0000000408037c24 */ /* 0x000fe2000f8e02ff */
[----:B------:R-:W1:Y:S03]  /*122a0*/  SHFL.IDX PT, R6, R5, RZ, 0x181f ;  /* 0x00181fff05067589 */ /* 0x000e6600000e0000 */
[C---:B------:R-:W-:Y:S01]  /*122b0*/  VIADD R10, R2.reuse, 0x10 ;  /* 0x00000010020a7836 */ /* 0x040fe20000000000 */
[----:B------:R-:W-:Y:S01]  /*122c0*/  ISETP.GE.AND P2, PT, R2, R3, PT ;  /* 0x000000030200720c */ /* 0x000fe20003f46270 */
[----:B------:R-:W2:-:S12]  /*122d0*/  SHFL.IDX PT, R14, R0, 0x1, 0x181f ;  /* 0x00381f00000e7f89 */ /* 0x000e9800000e0000 */
        /* <DEDUP_REMOVED lines=11> */
[----:B--2---:R-:W-:Y:S01]  /*12390*/  @!P2 IADD3 R7, P3, R18, R14, RZ ;  /* 0x0000000e1207a210 */ /* 0x004fe20007f7e0ff */
[----:B------:R-:W-:Y:S01]  /*123a0*/  @!P2 VIADD R8, R4, UR39 ;  /* 0x000000270408ac36 */ /* 0x000fe20008000000 */
[----:B------:R-:W1:Y:S03]  /*123b0*/  SHFL.IDX PT, R14, R0, 0x2, 0x181f ;  /* 0x00581f00000e7f89 */ /* 0x000e6600000e0000 */
[----:B0-----:R-:W-:-:S05]  /*123c0*/  @!P2 IMAD.X R6, RZ, RZ, R6, P3 ;  /* 0x000000ffff06a224 */ /* 0x001fca00018e0606 */
        /* <DEDUP_REMOVED lines=8> */
[----:B-1----:R-:W-:Y:S01]  /*12450*/  @!P2 IADD3 R7, P3, R18, R14, RZ ;  /* 0x0000000e1207a210 */ /* 0x002fe20007f7e0ff */
        /* <DEDUP_REMOVED lines=37> */
[----:B------:R-:W-:Y:S03]  /*126b0*/  SHFL.IDX PT, R14, R0, 0x7, 0x181f ;  /* 0x00f81f00000e7f89 */ /* 0x000fe600000e0000 */
[----:B0-----:R-:W-:-:S05]  /*126c0*/  @!P2 IMAD.X R6, RZ, RZ, R6, P3 ;  /* 0x000000ffff06a224 */ /* 0x001fca00018e0606 */
        /* <DEDUP_REMOVED lines=17> */
.L_x_1123:
[----:B------:R-:W-:Y:S01]  /*127e0*/  VIADD R2, R2, 0x70 ;  /* 0x0000007002027836 */ /* 0x000fe20000000000 */
[----:B------:R-:W-:Y:S04]  /*127f0*/  BSSY B0, `(.L_x_1058) ;  /* 0x000000b000007945 */ /* 0x000fe80003800000 */
[----:B------:R-:W-:-:S13]  /*12800*/  ISETP.GE.AND P2, PT, R2, R3, PT ;  /* 0x000000030200720c */ /* 0x000fda0003f46270 */
[----:B------:R-:W-:Y:S05]  /*12810*/  @P2 BRA `(.L_x_1059) ;  /* 0x0000000000202947 */ /* 0x000fea0003800000 */
[----:B------:R-:W-:-:S05]  /*12820*/  IADD3 R2, P2, R18, R14, RZ ;  /* 0x0000000e12027210 */ /* 0x000fca0007f5e0ff */
[----:B------:R-:W-:Y:S02]  /*12830*/  IMAD.X R3, RZ, RZ, R5, P2 ;  /* 0x000000ffff037224 */ /* 0x000fe400010e0605 */
[----:B------:R-:W-:-:S05]  /*12840*/  VIADD R5, R4, UR39 ;  /* 0x0000002704057c36 */ /* 0x000fca0008000000 */
[----:B------:R-:W-:Y:S01]  /*12850*/  @!PT LDS RZ, [RZ] ;  /* 0x00000000fffff984 */ /* 0x000fe20000000800 */
[----:B------:R-:W-:Y:S01]  /*12860*/  @!PT LDS RZ, [RZ] ;  /* 0x00000000fffff984 */ /* 0x000fe20000000800 */
[----:B------:R-:W-:Y:S01]  /*12870*/  @!PT LDS RZ, [RZ] ;  /* 0x00000000fffff984 */ /* 0x000fe20000000800 */
[----:B------:R1:W-:Y:S04]  /*12880*/  LDGSTS.E.BYPASS.LTC128B.128 [R5+0x13c00], desc[UR44][R2.64], !P1 ;  /* 0x13c0000002057fae */ /* 0x0003e8000c901d6c */
[----:B------:R1:W-:Y:S02]  /*12890*/  LDGSTS.E.BYPASS.LTC128B.128 [R5+0x17c00], desc[UR44][R2.64+0x80], !P0 ;  /* 0x17c0008002057fae */ /* 0x0003e4000c101d6c */
.L_x_1059:
[----:B------:R-:W-:Y:S05]  /*128a0*/  BSYNC B0 ;  /* 0x0000000000007941 */ /* 0x000fea0003800000 */
.L_x_1058:
[----:B------:R-:W-:Y:S01]  /*128b0*/  NOP ;  /* 0x0000000000007918 */ /* 0x000fe20000000000 */
[----:B------:R-:W-:Y:S01]  /*128c0*/  SYNCS.ARRIVE.TRANS64.RED.A0T1 RZ, [UR39+0x20800], RZ ;  /* 0x020800ffffff79a7 */ /* 0x000fe20008200427 */
[----:B-1----:R-:W-:Y:S01]  /*128d0*/  IMAD.MOV.U32 R2, RZ, RZ, 0x1 ;  /* 0x00000001ff027424 */ /* 0x002fe200078e00ff */
[----:B------:R-:W-:Y:S04]  /*128e0*/  ARRIVES.LDGSTSBAR.64.TRANSCNT [UR39+0x20800] ;  /* 0x02080000ff0079b0 */ /* 0x000fe80008000aa7 */
[----:B------:R-:W-:Y:S01]  /*128f0*/  SHF.L.U32 R2, R2, 0x1f, RZ ;  /* 0x0000001f02027819 */ /* 0x000fe200000006ff */
[----:B------:R-:W-:Y:S01]  /*12900*/  NOP ;  /* 0x0000000000007918 */ /* 0x000fe20000000000 */
[----:B------:R-:W-:Y:S01]  /*12910*/  SYNCS.ARRIVE.TRANS64.A1T0 RZ, [UR39+0x20800], RZ ;  /* 0x020800ffffff79a7 */ /* 0x000fe20008100027 */
[----:B------:R-:W-:-:S05]  /*12920*/  VIADD R0, R17, 0xfffffffe ;  /* 0xfffffffe11007836 */ /* 0x000fca0000000000 */
[----:B------:R-:W-:Y:S01]  /*12930*/  ISETP.GE.AND P1, PT, R0, UR41, PT ;  /* 0x0000002900007c0c */ /* 0x000fe2000bf26270 */
[----:B------:R-:W1:Y:S02]  /*12940*/  SYNCS.PHASECHK.TRANS64.TRYWAIT P0, [UR39+0x20820], R2 ;  /* 0x02082002ff0075a7 */ /* 0x000e640008000167 */
[----:B-1----:R-:W-:Y:S10]  /*12950*/  @!P0 BRA `(.L_x_1060) ;  /* 0x0000002800508947 */ /* 0x002ff40003800000 */
.L_x_1124:
[----:B------:R-:W-:Y:S01]  /*12960*/  IMAD.MOV.U32 R20, RZ, RZ, 0x1 ;  /* 0x00000001ff147424 */ /* 0x000fe200078e00ff */
[----:B------:R-:W-:Y:S06]  /*12970*/  @!P1 BRA `(.L_x_1061) ;  /* 0x0000000c00b49947 */ /* 0x000fec0003800000 */
[----:B------:R-:W-:Y:S01]  /*12980*/  LOP3.LUT R21, R19, 0x1f, RZ, 0xc0, !PT ;  /* 0x0000001f13157812 */ /* 0x000fe200078ec0ff */
[----:B------:R-:W-:Y:S02]  /*12990*/  IMAD.MOV.U32 R5, RZ, RZ, 0x1 ;  /* 0x00000001ff057424 */ /* 0x000fe400078e00ff */
[----:B------:R-:W-:-:S07]  /*129a0*/  IMAD.MOV.U32 R4, RZ, RZ, RZ ;  /* 0x000000ffff047224 */ /* 0x000fce00078e00ff */
.L_x_1080:
[----:B-1----:R-:W2:Y:S01]  /*129b0*/  LDL R2, [R1+0xc] ;  /* 0x00000c0001027983 */ /* 0x002ea20000100800 */
[----:B------:R-:W-:Y:S01]  /*129c0*/  VIADD R19, R4, 0x1 ;  /* 0x0000000104137836 */ /* 0x000fe20000000000 */
[----:B------:R-:W-:Y:S04]  /*129d0*/  BSSY B0, `(.L_x_1062) ;  /* 0x000007e000007945 */ /* 0x000fe80003800000 */
[----:B------:R-:W-:-:S04]  /*129e0*/  ISETP.NE.AND P0, PT, R19, 0x2, PT ;  /* 0x000000021300780c */ /* 0x000fc80003f05270 */
[----:B------:R-:W-:Y:S02]  /*129f0*/  SEL R20, RZ, 0x1, P0 ;  /* 0x00000001ff147807 */ /* 0x000fe40000000000 */
[----:B------:R-:W-:Y:S02]  /*12a00*/  SEL R19, R19, RZ, P0 ;  /* 0x000000ff13137207 */ /* 0x000fe40000000000 */
[----:B------:R-:W-:Y:S02]  /*12a10*/  LOP3.LUT R20, R5, R20, RZ, 0x3c, !PT ;  /* 0x0000001405147212 */ /* 0x000fe400078e3cff */
[----:B--2---:R-:W-:-:S13]  /*12a20*/  ISETP.NE.AND P1, PT, R2, RZ, PT ;  /* 0x000000ff0200720c */ /* 0x004fda0003f25270 */
[----:B------:R-:W-:Y:S05]  /*12a30*/  @!P1 BRA `(.L_x_1063) ;  /* 0x0000000400dc9947 */ /* 0x000fea0003800000 */
[----:B------:R-:W2:Y:S01]  /*12a40*/  LDL R2, [R1+0x14] ;  /* 0x0000140001027983 */ /* 0x000ea20000100800 */
[----:B0-----:R-:W-:Y:S01]  /*12a50*/  IMAD.MOV.U32 R6, RZ, RZ, R0 ;  /* 0x000000ffff067224 */ /* 0x001fe200078e0000 */
[----:B--2---:R-:W-:-:S13]  /*12a60*/  ISETP.NE.AND P1, PT, R2, RZ, PT ;  /* 0x000000ff0200720c */ /* 0x004fda0003f25270 */
[----:B------:R-:W-:Y:S05]  /*12a70*/  @!P1 BRA `(.L_x_1064) ;  /* 0x0000000000509947 */ /* 0x000fea0003800000 */
[----:B------:R-:W2:Y:S01]  /*12a80*/  LDL R9, [R1+0x4] ;  /* 0x0000040001097983 */ /* 0x000ea20000100800 */
[----:B------:R-:W0:Y:S01]  /*12a90*/  LDC R6, c[0x0][0x43c] ;  /* 0x00010f00ff067b82 */ /* 0x000e220000000800 */
[----:B------:R-:W-:Y:S02]  /*12aa0*/  ULDC.64 UR4, c[0x0][0x428] ;  /* 0x00010a0000047ab9 */ /* 0x000fe40000000a00 */
[----:B------:R-:W3:Y:S05]  /*12ab0*/  LDL R8, [R1] ;  /* 0x0000000001087983 */ /* 0x000eea0000100800 */
[----:B------:R-:W1:Y:S01]  /*12ac0*/  LDC.64 R16, c[0x0][0x418] ;  /* 0x00010600ff107b82 */ /* 0x000e620000000a00 */
[----:B0-----:R-:W-:-:S13]  /*12ad0*/  ISETP.NE.AND P0, PT, R6, 0x1, PT ;  /* 0x000000010600780c */ /* 0x001fda0003f05270 */
[----:B------:R-:W0:Y:S02]  /*12ae0*/  @P0 LDC.64 R2, c[0x0][0x440] ;  /* 0x00011000ff020b82 */ /* 0x000e240000000a00 */
[----:B0-----:R-:W-:-:S04]  /*12af0*/  @P0 IMAD.HI.U32 R7, R0, R2, RZ ;  /* 0x0000000200070227 */ /* 0x001fc800078e00ff */
[----:B------:R-:W-:Y:S01]  /*12b00*/  IMAD.MOV.U32 R2, RZ, RZ, R0 ;  /* 0x000000ffff027224 */ /* 0x000fe200078e0000 */
[----:B------:R-:W-:-:S05]  /*12b10*/  @P0 SHF.R.U32.HI R2, RZ, R3, R7 ;  /* 0x00000003ff020219 */ /* 0x000fca0000011607 */
[----:B------:R-:W-:-:S04]  /*12b20*/  IMAD.MOV R3, RZ, RZ, -R2 ;  /* 0x000000ffff037224 */ /* 0x000fc800078e0a02 */
[----:B------:R-:W-:Y:S01]  /*12b30*/  IMAD R6, R6, R3, R0 ;  /* 0x0000000306067224 */ /* 0x000fe200078e0200 */
[----:B------:R-:W-:Y:S01]  /*12b40*/  SHF.R.S32.HI R3, RZ, 0x1f, R2 ;  /* 0x0000001fff037819 */ /* 0x000fe20000011402 */
[----:B--2---:R-:W-:-:S04]  /*12b50*/  IMAD R7, R9, UR4, RZ ;  /* 0x0000000409077c24 */ /* 0x004fc8000f8e02ff */
[C---:B---3--:R-:W-:Y:S02]  /*12b60*/  IMAD R7, R8.reuse, UR5, R7 ;  /* 0x0000000508077c24 */ /* 0x048fe4000f8e0207 */
[----:B------:R-:W-:-:S04]  /*12b70*/  IMAD.WIDE.U32 R2, R8, UR4, R2 ;  /* 0x0000000408027c25 */ /* 0x000fc8000f8e0002 */
[----:B------:R-:W-:Y:S01]  /*12b80*/  IMAD.IADD R7, R7, 0x1, R3 ;  /* 0x0000000107077824 */ /* 0x000fe200078e0203 */
[----:B-1----:R-:W-:-:S04]  /*12b90*/  LEA R16, P0, R2, R16, 0x2 ;  /* 0x0000001002107211 */ /* 0x002fc800078010ff */
[----:B------:R-:W-:-:S05]  /*12ba0*/  LEA.HI.X R17, R2, R17, R7, 0x2, P0 ;  /* 0x0000001102117211 */ /* 0x000fca00000f1407 */
[----:B------:R0:W5:Y:S04]  /*12bb0*/  LDG.E R16, desc[UR44][R16.64] ;  /* 0x0000002c10107981 */ /* 0x000168000c1e1900 */
.L_x_1064:
[----:B------:R-:W-:Y:S01]  /*12bc0*/  LEA R8, R19, UR39, 0x3 ;  /* 0x0000002713087c11 */ /* 0x000fe2000f8e18ff */
[----:B------:R-:W1:Y:S01]  /*12bd0*/  S2R R3, SR_TID.X ;  /* 0x0000000000037919 */ /* 0x000e620000002100 */
[----:B------:R-:W-:-:S04]  /*12be0*/  SHF.L.U32 R2, R20, 0x1f, RZ ;  /* 0x0000001f14027819 */ /* 0x000fc800000006ff */
[----:B------:R-:W2:Y:S01]  /*12bf0*/  SYNCS.PHASECHK.TRANS64.TRYWAIT P0, [R8+URZ+0x20880], R2 ;  /* 0x02088002080075a7 */ /* 0x000ea2000800017f */
[----:B-1----:R-:W-:-:S04]  /*12c00*/  LOP3.LUT R3, R3, 0x7f, RZ, 0xc0, !PT ;  /* 0x0000007f03037812 */ /* 0x002fc800078ec0ff */
[----:B------:R-:W-:Y:S01]  /*12c10*/  ISETP.NE.AND P1, PT, R3, RZ, PT ;  /* 0x000000ff0300720c */ /* 0x000fe20003f25270 */
[----:B--2---:R-:W-:-:S12]  /*12c20*/  @!P0 BRA `(.L_x_1065) ;  /* 0x0000002400b48947 */ /* 0x004fd80003800000 */
.L_x_1125:
[----:B------:R-:W-:Y:S04]  /*12c30*/  BSSY B1, `(.L_x_1066) ;  /* 0x0000007000017945 */ /* 0x000fe80003800000 */
[----:B------:R-:W-:Y:S05]  /*12c40*/  @P1 BRA `(.L_x_1067) ;  /* 0x0000000000141947 */ /* 0x000fea0003800000 */
[----:B------:R-:W-:Y:S01]  /*12c50*/  ISETP.NE.AND P0, PT, R21, RZ, PT ;  /* 0x000000ff1500720c */ /* 0x000fe20003f05270 */
[----:B------:R-:W-:-:S04]  /*12c60*/  IMAD.MOV.U32 R3, RZ, RZ, 0x4000 ;  /* 0x00004000ff037424 */ /* 0x000fc800078e00ff */
[----:B------:R2:W-:Y:S08]  /*12c70*/  SYNCS.ARRIVE.TRANS64 RZ, [R8+URZ+0x20870], R3 ;  /* 0x0208700308ff79a7 */ /* 0x0005f0000800003f */
[----:B------:R-:W-:Y:S05]  /*12c80*/  @!P0 BRA `(.L_x_1067) ;  /* 0x0000000000048947 */ /* 0x000fea0003800000 */
[----:B------:R-:W-:Y:S01]  /*12c90*/  BPT.TRAP 0x1 ;  /* 0x000000040000795c */ /* 0x000fe20000300000 */
.L_x_1067:
[----:B------:R-:W-:Y:S05]  /*12ca0*/  BSYNC B1 ;  /* 0x0000000000017941 */ /* 0x000fea0003800000 */
.L_x_1066:
        /* <DEDUP_REMOVED lines=15> */
.L_x_1068:
[----:B------:R-:W-:-:S13]  /*12da0*/  @P0 ELECT P2, URZ, PT ;  /* 0x00000000003f082f */ /* 0x000fda0003840000 */
[----:B-----5:R-:W-:Y:S02]  /*12db0*/  @P2 R2UR UR37, R16 ;  /* 0x00000000102522ca */ /* 0x020fe400000e0000 */
[----:B------:R-:W-:-:S11]  /*12dc0*/  @P2 PLOP3.LUT P0, PT, P2, PT, PT, 0x8, 0x0 ;  /* 0x000000000000281c */ /* 0x000fd6000170e170 */
[----:B------:R3:W-:Y:S01]  /*12dd0*/  UTMALDG.4D [UR32], [UR4], desc[UR6] ;  /* 0x00000620040075b4 */ /* 0x0007e20008019000 */
[----:B------:R-:W-:Y:S01]  /*12de0*/  PLOP3.LUT P2, PT, PT, PT, PT, 0x8, 0x0 ;  /* 0x000000000000781c */ /* 0x000fe20003f4e170 */
[----:B---3--:R-:W-:-:S12]  /*12df0*/  @P0 BRA.U.ANY `(.L_x_1068) ;  /* 0xfffffffd00e80947 */ /* 0x008fd8000393ffff */
[----:B------:R-:W-:Y:S01]  /*12e00*/  IMAD.MOV.U32 R9, RZ, RZ, 0x80 ;  /* 0x00000080ff097424 */ /* 0x000fe200078e00ff */
[----:B------:R-:W-:Y:S01]  /*12e10*/  R2UR UR11, R6 ;  /* 0x00000000060b72ca */ /* 0x000fe200000e0000 */
[----:B------:R-:W-:Y:S01]  /*12e20*/  UIADD3 UR8, UR8, 0xa400, URZ ;  /* 0x0000a40008087890 */ /* 0x000fe2000fffe03f */
[----:B------:R-:W-:Y:S01]  /*12e30*/  PLOP3.LUT P0, PT, PT, PT, PT, 0x80, 0x0 ;  /* 0x000000000000781c */ /* 0x000fe20003f0f070 */
[----:B------:R-:W-:Y:S01]  /*12e40*/  UMOV UR6, 0x0 ;  /* 0x0000000000067882 */ /* 0x000fe20000000000 */
[----:B------:R-:W-:Y:S01]  /*12e50*/  R2UR UR10, R9 ;  /* 0x00000000090a72ca */ /* 0x000fe200000e0000 */
[----:B------:R-:W-:-:S14]  /*12e60*/  UMOV UR7, 0x14f00000 ;  /* 0x14f0000000077882 */ /* 0x000fdc0000000000 */
.L_x_1069:
[----:B------:R-:W-:-:S13]  /*12e70*/  @P0 ELECT P2, URZ, PT ;  /* 0x00000000003f082f */ /* 0x000fda0003840000 */
[----:B------:R-:W-:Y:S01]  /*12e80*/  @P2 R2UR UR13, R16 ;  /* 0x00000000100d22ca */ /* 0x000fe200000e0000 */
[----:B------:R-:W-:Y:S01]  /*12e90*/  UMOV UR9, UR33 ;  /* 0x0000002100097c82 */ /* 0x000fe20008000000 */
[----:B------:R-:W-:Y:S01]  /*12ea0*/  UMOV UR12, UR36 ;  /* 0x00000024000c7c82 */ /* 0x000fe20008000000 */
[----:B------:R-:W-:-:S10]  /*12eb0*/  @P2 PLOP3.LUT P0, PT, P2, PT, PT, 0x8, 0x0 ;  /* 0x000000000000281c */ /* 0x000fd4000170e170 */
[----:B------:R3:W-:Y:S01]  /*12ec0*/  UTMALDG.4D [UR8], [UR4], desc[UR6] ;  /* 0x00000608040075b4 */ /* 0x0007e20008019000 */
[----:B------:R-:W-:Y:S02]  /*12ed0*/  PLOP3.LUT P2, PT, PT, PT, PT, 0x8, 0x0 ;  /* 0x000000000000781c */ /* 0x000fe40003f4e170 */
[----:B---3--:R-:W-:Y:S11]  /*12ee0*/  @P0 BRA.U.ANY `(.L_x_1069) ;  /* 0xfffffffd00e00947 */ /* 0x008ff6000393ffff */
[----:B------:R-:W3:Y:S02]  /*12ef0*/  SYNCS.PHASECHK.TRANS64.TRYWAIT P0, [R8+URZ+0x20840], R2 ;  /* 0x02084002080075a7 */ /* 0x000ee4000800017f */
[----:B---3--:R-:W-:Y:S05]  /*12f00*/  @!P0 BRA `(.L_x_1070) ;  /* 0x0000002400108947 */ /* 0x008fea0003800000 */
.L_x_1126:
[----:B------:R-:W-:Y:S01]  /*12f10*/  BSSY B1, `(.L_x_1071) ;  /* 0x0000009000017945 */ /* 0x000fe20003800000 */
[----:B-1-3--:R-:W-:Y:S02]  /*12f20*/  IMAD.MOV.U32 R2, RZ, RZ, 0x0 ;  /* 0x00000000ff027424 */ /* 0x00afe400078e00ff */
[----:B--2---:R-:W-:Y:S01]  /*12f30*/  IMAD.MOV.U32 R3, RZ, RZ, 0x14f00000 ;  /* 0x14f00000ff037424 */ /* 0x004fe200078e00ff */
[----:B------:R-:W-:Y:S06]  /*12f40*/  @P1 BRA `(.L_x_1072) ;  /* 0x0000000000141947 */ /* 0x000fec0003800000 */
[----:B------:R-:W-:Y:S01]  /*12f50*/  ISETP.NE.AND P0, PT, R21, RZ, PT ;  /* 0x000000ff1500720c */ /* 0x000fe20003f05270 */
[----:B------:R-:W-:-:S04]  /*12f60*/  IMAD.MOV.U32 R11, RZ, RZ, 0x4000 ;  /* 0x00004000ff0b7424 */ /* 0x000fc800078e00ff */
[----:B------:R1:W-:Y:S08]  /*12f70*/  SYNCS.ARRIVE.TRANS64 RZ, [R8+URZ+0x20830], R11 ;  /* 0x0208300b08ff79a7 */ /* 0x0003f0000800003f */
[----:B------:R-:W-:Y:S05]  /*12f80*/  @!P0 BRA `(.L_x_1072) ;  /* 0x0000000000048947 */ /* 0x000fea0003800000 */
[----:B------:R-:W-:Y:S01]  /*12f90*/  BPT.TRAP 0x1 ;  /* 0x000000040000795c */ /* 0x000fe20000300000 */
.L_x_1072:
[----:B------:R-:W-:Y:S05]  /*12fa0*/  BSYNC B1 ;  /* 0x0000000000017941 */ /* 0x000fea0003800000 */
.L_x_1071:
        /* <DEDUP_REMOVED lines=12> */
.L_x_1073:
        /* <DEDUP_REMOVED lines=13> */
.L_x_1074:
[----:B------:R-:W-:-:S13]  /*13140*/  @P0 ELECT P1, URZ, PT ;  /* 0x00000000003f082f */ /* 0x000fda0003820000 */
[----:B------:R-:W-:Y:S01]  /*13150*/  @P1 R2UR UR13, R16 ;  /* 0x00000000100d12ca */ /* 0x000fe200000e0000 */
[----:B------:R-:W-:Y:S01]  /*13160*/  UMOV UR12, UR36 ;  /* 0x00000024000c7c82 */ /* 0x000fe20008000000 */
[----:B------:R-:W-:-:S11]  /*13170*/  @P1 PLOP3.LUT P0, PT, P1, PT, PT, 0x8, 0x0 ;  /* 0x000000000000181c */ /* 0x000fd60000f0e170 */
[----:B------:R2:W-:Y:S01]  /*13180*/  UTMALDG.4D [UR8], [UR6], desc[UR14] ;  /* 0x00000e08060075b4 */ /* 0x0005e20008019000 */
[----:B------:R-:W-:Y:S01]  /*13190*/  PLOP3.LUT P1, PT, PT, PT, PT, 0x8, 0x0 ;  /* 0x000000000000781c */ /* 0x000fe20003f2e170 */
[----:B--2---:R-:W-:-:S12]  /*131a0*/  @P0 BRA.U.ANY `(.L_x_1074) ;  /* 0xfffffffd00e40947 */ /* 0x004fd8000393ffff */
.L_x_1063:
[----:B------:R-:W-:Y:S05]  /*131b0*/  BSYNC B0 ;  /* 0x0000000000007941 */ /* 0x000fea0003800000 */
.L_x_1062:
[----:B------:R-:W-:-:S05]  /*131c0*/  IMAD.U32 R2, RZ, RZ, UR38 ;  /* 0x00000026ff027e24 */ /* 0x000fca000f8e00ff */
[----:B------:R-:W-:-:S04]  /*131d0*/  LOP3.LUT R2, R2, 0x1, RZ, 0xfc, !PT ;  /* 0x0000000102027812 */ /* 0x000fc800078efcff */
[----:B------:R-:W-:-:S13]  /*131e0*/  ISETP.NE.AND P0, PT, R2, 0x3, PT ;  /* 0x000000030200780c */ /* 0x000fda0003f05270 */
[----:B------:R-:W-:Y:S05]  /*131f0*/  @!P0 BRA `(.L_x_1075) ;  /* 0x0000000000048947 */ /* 0x000fea0003800000 */
[----:B------:R-:W-:Y:S01]  /*13200*/  BPT.TRAP 0x1 ;  /* 0x000000040000795c */ /* 0x000fe20000300000 */
.L_x_1075:
[----:B------:R-:W-:Y:S01]  /*13210*/  LOP3.LUT R3, R5, 0x1, RZ, 0x3c, !PT ;  /* 0x0000000105037812 */ /* 0x000fe200078e3cff */
[----:B------:R-:W-:Y:S01]  /*13220*/  IMAD.U32 R2, RZ, RZ, UR38 ;  /* 0x00000026ff027e24 */ /* 0x000fe2000f8e00ff */
[----:B------:R-:W-:Y:S02]  /*13230*/  LEA R18, R4, UR39, 0x3 ;  /* 0x0000002704127c11 */ /* 0x000fe4000f8e18ff */
[----:B------:R-:W-:Y:S02]  /*13240*/  SHF.L.U32 R3, R3, 0x1f, RZ ;  /* 0x0000001f03037819 */ /* 0x000fe400000006ff */
[----:B------:R-:W-:Y:S02]  /*13250*/  LOP3.LUT R2, R2, 0x2, RZ, 0xfc, !PT ;  /* 0x0000000202027812 */ /* 0x000fe400078efcff */
[----:B------:R-:W2:Y:S02]  /*13260*/  SYNCS.PHASECHK.TRANS64.TRYWAIT P0, [R18+URZ+0x20870], R3 ;  /* 0x02087003120075a7 */ /* 0x000ea4000800017f */
[----:B------:R-:W-:Y:S01]  /*13270*/  ISETP.NE.AND P1, PT, R2, 0x3, PT ;  /* 0x000000030200780c */ /* 0x000fe20003f25270 */
[----:B--2---:R-:W-:-:S12]  /*13280*/  @!P0 BRA `(.L_x_1076) ;  /* 0x0000002000448947 */ /* 0x004fd80003800000 */
.L_x_1127:
[----:B------:R-:W-:Y:S05]  /*13290*/  @!P1 BRA `(.L_x_1077) ;  /* 0x0000000000049947 */ /* 0x000fea0003800000 */
[----:B------:R-:W-:Y:S01]  /*132a0*/  BPT.TRAP 0x1 ;  /* 0x000000040000795c */ /* 0x000fe20000300000 */
.L_x_1077:
[----:B--2---:R-:W-:Y:S01]  /*132b0*/  SHF.L.U32 R3, R5, 0x1f, RZ ;  /* 0x0000001f05037819 */ /* 0x004fe200000006ff */
[----:B------:R-:W-:-:S03]  /*132c0*/  IMAD.SHL.U32 R2, R4, 0x4000, RZ ;  /* 0x0000400004027824 */ /* 0x000fc600078e00ff */
[----:B------:R-:W2:Y:S02]  /*132d0*/  SYNCS.PHASECHK.TRANS64.TRYWAIT P0, [R18+URZ+0x20860], R3 ;  /* 0x02086003120075a7 */ /* 0x000ea4000800017f */
[----:B--2---:R-:W-:Y:S05]  /*132e0*/  @!P0 BRA `(.L_x_1078) ;  /* 0x0000002000408947 */ /* 0x004fea0003800000 */
.L_x_1128:
[----:B------:R-:W2:Y:S04]  /*132f0*/  LDL R4, [R1+0x8] ;  /* 0x0000080001047983 */ /* 0x000ea80000100800 */
[----:B------:R-:W3:Y:S01]  /*13300*/  LDL R12, [R1+0x10] ;  /* 0x00001000010c7983 */ /* 0x000ee20000100800 */
[----:B------:R-:W-:Y:S05]  /*13310*/  WARPSYNC.ALL ;  /* 0x0000000000007948 */ /* 0x000fea0003800000 */
[----:B0-----:R-:W0:Y:S02]  /*13320*/  S2R R6, SR_TID.X ;  /* 0x0000000000067919 */ /* 0x001e240000002100 */
[----:B0-----:R-:W-:Y:S01]  /*13330*/  LOP3.LUT P0, RZ, R6, 0x4, RZ, 0xc0, !PT ;  /* 0x0000000406ff7812 */ /* 0x001fe2000780c0ff */
[----:B------:R-:W-:-:S05]  /*13340*/  IMAD.MOV.U32 R6, RZ, RZ, 0x40 ;  /* 0x00000040ff067424 */ /* 0x000fca00078e00ff */
[----:B------:R-:W-:Y:S02]  /*13350*/  SEL R6, R6, 0xffffffc0, !P0 ;  /* 0xffffffc006067807 */ /* 0x000fe40004000000 */
[C---:B--2---:R-:W-:Y:S02]  /*13360*/  LOP3.LUT R3, R2.reuse, R4, RZ, 0xfc, !PT ;  /* 0x0000000402037212 */ /* 0x044fe400078efcff */
[----:B---3--:R-:W-:-:S03]  /*13370*/  IADD3 R2, R2, UR39, R12 ;  /* 0x0000002702027c10 */ /* 0x008fc6000fffe00c */
[----:B-1----:R-:W0:Y:S01]  /*13380*/  LDSM.16.MT88.4 R8, [R3+UR39+0x8400] ;  /* 0x008400270308783b */ /* 0x002e220008004200 */
[----:B------:R-:W-:-:S04]  /*13390*/  VIADD R17, R3, UR39 ;  /* 0x0000002703117c36 */ /* 0x000fc80008000000 */
[----:B------:R-:W-:Y:S01]  /*133a0*/  IMAD.IADD R17, R6, 0x1, R17 ;  /* 0x0000000106117824 */ /* 0x000fe200078e0211 */
[C-C-:B0-----:R-:W-:Y:S02]  /*133b0*/  PRMT R4, R8.reuse, 0x6420, R9.reuse ;  /* 0x0000642008047816 */ /* 0x141fe40000000009 */
[----:B------:R-:W-:Y:S02]  /*133c0*/  PRMT R5, R8, 0x7531, R9 ;  /* 0x0000753108057816 */ /* 0x000fe40000000009 */
[C-C-:B------:R-:W-:Y:S02]  /*133d0*/  PRMT R6, R10.reuse, 0x6420, R11.reuse ;  /* 0x000064200a067816 */ /* 0x140fe4000000000b */
[----:B------:R-:W-:Y:S02]  /*133e0*/  PRMT R7, R10, 0x7531, R11 ;  /* 0x000075310a077816 */ /* 0x000fe4000000000b */
[----:B------:R-:W0:Y:S04]  /*133f0*/  LDSM.16.MT88.4 R8, [R17+0x8400] ;  /* 0x008400001108783b */ /* 0x000e280000004200 */
[----:B------:R-:W-:Y:S01]  /*13400*/  STSM.16.M88.4 [R2+0x400], R4 ;  /* 0x0004000402007844 */ /* 0x000fe20000000200 */
        /* <DEDUP_REMOVED lines=17> */
[----:B------:R-:W1:Y:S01]  /*13520*/  LDSM.16.MT88.4 R8, [R3+UR39+0x9400] ;  /* 0x009400270308783b */ /* 0x000e620008004200 */
[----:B0-----:R-:W0:Y:S01]  /*13530*/  S2R R15, SR_TID.X ;  /* 0x00000000000f7919 */ /* 0x001e220000002100 */
[C-C-:B-1----:R-:W-:Y:S02]  /*13540*/  PRMT R4, R8.reuse, 0x6420, R9.reuse ;  /* 0x0000642008047816 */ /* 0x142fe40000000009 */
[----:B------:R-:W-:Y:S02]  /*13550*/  PRMT R5, R8, 0x7531, R9 ;  /* 0x0000753108057816 */ /* 0x000fe40000000009 */
[----:B------:R-:W-:-:S02]  /*13560*/  PRMT R6, R10, 0x6420, R11 ;  /* 0x000064200a067816 */ /* 0x000fc4000000000b */
[----:B------:R-:W-:Y:S02]  /*13570*/  PRMT R7, R10, 0x7531, R11 ;  /* 0x000075310a077816 */ /* 0x000fe4000000000b */
[----:B------:R-:W1:Y:S01]  /*13580*/  LDSM.16.MT88.4 R8, [R17+0x9400] ;  /* 0x009400001108783b */ /* 0x000e620000004200 */
[----:B0-----:R-:W-:Y:S01]  /*13590*/  LOP3.LUT P0, RZ, R15, 0x4, RZ, 0xc0, !PT ;  /* 0x000000040fff7812 */ /* 0x001fe2000780c0ff */
[----:B------:R-:W-:-:S05]  /*135a0*/  IMAD.MOV.U32 R15, RZ, RZ, 0x20 ;  /* 0x00000020ff0f7424 */ /* 0x000fca00078e00ff */
[----:B------:R-:W-:-:S04]  /*135b0*/  SEL R15, R15, 0xffffffe0, !P0 ;  /* 0xffffffe00f0f7807 */ /* 0x000fc80004000000 */
[----:B------:R-:W-:-:S05]  /*135c0*/  IADD3 R2, R15, 0x400, R2 ;  /* 0x000004000f027810 */ /* 0x000fca0007ffe002 */
[----:B------:R-:W-:Y:S01]  /*135d0*/  STSM.16.M88.4 [R2], R4 ;  /* 0x0000000402007844 */ /* 0x000fe20000000200 */
[C-C-:B-1----:R-:W-:Y:S02]  /*135e0*/  PRMT R12, R8.reuse, 0x6420, R9.reuse ;  /* 0x00006420080c7816 */ /* 0x142fe40000000009 */
        /* <DEDUP_REMOVED lines=10> */
[----:B------:R0:W-:Y:S02]  /*13690*/  STSM.16.M88.4 [R2+0x2000], R4 ;  /* 0x0020000402007844 */ /* 0x0001e40000000200 */
[C-C-:B0-----:R-:W-:Y:S02]  /*136a0*/  PRMT R4, R8.reuse, 0x6420, R9.reuse ;  /* 0x0000642008047816 */ /* 0x141fe40000000009 */
[----:B------:R-:W-:-:S02]  /*136b0*/  PRMT R5, R8, 0x7531, R9 ;  /* 0x0000753108057816 */ /* 0x000fc40000000009 */
[C-C-:B------:R-:W-:Y:S02]  /*136c0*/  PRMT R6, R10.reuse, 0x6420, R11.reuse ;  /* 0x000064200a067816 */ /* 0x140fe4000000000b */
        /* <DEDUP_REMOVED lines=10> */
.L_x_1079:
[----:B0-----:R-:W0:Y:S01]  /*13770*/  S2R R2, SR_TID.X ;  /* 0x0000000000027919 */ /* 0x001e220000002100 */
[----:B-1----:R2:W-:Y:S01]  /*13780*/  SYNCS.ARRIVE.TRANS64.A1T0 RZ, [R18+URZ+0x20850], RZ ;  /* 0x020850ff12ff79a7 */ /* 0x0025e2000810003f */
[----:B------:R-:W-:Y:S02]  /*13790*/  IMAD.MOV.U32 R4, RZ, RZ, R19 ;  /* 0x000000ffff047224 */ /* 0x000fe400078e0013 */
[----:B------:R-:W-:Y:S01]  /*137a0*/  IMAD.MOV.U32 R5, RZ, RZ, R20 ;  /* 0x000000ffff057224 */ /* 0x000fe200078e0014 */
[----:B0-----:R-:W-:Y:S01]  /*137b0*/  LOP3.LUT R2, R2, 0x7f, RZ, 0xc0, !PT ;  /* 0x0000007f02027812 */ /* 0x001fe200078ec0ff */
[----:B------:R-:W-:Y:S03]  /*137c0*/  BAR.SYNC.DEFER_BLOCKING 0x2, 0x80 ;  /* 0x0082000000007b1d */ /* 0x000fe60000010000 */
[----:B------:R-:W-:-:S13]  /*137d0*/  ISETP.NE.AND P0, PT, R2, RZ, PT ;  /* 0x000000ff0200720c */ /* 0x000fda0003f05270 */
[----:B------:R-:W-:-:S05]  /*137e0*/  @!P0 VIADD R2, R18, 0x20880 ;  /* 0x0002088012028836 */ /* 0x000fca0000000000 */
[----:B------:R-:W-:-:S04]  /*137f0*/  @!P0 PRMT R2, RZ, 0x654, R2 ;  /* 0x00000654ff028816 */ /* 0x000fc80000000002 */
[----:B------:R2:W-:Y:S01]  /*13800*/  @!P0 SYNCS.ARRIVE.TRANS64.RED.A1T0 RZ, [R2+URZ], RZ ;  /* 0x000000ff02ff89a7 */ /* 0x0005e2000810043f */
[C---:B------:R-:W-:Y:S01]  /*13810*/  ISETP.GT.AND P0, PT, R0.reuse, UR41, PT ;  /* 0x0000002900007c0c */ /* 0x040fe2000bf04270 */
[----:B------:R-:W-:-:S12]  /*13820*/  VIADD R0, R0, 0xffffffff ;  /* 0xffffffff00007836 */ /* 0x000fd80000000000 */
[----:B--2---:R-:W-:Y:S05]  /*13830*/  @P0 BRA `(.L_x_1080) ;  /* 0xfffffff0005c0947 */ /* 0x004fea000383ffff */
[----:B------:R-:W-:Y:S05]  /*13840*/  BRA `(.L_x_1081) ;  /* 0x0000000000047947 */ /* 0x000fea0003800000 */
.L_x_1061:
[----:B------:R-:W-:-:S07]  /*13850*/  IMAD.MOV.U32 R19, RZ, RZ, RZ ;  /* 0x000000ffff137224 */ /* 0x000fce00078e00ff */
.L_x_1081:
[----:B------:R-:W-:-:S04]  /*13860*/  ULOP3.LUT UR4, UR38, 0x1, URZ, 0xfc, !UPT ;  /* 0x0000000126047892 */ /* 0x000fc8000f8efc3f */
[----:B------:R-:W-:-:S06]  /*13870*/  UISETP.NE.AND UP0, UPT, UR4, 0x3, UPT ;  /* 0x000000030400788c */ /* 0x000fcc000bf05270 */
[----:B------:R-:W-:-:S13]  /*13880*/  PLOP3.LUT P0, PT, PT, PT, UP0, 0x80, 0x0 ;  /* 0x000000000000781c */ /* 0x000fda0003f0f008 */
[----:B------:R-:W-:Y:S05]  /*13890*/  @!P0 BRA `(.L_x_1082) ;  /* 0x0000000000048947 */ /* 0x000fea0003800000 */
[----:B------:R-:W-:Y:S01]  /*138a0*/  BPT.TRAP 0x1 ;  /* 0x000000040000795c */ /* 0x000fe20000300000 */
.L_x_1082:
[----:B-1----:R-:W-:Y:S01]  /*138b0*/  LOP3.LUT R3, R20, 0x1, RZ, 0x3c, !PT ;  /* 0x0000000114037812 */ /* 0x002fe200078e3cff */
[----:B------:R-:W-:Y:S01]  /*138c0*/  BSSY B0, `(.L_x_1083) ;  /* 0x0000005000007945 */ /* 0x000fe20003800000 */
[----:B------:R-:W-:Y:S02]  /*138d0*/  LEA R16, R19, UR39, 0x3 ;  /* 0x0000002713107c11 */ /* 0x000fe4000f8e18ff */
[----:B------:R-:W-:-:S04]  /*138e0*/  SHF.L.U32 R3, R3, 0x1f, RZ ;  /* 0x0000001f03037819 */ /* 0x000fc800000006ff */
[----:B------:R-:W1:Y:S02]  /*138f0*/  SYNCS.PHASECHK.TRANS64.TRYWAIT P0, [R16+URZ+0x20870], R3 ;  /* 0x02087003100075a7 */ /* 0x000e64000800017f */
[----:B-1----:R-:W-:Y:S05]  /*13900*/  @!P0 BRA `(.L_x_1084) ;  /* 0x0000001800cc8947 */ /* 0x002fea0003800000 */
.L_x_1129:
[----:B------:R-:W-:Y:S05]  /*13910*/  BSYNC B0 ;  /* 0x0000000000007941 */ /* 0x000fea0003800000 */
.L_x_1083:
[----:B------:R-:W-:-:S06]  /*13920*/  ULOP3.LUT UR4, UR38, 0x2, URZ, 0xfc, !UPT ;  /* 0x0000000226047892 */ /* 0x000fcc000f8efc3f */
[----:B------:R-:W-:-:S05]  /*13930*/  IMAD.U32 R0, RZ, RZ, UR4 ;  /* 0x00000004ff007e24 */ /* 0x000fca000f8e00ff */
[----:B------:R-:W-:-:S13]  /*13940*/  ISETP.NE.AND P1, PT, R0, 0x3, PT ;  /* 0x000000030000780c */ /* 0x000fda0003f25270 */
[----:B------:R-:W-:Y:S05]  /*13950*/  @!P1 BRA `(.L_x_1085) ;  /* 0x0000000000049947 */ /* 0x000fea0003800000 */
[----:B------:R-:W-:Y:S01]  /*13960*/  BPT.TRAP 0x1 ;  /* 0x000000040000795c */ /* 0x000fe20000300000 */
.L_x_1085:
[----:B------:R-:W2:Y:S01]  /*13970*/  LDL.LU R2, [R1+0x8] ;  /* 0x0000080001027983 */ /* 0x000ea20000300800 */
[----:B-1----:R-:W-:Y:S01]  /*13980*/  SHF.L.U32 R3, R20, 0x1f, RZ ;  /* 0x0000001f14037819 */ /* 0x002fe200000006ff */
[----:B------:R-:W-:-:S03]  /*13990*/  IMAD.SHL.U32 R0, R19, 0x4000, RZ ;  /* 0x0000400013007824 */ /* 0x000fc600078e00ff */
[----:B------:R-:W1:Y:S02]  /*139a0*/  SYNCS.PHASECHK.TRANS64.TRYWAIT P0, [R16+URZ+0x20860], R3 ;  /* 0x02086003100075a7 */ /* 0x000e64000800017f */
[----:B--2---:R-:W-:Y:S01]  /*139b0*/  LOP3.LUT R2, R0, R2, RZ, 0xfc, !PT ;  /* 0x0000000200027212 */ /* 0x004fe200078efcff */
[----:B-1----:R-:W-:Y:S06]  /*139c0*/  @!P0 BRA `(.L_x_1086) ;  /* 0x0000001800b08947 */ /* 0x002fec0003800000 */
.L_x_1130:
[----:B------:R-:W2:Y:S01]  /*139d0*/  LDL.LU R12, [R1+0x10] ;  /* 0x00001000010c7983 */ /* 0x000ea20000300800 */
[----:B------:R-:W3:Y:S01]  /*139e0*/  S2R R4, SR_TID.X ;  /* 0x0000000000047919 */ /* 0x000ee20000002100 */
[----:B-1----:R-:W-:Y:S01]  /*139f0*/  VIADD R3, R2, UR39 ;  /* 0x0000002702037c36 */ /* 0x002fe20008000000 */
[----:B------:R-:W-:Y:S05]  /*13a00*/  WARPSYNC.ALL ;  /* 0x0000000000007948 */ /* 0x000fea0003800000 */
[----:B0-----:R-:W0:Y:S01]  /*13a10*/  LDSM.16.MT88.4 R8, [R2+UR39+0x8400] ;  /* 0x008400270208783b */ /* 0x001e220008004200 */
[----:B---3--:R-:W-:Y:S01]  /*13a20*/  LOP3.LUT P0, RZ, R4, 0x4, RZ, 0xc0, !PT ;  /* 0x0000000404ff7812 */ /* 0x008fe2000780c0ff */
[----:B------:R-:W-:-:S05]  /*13a30*/  IMAD.MOV.U32 R4, RZ, RZ, 0x40 ;  /* 0x00000040ff047424 */ /* 0x000fca00078e00ff */
[----:B------:R-:W-:-:S05]  /*13a40*/  SEL R4, R4, 0xffffffc0, !P0 ;  /* 0xffffffc004047807 */ /* 0x000fca0004000000 */
[----:B------:R-:W-:-:S05]  /*13a50*/  IMAD.IADD R3, R4, 0x1, R3 ;  /* 0x0000000104037824 */ /* 0x000fca00078e0203 */
[----:B------:R-:W1:Y:S01]  /*13a60*/  LDSM.16.MT88.4 R4, [R3+0x8400] ;  /* 0x008400000304783b */ /* 0x000e620000004200 */
[----:B0-----:R-:W-:Y:S02]  /*13a70*/  PRMT R13, R8, 0x7531, R9 ;  /* 0x00007531080d7816 */ /* 0x001fe40000000009 */
[C-C-:B------:R-:W-:Y:S02]  /*13a80*/  PRMT R14, R10.reuse, 0x6420, R11.reuse ;  /* 0x000064200a0e7816 */ /* 0x140fe4000000000b */
[----:B------:R-:W-:Y:S02]  /*13a90*/  PRMT R15, R10, 0x7531, R11 ;  /* 0x000075310a0f7816 */ /* 0x000fe4000000000b */
[C-C-:B-1----:R-:W-:Y:S02]  /*13aa0*/  PRMT R10, R6.reuse, 0x6420, R7.reuse ;  /* 0x00006420060a7816 */ /* 0x142fe40000000007 */
[----:B------:R-:W-:Y:S01]  /*13ab0*/  PRMT R11, R6, 0x7531, R7 ;  /* 0x00007531060b7816 */ /* 0x000fe20000000007 */
[----:B------:R-:W0:Y:S02]  /*13ac0*/  S2R R17, SR_TID.X ;  /* 0x0000000000117919 */ /* 0x000e240000002100 */
[----:B0-----:R-:W-:Y:S01]  /*13ad0*/  LOP3.LUT P0, RZ, R17, 0x4, RZ, 0xc0, !PT ;  /* 0x0000000411ff7812 */ /* 0x001fe2000780c0ff */
[----:B------:R-:W-:-:S05]  /*13ae0*/  IMAD.MOV.U32 R17, RZ, RZ, 0x20 ;  /* 0x00000020ff117424 */ /* 0x000fca00078e00ff */
[----:B------:R-:W-:Y:S02]  /*13af0*/  SEL R17, R17, 0xffffffe0, !P0 ;  /* 0xffffffe011117807 */ /* 0x000fe40004000000 */
[----:B--2---:R-:W-:Y:S02]  /*13b00*/  IADD3 R0, R0, UR39, R12 ;  /* 0x0000002700007c10 */ /* 0x004fe4000fffe00c */
[----:B------:R-:W-:Y:S02]  /*13b10*/  PRMT R12, R8, 0x6420, R9 ;  /* 0x00006420080c7816 */ /* 0x000fe40000000009 */
[C-C-:B------:R-:W-:Y:S02]  /*13b20*/  PRMT R8, R4.reuse, 0x6420, R5.reuse ;  /* 0x0000642004087816 */ /* 0x140fe40000000005 */
[----:B------:R-:W-:Y:S01]  /*13b30*/  PRMT R9, R4, 0x7531, R5 ;  /* 0x0000753104097816 */ /* 0x000fe20000000005 */
[----:B------:R-:W-:Y:S04]  /*13b40*/  STSM.16.M88.4 [R0+0x400], R12 ;  /* 0x0004000c00007844 */ /* 0x000fe80000000200 */
        /* <DEDUP_REMOVED lines=11> */
[----:B------:R-:W-:Y:S04]  /*13c00*/  STSM.16.M88.4 [R0+0x2400], R12 ;  /* 0x0024000c00007844 */ /* 0x000fe80000000200 */
[----:B------:R0:W-:Y:S04]  /*13c10*/  STSM.16.M88.4 [R0+0x3400], R8 ;  /* 0x0034000800007844 */ /* 0x0001e80000000200 */
[----:B------:R-:W1:Y:S04]  /*13c20*/  LDSM.16.MT88.4 R8, [R2+UR39+0x9400] ;  /* 0x009400270208783b */ /* 0x000e680008004200 */
[----:B------:R-:W2:Y:S01]  /*13c30*/  LDSM.16.MT88.4 R4, [R3+0x9400] ;  /* 0x009400000304783b */ /* 0x000ea20000004200 */
[----:B0-----:R-:W-:-:S02]  /*13c40*/  IADD3 R0, R17, 0x400, R0 ;  /* 0x0000040011007810 */ /* 0x001fc40007ffe000 */
[C-C-:B-1----:R-:W-:Y:S02]  /*13c50*/  PRMT R12, R8.reuse, 0x6420, R9.reuse ;  /* 0x00006420080c7816 */ /* 0x142fe40000000009 */
[----:B------:R-:W-:Y:S02]  /*13c60*/  PRMT R13, R8, 0x7531, R9 ;  /* 0x00007531080d7816 */ /* 0x000fe40000000009 */
[C-C-:B------:R-:W-:Y:S02]  /*13c70*/  PRMT R14, R10.reuse, 0x6420, R11.reuse ;  /* 0x000064200a0e7816 */ /* 0x140fe4000000000b */
[----:B------:R-:W-:Y:S02]  /*13c80*/  PRMT R15, R10, 0x7531, R11 ;  /* 0x000075310a0f7816 */ /* 0x000fe4000000000b */
[C-C-:B--2---:R-:W-:Y:S02]  /*13c90*/  PRMT R8, R4.reuse, 0x6420, R5.reuse ;  /* 0x0000642004087816 */ /* 0x144fe40000000005 */
[----:B------:R-:W-:-:S02]  /*13ca0*/  PRMT R9, R4, 0x7531, R5 ;  /* 0x0000753104097816 */ /* 0x000fc40000000005 */
[C-C-:B------:R-:W-:Y:S02]  /*13cb0*/  PRMT R10, R6.reuse, 0x6420, R7.reuse ;  /* 0x00006420060a7816 */ /* 0x140fe40000000007 */
        /* <DEDUP_REMOVED lines=23> */
.L_x_1087:
[----:B0-----:R-:W0:Y:S01]  /*13e30*/  S2R R0, SR_TID.X ;  /* 0x0000000000007919 */ /* 0x001e220000002100 */
[----:B-1----:R-:W-:Y:S01]  /*13e40*/  SYNCS.ARRIVE.TRANS64.A1T0 RZ, [R16+URZ+0x20850], RZ ;  /* 0x020850ff10ff79a7 */ /* 0x002fe2000810003f */
[----:B------:R-:W-:Y:S01]  /*13e50*/  IMAD.MOV.U32 R2, RZ, RZ, RZ ;  /* 0x000000ffff027224 */ /* 0x000fe200078e00ff */
[----:B0-----:R-:W-:Y:S01]  /*13e60*/  LOP3.LUT R0, R0, 0x7f, RZ, 0xc0, !PT ;  /* 0x0000007f00007812 */ /* 0x001fe200078ec0ff */
[----:B------:R-:W-:Y:S03]  /*13e70*/  BAR.SYNC.DEFER_BLOCKING 0x2, 0x80 ;  /* 0x0082000000007b1d */ /* 0x000fe60000010000 */
[----:B------:R-:W-:-:S13]  /*13e80*/  ISETP.NE.AND P0, PT, R0, RZ, PT ;  /* 0x000000ff0000720c */ /* 0x000fda0003f05270 */
[----:B------:R-:W-:-:S05]  /*13e90*/  @!P0 VIADD R0, R16, 0x20880 ;  /* 0x0002088010008836 */ /* 0x000fca0000000000 */
[----:B------:R-:W-:-:S04]  /*13ea0*/  @!P0 PRMT R0, RZ, 0x654, R0 ;  /* 0x00000654ff008816 */ /* 0x000fc80000000000 */
[----:B------:R0:W-:Y:S02]  /*13eb0*/  @!P0 SYNCS.ARRIVE.TRANS64.RED.A1T0 RZ, [R0+URZ], RZ ;  /* 0x000000ff00ff89a7 */ /* 0x0001e4000810043f */
[----:B0-----:R-:W-:-:S05]  /*13ec0*/  VIADD R0, R19, 0x1 ;  /* 0x0000000113007836 */ /* 0x001fca0000000000 */
[----:B------:R-:W-:-:S04]  /*13ed0*/  ISETP.NE.AND P0, PT, R0, 0x2, PT ;  /* 0x000000020000780c */ /* 0x000fc80003f05270 */
[----:B------:R-:W-:Y:S02]  /*13ee0*/  SEL R3, RZ, 0x1, P0 ;  /* 0x00000001ff037807 */ /* 0x000fe40000000000 */
[----:B------:R-:W-:Y:S02]  /*13ef0*/  SEL R0, R0, RZ, P0 ;  /* 0x000000ff00007207 */ /* 0x000fe40000000000 */
[----:B------:R-:W-:-:S07]  /*13f00*/  LOP3.LUT R20, R20, R3, RZ, 0x3c, !PT ;  /* 0x0000000314147212 */ /* 0x000fce00078e3cff */
.L_x_1036:
[----:B------:R-:W0:Y:S01]  /*13f10*/  S2R R4, SR_CgaCtaId ;  /* 0x0000000000047919 */ /* 0x000e220000008800 */
[----:B------:R-:W-:Y:S02]  /*13f20*/  MOV R3, 0x400 ;  /* 0x0000040000037802 */ /* 0x000fe40000000f00 */
[----:B------:R-:W-:Y:S02]  /*13f30*/  SHF.L.U32 R2, R2, 0x1f, RZ ;  /* 0x0000001f02027819 */ /* 0x000fe400000006ff */
[----:B0-----:R-:W-:-:S04]  /*13f40*/  LEA R9, R4, R3, 0x18 ;  /* 0x0000000304097211 */ /* 0x001fc800078ec0ff */
[----:B------:R-:W0:Y:S02]  /*13f50*/  SYNCS.PHASECHK.TRANS64.TRYWAIT P0, [R9+URZ+0x20820], R2 ;  /* 0x02082002090075a7 */ /* 0x000e24000800017f */
[----:B0-----:R-:W-:Y:S05]  /*13f60*/  @!P0 BRA `(.L_x_1088) ;  /* 0x00000014005c8947 */ /* 0x001fea0003800000 */
.L_x_1131:
        /* <DEDUP_REMOVED lines=8> */
[----:B------:R-:W-:-:S06]  /*13ff0*/  ULOP3.LUT UR4, UR38, 0x2, URZ, 0xfc, !UPT ;  /* 0x0000000226047892 */ /* 0x000fcc000f8efc3f */
[----:B------:R-:W-:-:S05]  /*14000*/  IMAD.U32 R2, RZ, RZ, UR4 ;  /* 0x00000004ff027e24 */ /* 0x000fca000f8e00ff */
[----:B------:R-:W-:-:S13]  /*14010*/  ISETP.NE.AND P0, PT, R2, 0x3, PT ;  /* 0x000000030200780c */ /* 0x000fda0003f05270 */
[----:B------:R-:W-:Y:S05]  /*14020*/  @!P0 BRA `(.L_x_1089) ;  /* 0x0000000000048947 */ /* 0x000fea0003800000 */
[----:B------:R-:W-:Y:S01]  /*14030*/  BPT.TRAP 0x1 ;  /* 0x000000040000795c */ /* 0x000fe20000300000 */
.L_x_1089:
        /* <DEDUP_REMOVED lines=12> */
.L_x_1132:
[----:B------:R-:W1:Y:S02]  /*14100*/  SYNCS.PHASECHK.TRANS64.TRYWAIT P1, [R7+URZ], R2 ;  /* 0x00000002070075a7 */ /* 0x000e64000802017f */
[----:B-1----:R-:W-:Y:S05]  /*14110*/  @!P1 BRA `(.L_x_1091) ;  /* 0x0000001400189947 */ /* 0x002fea0003800000 */
.L_x_1133:
[----:B------:R-:W-:Y:S05]  /*14120*/  @!P0 BRA `(.L_x_1092) ;  /* 0x0000000000048947 */ /* 0x000fea0003800000 */
[----:B------:R-:W-:Y:S01]  /*14130*/  BPT.TRAP 0x1 ;  /* 0x000000040000795c */ /* 0x000fe20000300000 */
.L_x_1092:
[----:B0-----:R-:W-:-:S04]  /*14140*/  IMAD R5, R0, 0x8, R9 ;  /* 0x0000000800057824 */ /* 0x001fc800078e0209 */
[----:B------:R-:W0:Y:S02]  /*14150*/  SYNCS.PHASECHK.TRANS64.TRYWAIT P1, [R5+URZ+0x20860], R4 ;  /* 0x02086004050075a7 */ /* 0x000e24000802017f */
[----:B0-----:R-:W-:Y:S05]  /*14160*/  @!P1 BRA `(.L_x_1093) ;  /* 0x0000001400189947 */ /* 0x001fea0003800000 */
.L_x_1134:
[----:B------:R-:W-:Y:S05]  /*14170*/  @!P0 BRA `(.L_x_1094) ;  /* 0x0000000000048947 */ /* 0x000fea0003800000 */
[----:B------:R-:W-:Y:S01]  /*14180*/  BPT.TRAP 0x1 ;  /* 0x000000040000795c */ /* 0x000fe20000300000 */
.L_x_1094:
[----:B------:R-:W-:-:S04]  /*14190*/  IMAD R3, R3, 0x8, R9 ;  /* 0x0000000803037824 */ /* 0x000fc800078e0209 */
[----:B------:R-:W2:Y:S02]  /*141a0*/  SYNCS.PHASECHK.TRANS64.TRYWAIT P1, [R3+URZ+0x20860], R2 ;  /* 0x02086002030075a7 */ /* 0x000ea4000802017f */
[----:B--2---:R-:W-:Y:S05]  /*141b0*/  @!P1 BRA `(.L_x_1095) ;  /* 0x0000001400189947 */ /* 0x004fea0003800000 */
.L_x_1135:
[----:B------:R-:W-:Y:S05]  /*141c0*/  @!P0 BRA `(.L_x_1096) ;  /* 0x0000000000048947 */ /* 0x000fea0003800000 */
[----:B------:R-:W-:Y:S01]  /*141d0*/  BPT.TRAP 0x1 ;  /* 0x000000040000795c */ /* 0x000fe20000300000 */
.L_x_1096:
[----:B------:R-:W3:Y:S02]  /*141e0*/  SYNCS.PHASECHK.TRANS64.TRYWAIT P0, [R5+URZ+0x20880], R4 ;  /* 0x02088004050075a7 */ /* 0x000ee4000800017f */
[----:B---3--:R-:W-:Y:S05]  /*141f0*/  @!P0 BRA `(.L_x_1097) ;  /* 0x00000014001c8947 */ /* 0x008fea0003800000 */
.L_x_1098:
[----:B----4-:R4:W0:Y:S02]  /*14200*/  SYNCS.PHASECHK.TRANS64.TRYWAIT P0, [R3+URZ+0x20880], R2 ;  /* 0x02088002030075a7 */ /* 0x010824000800017f */
[----:B0-----:R-:W-:Y:S05]  /*14210*/  @!P0 NANOSLEEP.SYNCS 0x989680 ;  /* 0x009896800000895d */ /* 0x001fea0003900000 */
[----:B------:R-:W0:Y:S02]  /*14220*/  @!P0 SYNCS.PHASECHK.TRANS64 P0, [R3+URZ+0x20880], R2 ;  /* 0x02088002030085a7 */ /* 0x000e24000800007f */
[----:B0-----:R-:W-:Y:S05]  /*14230*/  @!P0 BRA `(.L_x_1098) ;  /* 0xfffffffc00f08947 */ /* 0x001fea000383ffff */
.L_x_948:
[----:B------:R-:W-:Y:S05]  /*14240*/  BSYNC B6 ;  /* 0x0000000000067941 */ /* 0x000fea0003800000 */
.L_x_945:
[----:B------:R-:W-:Y:S05]  /*14250*/  EXIT ;  /* 0x000000000000794d */ /* 0x000fea0003800000 */
.L_x_958:
[----:B0-----:R-:W-:-:S04]  /*14260*/  IMAD.U32 R3, RZ, RZ, UR41 ;  /* 0x00000029ff037e24 */ /* 0x001fc8000f8e00ff */
[----:B------:R0:W1:Y:S03]  /*14270*/  SYNCS.PHASECHK.TRANS64.TRYWAIT P0, [R3+URZ+0x20800], R8 ;  /* 0x02080008030075a7 */ /* 0x000066000800017f */
[----:B-1----:R-:W-:Y:S05]  /*14280*/  @!P0 NANOSLEEP.SYNCS 0x989680 ;  /* 0x009896800000895d */ /* 0x002fea0003900000 */
[----:B------:R-:W1:Y:S02]  /*14290*/  @!P0 SYNCS.PHASECHK.TRANS64 P0, [R3+URZ+0x20800], R8 ;  /* 0x02080008030085a7 */ /* 0x000e64000800007f */
[----:B-1----:R-:W-:Y:S05]  /*142a0*/  @!P0 BRA `(.L_x_958) ;  /* 0xfffffffc00ec8947 */ /* 0x002fea000383ffff */
[----:B------:R-:W-:Y:S05]  /*142b0*/  BRA `(.L_x_1099) ;  /* 0xfffffed800587947 */ /* 0x000fea000383ffff */
.L_x_962:
[----:B0-----:R-:W-:-:S04]  /*142c0*/  IMAD.U32 R3, RZ, RZ, UR41 ;  /* 0x00000029ff037e24 */ /* 0x001fc8000f8e00ff */
[----:B------:R0:W2:Y:S03]  /*142d0*/  SYNCS.PHASECHK.TRANS64.TRYWAIT P0, [R3+URZ+0x20830], R8 ;  /* 0x02083008030075a7 */ /* 0x0000a6000800017f */
[----:B--2---:R-:W-:Y:S05]  /*142e0*/  @!P0 NANOSLEEP.SYNCS 0x989680 ;  /* 0x009896800000895d */ /* 0x004fea0003900000 */
[----:B------:R-:W2:Y:S02]  /*142f0*/  @!P0 SYNCS.PHASECHK.TRANS64 P0, [R3+URZ+0x20830], R8 ;  /* 0x02083008030085a7 */ /* 0x000ea4000800007f */
[----:B--2---:R-:W-:Y:S05]  /*14300*/  @!P0 BRA `(.L_x_962) ;  /* 0xfffffffc00ec8947 */ /* 0x004fea000383ffff */
[----:B------:R-:W-:Y:S05]  /*14310*/  BRA `(.L_x_961) ;  /* 0xfffffed800807947 */ /* 0x000fea000383ffff */
.L_x_978:
[----:B-1----:R-:W-:-:S04]  /*14320*/  IMAD.U32 R12, RZ, RZ, UR6 ;  /* 0x00000006ff0c7e24 */ /* 0x002fc8000f8e00ff */
[----:B------:R1:W2:Y:S03]  /*14330*/  SYNCS.PHASECHK.TRANS64.TRYWAIT P0, [R12+URZ+0x20830], R11 ;  /* 0x0208300b0c0075a7 */ /* 0x0002a6000800017f */
[----:B--2---:R-:W-:Y:S05]  /*14340*/  @!P0 NANOSLEEP.SYNCS 0x989680 ;  /* 0x009896800000895d */ /* 0x004fea0003900000 */
[----:B------:R-:W2:Y:S02]  /*14350*/  @!P0 SYNCS.PHASECHK.TRANS64 P0, [R12+URZ+0x20830], R11 ;  /* 0x0208300b0c0085a7 */ /* 0x000ea4000800007f */
[----:B--2---:R-:W-:Y:S05]  /*14360*/  @!P0 BRA `(.L_x_978) ;  /* 0xfffffffc00ec8947 */ /* 0x004fea000383ffff */
[----:B------:R-:W-:Y:S05]  /*14370*/  BRA `(.L_x_975) ;  /* 0xffffff08002c7947 */ /* 0x000fea000383ffff */
.L_x_982:
[----:B-1----:R-:W-:-:S04]  /*14380*/  IMAD.U32 R12, RZ, RZ, UR6 ;  /* 0x00000006ff0c7e24 */ /* 0x002fc8000f8e00ff */
[----:B------:R1:W2:Y:S03]  /*14390*/  SYNCS.PHASECHK.TRANS64.TRYWAIT P0, [R12+URZ+0x20850], R11 ;  /* 0x0208500b0c0075a7 */ /* 0x0002a6000800017f */
[----:B--2---:R-:W-:Y:S05]  /*143a0*/  @!P0 NANOSLEEP.SYNCS 0x989680 ;  /* 0x009896800000895d */ /* 0x004fea0003900000 */
[----:B------:R-:W2:Y:S02]  /*143b0*/  @!P0 SYNCS.PHASECHK.TRANS64 P0, [R12+URZ+0x20850], R11 ;  /* 0x0208500b0c0085a7 */ /* 0x000ea4000800007f */
[----:B--2---:R-:W-:Y:S05]  /*143c0*/  @!P0 BRA `(.L_x_982) ;  /* 0xfffffffc00ec8947 */ /* 0x004fea000383ffff */
[----:B------:R-:W-:Y:S05]  /*143d0*/  BRA `(.L_x_979) ;  /* 0xffffff0800f47947 */ /* 0x000fea000383ffff */
.L_x_1000:
[----:B-1----:R-:W-:-:S04]  /*143e0*/  IMAD.U32 R9, RZ, RZ, UR6 ;  /* 0x00000006ff097e24 */ /* 0x002fc8000f8e00ff */
[----:B------:R1:W2:Y:S03]  /*143f0*/  SYNCS.PHASECHK.TRANS64.TRYWAIT P1, [R9+URZ+0x20830], R8 ;  /* 0x02083008090075a7 */ /* 0x0002a6000802017f */
[----:B--2---:R-:W-:Y:S05]  /*14400*/  @!P1 NANOSLEEP.SYNCS 0x989680 ;  /* 0x009896800000995d */ /* 0x004fea0003900000 */
[----:B------:R-:W2:Y:S02]  /*14410*/  @!P1 SYNCS.PHASECHK.TRANS64 P1, [R9+URZ+0x20830], R8 ;  /* 0x02083008090095a7 */ /* 0x000ea4000802007f */
[----:B--2---:R-:W-:Y:S05]  /*14420*/  @!P1 BRA `(.L_x_1000) ;  /* 0xfffffffc00ec9947 */ /* 0x004fea000383ffff */
[----:B------:R-:W-:Y:S05]  /*14430*/  BRA `(.L_x_997) ;  /* 0xffffff3000b07947 */ /* 0x000fea000383ffff */
.L_x_1004:
[----:B-1----:R-:W-:-:S04]  /*14440*/  IMAD.U32 R9, RZ, RZ, UR6 ;  /* 0x00000006ff097e24 */ /* 0x002fc8000f8e00ff */
[----:B------:R1:W2:Y:S03]  /*14450*/  SYNCS.PHASECHK.TRANS64.TRYWAIT P0, [R9+URZ+0x20850], R8 ;  /* 0x02085008090075a7 */ /* 0x0002a6000800017f */
[----:B--2---:R-:W-:Y:S05]  /*14460*/  @!P0 NANOSLEEP.SYNCS 0x989680 ;  /* 0x009896800000895d */ /* 0x004fea0003900000 */
[----:B------:R-:W2:Y:S02]  /*14470*/  @!P0 SYNCS.PHASECHK.TRANS64 P0, [R9+URZ+0x20850], R8 ;  /* 0x02085008090085a7 */ /* 0x000ea4000800007f */
[----:B--2---:R-:W-:Y:S05]  /*14480*/  @!P0 BRA `(.L_x_1004) ;  /* 0xfffffffc00ec8947 */ /* 0x004fea000383ffff */
[----:B------:R-:W-:Y:S05]  /*14490*/  BRA `(.L_x_1001) ;  /* 0xffffff3400847947 */ /* 0x000fea000383ffff */
.L_x_1011:
[----:B-1----:R-:W-:-:S04]  /*144a0*/  IMAD.U32 R9, RZ, RZ, UR6 ;  /* 0x00000006ff097e24 */ /* 0x002fc8000f8e00ff */
[----:B------:R1:W2:Y:S03]  /*144b0*/  SYNCS.PHASECHK.TRANS64.TRYWAIT P1, [R9+URZ+0x20830], R8 ;  /* 0x02083008090075a7 */ /* 0x0002a6000802017f */
[----:B--2---:R-:W-:Y:S05]  /*144c0*/  @!P1 NANOSLEEP.SYNCS 0x989680 ;  /* 0x009896800000995d */ /* 0x004fea0003900000 */
[----:B------:R-:W2:Y:S02]  /*144d0*/  @!P1 SYNCS.PHASECHK.TRANS64 P1, [R9+URZ+0x20830], R8 ;  /* 0x02083008090095a7 */ /* 0x000ea4000802007f */
[----:B--2---:R-:W-:Y:S05]  /*144e0*/  @!P1 BRA `(.L_x_1011) ;  /* 0xfffffffc00ec9947 */ /* 0x004fea000383ffff */
[----:B------:R-:W-:Y:S05]  /*144f0*/  BRA `(.L_x_1008) ;  /* 0xffffff4c00fc7947 */ /* 0x000fea000383ffff */
.L_x_1015:
[----:B-1----:R-:W-:-:S04]  /*14500*/  IMAD.U32 R9, RZ, RZ, UR6 ;  /* 0x00000006ff097e24 */ /* 0x002fc8000f8e00ff */
[----:B------:R1:W2:Y:S03]  /*14510*/  SYNCS.PHASECHK.TRANS64.TRYWAIT P0, [R9+URZ+0x20850], R8 ;  /* 0x02085008090075a7 */ /* 0x0002a6000800017f */
[----:B--2---:R-:W-:Y:S05]  /*14520*/  @!P0 NANOSLEEP.SYNCS 0x989680 ;  /* 0x009896800000895d */ /* 0x004fea0003900000 */
[----:B------:R-:W2:Y:S02]  /*14530*/  @!P0 SYNCS.PHASECHK.TRANS64 P0, [R9+URZ+0x20850], R8 ;  /* 0x02085008090085a7 */ /* 0x000ea4000800007f */
[----:B--2---:R-:W-:Y:S05]  /*14540*/  @!P0 BRA `(.L_x_1015) ;  /* 0xfffffffc00ec8947 */ /* 0x004fea000383ffff */
[----:B------:R-:W-:Y:S05]  /*14550*/  BRA `(.L_x_1012) ;  /* 0xffffff5000c07947 */ /* 0x000fea000383ffff */
.L_x_1029:
[----:B-1----:R-:W-:-:S04]  /*14560*/  IMAD.U32 R5, RZ, RZ, UR14 ;  /* 0x0000000eff057e24 */ /* 0x002fc8000f8e00ff */
[----:B------:R1:W2:Y:S03]  /*14570*/  SYNCS.PHASECHK.TRANS64.TRYWAIT P0, [R5+URZ+0x20850], R0 ;  /* 0x02085000050075a7 */ /* 0x0002a6000800017f */
[----:B--2---:R-:W-:Y:S05]  /*14580*/  @!P0 NANOSLEEP.SYNCS 0x989680 ;  /* 0x009896800000895d */ /* 0x004fea0003900000 */
[----:B------:R-:W2:Y:S02]  /*14590*/  @!P0 SYNCS.PHASECHK.TRANS64 P0, [R5+URZ+0x20850], R0 ;  /* 0x02085000050085a7 */ /* 0x000ea4000800007f */
[----:B--2---:R-:W-:Y:S05]  /*145a0*/  @!P0 BRA `(.L_x_1029) ;  /* 0xfffffffc00ec8947 */ /* 0x004fea000383ffff */
[----:B------:R-:W-:Y:S05]  /*145b0*/  BRA `(.L_x_1028) ;  /* 0xffffff7400947947 */ /* 0x000fea000383ffff */
.L_x_1048:
[----:B------:R-:W-:Y:S02]  /*145c0*/  IMAD.MOV.U32 R13, RZ, RZ, R6 ;  /* 0x000000ffff0d7224 */ /* 0x000fe400078e0006 */
[----:B------:R-:W-:Y:S02]  /*145d0*/  IMAD.MOV.U32 R12, RZ, RZ, RZ ;  /* 0x000000ffff0c7224 */ /* 0x000fe400078e00ff */
[----:B------:R-:W-:Y:S02]  /*145e0*/  IMAD.MOV.U32 R11, RZ, RZ, 0x1f ;  /* 0x0000001fff0b7424 */ /* 0x000fe400078e00ff */
[----:B------:R-:W-:-:S07]  /*145f0*/  IMAD.MOV.U32 R15, RZ, RZ, -0x1 ;  /* 0xffffffffff0f7424 */ /* 0x000fce00078e00ff */
[----:B0-----:R-:W-:Y:S05]  /*14600*/  WARPSYNC.COLLECTIVE R15, `(.L_x_1100) ;  /* 0x000000000f087348 */ /* 0x001fea0003c00000 */
[----:B------:R1:W2:Y:S02]  /*14610*/  SHFL.IDX P6, R14, R13, R12, R11 ;  /* 0x0000000c0d0e7389 */ /* 0x0002a400000c000b */
[----:B012---:R-:W-:Y:S01]  /*14620*/  ENDCOLLECTIVE ;  /* 0x000000000000791b */ /* 0x007fe20003800000 */
.L_x_1100:
[----:B------:R-:W-:Y:S05]  /*14630*/  BRA `(.L_x_1101) ;  /* 0xffffffd0007c7947 */ /* 0x000fea000383ffff */
.L_x_1050:
[----:B------:R-:W-:Y:S01]  /*14640*/  BSSY B0, `(.L_x_1102) ;  /* 0x0000006000007945 */ /* 0x000fe20003800000 */
[----:B------:R-:W-:-:S07]  /*14650*/  IMAD.MOV.U32 R15, RZ, RZ, -0x1 ;  /* 0xffffffffff0f7424 */ /* 0x000fce00078e00ff */
[----:B01----:R-:W-:Y:S05]  /*14660*/  WARPSYNC.COLLECTIVE R15, `(.L_x_1103) ;  /* 0x000000000f0c7348 */ /* 0x003fea0003c00000 */
[----:B------:R-:W-:Y:S02]  /*14670*/  ELECT P6, UR62, PT ;  /* 0x00000000003e782f */ /* 0x000fe400038c0000 */
[----:B------:R-:W-:Y:S01]  /*14680*/  MOV R14, UR62 ;  /* 0x0000003e000e7c02 */ /* 0x000fe20008000f00 */
[----:B01----:R-:W-:Y:S10]  /*14690*/  ENDCOLLECTIVE ;  /* 0x000000000000791b */ /* 0x003ff40003800000 */
.L_x_1103:
[----:B------:R-:W-:Y:S05]  /*146a0*/  BSYNC B0 ;  /* 0x0000000000007941 */ /* 0x000fea0003800000 */
.L_x_1102:
[----:B------:R-:W-:Y:S05]  /*146b0*/  BRA `(.L_x_1104) ;  /* 0xffffffd000807947 */ /* 0x000fea000383ffff */
.L_x_1052:
[----:B--2---:R-:W-:-:S04]  /*146c0*/  IMAD.U32 R3, RZ, RZ, UR39 ;  /* 0x00000027ff037e24 */ /* 0x004fc8000f8e00ff */
[----:B------:R2:W3:Y:S03]  /*146d0*/  SYNCS.PHASECHK.TRANS64.TRYWAIT P0, [R3+URZ+0x20880], R2 ;  /* 0x02088002030075a7 */ /* 0x0004e6000800017f */
[----:B---3--:R-:W-:Y:S05]  /*146e0*/  @!P0 NANOSLEEP.SYNCS 0x989680 ;  /* 0x009896800000895d */ /* 0x008fea0003900000 */
[----:B------:R-:W3:Y:S02]  /*146f0*/  @!P0 SYNCS.PHASECHK.TRANS64 P0, [R3+URZ+0x20880], R2 ;  /* 0x02088002030085a7 */ /* 0x000ee4000800007f */
[----:B---3--:R-:W-:Y:S05]  /*14700*/  @!P0 BRA `(.L_x_1052) ;  /* 0xfffffffc00ec8947 */ /* 0x008fea000383ffff */
[----:B------:R-:W-:Y:S05]  /*14710*/  BRA `(.L_x_1105) ;  /* 0xffffffd000cc7947 */ /* 0x000fea000383ffff */
.L_x_1054:
[----:B--2---:R-:W-:-:S04]  /*14720*/  IMAD.U32 R3, RZ, RZ, UR39 ;  /* 0x00000027ff037e24 */ /* 0x004fc8000f8e00ff */
[----:B------:R2:W3:Y:S03]  /*14730*/  SYNCS.PHASECHK.TRANS64.TRYWAIT P0, [R3+URZ+0x20840], R2 ;  /* 0x02084002030075a7 */ /* 0x0004e6000800017f */
[----:B---3--:R-:W-:Y:S05]  /*14740*/  @!P0 NANOSLEEP.SYNCS 0x989680 ;  /* 0x009896800000895d */ /* 0x008fea0003900000 */
[----:B------:R-:W3:Y:S02]  /*14750*/  @!P0 SYNCS.PHASECHK.TRANS64 P0, [R3+URZ+0x20840], R2 ;  /* 0x02084002030085a7 */ /* 0x000ee4000800007f */
[----:B---3--:R-:W-:Y:S05]  /*14760*/  @!P0 BRA `(.L_x_1054) ;  /* 0xfffffffc00ec8947 */ /* 0x008fea000383ffff */
[----:B------:R-:W-:Y:S05]  /*14770*/  BRA `(.L_x_1106) ;  /* 0xffffffd400207947 */ /* 0x000fea000383ffff */
.L_x_1057:
[----:B------:R-:W-:Y:S01]  /*14780*/  IMAD.MOV.U32 R13, RZ, RZ, R5 ;  /* 0x000000ffff0d7224 */ /* 0x000fe200078e0005 */
[----:B------:R-:W-:Y:S01]  /*14790*/  LEA.HI R2, R9, UR40, RZ, 0x1d ;  /* 0x0000002809027c11 */ /* 0x000fe2000f8fe8ff */
[----:B------:R-:W-:Y:S02]  /*147a0*/  IMAD.MOV.U32 R12, RZ, RZ, RZ ;  /* 0x000000ffff0c7224 */ /* 0x000fe400078e00ff */
[----:B------:R-:W-:Y:S02]  /*147b0*/  IMAD.MOV.U32 R11, RZ, RZ, 0x181f ;  /* 0x0000181fff0b7424 */ /* 0x000fe400078e00ff */
[----:B------:R-:W-:Y:S02]  /*147c0*/  IMAD.MOV.U32 R15, RZ, RZ, -0x1 ;  /* 0xffffffffff0f7424 */ /* 0x000fe400078e00ff */
[----:B------:R-:W-:-:S07]  /*147d0*/  VIADD R10, R2, 0x10 ;  /* 0x00000010020a7836 */ /* 0x000fce0000000000 */
[----:B------:R-:W-:Y:S05]  /*147e0*/  WARPSYNC.COLLECTIVE R15, `(.L_x_1107) ;  /* 0x000000000f087348 */ /* 0x000fea0003c00000 */
[----:B------:R0:W1:Y:S02]  /*147f0*/  SHFL.IDX P6, R14, R13, R12, R11 ;  /* 0x0000000c0d0e7389 */ /* 0x00006400000c000b */
[----:B01----:R-:W-:Y:S01]  /*14800*/  ENDCOLLECTIVE ;  /* 0x000000000000791b */ /* 0x003fe20003800000 */
.L_x_1107:
[----:B------:R-:W-:Y:S02]  /*14810*/  IMAD.MOV.U32 R13, RZ, RZ, R0 ;  /* 0x000000ffff0d7224 */ /* 0x000fe400078e0000 */
[----:B------:R-:W-:-:S07]  /*14820*/  IMAD.MOV.U32 R6, RZ, RZ, R14 ;  /* 0x000000ffff067224 */ /* 0x000fce00078e000e */
[----:B------:R-:W-:Y:S05]  /*14830*/  WARPSYNC.COLLECTIVE R15, `(.L_x_1108) ;  /* 0x000000000f087348 */ /* 0x000fea0003c00000 */
[----:B------:R0:W1:Y:S02]  /*14840*/  SHFL.IDX P6, R14, R13, R12, R11 ;  /* 0x0000000c0d0e7389 */ /* 0x00006400000c000b */
[----:B01----:R-:W-:Y:S01]  /*14850*/  ENDCOLLECTIVE ;  /* 0x000000000000791b */ /* 0x003fe20003800000 */
.L_x_1108:
        /* <DEDUP_REMOVED lines=10> */
.L_x_1109:
        /* <DEDUP_REMOVED lines=17> */
.L_x_1110:
[----:B------:R-:W-:Y:S02]  /*14a10*/  @!P2 VIADD R8, R4, UR39 ;  /* 0x000000270408ac36 */ /* 0x000fe40008000000 */
[----:B------:R-:W-:Y:S02]  /*14a20*/  IMAD.MOV.U32 R13, RZ, RZ, R5 ;  /* 0x000000ffff0d7224 */ /* 0x000fe400078e0005 */
[----:B------:R-:W-:Y:S01]  /*14a30*/  IMAD.MOV.U32 R12, RZ, RZ, 0x2 ;  /* 0x00000002ff0c7424 */ /* 0x000fe200078e00ff */
[----:B------:R-:W-:-:S13]  /*14a40*/  @!P2 IADD3 R7, P3, R18, R14, RZ ;  /* 0x0000000e1207a210 */ /* 0x000fda0007f7e0ff */
[----:B------:R-:W-:Y:S05]  /*14a50*/  WARPSYNC.COLLECTIVE R15, `(.L_x_1111) ;  /* 0x000000000f087348 */ /* 0x000fea0003c00000 */
[----:B------:R0:W1:Y:S02]  /*14a60*/  SHFL.IDX P6, R14, R13, R12, R11 ;  /* 0x0000000c0d0e7389 */ /* 0x00006400000c000b */
[----:B01----:R-:W-:Y:S01]  /*14a70*/  ENDCOLLECTIVE ;  /* 0x000000000000791b */ /* 0x003fe20003800000 */
.L_x_1111:
[----:B------:R-:W-:-:S05]  /*14a80*/  @!P2 IMAD.X R6, RZ, RZ, R6, P3 ;  /* 0x000000ffff06a224 */ /* 0x000fca00018e0606 */
[----:B------:R-:W-:-:S04]  /*14a90*/  @!P2 LOP3.LUT R7, R7, R6, RZ, 0x3c, !PT ;  /* 0x000000060707a212 */ /* 0x000fc800078e3cff */
[----:B------:R-:W-:Y:S01]  /*14aa0*/  @!P2 LOP3.LUT R6, R7, R6, RZ, 0x3c, !PT ;  /* 0x000000060706a212 */ /* 0x000fe200078e3cff */
[----:B------:R-:W-:-:S03]  /*14ab0*/  IMAD.MOV.U32 R13, RZ, RZ, R0 ;  /* 0x000000ffff0d7224 */ /* 0x000fc600078e0000 */
        /* <DEDUP_REMOVED lines=12> */
.L_x_1112:
[----:B------:R-:W-:Y:S02]  /*14b80*/  @!P2 VIADD R8, R4, UR39 ;  /* 0x000000270408ac36 */ /* 0x000fe40008000000 */
[----:B------:R-:W-:Y:S02]  /*14b90*/  IMAD.MOV.U32 R13, RZ, RZ, R5 ;  /* 0x000000ffff0d7224 */ /* 0x000fe400078e0005 */
[----:B------:R-:W-:Y:S01]  /*14ba0*/  IMAD.MOV.U32 R12, RZ, RZ, 0x3 ;  /* 0x00000003ff0c7424 */ /* 0x000fe200078e00ff */
[----:B------:R-:W-:-:S13]  /*14bb0*/  @!P2 IADD3 R7, P3, R18, R14, RZ ;  /* 0x0000000e1207a210 */ /* 0x000fda0007f7e0ff */
[----:B------:R-:W-:Y:S05]  /*14bc0*/  WARPSYNC.COLLECTIVE R15, `(.L_x_1113) ;  /* 0x000000000f087348 */ /* 0x000fea0003c00000 */
[----:B------:R0:W1:Y:S02]  /*14bd0*/  SHFL.IDX P6, R14, R13, R12, R11 ;  /* 0x0000000c0d0e7389 */ /* 0x00006400000c000b */
[----:B01----:R-:W-:Y:S01]  /*14be0*/  ENDCOLLECTIVE ;  /* 0x000000000000791b */ /* 0x003fe20003800000 */
.L_x_1113:
        /* <DEDUP_REMOVED lines=16> */
.L_x_1114:
[----:B------:R-:W-:Y:S02]  /*14cf0*/  @!P2 VIADD R8, R4, UR39 ;  /* 0x000000270408ac36 */ /* 0x000fe40008000000 */
[----:B------:R-:W-:Y:S02]  /*14d00*/  IMAD.MOV.U32 R13, RZ, RZ, R5 ;  /* 0x000000ffff0d7224 */ /* 0x000fe400078e0005 */
[----:B------:R-:W-:Y:S01]  /*14d10*/  IMAD.MOV.U32 R12, RZ, RZ, 0x4 ;  /* 0x00000004ff0c7424 */ /* 0x000fe200078e00ff */
[----:B------:R-:W-:-:S13]  /*14d20*/  @!P2 IADD3 R7, P3, R18, R14, RZ ;  /* 0x0000000e1207a210 */ /* 0x000fda0007f7e0ff */
[----:B------:R-:W-:Y:S05]  /*14d30*/  WARPSYNC.COLLECTIVE R15, `(.L_x_1115) ;  /* 0x000000000f087348 */ /* 0x000fea0003c00000 */
[----:B------:R0:W1:Y:S02]  /*14d40*/  SHFL.IDX P6, R14, R13, R12, R11 ;  /* 0x0000000c0d0e7389 */ /* 0x00006400000c000b */
[----:B01----:R-:W-:Y:S01]  /*14d50*/  ENDCOLLECTIVE ;  /* 0x000000000000791b */ /* 0x003fe20003800000 */
.L_x_1115:
        /* <DEDUP_REMOVED lines=16> */
.L_x_1116:
[----:B------:R-:W-:Y:S02]  /*14e60*/  @!P2 VIADD R8, R4, UR39 ;  /* 0x000000270408ac36 */ /* 0x000fe40008000000 */
[----:B------:R-:W-:Y:S02]  /*14e70*/  IMAD.MOV.U32 R13, RZ, RZ, R5 ;  /* 0x000000ffff0d7224 */ /* 0x000fe400078e0005 */
[----:B------:R-:W-:Y:S01]  /*14e80*/  IMAD.MOV.U32 R12, RZ, RZ, 0x5 ;  /* 0x00000005ff0c7424 */ /* 0x000fe200078e00ff */
[----:B------:R-:W-:-:S13]  /*14e90*/  @!P2 IADD3 R7, P3, R18, R14, RZ ;  /* 0x0000000e1207a210 */ /* 0x000fda0007f7e0ff */
[----:B------:R-:W-:Y:S05]  /*14ea0*/  WARPSYNC.COLLECTIVE R15, `(.L_x_1117) ;  /* 0x000000000f087348 */ /* 0x000fea0003c00000 */
[----:B------:R0:W1:Y:S02]  /*14eb0*/  SHFL.IDX P6, R14, R13, R12, R11 ;  /* 0x0000000c0d0e7389 */ /* 0x00006400000c000b */
[----:B01----:R-:W-:Y:S01]  /*14ec0*/  ENDCOLLECTIVE ;  /* 0x000000000000791b */ /* 0x003fe20003800000 */
.L_x_1117:
        /* <DEDUP_REMOVED lines=15> */
.L_x_1118:
[----:B------:R-:W-:Y:S02]  /*14fc0*/  @!P2 VIADD R8, R4, UR39 ;  /* 0x000000270408ac36 */ /* 0x000fe40008000000 */
[----:B------:R-:W-:Y:S02]  /*14fd0*/  IMAD.MOV.U32 R13, RZ, RZ, R5 ;  /* 0x000000ffff0d7224 */ /* 0x000fe400078e0005 */
[----:B------:R-:W-:Y:S01]  /*14fe0*/  IMAD.MOV.U32 R12, RZ, RZ, 0x6 ;  /* 0x00000006ff0c7424 */ /* 0x000fe200078e00ff */
[----:B------:R-:W-:-:S13]  /*14ff0*/  @!P2 IADD3 R7, P3, R18, R14, RZ ;  /* 0x0000000e1207a210 */ /* 0x000fda0007f7e0ff */
[----:B------:R-:W-:Y:S05]  /*15000*/  WARPSYNC.COLLECTIVE R15, `(.L_x_1119) ;  /* 0x000000000f087348 */ /* 0x000fea0003c00000 */
[----:B------:R0:W1:Y:S02]  /*15010*/  SHFL.IDX P6, R14, R13, R12, R11 ;  /* 0x0000000c0d0e7389 */ /* 0x00006400000c000b */
[----:B01----:R-:W-:Y:S01]  /*15020*/  ENDCOLLECTIVE ;  /* 0x000000000000791b */ /* 0x003fe20003800000 */
.L_x_1119:
        /* <DEDUP_REMOVED lines=9> */
[----:B------:R0:W-:Y:S02]  /*150c0*/  @!P2 LDGSTS.E.BYPASS.LTC128B.128 [R8+0x16c00], desc[UR44][R6.64+0x80], !P0 ;  /* 0x16c000800608afae */ /* 0x0001e4000c101d6c */
[----:B0-----:R-:W-:-:S07]  /*150d0*/  IMAD.MOV.U32 R6, RZ, RZ, R14 ;  /* 0x000000ffff067224 */ /* 0x001fce00078e000e */
[----:B------:R-:W-:Y:S05]  /*150e0*/  WARPSYNC.COLLECTIVE R15, `(.L_x_1120) ;  /* 0x000000000f087348 */ /* 0x000fea0003c00000 */
[----:B------:R0:W1:Y:S02]  /*150f0*/  SHFL.IDX P6, R14, R13, R12, R11 ;  /* 0x0000000c0d0e7389 */ /* 0x00006400000c000b */
[----:B01----:R-:W-:Y:S01]  /*15100*/  ENDCOLLECTIVE ;  /* 0x000000000000791b */ /* 0x003fe20003800000 */
.L_x_1120:
[----:B------:R-:W-:-:S05]  /*15110*/  VIADD R8, R2, 0x60 ;  /* 0x0000006002087836 */ /* 0x000fca0000000000 */
        /* <DEDUP_REMOVED lines=8> */
.L_x_1121:
        /* <DEDUP_REMOVED lines=15> */
.L_x_1122:
[----:B------:R-:W-:Y:S05]  /*15290*/  BRA `(.L_x_1123) ;  /* 0xffffffd400507947 */ /* 0x000fea000383ffff */
.L_x_1060:
[----:B-1----:R-:W-:-:S04]  /*152a0*/  IMAD.U32 R3, RZ, RZ, UR39 ;  /* 0x00000027ff037e24 */ /* 0x002fc8000f8e00ff */
[----:B------:R1:W2:Y:S03]  /*152b0*/  SYNCS.PHASECHK.TRANS64.TRYWAIT P0, [R3+URZ+0x20820], R2 ;  /* 0x02082002030075a7 */ /* 0x0002a6000800017f */
[----:B--2---:R-:W-:Y:S05]  /*152c0*/  @!P0 NANOSLEEP.SYNCS 0x989680 ;  /* 0x009896800000895d */ /* 0x004fea0003900000 */
[----:B------:R-:W2:Y:S02]  /*152d0*/  @!P0 SYNCS.PHASECHK.TRANS64 P0, [R3+URZ+0x20820], R2 ;  /* 0x02082002030085a7 */ /* 0x000ea4000800007f */
[----:B--2---:R-:W-:Y:S05]  /*152e0*/  @!P0 BRA `(.L_x_1060) ;  /* 0xfffffffc00ec8947 */ /* 0x004fea000383ffff */
[----:B------:R-:W-:Y:S05]  /*152f0*/  BRA `(.L_x_1124) ;  /* 0xffffffd400987947 */ /* 0x000fea000383ffff */
.L_x_1065:
[----:B-1----:R1:W2:Y:S02]  /*15300*/  SYNCS.PHASECHK.TRANS64.TRYWAIT P0, [R8+URZ+0x20880], R2 ;  /* 0x02088002080075a7 */ /* 0x0022a4000800017f */
[----:B--2---:R-:W-:Y:S05]  /*15310*/  @!P0 NANOSLEEP.SYNCS 0x989680 ;  /* 0x009896800000895d */ /* 0x004fea0003900000 */
[----:B------:R-:W2:Y:S02]  /*15320*/  @!P0 SYNCS.PHASECHK.TRANS64 P0, [R8+URZ+0x20880], R2 ;  /* 0x02088002080085a7 */ /* 0x000ea4000800007f */
[----:B--2---:R-:W-:Y:S05]  /*15330*/  @!P0 BRA `(.L_x_1065) ;  /* 0xfffffffc00f08947 */ /* 0x004fea000383ffff */
[----:B------:R-:W-:Y:S05]  /*15340*/  BRA `(.L_x_1125) ;  /* 0xffffffd800387947 */ /* 0x000fea000383ffff */
.L_x_1070:
[----:B---3--:R3:W4:Y:S02]  /*15350*/  SYNCS.PHASECHK.TRANS64.TRYWAIT P0, [R8+URZ+0x20840], R2 ;  /* 0x02084002080075a7 */ /* 0x008724000800017f */
[----:B----4-:R-:W-:Y:S05]  /*15360*/  @!P0 NANOSLEEP.SYNCS 0x989680 ;  /* 0x009896800000895d */ /* 0x010fea0003900000 */
[----:B------:R-:W4:Y:S02]  /*15370*/  @!P0 SYNCS.PHASECHK.TRANS64 P0, [R8+URZ+0x20840], R2 ;  /* 0x02084002080085a7 */ /* 0x000f24000800007f */
[----:B----4-:R-:W-:Y:S05]  /*15380*/  @!P0 BRA `(.L_x_1070) ;  /* 0xfffffffc00f08947 */ /* 0x010fea000383ffff */
[----:B------:R-:W-:Y:S05]  /*15390*/  BRA `(.L_x_1126) ;  /* 0xffffffd800dc7947 */ /* 0x000fea000383ffff */
.L_x_1076:
[----:B--2---:R2:W3:Y:S02]  /*153a0*/  SYNCS.PHASECHK.TRANS64.TRYWAIT P0, [R18+URZ+0x20870], R3 ;  /* 0x02087003120075a7 */ /* 0x0044e4000800017f */
[----:B---3--:R-:W-:Y:S05]  /*153b0*/  @!P0 NANOSLEEP.SYNCS 0x989680 ;  /* 0x009896800000895d */ /* 0x008fea0003900000 */
[----:B------:R-:W3:Y:S02]  /*153c0*/  @!P0 SYNCS.PHASECHK.TRANS64 P0, [R18+URZ+0x20870], R3 ;  /* 0x02087003120085a7 */ /* 0x000ee4000800007f */
[----:B---3--:R-:W-:Y:S05]  /*153d0*/  @!P0 BRA `(.L_x_1076) ;  /* 0xfffffffc00f08947 */ /* 0x008fea000383ffff */
[----:B------:R-:W-:Y:S05]  /*153e0*/  BRA `(.L_x_1127) ;  /* 0xffffffdc00a87947 */ /* 0x000fea000383ffff */
.L_x_1078:
[----:B--2---:R2:W3:Y:S02]  /*153f0*/  SYNCS.PHASECHK.TRANS64.TRYWAIT P0, [R18+URZ+0x20860], R3 ;  /* 0x02086003120075a7 */ /* 0x0044e4000800017f */
[----:B---3--:R-:W-:Y:S05]  /*15400*/  @!P0 NANOSLEEP.SYNCS 0x989680 ;  /* 0x009896800000895d */ /* 0x008fea0003900000 */
[----:B------:R-:W3:Y:S02]  /*15410*/  @!P0 SYNCS.PHASECHK.TRANS64 P0, [R18+URZ+0x20860], R3 ;  /* 0x02086003120085a7 */ /* 0x000ee4000800007f */
[----:B---3--:R-:W-:Y:S05]  /*15420*/  @!P0 BRA `(.L_x_1078) ;  /* 0xfffffffc00f08947 */ /* 0x008fea000383ffff */
[----:B------:R-:W-:Y:S05]  /*15430*/  BRA `(.L_x_1128) ;  /* 0xffffffdc00ac7947 */ /* 0x000fea000383ffff */
.L_x_1084:
[----:B-1----:R1:W2:Y:S02]  /*15440*/  SYNCS.PHASECHK.TRANS64.TRYWAIT P0, [R16+URZ+0x20870], R3 ;  /* 0x02087003100075a7 */ /* 0x0022a4000800017f */
[----:B--2---:R-:W-:Y:S05]  /*15450*/  @!P0 NANOSLEEP.SYNCS 0x989680 ;  /* 0x009896800000895d */ /* 0x004fea0003900000 */
[----:B------:R-:W2:Y:S02]  /*15460*/  @!P0 SYNCS.PHASECHK.TRANS64 P0, [R16+URZ+0x20870], R3 ;  /* 0x02087003100085a7 */ /* 0x000ea4000800007f */
[----:B--2---:R-:W-:Y:S05]  /*15470*/  @!P0 BRA `(.L_x_1084) ;  /* 0xfffffffc00f08947 */ /* 0x004fea000383ffff */
[----:B------:R-:W-:Y:S05]  /*15480*/  BRA `(.L_x_1129) ;  /* 0xffffffe400207947 */ /* 0x000fea000383ffff */
.L_x_1086:
[----:B-1----:R1:W2:Y:S02]  /*15490*/  SYNCS.PHASECHK.TRANS64.TRYWAIT P0, [R16+URZ+0x20860], R3 ;  /* 0x02086003100075a7 */ /* 0x0022a4000800017f */
[----:B--2---:R-:W-:Y:S05]  /*154a0*/  @!P0 NANOSLEEP.SYNCS 0x989680 ;  /* 0x009896800000895d */ /* 0x004fea0003900000 */
[----:B------:R-:W2:Y:S02]  /*154b0*/  @!P0 SYNCS.PHASECHK.TRANS64 P0, [R16+URZ+0x20860], R3 ;  /* 0x02086003100085a7 */ /* 0x000ea4000800007f */
[----:B--2---:R-:W-:Y:S05]  /*154c0*/  @!P0 BRA `(.L_x_1086) ;  /* 0xfffffffc00f08947 */ /* 0x004fea000383ffff */
[----:B------:R-:W-:Y:S05]  /*154d0*/  BRA `(.L_x_1130) ;  /* 0xffffffe4003c7947 */ /* 0x000fea000383ffff */
.L_x_1088:
[----:B0-----:R0:W1:Y:S02]  /*154e0*/  SYNCS.PHASECHK.TRANS64.TRYWAIT P0, [R9+URZ+0x20820], R2 ;  /* 0x02082002090075a7 */ /* 0x001064000800017f */
[----:B-1----:R-:W-:Y:S05]  /*154f0*/  @!P0 NANOSLEEP.SYNCS 0x989680 ;  /* 0x009896800000895d */ /* 0x002fea0003900000 */
[----:B------:R-:W1:Y:S02]  /*15500*/  @!P0 SYNCS.PHASECHK.TRANS64 P0, [R9+URZ+0x20820], R2 ;  /* 0x02082002090085a7 */ /* 0x000e64000800007f */
[----:B-1----:R-:W-:Y:S05]  /*15510*/  @!P0 BRA `(.L_x_1088) ;  /* 0xfffffffc00f08947 */ /* 0x002fea000383ffff */
[----:B------:R-:W-:Y:S05]  /*15520*/  BRA `(.L_x_1131) ;  /* 0xffffffe800907947 */ /* 0x000fea000383ffff */
.L_x_1090:
[----:B0-----:R0:W1:Y:S02]  /*15530*/  SYNCS.PHASECHK.TRANS64.TRYWAIT P1, [R5+URZ], R4 ;  /* 0x00000004050075a7 */ /* 0x001064000802017f */
[----:B-1----:R-:W-:Y:S05]  /*15540*/  @!P1 NANOSLEEP.SYNCS 0x989680 ;  /* 0x009896800000995d */ /* 0x002fea0003900000 */
[----:B------:R-:W1:Y:S02]  /*15550*/  @!P1 SYNCS.PHASECHK.TRANS64 P1, [R5+URZ], R4 ;  /* 0x00000004050095a7 */ /* 0x000e64000802007f */
[----:B-1----:R-:W-:Y:S05]  /*15560*/  @!P1 BRA `(.L_x_1090) ;  /* 0xfffffffc00f09947 */ /* 0x002fea000383ffff */
[----:B------:R-:W-:Y:S05]  /*15570*/  BRA `(.L_x_1132) ;  /* 0xffffffe800e07947 */ /* 0x000fea000383ffff */
.L_x_1091:
[----:B-1----:R1:W2:Y:S02]  /*15580*/  SYNCS.PHASECHK.TRANS64.TRYWAIT P1, [R7+URZ], R2 ;  /* 0x00000002070075a7 */ /* 0x0022a4000802017f */
[----:B--2---:R-:W-:Y:S05]  /*15590*/  @!P1 NANOSLEEP.SYNCS 0x989680 ;  /* 0x009896800000995d */ /* 0x004fea0003900000 */
[----:B------:R-:W2:Y:S02]  /*155a0*/  @!P1 SYNCS.PHASECHK.TRANS64 P1, [R7+URZ], R2 ;  /* 0x00000002070095a7 */ /* 0x000ea4000802007f */
[----:B--2---:R-:W-:Y:S05]  /*155b0*/  @!P1 BRA `(.L_x_1091) ;  /* 0xfffffffc00f09947 */ /* 0x004fea000383ffff */
[----:B------:R-:W-:Y:S05]  /*155c0*/  BRA `(.L_x_1133) ;  /* 0xffffffe800d47947 */ /* 0x000fea000383ffff */
.L_x_1093:
[----:B0-----:R0:W2:Y:S02]  /*155d0*/  SYNCS.PHASECHK.TRANS64.TRYWAIT P1, [R5+URZ+0x20860], R4 ;  /* 0x02086004050075a7 */ /* 0x0010a4000802017f */
[----:B--2---:R-:W-:Y:S05]  /*155e0*/  @!P1 NANOSLEEP.SYNCS 0x989680 ;  /* 0x009896800000995d */ /* 0x004fea0003900000 */
[----:B------:R-:W2:Y:S02]  /*155f0*/  @!P1 SYNCS.PHASECHK.TRANS64 P1, [R5+URZ+0x20860], R4 ;  /* 0x02086004050095a7 */ /* 0x000ea4000802007f */
[----:B--2---:R-:W-:Y:S05]  /*15600*/  @!P1 BRA `(.L_x_1093) ;  /* 0xfffffffc00f09947 */ /* 0x004fea000383ffff */
[----:B------:R-:W-:Y:S05]  /*15610*/  BRA `(.L_x_1134) ;  /* 0xffffffe800d47947 */ /* 0x000fea000383ffff */
.L_x_1095:
[----:B--2---:R2:W3:Y:S02]  /*15620*/  SYNCS.PHASECHK.TRANS64.TRYWAIT P1, [R3+URZ+0x20860], R2 ;  /* 0x02086002030075a7 */ /* 0x0044e4000802017f */
[----:B---3--:R-:W-:Y:S05]  /*15630*/  @!P1 NANOSLEEP.SYNCS 0x989680 ;  /* 0x009896800000995d */ /* 0x008fea0003900000 */
[----:B------:R-:W3:Y:S02]  /*15640*/  @!P1 SYNCS.PHASECHK.TRANS64 P1, [R3+URZ+0x20860], R2 ;  /* 0x02086002030095a7 */ /* 0x000ee4000802007f */
[----:B---3--:R-:W-:Y:S05]  /*15650*/  @!P1 BRA `(.L_x_1095) ;  /* 0xfffffffc00f09947 */ /* 0x008fea000383ffff */
[----:B------:R-:W-:Y:S05]  /*15660*/  BRA `(.L_x_1135) ;  /* 0xffffffe800d47947 */ /* 0x000fea000383ffff */
.L_x_1097:
[----:B---3--:R3:W4:Y:S02]  /*15670*/  SYNCS.PHASECHK.TRANS64.TRYWAIT P0, [R5+URZ+0x20880], R4 ;  /* 0x02088004050075a7 */ /* 0x008724000800017f */
[----:B----4-:R-:W-:Y:S05]  /*15680*/  @!P0 NANOSLEEP.SYNCS 0x989680 ;  /* 0x009896800000895d */ /* 0x010fea0003900000 */
[----:B------:R-:W4:Y:S02]  /*15690*/  @!P0 SYNCS.PHASECHK.TRANS64 P0, [R5+URZ+0x20880], R4 ;  /* 0x02088004050085a7 */ /* 0x000f24000800007f */
[----:B----4-:R-:W-:Y:S05]  /*156a0*/  @!P0 BRA `(.L_x_1097) ;  /* 0xfffffffc00f08947 */ /* 0x010fea000383ffff */
[----:B------:R-:W-:Y:S05]  /*156b0*/  BRA `(.L_x_1098) ;  /* 0xffffffe800d07947 */ /* 0x000fea000383ffff */
.L_x_1136:
        /* <DEDUP_REMOVED lines=12> */
.L_x_3137:


//--------------------- .text._ZN7cutlass13device_kernelIN5flash11enable_sm90INS1_16FlashAttnFwdSm90INS1_25CollectiveMainloopFwdSm90ILi2EN4cute5tupleIJNS5_1CILi1EEES8_S8_EEENS6_IJNS7_ILi128EEENS7_ILi64EEENS7_ILi256EEEEEELi256ENS_12float_e4m3_tEfNS_4arch4Sm90ELb0ELb1ELb1ELb1ELb0ELb0ELb0ELb1ELb1ELb1ELb1ELb0EEENS1_21CollectiveEpilogueFwdINS6_IJSA_SC_SB_EEES9_NS_10bfloat16_tESG_Li256ELb1ELb1ELb1ELb1EEENS1_36VarlenDynamicPersistentTileSchedulerILi128ELi64ELi256ELi128ELb1ELb1ELb1ELb1ELb0ELb1EEEEEEEEEvNT_6ParamsE --------------------------
	.section	.text._ZN7cutlass13device_kernelIN5flash11enable_sm90INS1_16FlashAttnFwdSm90INS1_25CollectiveMainloopFwdSm90ILi2EN4cute5tupleIJNS5_1CILi1EEES8_S8_EEENS6_IJNS7_ILi128EEENS7_ILi64EEENS7_ILi256EEEEEELi256ENS_12float_e4m3_tEfNS_4arch4Sm90ELb0ELb1ELb1ELb1ELb0ELb0ELb0ELb1ELb1ELb1ELb1ELb0EEENS1_21CollectiveEpilogueFwdINS6_IJSA_SC_SB_EEES9_NS_10bfloat16_tESG_Li256ELb1ELb1ELb1ELb1EEENS1_36VarlenDynamicPersistentTileSchedulerILi128ELi64ELi256ELi128ELb1ELb1ELb1ELb1ELb0ELb1EEEEEEEEEvNT_6ParamsE,"ax",@progbits
	.align	128
.text._ZN7cutlass13device_kernelIN5flash11enable_sm90INS1_16FlashAttnFwdSm90INS1_25CollectiveMainloopFwdSm90ILi2EN4cute5tupleIJNS5_1CILi1EEES8_S8_EEENS6_IJNS7_ILi128EEENS7_ILi64EEENS7_ILi256EEEEEELi256ENS_12float_e4m3_tEfNS_4arch4Sm90ELb0ELb1ELb1ELb1ELb0ELb0ELb0ELb1ELb1ELb1ELb1ELb0EEENS1_21CollectiveEpilogueFwdINS6_IJSA_SC_SB_EEES9_NS_10bfloat16_tESG_Li256ELb1ELb1ELb1ELb1EEENS1_36VarlenDynamicPersistentTileSchedulerILi128ELi64ELi256ELi128ELb1ELb1ELb1ELb1ELb0ELb1EEEEEEEEEvNT_6ParamsE:
        .type           _ZN7cutlass13device_kernelIN5flash11enable_sm90INS1_16FlashAttnFwdSm90INS1_25CollectiveMainloopFwdSm90ILi2EN4cute5tupleIJNS5_1CILi1EEES8_S8_EEENS6_IJNS7_ILi128EEENS7_ILi64EEENS7_ILi256EEEEEELi256ENS_12float_e4m3_tEfNS_4arch4Sm90ELb0ELb1ELb1ELb1ELb0ELb0ELb0ELb1ELb1ELb1ELb1ELb0EEENS1_21CollectiveEpilogueFwdINS6_IJSA_SC_SB_EEES9_NS_10bfloat16_tESG_Li256ELb1ELb1ELb1ELb1EEENS1_36VarlenDynamicPersistentTileSchedulerILi128ELi64ELi256ELi128ELb1ELb1ELb1ELb1ELb0ELb1EEEEEEEEEvNT_6ParamsE,@function
        .size           _ZN7cutlass13device_kernelIN5flash11enable_sm90INS1_16FlashAttnFwdSm90INS1_25CollectiveMainloopFwdSm90ILi2EN4cute5tupleIJNS5_1CILi1EEES8_S8_EEENS6_IJNS7_ILi128EEENS7_ILi64EEENS7_ILi256EEEEEELi256ENS_12float_e4m3_tEfNS_4arch4Sm90ELb0ELb1ELb1ELb1ELb0ELb0ELb0ELb1ELb1ELb1ELb1ELb0EEENS1_21CollectiveEpilogueFwdINS6_IJSA_SC_SB_EEES9_NS_10bfloat16_tESG_Li256ELb1ELb1ELb1ELb1EEENS1_36VarlenDynamicPersistentTileSchedulerILi128ELi64ELi256ELi128ELb1ELb1ELb1ELb1ELb0ELb1EEEEEEEEEvNT_6ParamsE,(.L_x_3138 - _ZN7cutlass13device_kernelIN5flash11enable_sm90INS1_16FlashAttnFwdSm90INS1_25CollectiveMainloopFwdSm90ILi2EN4cute5tupleIJNS5_1CILi1EEES8_S8_EEENS6_IJNS7_ILi128EEENS7_ILi64EEENS7_ILi256EEEEEELi256ENS_12float_e4m3_tEfNS_4arch4Sm90ELb0ELb1ELb1ELb1ELb0ELb0ELb0ELb1ELb1ELb1ELb1ELb0EEENS1_21CollectiveEpilogueFwdINS6_IJSA_SC_SB_EEES9_NS_10bfloat16_tESG_Li256ELb1ELb1ELb1ELb1EEENS1_36VarlenDynamicPersistentTileSchedulerILi128ELi64ELi256ELi128ELb1ELb1ELb1ELb1ELb0ELb1EEEEEEEEEvNT_6ParamsE)
        .other          _ZN7cutlass13device_kernelIN5flash11enable_sm90INS1_16FlashAttnFwdSm90INS1_25CollectiveMainloopFwdSm90ILi2EN4cute5tupleIJNS5_1CILi1EEES8_S8_EEENS6_IJNS7_ILi128EEENS7_ILi64EEENS7_ILi256EEEEEELi256ENS_12float_e4m3_tEfNS_4arch4Sm90ELb0ELb1ELb1ELb1ELb0ELb0ELb0ELb1ELb1ELb1ELb1ELb0EEENS1_21CollectiveEpilogueFwdINS6_IJSA_SC_SB_EEES9_NS_10bfloat16_tESG_Li256ELb1ELb1ELb1ELb1EEENS1_36VarlenDynamicPersistentTileSchedulerILi128ELi64ELi256ELi128ELb1ELb1ELb1ELb1ELb0ELb1EEEEEEEEEvNT_6ParamsE,@"STO_CUDA_ENTRY STV_DEFAULT"
_ZN7cutlass13device_kernelIN5flash11enable_sm90INS1_16FlashAttnFwdSm90INS1_25CollectiveMainloopFwdSm90ILi2EN4cute5tupleIJNS5_1CILi1EEES8_S8_EEENS6_IJNS7_ILi128EEENS7_ILi64EEENS7_ILi256EEEEEELi256ENS_12float_e4m3_tEfNS_4arch4Sm90ELb0ELb1ELb1ELb1ELb0ELb0ELb0ELb1ELb1ELb1ELb1ELb0EEENS1_21CollectiveEpilogueFwdINS6_IJSA_SC_SB_EEES9_NS_10bfloat16_tESG_Li256ELb1ELb1ELb1ELb1EEENS1_36VarlenDynamicPersistentTileSchedulerILi128ELi64ELi256ELi128ELb1ELb1ELb1ELb1ELb0ELb1EEEEEEEEEvNT_6ParamsE:
        /* <DEDUP_REMOVED lines=18> */
.L_x_1138:
[----:B------:R-:W-:Y:S05]  /*0120*/  BSYNC B0 ;  /* 0x0000000000007941 */ /* 0x000fea0003800000 */
.L_x_1137:
        /* <DEDUP_REMOVED lines=41> */
.L_x_1139:
        /* <DEDUP_REMOVED lines=22> */
.L_x_1140:
        /* <DEDUP_REMOVED lines=18> */
.L_x_1141:
        /* <DEDUP_REMOVED lines=22> */
.L_x_1142:
        /* <DEDUP_REMOVED lines=22> */
.L_x_1143:
[----:B0-----:R-:W-:Y:S01]  /*0900*/  UMOV UR4, 0x1 ;  /* 0x0000000100047882 */ /* 0x001fe20000000000 */
[----:B------:R-:W-:Y:S01]  /*0910*/  PLOP3.LUT P0, PT, PT, PT, UP0, 0x80, 0x0 ;  /* 0x000000000000781c */ /* 0x000fe20003f0f008 */
[----:B------:R-:W-:Y:S01]  /*0920*/  USEL UR4, UR4, 0x2, !UP0 ;  /* 0x0000000204047887 */ /* 0x000fe2000c000000 */
[----:B------:R-:W-:Y:S01]  /*0930*/  NOP ;  /* 0x0000000000007918 */ /* 0x000fe20000000000 */
[----:B------:R-:W-:-:S04]  /*0940*/  ULDC.64 UR48, c[0x0][0x208] ;  /* 0x0000820000307ab9 */ /* 0x000fc80000000a00 */
[----:B------:R-:W-:-:S05]  /*0950*/  IMAD.U32 R2, RZ, RZ, UR4 ;  /* 0x00000004ff027e24 */ /* 0x000fca000f8e00ff */
[----:B------:R0:W-:Y:S01]  /*0960*/  STL [R1+0x38], R2 ;  /* 0x0000380201007387 */ /* 0x0001e20000100800 */
[----:B-12-4-:R-:W-:Y:S06]  /*0970*/  BAR.SYNC.DEFER_BLOCKING 0x0 ;  /* 0x0000000000007b1d */ /* 0x016fec0000010000 */
[----:B------:R-:W-:Y:S05]  /*0980*/  @!P0 BRA `(.L_x_1144) ;  /* 0x0000012400b08947 */ /* 0x000fea0003800000 */
.L_x_1145:
[----:B------:R-:W-:-:S08]  /*0990*/  NOP ;  /* 0x0000000000007918 */ /* 0x000fd00000000000 */
[----:B------:R-:W1:Y:S02]  /*09a0*/  USETMAXREG.TRY_ALLOC.CTAPOOL UP0, 0xf0 ;  /* 0x000000f0000079c8 */ /* 0x000e640008000600 */
[----:B-1----:R-:W-:-:S13]  /*09b0*/  PLOP3.LUT P0, PT, PT, PT, UP0, 0x80, 0x0 ;  /* 0x000000000000781c */ /* 0x002fda0003f0f008 */
[----:B------:R-:W-:Y:S05]  /*09c0*/  @!P0 BRA `(.L_x_1145) ;  /* 0xfffffffc00f08947 */ /* 0x000fea000383ffff */
[----:B0-----:R-:W0:Y:S01]  /*09d0*/  S2R R2, SR_TID.X ;  /* 0x0000000000027919 */ /* 0x001e220000002100 */
        /* <DEDUP_REMOVED lines=13> */
[----:B------:R-:W2:Y:S01]  /*0ab0*/  LDL R3, [R1+0x38] ;  /* 0x0000380001037983 */ /* 0x000ea20000100800 */
[----:B------:R-:W-:Y:S01]  /*0ac0*/  VIADD R0, R2, 0xffffff80 ;  /* 0xffffff8002007836 */ /* 0x000fe20000000000 */
[----:B------:R-:W-:Y:S01]  /*0ad0*/  R2UR UR5, R5 ;  /* 0x00000000050572ca */ /* 0x000fe200000e0000 */
[----:B------:R-:W-:Y:S01]  /*0ae0*/  UMOV UR60, URZ ;  /* 0x0000003f003c7c82 */ /* 0x000fe20008000000 */
[----:B------:R-:W-:Y:S01]  /*0af0*/  R2UR UR6, R6 ;  /* 0x00000000060672ca */ /* 0x000fe200000e0000 */
[----:B------:R-:W-:Y:S01]  /*0b00*/  UMOV UR36, URZ ;  /* 0x0000003f00247c82 */ /* 0x000fe20008000000 */
[----:B------:R-:W-:Y:S01]  /*0b10*/  R2UR UR51, R7 ;  /* 0x00000000073372ca */ /* 0x000fe200000e0000 */
[----:B------:R-:W-:Y:S01]  /*0b20*/  UMOV UR37, URZ ;  /* 0x0000003f00257c82 */ /* 0x000fe20008000000 */
[----:B--2---:R-:W-:Y:S02]  /*0b30*/  R2UR UR4, R3 ;  /* 0x00000000030472ca */ /* 0x004fe400000e0000 */
[----:B------:R-:W-:-:S04]  /*0b40*/  SHF.R.S32.HI R3, RZ, 0x1f, R0 ;  /* 0x0000001fff037819 */ /* 0x000fc80000011400 */
[CC--:B------:R-:W-:Y:S02]  /*0b50*/  LEA.HI R2, R3.reuse, R0.reuse, RZ, 0x7 ;  /* 0x0000000003027211 */ /* 0x0c0fe400078f38ff */
[CC--:B------:R-:W-:Y:S02]  /*0b60*/  LEA.HI R4, R3.reuse, R0.reuse, RZ, 0x5 ;  /* 0x0000000003047211 */ /* 0x0c0fe400078f28ff */
[----:B------:R-:W-:Y:S02]  /*0b70*/  LOP3.LUT R217, R2, 0xffffff80, RZ, 0xc0, !PT ;  /* 0xffffff8002d97812 */ /* 0x000fe400078ec0ff */
[CC--:B------:R-:W-:Y:S01]  /*0b80*/  LEA.HI R5, R3.reuse, R0.reuse, RZ, 0x2 ;  /* 0x0000000003057211 */ /* 0x0c0fe200078f10ff */
[----:B------:R-:W-:Y:S01]  /*0b90*/  IMAD.SHL.U32 R6, R4, 0x20, RZ ;  /* 0x0000002004067824 */ /* 0x000fe200078e00ff */
[----:B------:R-:W-:Y:S01]  /*0ba0*/  LEA.HI R3, R3, R0, RZ, 0x4 ;  /* 0x0000000003037211 */ /* 0x000fe200078f20ff */
[----:B------:R-:W-:Y:S01]  /*0bb0*/  IMAD.IADD R217, R0, 0x1, -R217 ;  /* 0x0000000100d97824 */ /* 0x000fe200078e0ad9 */
[----:B------:R-:W-:Y:S01]  /*0bc0*/  LOP3.LUT R11, R5, 0xfffffffc, RZ, 0xc0, !PT ;  /* 0xfffffffc050b7812 */ /* 0x000fe200078ec0ff */
[----:B------:R-:W-:Y:S01]  /*0bd0*/  ULOP3.LUT UR61, UR4, 0x1, URZ, 0xfc, !UPT ;  /* 0x00000001043d7892 */ /* 0x000fe2000f8efc3f */
[----:B------:R-:W-:-:S02]  /*0be0*/  LOP3.LUT R5, R3, 0x3fffff0, RZ, 0xc0, !PT ;  /* 0x03fffff003057812 */ /* 0x000fc400078ec0ff */
[----:B------:R-:W-:Y:S01]  /*0bf0*/  SHF.R.S32.HI R8, RZ, 0x1f, R217 ;  /* 0x0000001fff087819 */ /* 0x000fe200000114d9 */
[C---:B------:R-:W-:Y:S01]  /*0c00*/  IMAD.IADD R12, R0.reuse, 0x1, -R11 ;  /* 0x00000001000c7824 */ /* 0x040fe200078e0a0b */
[----:B------:R-:W-:Y:S01]  /*0c10*/  SHF.R.S32.HI R4, RZ, 0x4, R3 ;  /* 0x00000004ff047819 */ /* 0x000fe20000011403 */
[----:B------:R-:W-:Y:S01]  /*0c20*/  IMAD.IADD R5, R0, 0x1, -R5 ;  /* 0x0000000100057824 */ /* 0x000fe200078e0a05 */
[----:B------:R-:W-:Y:S02]  /*0c30*/  LEA.HI R9, R8, R217, RZ, 0x2 ;  /* 0x000000d908097211 */ /* 0x000fe400078f10ff */
[----:B------:R-:W-:Y:S02]  /*0c40*/  LEA.HI R0, R3, R4, RZ, 0x1 ;  /* 0x0000000403007211 */ /* 0x000fe400078f08ff */
[--C-:B------:R-:W-:Y:S02]  /*0c50*/  SHF.R.S32.HI R10, RZ, 0x2, R9.reuse ;  /* 0x00000002ff0a7819 */ /* 0x100fe40000011409 */
[----:B------:R-:W-:-:S02]  /*0c60*/  SHF.R.S32.HI R7, RZ, 0x1f, R9 ;  /* 0x0000001fff077819 */ /* 0x000fc40000011409 */
[----:B------:R-:W-:Y:S02]  /*0c70*/  SHF.R.S32.HI R3, RZ, 0x7, R2 ;  /* 0x00000007ff037819 */ /* 0x000fe40000011402 */
[----:B------:R-:W-:Y:S02]  /*0c80*/  LEA.HI R11, R7, R10, RZ, 0x3 ;  /* 0x0000000a070b7211 */ /* 0x000fe400078f18ff */
[----:B------:R-:W-:Y:S02]  /*0c90*/  LOP3.LUT R6, R6, 0xfffffc00, RZ, 0xc0, !PT ;  /* 0xfffffc0006067812 */ /* 0x000fe400078ec0ff */
[----:B------:R-:W-:Y:S02]  /*0ca0*/  LOP3.LUT R7, R0, 0x1ffffffe, RZ, 0xc0, !PT ;  /* 0x1ffffffe00077812 */ /* 0x000fe400078ec0ff */
[----:B------:R-:W-:Y:S01]  /*0cb0*/  LOP3.LUT R11, R11, 0xfffffff8, RZ, 0xc0, !PT ;  /* 0xfffffff80b0b7812 */ /* 0x000fe200078ec0ff */
[----:B------:R-:W-:Y:S01]  /*0cc0*/  IMAD R6, R5, 0x40, R6 ;  /* 0x0000004005067824 */ /* 0x000fe200078e0206 */
[----:B------:R-:W-:Y:S01]  /*0cd0*/  LEA.HI R2, R2, R3, RZ, 0x1 ;  /* 0x0000000302027211 */ /* 0x000fe200078f08ff */
[----:B------:R-:W-:Y:S01]  /*0ce0*/  IMAD.IADD R7, R4, 0x1, -R7 ;  /* 0x0000000104077824 */ /* 0x000fe200078e0a07 */
[----:B------:R-:W-:Y:S01]  /*0cf0*/  LEA.HI R8, R8, R217, RZ, 0x5 ;  /* 0x000000d908087211 */ /* 0x000fe200078f28ff */
[----:B------:R-:W-:Y:S01]  /*0d00*/  IMAD.IADD R11, R10, 0x1, -R11 ;  /* 0x000000010a0b7824 */ /* 0x000fe200078e0a0b */
[----:B------:R-:W-:-:S02]  /*0d10*/  LEA.HI R0, R12, R12, RZ, 0x1 ;  /* 0x0000000c0c007211 */ /* 0x000fc400078f08ff */
[----:B------:R-:W-:Y:S02]  /*0d20*/  LOP3.LUT R2, R2, 0x3fffffe, RZ, 0xc0, !PT ;  /* 0x03fffffe02027812 */ /* 0x000fe400078ec0ff */
[----:B------:R-:W-:Y:S02]  /*0d30*/  SHF.R.S32.HI R8, RZ, 0x5, R8 ;  /* 0x00000005ff087819 */ /* 0x000fe40000011408 */
[----:B------:R-:W-:Y:S01]  /*0d40*/  LOP3.LUT R5, R0, 0x1ffffffe, RZ, 0xc0, !PT ;  /* 0x1ffffffe00057812 */ /* 0x000fe200078ec0ff */
[----:B------:R-:W-:Y:S01]  /*0d50*/  IMAD R0, R7, 0x8, R6 ;  /* 0x0000000807007824 */ /* 0x000fe200078e0206 */
[----:B------:R-:W-:Y:S01]  /*0d60*/  LOP3.LUT R4, R9, 0x7ffffffc, RZ, 0xc0, !PT ;  /* 0x7ffffffc09047812 */ /* 0x000fe200078ec0ff */
[----:B------:R-:W-:Y:S02]  /*0d70*/  IMAD.IADD R3, R3, 0x1, -R2 ;  /* 0x0000000103037824 */ /* 0x000fe400078e0a02 */
[----:B------:R-:W-:Y:S01]  /*0d80*/  IMAD R8, R8, 0x10, R11 ;  /* 0x0000001008087824 */ /* 0x000fe200078e020b */
[----:B------:R0:W-:Y:S01]  /*0d90*/  STL [R1+0x28], R0 ;  /* 0x0000280001007387 */ /* 0x0001e20000100800 */
[----:B------:R-:W-:-:S02]  /*0da0*/  IMAD.IADD R2, R217, 0x1, -R4 ;  /* 0x00000001d9027824 */ /* 0x000fc400078e0a04 */
[----:B------:R-:W-:Y:S02]  /*0db0*/  IMAD.IADD R5, R12, 0x1, -R5 ;  /* 0x000000010c057824 */ /* 0x000fe400078e0a05 */
[----:B------:R-:W-:-:S04]  /*0dc0*/  IMAD.SHL.U32 R2, R2, 0x2, RZ ;  /* 0x0000000202027824 */ /* 0x000fc800078e00ff */
[C---:B------:R-:W-:Y:S02]  /*0dd0*/  VIADD R215, R2.reuse, 0x8 ;  /* 0x0000000802d77836 */ /* 0x040fe40000000000 */
        /* <DEDUP_REMOVED lines=57> */
[----:B------:R-:W-:Y:S01]  /*1170*/  SHF.R.S32.HI R219, RZ, 0x1f, R19 ;  /* 0x0000001fffdb7819 */ /* 0x000fe20000011413 */
[----:B------:R-:W-:Y:S01]  /*1180*/  IMAD R16, R5, 0x8, R0 ;  /* 0x0000000805107824 */ /* 0x000fe200078e0200 */
[----:B0-----:R-:W-:-:S07]  /*1190*/  SHF.R.S32.HI R218, RZ, 0x1f, R18 ;  /* 0x0000001fffda7819 */ /* 0x001fce0000011412 */
.L_x_1253:
[----:B------:R-:W-:Y:S01]  /*11a0*/  ULDC.64 UR8, c[0x0][0xa28] ;  /* 0x00028a0000087ab9 */ /* 0x000fe20000000a00 */
[----:B------:R-:W-:Y:S02]  /*11b0*/  ULOP3.LUT UR4, UR6, 0xff000000, URZ, 0xc0, !UPT ;  /* 0xff00000006047892 */ /* 0x000fe4000f8ec03f */
[----:B------:R-:W-:Y:S01]  /*11c0*/  UISETP.NE.U32.AND UP0, UPT, UR8, URZ, UPT ;  /* 0x0000003f0800728c */ /* 0x000fe2000bf05070 */
[----:B------:R-:W-:-:S03]  /*11d0*/  ULDC UR7, c[0x0][0x424] ;  /* 0x0001090000077ab9 */ /* 0x000fc60000000800 */
[----:B------:R-:W-:-:S03]  /*11e0*/  UISETP.NE.AND.EX UP0, UPT, UR9, URZ, UPT, UP0 ;  /* 0x0000003f0900728c */ /* 0x000fc6000bf05300 */
[----:B------:R-:W-:Y:S02]  /*11f0*/  ULDC.64 UR8, c[0x0][0xa18] ;  /* 0x0002860000087ab9 */ /* 0x000fe40000000a00 */
[----:B------:R-:W-:Y:S01]  /*1200*/  UISETP.NE.U32.AND UP1, UPT, UR8, URZ, UPT ;  /* 0x0000003f0800728c */ /* 0x000fe2000bf25070 */
[----:B------:R-:W-:-:S03]  /*1210*/  PLOP3.LUT P0, PT, PT, PT, UP0, 0x80, 0x0 ;  /* 0x000000000000781c */ /* 0x000fc60003f0f008 */
[----:B------:R-:W-:-:S03]  /*1220*/  UISETP.NE.AND.EX UP1, UPT, UR9, URZ, UPT, UP1 ;  /* 0x0000003f0900728c */ /* 0x000fc6000bf25310 */
[----:B------:R-:W-:Y:S02]  /*1230*/  @UP0 ULDC.64 UR8, c[0x0][0xa28] ;  /* 0x00028a0000080ab9 */ /* 0x000fe40000000a00 */
[----:B------:R-:W-:Y:S01]  /*1240*/  @UP0 UIMAD.WIDE UR8, UR51, 0x4, UR8 ;  /* 0x00000004330808a5 */ /* 0x000fe2000f8e0208 */
[----:B------:R-:W-:-:S05]  /*1250*/  PLOP3.LUT P2, PT, PT, PT, UP1, 0x80, 0x0 ;  /* 0x000000000000781c */ /* 0x000fca0003f4f018 */
[----:B------:R-:W-:Y:S01]  /*1260*/  @UP1 ULDC.64 UR10, c[0x0][0xa18] ;  /* 0x00028600000a1ab9 */ /* 0x000fe20000000a00 */
[----:B01-34-:R-:W-:Y:S02]  /*1270*/  IMAD.U32 R4, RZ, RZ, UR8 ;  /* 0x00000008ff047e24 */ /* 0x01bfe4000f8e00ff */
[----:B------:R-:W-:Y:S01]  /*1280*/  IMAD.U32 R5, RZ, RZ, UR9 ;  /* 0x00000009ff057e24 */ /* 0x000fe2000f8e00ff */
[----:B------:R-:W-:Y:S02]  /*1290*/  @UP1 UIMAD.WIDE UR8, UR51, 0x4, UR10 ;  /* 0x00000004330818a5 */ /* 0x000fe4000f8e020a */
[----:B------:R-:W-:Y:S02]  /*12a0*/  ULOP3.LUT UR54, UR6, 0xff0000, URZ, 0xc0, !UPT ;  /* 0x00ff000006367892 */ /* 0x000fe4000f8ec03f */
[----:B--2---:R-:W2:Y:S01]  /*12b0*/  @P0 LDG.E R4, desc[UR48][R4.64] ;  /* 0x0000003004040981 */ /* 0x004ea2000c1e1900 */
[----:B------:R-:W-:Y:S01]  /*12c0*/  ULDC.64 UR10, c[0x0][0xa20] ;  /* 0x00028800000a7ab9 */ /* 0x000fe20000000a00 */
[----:B------:R-:W-:-:S02]  /*12d0*/  IMAD.U32 R6, RZ, RZ, UR8 ;  /* 0x00000008ff067e24 */ /* 0x000fc4000f8e00ff */
[----:B------:R-:W-:Y:S01]  /*12e0*/  IMAD.U32 R7, RZ, RZ, UR9 ;  /* 0x00000009ff077e24 */ /* 0x000fe2000f8e00ff */
[----:B------:R-:W-:-:S04]  /*12f0*/  ULDC.64 UR8, c[0x0][0x418] ;  /* 0x0001060000087ab9 */ /* 0x000fc80000000a00 */
[----:B------:R-:W3:Y:S01]  /*1300*/  @P2 LDG.E R6, desc[UR48][R6.64] ;  /* 0x0000003006062981 */ /* 0x000ee2000c1e1900 */
[----:B------:R-:W-:Y:S01]  /*1310*/  UISETP.NE.U32.AND UP0, UPT, UR8, URZ, UPT ;  /* 0x0000003f0800728c */ /* 0x000fe2000bf05070 */
[----:B------:R-:W-:Y:S01]  /*1320*/  ISETP.NE.U32.AND P1, PT, RZ, UR10, PT ;  /* 0x0000000aff007c0c */ /* 0x000fe2000bf25070 */
[----:B------:R-:W-:Y:S02]  /*1330*/  USHF.R.U32.HI UR4, URZ, 0x8, UR4 ;  /* 0x000000083f047899 */ /* 0x000fe40008011604 */
[----:B------:R-:W-:Y:S01]  /*1340*/  UISETP.NE.AND.EX UP0, UPT, UR9, URZ, UPT, UP0 ;  /* 0x0000003f0900728c */ /* 0x000fe2000bf05300 */
[----:B------:R-:W-:Y:S01]  /*1350*/  ISETP.NE.AND.EX P1, PT, RZ, UR11, PT, P1 ;  /* 0x0000000bff007c0c */ /* 0x000fe2000bf25310 */
[----:B------:R-:W-:Y:S01]  /*1360*/  ULDC UR8, c[0x0][0x2f0] ;  /* 0x0000bc0000087ab9 */ /* 0x000fe20000000800 */
[----:B------:R-:W-:Y:S01]  /*1370*/  UMOV UR39, URZ ;  /* 0x0000003f00277c82 */ /* 0x000fe20008000000 */
[----:B------:R-:W-:Y:S02]  /*1380*/  USEL UR7, UR7, 0x1, UP0 ;  /* 0x0000000107077887 */ /* 0x000fe40008000000 */
[----:B------:R-:W-:Y:S01]  /*1390*/  ULEA.HI UR54, UR54, UR4, URZ, 0x10 ;  /* 0x0000000436367291 */ /* 0x000fe2000f8f803f */
[----:B------:R-:W-:Y:S01]  /*13a0*/  ULDC UR38, c[0x0][0x288] ;  /* 0x0000a20000267ab9 */ /* 0x000fe20000000800 */
[----:B------:R-:W-:-:S02]  /*13b0*/  UIMAD UR4, UR7, UR8, URZ ;  /* 0x00000008070472a4 */ /* 0x000fc4000f8e023f */
[----:B------:R-:W-:Y:S01]  /*13c0*/  ULOP3.LUT UR52, UR6, 0xffff, URZ, 0xc0, !UPT ;  /* 0x0000ffff06347892 */ /* 0x000fe2000f8ec03f */
[----:B--2---:R-:W-:Y:S02]  /*13d0*/  @P0 R2UR UR39, R4 ;  /* 0x00000000042702ca */ /* 0x004fe400000e0000 */
[----:B---3--:R-:W-:Y:S01]  /*13e0*/  @P2 R2UR UR38, R6 ;  /* 0x00000000062622ca */ /* 0x008fe200000e0000 */
[----:B-----5:R-:W-:-:S14]  /*13f0*/  @P2 BRA `(.L_x_1146) ;  /* 0x0000000000342947 */ /* 0x020fdc0003800000 */
        /* <DEDUP_REMOVED lines=13> */
.L_x_1146:
[----:B------:R-:W-:Y:S01]  /*14d0*/  UMOV UR56, UR51 ;  /* 0x0000003300387c82 */ /* 0x000fe20008000000 */
[----:B------:R-:W-:Y:S05]  /*14e0*/  @!P1 BRA `(.L_x_1147) ;  /* 0x00000000001c9947 */ /* 0x000fea0003800000 */
[----:B------:R-:W-:Y:S02]  /*14f0*/  ULDC.64 UR6, c[0x0][0xa20] ;  /* 0x0002880000067ab9 */ /* 0x000fe40000000a00 */
[----:B------:R-:W-:-:S06]  /*1500*/  UIMAD.WIDE UR6, UR51, 0x4, UR6 ;  /* 0x00000004330678a5 */ /* 0x000fcc000f8e0206 */
[----:B------:R-:W-:Y:S02]  /*1510*/  IMAD.U32 R4, RZ, RZ, UR6 ;  /* 0x00000006ff047e24 */ /* 0x000fe4000f8e00ff */
[----:B------:R-:W-:-:S05]  /*1520*/  IMAD.U32 R5, RZ, RZ, UR7 ;  /* 0x00000007ff057e24 */ /* 0x000fca000f8e00ff */
[----:B------:R-:W2:Y:S02]  /*1530*/  LDG.E R4, desc[UR48][R4.64] ;  /* 0x0000003004047981 */ /* 0x000ea4000c1e1900 */
[----:B--2---:R-:W-:Y:S01]  /*1540*/  R2UR UR4, R4 ;  /* 0x00000000040472ca */ /* 0x004fe200000e0000 */
[----:B------:R-:W-:-:S14]  /*1550*/  BRA `(.L_x_1148) ;  /* 0x0000000000347947 */ /* 0x000fdc0003800000 */
.L_x_1147:
        /* <DEDUP_REMOVED lines=13> */
.L_x_1148:
[----:B------:R-:W-:Y:S01]  /*1630*/  ULDC UR6, c[0x0][0x448] ;  /* 0x0001120000067ab9 */ /* 0x000fe20000000800 */
[----:B------:R-:W-:Y:S02]  /*1640*/  USHF.L.U32 UR41, UR5, 0x7, URZ ;  /* 0x0000000705297899 */ /* 0x000fe4000800063f */
[----:B------:R-:W-:Y:S02]  /*1650*/  UISETP.NE.AND UP0, UPT, UR6, 0x1, UPT ;  /* 0x000000010600788c */ /* 0x000fe4000bf05270 */
[----:B------:R-:W-:Y:S02]  /*1660*/  UIADD3 UR39, -UR39, UR4, URZ ;  /* 0x0000000427277290 */ /* 0x000fe4000fffe13f */
[----:B------:R-:W-:Y:S01]  /*1670*/  UIADD3 UR8, UR41, 0x7f, URZ ;  /* 0x0000007f29087890 */ /* 0x000fe2000fffe03f */
[----:B------:R-:W-:Y:S01]  /*1680*/  ULDC.64 UR4, c[0x0][0x9e0] ;  /* 0x0002780000047ab9 */ /* 0x000fe20000000a00 */
[----:B------:R-:W-:Y:S02]  /*1690*/  UIADD3 UR9, UR39, 0x1, -UR38 ;  /* 0x0000000127097890 */ /* 0x000fe4000fffe826 */
[----:B------:R-:W-:-:S03]  /*16a0*/  UISETP.GE.AND UP1, UPT, UR5, 0x1, UPT ;  /* 0x000000010500788c */ /* 0x000fc6000bf26270 */
[----:B------:R-:W-:Y:S01]  /*16b0*/  @UP0 ULDC UR6, c[0x0][0x44c] ;  /* 0x0001130000060ab9 */ /* 0x000fe20000000800 */
[----:B------:R-:W-:Y:S01]  /*16c0*/  @UP0 ULDC UR10, c[0x0][0x450] ;  /* 0x00011400000a0ab9 */ /* 0x000fe20000000800 */
[----:B------:R-:W-:Y:S01]  /*16d0*/  UIMAD.WIDE.U32 UR6, UR8, UR6, URZ ;  /* 0x00000006080672a5 */ /* 0x000fe2000f8e003f */
[----:B------:R-:W-:-:S03]  /*16e0*/  PLOP3.LUT P1, PT, PT, PT, UP1, 0x80, 0x0 ;  /* 0x000000000000781c */ /* 0x000fc60003f2f018 */
[----:B------:R-:W-:-:S04]  /*16f0*/  @UP0 USHF.R.U32.HI UR8, URZ, UR10, UR7 ;  /* 0x0000000a3f080299 */ /* 0x000fc80008011607 */
[----:B------:R-:W-:-:S04]  /*1700*/  UIADD3 UR9, UR9, UR8, URZ ;  /* 0x0000000809097290 */ /* 0x000fc8000fffe03f */
[----:B------:R-:W-:Y:S02]  /*1710*/  UIADD3 UR4, UR9, UR4, URZ ;  /* 0x0000000409047290 */ /* 0x000fe4000fffe03f */
[----:B------:R-:W-:Y:S10]  /*1720*/  @!P1 BRA `(.L_x_1149) ;  /* 0x0000000000449947 */ /* 0x000ff40003800000 */
        /* <DEDUP_REMOVED lines=10> */
.L_x_1150:
[----:B------:R-:W-:-:S11]  /*17d0*/  UISETP.NE.AND UP1, UPT, UR5, 0x1, UPT ;  /* 0x000000010500788c */ /* 0x000fd6000bf25270 */
[----:B------:R-:W-:Y:S02]  /*17e0*/  @UP1 ULDC.64 UR10, c[0x0][0x9e8] ;  /* 0x00027a00000a1ab9 */ /* 0x000fe40000000a00 */
[----:B------:R-:W-:-:S04]  /*17f0*/  UIMAD.WIDE.U32 UR6, UR8, UR10, URZ ;  /* 0x0000000a080672a5 */ /* 0x000fc8000f8e003f */
[----:B------:R-:W-:-:S12]  /*1800*/  @UP1 USHF.R.U32.HI UR8, URZ, UR11, UR7 ;  /* 0x0000000b3f081299 */ /* 0x000fd80008011607 */
.L_x_1151:
[----:B------:R-:W-:-:S04]  /*1810*/  UIMAD UR8, UR8, UR5, UR5 ;  /* 0x00000005080872a4 */ /* 0x000fc8000f8e0205 */
[----:B------:R-:W-:-:S04]  /*1820*/  UISETP.LT.AND UP1, UPT, UR4, UR8, UPT ;  /* 0x000000080400728c */ /* 0x000fc8000bf21270 */
[----:B------:R-:W-:-:S12]  /*1830*/  USEL UR4, UR4, UR8, UP1 ;  /* 0x0000000804047287 */ /* 0x000fd80008800000 */
.L_x_1149:
[----:B------:R-:W-:Y:S02]  /*1840*/  UIADD3 UR8, UR39, 0x3f, URZ ;  /* 0x0000003f27087890 */ /* 0x000fe4000fffe03f */
        /* <DEDUP_REMOVED lines=11> */
[----:B------:R-:W-:Y:S02]  /*1900*/  UIADD3 UR43, UR39, -UR38, URZ ;  /* 0x80000026272b7290 */ /* 0x000fe4000fffe03f */
        /* <DEDUP_REMOVED lines=17> */
.L_x_1153:
[----:B------:R-:W-:-:S11]  /*1a20*/  UISETP.NE.AND UP0, UPT, UR5, 0x1, UPT ;  /* 0x000000010500788c */ /* 0x000fd6000bf05270 */
[----:B------:R-:W-:Y:S02]  /*1a30*/  @UP0 ULDC.64 UR10, c[0x0][0x9e8] ;  /* 0x00027a00000a0ab9 */ /* 0x000fe40000000a00 */
[----:B------:R-:W-:-:S04]  /*1a40*/  UIMAD.WIDE.U32 UR8, UR7, UR10, URZ ;  /* 0x0000000a070872a5 */ /* 0x000fc8000f8e003f */
[----:B------:R-:W-:-:S12]  /*1a50*/  @UP0 USHF.R.U32.HI UR7, URZ, UR11, UR9 ;  /* 0x0000000b3f070299 */ /* 0x000fd80008011609 */
.L_x_1154:
[----:B------:R-:W-:-:S04]  /*1a60*/  UIMAD UR5, UR7, UR5, URZ ;  /* 0x00000005070572a4 */ /* 0x000fc8000f8e023f */
[----:B------:R-:W-:-:S04]  /*1a70*/  UISETP.LT.AND UP0, UPT, UR4, UR5, UPT ;  /* 0x000000050400728c */ /* 0x000fc8000bf01270 */
[----:B------:R-:W-:-:S12]  /*1a80*/  USEL UR4, UR4, UR5, !UP0 ;  /* 0x0000000504047287 */ /* 0x000fd8000c000000 */
.L_x_1152:
[----:B------:R-:W-:Y:S02]  /*1a90*/  USHF.R.S32.HI UR5, URZ, 0x1f, UR4 ;  /* 0x0000001f3f057899 */ /* 0x000fe40008011404 */
[----:B------:R-:W-:Y:S02]  /*1aa0*/  ULOP3.LUT UR55, UR54, 0xff, URZ, 0xc0, !UPT ;  /* 0x000000ff36377892 */ /* 0x000fe4000f8ec03f */
[----:B------:R-:W-:Y:S02]  /*1ab0*/  ULEA.HI UR5, UR5, UR4, URZ, 0x6 ;  /* 0x0000000405057291 */ /* 0x000fe4000f8f303f */
[----:B------:R-:W-:Y:S02]  /*1ac0*/  USHF.R.U32.HI UR54, URZ, 0x10, UR54 ;  /* 0x000000103f367899 */ /* 0x000fe40008011636 */
[----:B------:R-:W-:Y:S01]  /*1ad0*/  USHF.R.S32.HI UR5, URZ, 0x6, UR5 ;  /* 0x000000063f057899 */ /* 0x000fe20008011405 */
[----:B------:R-:W-:-:S03]  /*1ae0*/  UMOV UR4, URZ ;  /* 0x0000003f00047c82 */ /* 0x000fc60008000000 */
[----:B------:R-:W-:-:S04]  /*1af0*/  UISETP.LT.AND UP0, UPT, URZ, UR5, UPT ;  /* 0x000000053f00728c */ /* 0x000fc8000bf01270 */
[----:B------:R-:W-:-:S04]  /*1b00*/  USEL UR50, URZ, UR5, !UP0 ;  /* 0x000000053f327287 */ /* 0x000fc8000c000000 */
[----:B------:R-:W-:-:S06]  /*1b10*/  UISETP.GT.AND UP0, UPT, UR6, UR50, UPT ;  /* 0x000000320600728c */ /* 0x000fcc000bf04270 */
[----:B------:R-:W-:-:S13]  /*1b20*/  PLOP3.LUT P0, PT, PT, PT, UP0, 0x80, 0x0 ;  /* 0x000000000000781c */ /* 0x000fda0003f0f008 */
[----:B------:R-:W-:Y:S05]  /*1b30*/  @!P0 BRA `(.L_x_1155) ;  /* 0x0000000000948947 */ /* 0x000fea0003800000 */
[----:B------:R-:W-:Y:S01]  /*1b40*/  UISETP.NE.AND UP0, UPT, UR54, URZ, UPT ;  /* 0x0000003f3600728c */ /* 0x000fe2000bf05270 */
[----:B------:R-:W-:-:S03]  /*1b50*/  ULDC UR4, c[0x0][0x9f0] ;  /* 0x00027c0000047ab9 */ /* 0x000fc60000000800 */
[----:B------:R-:W-:-:S04]  /*1b60*/  USEL UR10, UR54, UR4, UP0 ;  /* 0x00000004360a7287 */ /* 0x000fc80008000000 */
[----:B------:R-:W-:Y:S02]  /*1b70*/  UIADD3 UR4, UR10, -0x1, UR6 ;  /* 0xffffffff0a047890 */ /* 0x000fe4000fffe006 */
[----:B------:R-:W-:Y:S02]  /*1b80*/  IMAD.U32 R4, RZ, RZ, UR10 ;  /* 0x0000000aff047e24 */ /* 0x000fe4000f8e00ff */
[----:B------:R-:W-:-:S03]  /*1b90*/  UIADD3 UR7, -UR50, UR4, URZ ;  /* 0x0000000432077290 */ /* 0x000fc6000fffe13f */
[-C--:B------:R-:W-:Y:S01]  /*1ba0*/  IABS R0, R4.reuse ;  /* 0x0000000400007213 */ /* 0x080fe20000000000 */
[----:B------:R-:W-:Y:S01]  /*1bb0*/  UMOV UR4, URZ ;  /* 0x0000003f00047c82 */ /* 0x000fe20008000000 */
[----:B------:R-:W-:Y:S01]  /*1bc0*/  IABS R6, R4 ;  /* 0x0000000400067213 */ /* 0x000fe20000000000 */
[----:B------:R-:W-:Y:S01]  /*1bd0*/  IMAD.U32 R5, RZ, RZ, UR7 ;  /* 0x00000007ff057e24 */ /* 0x000fe2000f8e00ff */
[----:B------:R-:W-:Y:S01]  /*1be0*/  R2UR UR11, R0 ;  /* 0x00000000000b72ca */ /* 0x000fe200000e0000 */
[----:B------:R-:W-:-:S03]  /*1bf0*/  ULOP3.LUT UR7, UR7, UR10, URZ, 0x3c, !UPT ;  /* 0x0000000a07077292 */ /* 0x000fc6000f8e3c3f */
[----:B------:R-:W-:-:S05]  /*1c00*/  IABS R5, R5 ;  /* 0x0000000500057213 */ /* 0x000fca0000000000 */
[----:B------:R-:W-:-:S04]  /*1c10*/  IMAD.MOV.U32 R4, RZ, RZ, R5 ;  /* 0x000000ffff047224 */ /* 0x000fc800078e0005 */
[----:B------:R-:W0:Y:S01]  /*1c20*/  I2F.RP R0, UR11 ;  /* 0x0000000b00007d06 */ /* 0x000e220008209400 */
[----:B------:R-:W-:-:S07]  /*1c30*/  R2UR UR9, R4 ;  /* 0x00000000040972ca */ /* 0x000fce00000e0000 */
[----:B0-----:R-:W0:Y:S02]  /*1c40*/  MUFU.RCP R0, R0 ;  /* 0x0000000000007308 */ /* 0x001e240000001000 */
[----:B0-----:R-:W-:Y:S02]  /*1c50*/  VIADD R3, R0, 0xffffffe ;  /* 0x0ffffffe00037836 */ /* 0x001fe40000000000 */
        /* <DEDUP_REMOVED lines=19> */
.L_x_1155:
[----:B------:R-:W-:Y:S01]  /*1d90*/  UIMAD UR50, UR55, UR4, UR50 ;  /* 0x00000004373272a4 */ /* 0x000fe2000f8e0232 */
[----:B------:R-:W-:Y:S01]  /*1da0*/  IMAD.U32 R146, RZ, RZ, UR6 ;  /* 0x00000006ff927e24 */ /* 0x000fe2000f8e00ff */
[----:B------:R-:W-:Y:S01]  /*1db0*/  PLOP3.LUT P0, PT, PT, PT, PT, 0x80, 0x0 ;  /* 0x000000000000781c */ /* 0x000fe20003f0f070 */
[----:B------:R-:W-:Y:S01]  /*1dc0*/  IMAD.U32 R3, RZ, RZ, UR4 ;  /* 0x00000004ff037e24 */ /* 0x000fe2000f8e00ff */
[----:B------:R-:W-:Y:S01]  /*1dd0*/  CS2R R28, SRZ ;  /* 0x00000000001c7805 */ /* 0x000fe2000001ff00 */
[----:B------:R-:W-:Y:S01]  /*1de0*/  IMAD.MOV.U32 R0, RZ, RZ, RZ ;  /* 0x000000ffff007224 */ /* 0x000fe200078e00ff */
[----:B------:R-:W-:Y:S02]  /*1df0*/  CS2R R24, SRZ ;  /* 0x0000000000187805 */ /* 0x000fe4000001ff00 */
[----:B------:R-:W-:Y:S02]  /*1e00*/  CS2R R30, SRZ ;  /* 0x00000000001e7805 */ /* 0x000fe4000001ff00 */
[----:B------:R-:W-:Y:S01]  /*1e10*/  VIADDMNMX R146, R3, UR50, R146, PT ;  /* 0x0000003203927c46 */ /* 0x000fe2000b800192 */
[----:B------:R-:W-:Y:S01]  /*1e20*/  IMAD.MOV.U32 R3, RZ, RZ, RZ ;  /* 0x000000ffff037224 */ /* 0x000fe200078e00ff */
[----:B------:R-:W-:-:S02]  /*1e30*/  CS2R R26, SRZ ;  /* 0x00000000001a7805 */ /* 0x000fc4000001ff00 */
[----:B------:R-:W-:Y:S02]  /*1e40*/  CS2R R36, SRZ ;  /* 0x0000000000247805 */ /* 0x000fe4000001ff00 */
[----:B------:R-:W-:Y:S02]  /*1e50*/  ISETP.GT.AND P1, PT, R146, UR50, PT ;  /* 0x0000003292007c0c */ /* 0x000fe4000bf24270 */
        /* <DEDUP_REMOVED lines=57> */
[----:B------:R-:W-:Y:S01]  /*21f0*/  CS2R R150, SRZ ;  /* 0x0000000000967805 */ /* 0x000fe2000001ff00 */
[----:B------:R-:W-:-:S02]  /*2200*/  IMAD.MOV.U32 R8, RZ, RZ, RZ ;  /* 0x000000ffff087224 */ /* 0x000fc400078e00ff */
        /* <DEDUP_REMOVED lines=38> */
.L_x_1157:
        /* <DEDUP_REMOVED lines=10> */
[----:B------:R-:W-:Y:S02]  /*2510*/  @UP0 USHF.R.S32.HI UR10, URZ, 0x1f, UR51 ;  /* 0x0000001f3f0a0899 */ /* 0x000fe40008011433 */
[----:B------:R-:W-:Y:S01]  /*2520*/  @UP1 USHF.R.S32.HI UR11, URZ, 0x1f, UR51 ;  /* 0x0000001f3f0b1899 */ /* 0x000fe20008011433 */
[----:B------:R-:W-:Y:S01]  /*2530*/  @UP0 ULDC.64 UR14, c[0x0][0x9a8] ;  /* 0x00026a00000e0ab9 */ /* 0x000fe20000000a00 */
[----:B------:R-:W-:Y:S01]  /*2540*/  @UP1 ULDC.64 UR8, c[0x0][0x9b8] ;  /* 0x00026e0000081ab9 */ /* 0x000fe20000000a00 */
[----:B------:R-:W-:Y:S02]  /*2550*/  @UP0 UIMAD UR10, UR10, UR14, URZ ;  /* 0x0000000e0a0a02a4 */ /* 0x000fe4000f8e023f */
[----:B------:R-:W-:Y:S02]  /*2560*/  @UP1 UIMAD UR11, UR11, UR8, URZ ;  /* 0x000000080b0b12a4 */ /* 0x000fe4000f8e023f */
[----:B------:R-:W-:Y:S02]  /*2570*/  @UP0 UIMAD.WIDE.U32 UR12, UR51, UR14, URZ ;  /* 0x0000000e330c02a5 */ /* 0x000fe4000f8e003f */
[----:B------:R-:W-:-:S02]  /*2580*/  @UP0 UIMAD UR10, UR51, UR15, UR10 ;  /* 0x0000000f330a02a4 */ /* 0x000fc4000f8e020a */
[----:B------:R-:W-:Y:S02]  /*2590*/  @UP1 UIMAD UR9, UR51, UR9, UR11 ;  /* 0x00000009330912a4 */ /* 0x000fe4000f8e020b */
[----:B------:R-:W-:Y:S02]  /*25a0*/  @UP1 UIMAD.WIDE.U32 UR14, UR51, UR8, URZ ;  /* 0x00000008330e12a5 */ /* 0x000fe4000f8e003f */
[----:B------:R-:W-:Y:S02]  /*25b0*/  @UP0 UIADD3 UR13, UR13, UR10, URZ ;  /* 0x0000000a0d0d0290 */ /* 0x000fe4000fffe03f */
[----:B------:R-:W-:Y:S01]  /*25c0*/  @UP1 UIADD3 UR15, UR15, UR9, URZ ;  /* 0x000000090f0f1290 */ /* 0x000fe2000fffe03f */
[----:B------:R-:W-:Y:S02]  /*25d0*/  @UP1 ULDC.64 UR10, c[0x0][0x9c0] ;  /* 0x00027000000a1ab9 */ /* 0x000fe40000000a00 */
[----:B------:R-:W-:Y:S01]  /*25e0*/  @UP0 ULDC.64 UR8, c[0x0][0x9b0] ;  /* 0x00026c0000080ab9 */ /* 0x000fe20000000a00 */
[----:B------:R-:W-:-:S02]  /*25f0*/  @UP1 UIMAD.WIDE.U32 UR14, UR52, UR10, UR14 ;  /* 0x0000000a340e12a5 */ /* 0x000fc4000f8e000e */
[----:B------:R-:W-:Y:S02]  /*2600*/  @UP0 UIMAD.WIDE.U32 UR12, UR52, UR8, UR12 ;  /* 0x00000008340c02a5 */ /* 0x000fe4000f8e000c */
[----:B------:R-:W-:Y:S02]  /*2610*/  @UP1 UIMAD UR11, UR52, UR11, UR15 ;  /* 0x0000000b340b12a4 */ /* 0x000fe4000f8e020f */
[----:B------:R-:W-:Y:S02]  /*2620*/  @UP0 UIMAD UR9, UR52, UR9, UR13 ;  /* 0x00000009340902a4 */ /* 0x000fe4000f8e020d */
[----:B------:R-:W-:Y:S02]  /*2630*/  @UP0 ULEA UR6, UP2, UR12, UR6, 0x2 ;  /* 0x000000060c060291 */ /* 0x000fe4000f84103f */
[----:B------:R-:W-:Y:S02]  /*2640*/  @UP1 ULEA UR4, UP3, UR14, UR4, 0x2 ;  /* 0x000000040e041291 */ /* 0x000fe4000f86103f */
[----:B------:R-:W-:-:S02]  /*2650*/  @UP0 ULEA.HI.X UR7, UR12, UR7, UR9, 0x2, UP2 ;  /* 0x000000070c070291 */ /* 0x000fc400090f1409 */
[----:B------:R-:W-:Y:S01]  /*2660*/  @UP1 ULEA.HI.X UR5, UR14, UR5, UR11, 0x2, UP3 ;  /* 0x000000050e051291 */ /* 0x000fe200098f140b */
[----:B------:R-:W-:Y:S02]  /*2670*/  IMAD.U32 R4, RZ, RZ, UR6 ;  /* 0x00000006ff047e24 */ /* 0x000fe4000f8e00ff */
[----:B------:R-:W-:Y:S02]  /*2680*/  IMAD.U32 R6, RZ, RZ, UR4 ;  /* 0x00000004ff067e24 */ /* 0x000fe4000f8e00ff */
[----:B------:R-:W-:Y:S02]  /*2690*/  IMAD.U32 R5, RZ, RZ, UR7 ;  /* 0x00000007ff057e24 */ /* 0x000fe4000f8e00ff */
[----:B------:R-:W-:-:S03]  /*26a0*/  IMAD.U32 R7, RZ, RZ, UR5 ;  /* 0x00000005ff077e24 */ /* 0x000fc6000f8e00ff */
[----:B------:R-:W2:Y:S04]  /*26b0*/  @P0 LDG.E R3, desc[UR48][R4.64] ;  /* 0x0000003004030981 */ /* 0x000ea8000c1e1900 */
[----:B------:R-:W2:Y:S01]  /*26c0*/  @P1 LDG.E R0, desc[UR48][R6.64] ;  /* 0x0000003006001981 */ /* 0x000ea2000c1e1900 */
[----:B------:R-:W-:Y:S01]  /*26d0*/  ULEA.HI UR4, UR60, UR60, URZ, 0x1 ;  /* 0x0000003c3c047291 */ /* 0x000fe2000f8f083f */
[----:B------:R-:W-:-:S03]  /*26e0*/  IMAD.U32 R9, RZ, RZ, UR61 ;  /* 0x0000003dff097e24 */ /* 0x000fc6000f8e00ff */
[----:B------:R-:W-:Y:S02]  /*26f0*/  ULOP3.LUT UR4, UR4, 0xfffffffe, URZ, 0xc0, !UPT ;  /* 0xfffffffe04047892 */ /* 0x000fe4000f8ec03f */
[----:B------:R-:W-:Y:S02]  /*2700*/  ISETP.NE.AND P0, PT, R9, 0x3, PT ;  /* 0x000000030900780c */ /* 0x000fe40003f05270 */
[----:B------:R-:W-:-:S06]  /*2710*/  UIADD3 UR4, UR60, -UR4, URZ ;  /* 0x800000043c047290 */ /* 0x000fcc000fffe03f */
[----:B------:R-:W-:Y:S01]  /*2720*/  IMAD.U32 R8, RZ, RZ, UR4 ;  /* 0x00000004ff087e24 */ /* 0x000fe2000f8e00ff */
[----:B------:R-:W-:-:S04]  /*2730*/  ULDC UR4, c[0x0][0x9d8] ;  /* 0x0002760000047ab9 */ /* 0x000fc80000000800 */
[----:B------:R-:W-:-:S04]  /*2740*/  SHF.L.U32 R8, R8, 0x1f, RZ ;  /* 0x0000001f08087819 */ /* 0x000fc800000006ff */
[----:B------:R-:W0:Y:S01]  /*2750*/  SYNCS.PHASECHK.TRANS64.TRYWAIT P1, [UR40+0x28400], R8 ;  /* 0x02840008ff0075a7 */ /* 0x000e220008020168 */
[----:B--2---:R-:W-:-:S04]  /*2760*/  FMUL.FTZ R0, R3, R0 ;  /* 0x0000000003007220 */ /* 0x004fc80000410000 */
[----:B------:R-:W-:Y:S01]  /*2770*/  FMUL.FTZ R0, R0, UR4 ;  /* 0x0000000400007c20 */ /* 0x000fe20008410000 */
[----:B0-----:R-:W-:Y:S06]  /*2780*/  @!P1 BRA `(.L_x_1158) ;  /* 0x0000017000649947 */ /* 0x001fec0003800000 */
.L_x_1358:
[----:B------:R-:W-:Y:S05]  /*2790*/  @!P0 BRA `(.L_x_1159) ;  /* 0x0000000000048947 */ /* 0x000fea0003800000 */
[----:B------:R-:W-:Y:S01]  /*27a0*/  BPT.TRAP 0x1 ;  /* 0x000000040000795c */ /* 0x000fe20000300000 */
.L_x_1159:
[----:B------:R-:W-:Y:S02]  /*27b0*/  IMAD.U32 R6, RZ, RZ, UR37 ;  /* 0x00000025ff067e24 */ /* 0x000fe4000f8e00ff */
[----:B0-----:R-:W-:-:S03]  /*27c0*/  IMAD.U32 R3, RZ, RZ, UR36 ;  /* 0x00000024ff037e24 */ /* 0x001fc6000f8e00ff */
[----:B------:R-:W-:Y:S02]  /*27d0*/  LEA R6, R6, UR40, 0x3 ;  /* 0x0000002806067c11 */ /* 0x000fe4000f8e18ff */
[----:B------:R-:W-:-:S04]  /*27e0*/  SHF.L.U32 R3, R3, 0x1f, RZ ;  /* 0x0000001f03037819 */ /* 0x000fc800000006ff */
[----:B------:R0:W1:Y:S01]  /*27f0*/  SYNCS.PHASECHK.TRANS64.TRYWAIT P2, [R6+URZ+0x28430], R3 ;  /* 0x02843003060075a7 */ /* 0x000062000804017f */
[----:B------:R-:W-:Y:S05]  /*2800*/  @!P0 BRA `(.L_x_1160) ;  /* 0x0000000000048947 */ /* 0x000fea0003800000 */
[----:B------:R-:W-:Y:S01]  /*2810*/  BPT.TRAP 0x1 ;  /* 0x000000040000795c */ /* 0x000fe20000300000 */
.L_x_1160:
[----:B------:R-:W2:Y:S02]  /*2820*/  S2R R4, SR_TID.X ;  /* 0x0000000000047919 */ /* 0x000ea40000002100 */
[----:B--2---:R-:W-:Y:S01]  /*2830*/  LOP3.LUT P1, RZ, R4, 0x7f, RZ, 0xc0, !PT ;  /* 0x0000007f04ff7812 */ /* 0x004fe2000782c0ff */
[----:B-1----:R-:W-:-:S12]  /*2840*/  @P2 BRA `(.L_x_1161) ;  /* 0x0000000000082947 */ /* 0x002fd80003800000 */
[----:B------:R-:W1:Y:S02]  /*2850*/  SYNCS.PHASECHK.TRANS64.TRYWAIT P2, [R6+URZ+0x28430], R3 ;  /* 0x02843003060075a7 */ /* 0x000e64000804017f */
[----:B-1----:R-:W-:Y:S05]  /*2860*/  @!P2 BRA `(.L_x_1162) ;  /* 0x000001700044a947 */ /* 0x002fea0003800000 */
.L_x_1161:
[----:B------:R-:W-:Y:S05]  /*2870*/  WARPSYNC.ALL ;  /* 0x0000000000007948 */ /* 0x000fea0003800000 */
[----:B------:R-:W-:Y:S01]  /*2880*/  UIADD3 UR4, UR40, 0x20000, URZ ;  /* 0x0002000028047890 */ /* 0x000fe2000fffe03f */
[----:B------:R-:W-:Y:S01]  /*2890*/  WARPGROUP.ARRIVE ;  /* 0x00000000000079c5 */ /* 0x000fe20000000000 */
[----:B------:R-:W-:Y:S01]  /*28a0*/  ULOP3.LUT UR44, UR44, 0x10000, URZ, 0xfc, !UPT ;  /* 0x000100002c2c7892 */ /* 0x000fe2000f8efc3f */
[----:B01----:R-:W-:Y:S01]  /*28b0*/  VIADD R3, R16, UR41 ;  /* 0x0000002910037c36 */ /* 0x003fe20008000000 */
[----:B------:R-:W-:Y:S01]  /*28c0*/  USHF.R.U32.HI UR4, URZ, 0x4, UR4 ;  /* 0x000000043f047899 */ /* 0x000fe20008011604 */
[----:B------:R-:W-:Y:S01]  /*28d0*/  LEA R9, R146, 0xffffffc0, 0x6 ;  /* 0xffffffc092097811 */ /* 0x000fe200078e30ff */
[----:B------:R-:W-:Y:S01]  /*28e0*/  UMOV UR45, 0x40000040 ;  /* 0x40000040002d7882 */ /* 0x000fe20000000000 */
[----:B------:R-:W-:Y:S01]  /*28f0*/  UMOV UR47, 0x40000040 ;  /* 0x40000040002f7882 */ /* 0x000fe20000000000 */
[----:B------:R-:W-:Y:S01]  /*2900*/  ULOP3.LUT UR4, UR4, 0x3fff, URZ, 0xc0, !UPT ;  /* 0x00003fff04047892 */ /* 0x000fe2000f8ec03f */
[----:B------:R-:W-:Y:S01]  /*2910*/  IMAD.MOV.U32 R4, RZ, RZ, R3 ;  /* 0x000000ffff047224 */ /* 0x000fe200078e0003 */
[----:B------:R-:W-:-:S02]  /*2920*/  UIADD3 UR8, UR44, 0x2, URZ ;  /* 0x000000022c087890 */ /* 0x000fc4000fffe03f */
[----:B------:R-:W-:Y:S01]  /*2930*/  ULOP3.LUT UR4, UR4, 0x10000, URZ, 0xfc, !UPT ;  /* 0x0001000004047892 */ /* 0x000fe2000f8efc3f */
[----:B------:R-:W-:Y:S01]  /*2940*/  UMOV UR9, 0x40000040 ;  /* 0x4000004000097882 */ /* 0x000fe20000000000 */
[----:B------:R-:W-:Y:S02]  /*2950*/  UMOV UR11, 0x40000040 ;  /* 0x40000040000b7882 */ /* 0x000fe40000000000 */
[----:B------:R-:W-:Y:S02]  /*2960*/  ULEA UR46, UR37, UR4, 0xa ;  /* 0x00000004252e7291 */ /* 0x000fe4000f8e503f */
[----:B------:R-:W-:Y:S02]  /*2970*/  UIADD3 UR12, UR44, 0x4, URZ ;  /* 0x000000042c0c7890 */ /* 0x000fe4000fffe03f */
[----:B------:R-:W-:Y:S02]  /*2980*/  UIADD3 UR10, UR46, 0x2, URZ ;  /* 0x000000022e0a7890 */ /* 0x000fe4000fffe03f */
[----:B------:R-:W-:Y:S01]  /*2990*/  UIADD3 UR14, UR46, 0x4, URZ ;  /* 0x000000042e0e7890 */ /* 0x000fe2000fffe03f */
[----:B------:R-:W-:-:S02]  /*29a0*/  UMOV UR13, 0x40000040 ;  /* 0x40000040000d7882 */ /* 0x000fc40000000000 */
[----:B------:R-:W-:Y:S01]  /*29b0*/  QGMMA.64x64x32.F32.E4M3.E4M3 R24, gdesc[UR44], RZ, !UPT, gsb0 ;  /* 0x00e000002c1879f3 */ /* 0x000fe2000c0008ff */
[----:B------:R-:W-:Y:S01]  /*29c0*/  UMOV UR15, 0x40000040 ;  /* 0x40000040000f7882 */ /* 0x000fe20000000000 */
[----:B------:R-:W-:Y:S02]  /*29d0*/  UIADD3 UR16, UR44, 0x6, URZ ;  /* 0x000000062c107890 */ /* 0x000fe4000fffe03f */
[----:B------:R-:W-:Y:S01]  /*29e0*/  UIADD3 UR18, UR46, 0x6, URZ ;  /* 0x000000062e127890 */ /* 0x000fe2000fffe03f */
[----:B------:R-:W-:Y:S01]  /*29f0*/  UMOV UR17, 0x40000040 ;  /* 0x4000004000117882 */ /* 0x000fe20000000000 */
[----:B------:R-:W-:Y:S01]  /*2a00*/  UMOV UR19, 0x40000040 ;  /* 0x4000004000137882 */ /* 0x000fe20000000000 */
[----:B------:R-:W-:Y:S02]  /*2a10*/  UIADD3 UR20, UR44, 0x400, URZ ;  /* 0x000004002c147890 */ /* 0x000fe4000fffe03f */
[----:B------:R-:W-:Y:S01]  /*2a20*/  UIADD3 UR22, UR46, 0x200, URZ ;  /* 0x000002002e167890 */ /* 0x000fe2000fffe03f */
[----:B------:R-:W-:Y:S01]  /*2a30*/  UMOV UR21, 0x40000040 ;  /* 0x4000004000157882 */ /* 0x000fe20000000000 */
[----:B------:R-:W-:Y:S01]  /*2a40*/  UMOV UR23, 0x40000040 ;  /* 0x4000004000177882 */ /* 0x000fe20000000000 */
[----:B------:R-:W-:-:S02]  /*2a50*/  UIADD3 UR24, UR44, 0x402, URZ ;  /* 0x000004022c187890 */ /* 0x000fc4000fffe03f */
[----:B------:R-:W-:Y:S01]  /*2a60*/  UIADD3 UR26, UR46, 0x202, URZ ;  /* 0x000002022e1a7890 */ /* 0x000fe2000fffe03f */
[----:B------:R-:W-:Y:S01]  /*2a70*/  UMOV UR25, 0x40000040 ;  /* 0x4000004000197882 */ /* 0x000fe20000000000 */
        /* <DEDUP_REMOVED lines=9> */
[----:B------:R-:W-:Y:S01]  /*2b10*/  ULDC UR5, c[0x0][0x448] ;  /* 0x0001120000057ab9 */ /* 0x000fe20000000800 */
[----:B------:R-:W-:Y:S01]  /*2b20*/  ULDC.64 UR6, c[0x0][0x9e0] ;  /* 0x0002780000067ab9 */ /* 0x000fe20000000a00 */
[----:B------:R-:W-:-:S02]  /*2b30*/  UISETP.NE.AND UP0, UPT, UR5, 0x1, UPT ;  /* 0x000000010500788c */ /* 0x000fc4000bf05270 */
[----:B------:R-:W-:Y:S01]  /*2b40*/  UISETP.GE.AND UP1, UPT, UR7, 0x1, UPT ;  /* 0x000000010700788c */ /* 0x000fe2000bf26270 */
[----:B------:R-:W-:-:S03]  /*2b50*/  ULDC UR53, c[0x0][0x9dc] ;  /* 0x0002770000357ab9 */ /* 0x000fc60000000800 */
[----:B------:R-:W-:Y:S01]  /*2b60*/  PLOP3.LUT P2, PT, PT, PT, UP0, 0x80, 0x0 ;  /* 0x000000000000781c */ /* 0x000fe20003f4f008 */
[----:B------:R-:W-:Y:S01]  /*2b70*/  ULOP3.LUT UR53, URZ, UR53, URZ, 0x33, !UPT ;  /* 0x000000353f357292 */ /* 0x000fe2000f8e333f */
[----:B------:R-:W-:-:S03]  /*2b80*/  PLOP3.LUT P3, PT, PT, PT, UP0, 0x80, 0x0 ;  /* 0x000000000000781c */ /* 0x000fc60003f6f008 */
[----:B------:R-:W-:-:S08]  /*2b90*/  @UP0 ULDC UR5, c[0x0][0x44c] ;  /* 0x0001130000050ab9 */ /* 0x000fd00000000800 */
[----:B------:R-:W-:Y:S01]  /*2ba0*/  @P2 IMAD.HI.U32 R5, R3, UR5, RZ ;  /* 0x0000000503052c27 */ /* 0x000fe2000f8e00ff */
[----:B------:R-:W-:Y:S01]  /*2bb0*/  @UP0 ULDC UR5, c[0x0][0x450] ;  /* 0x0001140000050ab9 */ /* 0x000fe20000000800 */
[----:B------:R-:W-:Y:S02]  /*2bc0*/  PLOP3.LUT P2, PT, PT, PT, UP1, 0x40, 0x0 ;  /* 0x000000000000781c */ /* 0x000fe40003f4e818 */
[----:B------:R-:W-:Y:S01]  /*2bd0*/  @!P1 VIADD R3, R6, 0x28440 ;  /* 0x0002844006039836 */ /* 0x000fe20000000000 */
[----:B------:R-:W-:Y:S01]  /*2be0*/  @P3 SHF.R.U32.HI R4, RZ, UR5, R5 ;  /* 0x00000005ff043c19 */ /* 0x000fe20008011605 */
[----:B------:R-:W-:Y:S02]  /*2bf0*/  IMAD.MOV.U32 R5, RZ, RZ, -0x40 ;  /* 0xffffffc0ff057424 */ /* 0x000fe400078e00ff */
[----:B------:R-:W-:Y:S01]  /*2c00*/  IMAD.U32 R6, RZ, RZ, UR38 ;  /* 0x00000026ff067e24 */ /* 0x000fe2000f8e00ff */
[----:B------:R-:W-:Y:S01]  /*2c10*/  @!P1 PRMT R3, RZ, 0x654, R3 ;  /* 0x00000654ff039816 */ /* 0x000fe20000000003 */
[----:B------:R-:W0:Y:S01]  /*2c20*/  SHFL.IDX PT, R7, R4, RZ, 0x1c1f ;  /* 0x001c1fff04077589 */ /* 0x000e2200000e0000 */
[----:B------:R-:W-:-:S02]  /*2c30*/  WARPGROUP.DEPBAR.LE gsb0, 0x0 ;  /* 0x00008000000079c5 */ /* 0x000fc40000010000 */
        /* <DEDUP_REMOVED lines=25> */
[----:B------:R1:W2:Y:S01]  /*2dd0*/  MUFU.TANH R10, R31 ;  /* 0x0000001f000a7308 */ /* 0x0002a20000002400 */
        /* <DEDUP_REMOVED lines=8> */
[----:B-1----:R-:W-:-:S02]  /*2e60*/  IMAD R31, R146, R5, 0x40 ;  /* 0x00000040921f7424 */ /* 0x002fc400078e0205 */
        /* <DEDUP_REMOVED lines=18> */
[----:B------:R1:W-:Y:S01]  /*2f90*/  @!P1 SYNCS.ARRIVE.TRANS64.RED.A1T0 RZ, [R3+URZ], RZ ;  /* 0x000000ff03ff99a7 */ /* 0x0003e2000810043f */
[----:B------:R-:W3:Y:S01]  /*2fa0*/  MUFU.TANH R24, R24 ;  /* 0x0000001800187308 */ /* 0x000ee20000002400 */
[C---:B------:R-:W-:Y:S01]  /*2fb0*/  FMUL.FTZ R35, R0.reuse, R35 ;  /* 0x0000002300237220 */ /* 0x040fe20000410000 */
[----:B------:R-:W-:Y:S01]  /*2fc0*/  FMUL.FTZ R34, R0, R34 ;  /* 0x0000002200227220 */ /* 0x000fe20000410000 */
[----:B------:R-:W-:-:S02]  /*2fd0*/  IADD3 R8, -R2, UR39, R31 ;  /* 0x0000002702087c10 */ /* 0x000fc4000fffe11f */
[----:B-1----:R-:W-:-:S03]  /*2fe0*/  IADD3 R3, -R2, 0x1, R31 ;  /* 0x0000000102037810 */ /* 0x002fc60007ffe11f */
[----:B------:R-:W1:Y:S01]  /*2ff0*/  MUFU.TANH R25, R25 ;  /* 0x0000001900197308 */ /* 0x000e620000002400 */
[----:B------:R-:W-:-:S07]  /*3000*/  IADD3 R3, -R6, UR39, R3 ;  /* 0x0000002706037c10 */ /* 0x000fce000fffe103 */
        /* <DEDUP_REMOVED lines=28> */
[----:B------:R2:W1:Y:S01]  /*31d0*/  MUFU.TANH R11, R34 ;  /* 0x00000022000b7308 */ /* 0x0004620000002400 */
[----:B-----5:R-:W-:-:S02]  /*31e0*/  VIADD R35, R3, UR6 ;  /* 0x0000000603237c36 */ /* 0x020fc40008000000 */
[----:B--2---:R-:W-:-:S03]  /*31f0*/  VIADD R34, R3, UR53 ;  /* 0x0000003503227c36 */ /* 0x004fc60008000000 */
[----:B0-----:R-:W-:Y:S01]  /*3200*/  VIADDMNMX R3, R7, R35, R8, PT ;  /* 0x0000002307037246 */ /* 0x001fe20003800108 */
[----:B------:R-:W-:Y:S01]  /*3210*/  IMAD.IADD R5, R34, 0x1, R7 ;  /* 0x0000000122057824 */ /* 0x000fe200078e0207 */
[----:B---34-:R-:W-:Y:S06]  /*3220*/  @P2 BRA `(.L_x_1163) ;  /* 0x00000000005c2947 */ /* 0x018fec0003800000 */
[----:B------:R-:W-:Y:S01]  /*3230*/  IMAD.U32 R6, RZ, RZ, UR38 ;  /* 0x00000026ff067e24 */ /* 0x000fe2000f8e00ff */
[----:B------:R-:W-:Y:S04]  /*3240*/  BSSY B0, `(.L_x_1164) ;  /* 0x0000011000007945 */ /* 0x000fe80003800000 */
[----:B------:R-:W-:-:S04]  /*3250*/  IADD3 R6, -R6, UR39, R7 ;  /* 0x0000002706067c10 */ /* 0x000fc8000fffe107 */
[----:B------:R-:W-:-:S13]  /*3260*/  ISETP.GT.AND P2, PT, R6, -0x1, PT ;  /* 0xffffffff0600780c */ /* 0x000fda0003f44270 */
[----:B------:R-:W-:Y:S05]  /*3270*/  @P2 BRA `(.L_x_1165) ;  /* 0x0000000000202947 */ /* 0x000fea0003800000 */
[----:B------:R-:W-:Y:S01]  /*3280*/  UISETP.NE.AND UP2, UPT, UR7, 0x1, UPT ;  /* 0x000000010700788c */ /* 0x000fe2000bf45270 */
[----:B------:R-:W-:-:S05]  /*3290*/  LOP3.LUT R6, RZ, R6, RZ, 0x33, !PT ;  /* 0x00000006ff067212 */ /* 0x000fca00078e33ff */
[----:B------:R-:W-:-:S05]  /*32a0*/  PLOP3.LUT P2, PT, PT, PT, UP2, 0x80, 0x0 ;  /* 0x000000000000781c */ /* 0x000fca0003f4f028 */
[----:B------:R-:W-:-:S08]  /*32b0*/  @UP2 ULDC.64 UR10, c[0x0][0x9e8] ;  /* 0x00027a00000a2ab9 */ /* 0x000fd00000000a00 */
[----:B------:R-:W-:-:S05]  /*32c0*/  @P2 IMAD.HI.U32 R7, R6, UR10, RZ ;  /* 0x0000000a06072c27 */ /* 0x000fca000f8e00ff */
[----:B------:R-:W-:-:S04]  /*32d0*/  @P2 SHF.R.U32.HI R6, RZ, UR11, R7 ;  /* 0x0000000bff062c19 */ /* 0x000fc80008011607 */
[----:B------:R-:W-:Y:S01]  /*32e0*/  LOP3.LUT R6, RZ, R6, RZ, 0x33, !PT ;  /* 0x00000006ff067212 */ /* 0x000fe200078e33ff */
[----:B------:R-:W-:Y:S06]  /*32f0*/  BRA `(.L_x_1166) ;  /* 0x0000000000147947 */ /* 0x000fec0003800000 */
.L_x_1165:
[----:B------:R-:W-:-:S06]  /*3300*/  UISETP.NE.AND UP2, UPT, UR7, 0x1, UPT ;  /* 0x000000010700788c */ /* 0x000fcc000bf45270 */
[----:B------:R-:W-:-:S05]  /*3310*/  PLOP3.LUT P2, PT, PT, PT, UP2, 0x80, 0x0 ;  /* 0x000000000000781c */ /* 0x000fca0003f4f028 */
[----:B------:R-:W-:-:S08]  /*3320*/  @UP2 ULDC.64 UR10, c[0x0][0x9e8] ;  /* 0x00027a00000a2ab9 */ /* 0x000fd00000000a00 */
[----:B------:R-:W-:-:S05]  /*3330*/  @P2 IMAD.HI.U32 R7, R6, UR10, RZ ;  /* 0x0000000a06072c27 */ /* 0x000fca000f8e00ff */
[----:B------:R-:W-:-:S07]  /*3340*/  @P2 SHF.R.U32.HI R6, RZ, UR11, R7 ;  /* 0x0000000bff062c19 */ /* 0x000fce0008011607 */
.L_x_1166:
[----:B------:R-:W-:Y:S05]  /*3350*/  BSYNC B0 ;  /* 0x0000000000007941 */ /* 0x000fea0003800000 */
.L_x_1164:
[----:B------:R-:W-:-:S04]  /*3360*/  IMAD R7, R6, UR7, -R9 ;  /* 0x0000000706077c24 */ /* 0x000fc8000f8e0a09 */
[----:B------:R-:W-:-:S05]  /*3370*/  IMAD.IADD R6, R7, 0x1, -R2 ;  /* 0x0000000107067824 */ /* 0x000fca00078e0a02 */
[----:B------:R-:W-:Y:S02]  /*3380*/  VIMNMX R5, R5, R6, !PT ;  /* 0x0000000605057248 */ /* 0x000fe40007fe0100 */
[----:B------:R-:W-:-:S07]  /*3390*/  VIADDMNMX R3, R6, UR7, R3, PT ;  /* 0x0000000706037c46 */ /* 0x000fce000b800103 */
.L_x_1163:
[C---:B------:R-:W-:Y:S01]  /*33a0*/  ISETP.GE.AND P2, PT, R31.reuse, 0x2, PT ;  /* 0x000000021f00780c */ /* 0x040fe20003f46270 */
[----:B------:R-:W0:Y:S01]  /*33b0*/  SHFL.IDX PT, R7, R4, 0x1, 0x1c1f ;  /* 0x003c1f0004077f89 */ /* 0x000e2200000e0000 */
[----:B------:R-:W-:Y:S02]  /*33c0*/  ISETP.GE.AND P6, PT, R31, 0xa, PT ;  /* 0x0000000a1f00780c */ /* 0x000fe40003fc6270 */
[----:B------:R-:W-:Y:S02]  /*33d0*/  ISETP.GT.AND P4, PT, R5, 0x1, !P2 ;  /* 0x000000010500780c */ /* 0x000fe40005784270 */
[----:B------:R-:W-:Y:S02]  /*33e0*/  ISETP.GE.AND P3, PT, R31, 0x9, PT ;  /* 0x000000091f00780c */ /* 0x000fe40003f66270 */
[----:B------:R-:W-:Y:S02]  /*33f0*/  ISETP.LT.OR P4, PT, R3, 0x2, P4 ;  /* 0x000000020300780c */ /* 0x000fe40002781670 */
[----:B------:R-:W-:-:S02]  /*3400*/  ISETP.GT.AND P5, PT, R5, 0x8, !P3 ;  /* 0x000000080500780c */ /* 0x000fc40005fa4270 */
[----:B-1----:R-:W-:Y:S02]  /*3410*/  FSEL R38, R25, -INF , !P4 ;  /* 0xff80000019267808 */ /* 0x002fe40006000000 */
[----:B------:R-:W-:Y:S02]  /*3420*/  ISETP.GT.AND P4, PT, R5, 0x9, !P6 ;  /* 0x000000090500780c */ /* 0x000fe40007784270 */
[----:B------:R-:W-:Y:S02]  /*3430*/  P2R R25, PR, RZ, 0x40 ;  /* 0x00000040ff197803 */ /* 0x000fe40000000000 */
[----:B------:R-:W-:Y:S02]  /*3440*/  ISETP.LT.OR P4, PT, R3, 0xa, P4 ;  /* 0x0000000a0300780c */ /* 0x000fe40002781670 */
[----:B------:R-:W-:Y:S02]  /*3450*/  ISETP.GE.AND P6, PT, R31, 0x11, PT ;  /* 0x000000111f00780c */ /* 0x000fe40003fc6270 */
[----:B------:R-:W-:-:S02]  /*3460*/  FSEL R46, R29, -INF , !P4 ;  /* 0xff8000001d2e7808 */ /* 0x000fc40006000000 */
[----:B------:R-:W-:Y:S02]  /*3470*/  ISETP.LT.OR P5, PT, R3, 0x9, P5 ;  /* 0x000000090300780c */ /* 0x000fe40002fa1670 */
[----:B------:R-:W-:Y:S02]  /*3480*/  ISETP.GT.AND P4, PT, R5, 0x10, !P6 ;  /* 0x000000100500780c */ /* 0x000fe40007784270 */
[----:B------:R-:W-:Y:S02]  /*3490*/  FSEL R42, R28, -INF , !P5 ;  /* 0xff8000001c2a7808 */ /* 0x000fe40006800000 */
[----:B------:R-:W-:Y:S02]  /*34a0*/  ISETP.LT.OR P4, PT, R3, 0x11, P4 ;  /* 0x000000110300780c */ /* 0x000fe40002781670 */
[----:B------:R-:W-:Y:S02]  /*34b0*/  ISETP.GE.AND P5, PT, R31, 0x12, PT ;  /* 0x000000121f00780c */ /* 0x000fe40003fa6270 */
[----:B------:R-:W-:-:S02]  /*34c0*/  FSEL R56, R32, -INF , !P4 ;  /* 0xff80000020387808 */ /* 0x000fc40006000000 */
[----:B------:R-:W-:Y:S02]  /*34d0*/  ISETP.GT.AND P4, PT, R5, 0x11, !P5 ;  /* 0x000000110500780c */ /* 0x000fe40006f84270 */
[----:B------:R-:W-:Y:S02]  /*34e0*/  P2R R32, PR, RZ, 0x20 ;  /* 0x00000020ff207803 */ /* 0x000fe40000000000 */
[----:B------:R-:W-:Y:S02]  /*34f0*/  ISETP.LT.OR P4, PT, R3, 0x12, P4 ;  /* 0x000000120300780c */ /* 0x000fe40002781670 */
[----:B------:R-:W-:Y:S02]  /*3500*/  ISETP.GE.AND P5, PT, R31, 0x19, PT ;  /* 0x000000191f00780c */ /* 0x000fe40003fa6270 */
[----:B------:R-:W-:Y:S02]  /*3510*/  FSEL R58, R33, -INF , !P4 ;  /* 0xff800000213a7808 */ /* 0x000fe40006000000 */
[----:B------:R-:W-:-:S02]  /*3520*/  ISETP.GT.AND P4, PT, R5, 0x18, !P5 ;  /* 0x000000180500780c */ /* 0x000fc40006f84270 */
[----:B------:R-:W-:Y:S02]  /*3530*/  P2R R33, PR, RZ, 0x20 ;  /* 0x00000020ff217803 */ /* 0x000fe40000000000 */
[----:B------:R-:W-:Y:S02]  /*3540*/  ISETP.LT.OR P4, PT, R3, 0x19, P4 ;  /* 0x000000190300780c */ /* 0x000fe40002781670 */
[----:B------:R-:W-:Y:S02]  /*3550*/  ISETP.GE.AND P5, PT, R31, 0x1a, PT ;  /* 0x0000001a1f00780c */ /* 0x000fe40003fa6270 */
[----:B------:R-:W-:Y:S02]  /*3560*/  FSEL R36, R36, -INF , !P4 ;  /* 0xff80000024247808 */ /* 0x000fe40006000000 */
[----:B------:R-:W-:Y:S02]  /*3570*/  ISETP.GT.AND P4, PT, R5, 0x19, !P5 ;  /* 0x000000190500780c */ /* 0x000fe40006f84270 */
[----:B------:R-:W-:-:S02]  /*3580*/  P2R R39, PR, RZ, 0x20 ;  /* 0x00000020ff277803 */ /* 0x000fc40000000000 */
[----:B------:R-:W-:Y:S02]  /*3590*/  ISETP.LT.OR P4, PT, R3, 0x1a, P4 ;  /* 0x0000001a0300780c */ /* 0x000fe40002781670 */
[----:B------:R-:W-:Y:S02]  /*35a0*/  ISETP.GE.AND P5, PT, R31, 0x21, PT ;  /* 0x000000211f00780c */ /* 0x000fe40003fa6270 */
[----:B------:R-:W-:Y:S02]  /*35b0*/  FSEL R60, R37, -INF , !P4 ;  /* 0xff800000253c7808 */ /* 0x000fe40006000000 */
[----:B------:R-:W-:Y:S02]  /*35c0*/  ISETP.GT.AND P4, PT, R5, 0x20, !P5 ;  /* 0x000000200500780c */ /* 0x000fe40006f84270 */
[----:B------:R-:W-:Y:S02]  /*35d0*/  P2R R37, PR, RZ, 0x20 ;  /* 0x00000020ff257803 */ /* 0x000fe40000000000 */
[----:B------:R-:W-:-:S02]  /*35e0*/  ISETP.LT.OR P4, PT, R3, 0x21, P4 ;  /* 0x000000210300780c */ /* 0x000fc40002781670 */
[----:B------:R-:W-:Y:S02]  /*35f0*/  ISETP.GE.AND P5, PT, R31, 0x22, PT ;  /* 0x000000221f00780c */ /* 0x000fe40003fa6270 */
[----:B------:R-:W-:Y:S02]  /*3600*/  FSEL R40, R40, -INF , !P4 ;  /* 0xff80000028287808 */ /* 0x000fe40006000000 */
[----:B------:R-:W-:Y:S02]  /*3610*/  ISETP.GT.AND P4, PT, R5, 0x21, !P5 ;  /* 0x000000210500780c */ /* 0x000fe40006f84270 */
[----:B------:R-:W-:Y:S02]  /*3620*/  P2R R43, PR, RZ, 0x20 ;  /* 0x00000020ff2b7803 */ /* 0x000fe40000000000 */
[----:B------:R-:W-:Y:S02]  /*3630*/  ISETP.LT.OR P4, PT, R3, 0x22, P4 ;  /* 0x000000220300780c */ /* 0x000fe40002781670 */
[----:B------:R-:W-:-:S02]  /*3640*/  ISETP.GE.AND P5, PT, R31, 0x29, PT ;  /* 0x000000291f00780c */ /* 0x000fc40003fa6270 */
[----:B------:R-:W-:Y:S02]  /*3650*/  FSEL R62, R41, -INF , !P4 ;  /* 0xff800000293e7808 */ /* 0x000fe40006000000 */
[----:B------:R-:W-:Y:S02]  /*3660*/  ISETP.GT.AND P4, PT, R5, 0x28, !P5 ;  /* 0x000000280500780c */ /* 0x000fe40006f84270 */
[----:B------:R-:W-:Y:S02]  /*3670*/  P2R R41, PR, RZ, 0x20 ;  /* 0x00000020ff297803 */ /* 0x000fe40000000000 */
        /* <DEDUP_REMOVED lines=11> */
[----:B------:R-:W-:Y:S02]  /*3730*/  P2R R29, PR, RZ, 0x40 ;  /* 0x00000040ff1d7803 */ /* 0x000fe40000000000 */
[----:B------:R-:W-:Y:S02]  /*3740*/  FSEL R48, R48, -INF , !P4 ;  /* 0xff80000030307808 */ /* 0x000fe40006000000 */
[----:B------:R-:W-:-:S04]  /*3750*/  ISETP.GE.AND P4, PT, R31, 0x32, PT ;  /* 0x000000321f00780c */ /* 0x000fc80003f86270 */
[----:B------:R-:W-:-:S04]  /*3760*/  ISETP.GT.AND P5, PT, R5, 0x31, !P4 ;  /* 0x000000310500780c */ /* 0x000fc800067a4270 */
[----:B------:R-:W-:-:S04]  /*3770*/  ISETP.LT.OR P5, PT, R3, 0x32, P5 ;  /* 0x000000320300780c */ /* 0x000fc80002fa1670 */
[----:B------:R-:W-:Y:S02]  /*3780*/  FSEL R66, R49, -INF , !P5 ;  /* 0xff80000031427808 */ /* 0x000fe40006800000 */
[----:B------:R-:W-:-:S04]  /*3790*/  ISETP.GE.AND P5, PT, R31, 0x39, PT ;  /* 0x000000391f00780c */ /* 0x000fc80003fa6270 */
[----:B------:R-:W-:-:S04]  /*37a0*/  ISETP.GT.AND P6, PT, R5, 0x38, !P5 ;  /* 0x000000380500780c */ /* 0x000fc80006fc4270 */
[----:B------:R-:W-:-:S04]  /*37b0*/  ISETP.LT.OR P6, PT, R3, 0x39, P6 ;  /* 0x000000390300780c */ /* 0x000fc800037c1670 */
[----:B------:R-:W-:Y:S02]  /*37c0*/  FSEL R52, R52, -INF , !P6 ;  /* 0xff80000034347808 */ /* 0x000fe40007000000 */
[----:B------:R-:W-:-:S04]  /*37d0*/  ISETP.GE.AND P6, PT, R31, 0x1, PT ;  /* 0x000000011f00780c */ /* 0x000fc80003fc6270 */
[----:B------:R-:W-:Y:S02]  /*37e0*/  P2R R6, PR, RZ, 0x40 ;  /* 0x00000040ff067803 */ /* 0x000fe40000000000 */
[----:B------:R-:W-:-:S04]  /*37f0*/  ISETP.GT.AND P6, PT, R5, RZ, !P6 ;  /* 0x000000ff0500720c */ /* 0x000fc800077c4270 */
[----:B------:R-:W-:-:S04]  /*3800*/  ISETP.LT.OR P6, PT, R3, 0x1, P6 ;  /* 0x000000010300780c */ /* 0x000fc800037c1670 */
[----:B------:R-:W-:Y:S02]  /*3810*/  FSEL R28, R24, -INF , !P6 ;  /* 0xff800000181c7808 */ /* 0x000fe40007000000 */
[----:B------:R-:W-:-:S04]  /*3820*/  ISETP.GE.AND P6, PT, R31, 0x3a, PT ;  /* 0x0000003a1f00780c */ /* 0x000fc80003fc6270 */
[----:B------:R-:W-:Y:S02]  /*3830*/  P2R R24, PR, RZ, 0x40 ;  /* 0x00000040ff187803 */ /* 0x000fe40000000000 */
[----:B------:R-:W-:Y:S01]  /*3840*/  ISETP.GT.AND P6, PT, R5, 0x39, !P6 ;  /* 0x000000390500780c */ /* 0x000fe200077c4270 */
[----:B0-----:R-:W-:-:S03]  /*3850*/  IMAD.IADD R5, R34, 0x1, R7 ;  /* 0x0000000122057824 */ /* 0x001fc600078e0207 */
[----:B------:R-:W-:Y:S02]  /*3860*/  ISETP.LT.OR P6, PT, R3, 0x3a, P6 ;  /* 0x0000003a0300780c */ /* 0x000fe400037c1670 */
[----:B------:R-:W-:Y:S02]  /*3870*/  VIADDMNMX R3, R7, R35, R8, PT ;  /* 0x0000002307037246 */ /* 0x000fe40003800108 */
[----:B------:R-:W-:Y:S02]  /*3880*/  FSEL R68, R53, -INF , !P6 ;  /* 0xff80000035447808 */ /* 0x000fe40007000000 */
[----:B------:R-:W-:-:S13]  /*3890*/  PLOP3.LUT P6, PT, PT, PT, UP1, 0x40, 0x0 ;  /* 0x000000000000781c */ /* 0x000fda0003fce818 */
[----:B------:R-:W-:Y:S05]  /*38a0*/  @P6 BRA `(.L_x_1167) ;  /* 0x0000000000646947 */ /* 0x000fea0003800000 */
        /* <DEDUP_REMOVED lines=9> */
[----:B------:R-:W-:Y:S01]  /*3940*/  @P6 IMAD.HI.U32 R7, R4, UR10, RZ ;  /* 0x0000000a04076c27 */ /* 0x000fe2000f8e00ff */
[----:B------:R-:W-:-:S13]  /*3950*/  PLOP3.LUT P6, PT, PT, PT, UP2, 0x80, 0x0 ;  /* 0x000000000000781c */ /* 0x000fda0003fcf028 */
[----:B------:R-:W-:-:S04]  /*3960*/  @P6 SHF.R.U32.HI R4, RZ, UR11, R7 ;  /* 0x0000000bff046c19 */ /* 0x000fc80008011607 */
[----:B------:R-:W-:Y:S01]  /*3970*/  LOP3.LUT R4, RZ, R4, RZ, 0x33, !PT ;  /* 0x00000004ff047212 */ /* 0x000fe200078e33ff */
[----:B------:R-:W-:Y:S06]  /*3980*/  BRA `(.L_x_1170) ;  /* 0x0000000000187947 */ /* 0x000fec0003800000 */
.L_x_1169:
[----:B------:R-:W-:-:S06]  /*3990*/  UISETP.NE.AND UP2, UPT, UR7, 0x1, UPT ;  /* 0x000000010700788c */ /* 0x000fcc000bf45270 */
[----:B------:R-:W-:-:S05]  /*39a0*/  PLOP3.LUT P6, PT, PT, PT, UP2, 0x80, 0x0 ;  /* 0x000000000000781c */ /* 0x000fca0003fcf028 */
[----:B------:R-:W-:-:S08]  /*39b0*/  @UP2 ULDC.64 UR10, c[0x0][0x9e8] ;  /* 0x00027a00000a2ab9 */ /* 0x000fd00000000a00 */
[----:B------:R-:W-:Y:S01]  /*39c0*/  @P6 IMAD.HI.U32 R7, R4, UR10, RZ ;  /* 0x0000000a04076c27 */ /* 0x000fe2000f8e00ff */
[----:B------:R-:W-:-:S13]  /*39d0*/  PLOP3.LUT P6, PT, PT, PT, UP2, 0x80, 0x0 ;  /* 0x000000000000781c */ /* 0x000fda0003fcf028 */
[----:B------:R-:W-:-:S07]  /*39e0*/  @P6 SHF.R.U32.HI R4, RZ, UR11, R7 ;  /* 0x0000000bff046c19 */ /* 0x000fce0008011607 */
.L_x_1170:
[----:B------:R-:W-:Y:S05]  /*39f0*/  BSYNC B0 ;  /* 0x0000000000007941 */ /* 0x000fea0003800000 */
.L_x_1168:
[----:B------:R-:W-:-:S04]  /*3a00*/  IMAD R7, R4, UR7, -R9 ;  /* 0x0000000704077c24 */ /* 0x000fc8000f8e0a09 */
[----:B------:R-:W-:-:S05]  /*3a10*/  IMAD.IADD R4, R7, 0x1, -R2 ;  /* 0x0000000107047824 */ /* 0x000fca00078e0a02 */
[----:B------:R-:W-:Y:S02]  /*3a20*/  VIMNMX R5, R5, R4, !PT ;  /* 0x0000000405057248 */ /* 0x000fe40007fe0100 */
[----:B------:R-:W-:-:S07]  /*3a30*/  VIADDMNMX R3, R4, UR7, R3, PT ;  /* 0x0000000704037c46 */ /* 0x000fce000b800103 */
.L_x_1167:
[----:B------:R-:W-:Y:S01]  /*3a40*/  ISETP.GT.AND P2, PT, R5, 0x1, !P2 ;  /* 0x000000010500780c */ /* 0x000fe20005744270 */
[----:B------:R-:W-:Y:S01]  /*3a50*/  ULDC UR10, c[0x0][0x988] ;  /* 0x00026200000a7ab9 */ /* 0x000fe20000000800 */
[----:B------:R-:W-:Y:S01]  /*3a60*/  FMNMX.FTZ R8, R28, R38, !PT ;  /* 0x000000261c087209 */ /* 0x000fe20007810000 */
[----:B------:R-:W-:Y:S01]  /*3a70*/  @UP0 ULDC UR14, c[0x0][0x44c] ;  /* 0x00011300000e0ab9 */ /* 0x000fe20000000800 */
[----:B------:R-:W-:Y:S01]  /*3a80*/  ISETP.LT.OR P2, PT, R3, 0x2, P2 ;  /* 0x000000020300780c */ /* 0x000fe20001741670 */
[----:B------:R-:W-:Y:S01]  /*3a90*/  UIMAD.WIDE.U32 UR14, UR41, UR14, URZ ;  /* 0x0000000e290e72a5 */ /* 0x000fe2000f8e003f */
[----:B------:R-:W-:Y:S01]  /*3aa0*/  FMNMX.FTZ R8, R42, R8, !PT ;  /* 0x000000082a087209 */ /* 0x000fe20007810000 */
[----:B------:R-:W-:Y:S01]  /*3ab0*/  @UP0 ULDC UR11, c[0x0][0x450] ;  /* 0x00011400000b0ab9 */ /* 0x000fe20000000800 */
[----:B------:R-:W-:Y:S01]  /*3ac0*/  FSEL R7, R27, -INF , !P2 ;  /* 0xff8000001b077808 */ /* 0x000fe20005000000 */
[----:B------:R-:W-:Y:S01]  /*3ad0*/  UMOV UR5, UR41 ;  /* 0x0000002900057c82 */ /* 0x000fe20008000000 */
[----:B------:R-:W-:Y:S01]  /*3ae0*/  ISETP.NE.AND P2, PT, R25, RZ, PT ;  /* 0x000000ff1900720c */ /* 0x000fe20003f45270 */
[----:B------:R-:W-:Y:S01]  /*3af0*/  @UP0 USHF.R.U32.HI UR5, URZ, UR11, UR15 ;  /* 0x0000000b3f050299 */ /* 0x000fe2000801160f */
[----:B------:R-:W-:-:S02]  /*3b00*/  FMNMX.FTZ R8, R46, R8, !PT ;  /* 0x000000082e087209 */ /* 0x000fc40007810000 */
[----:B------:R-:W-:Y:S01]  /*3b10*/  ISETP.GT.AND P2, PT, R5, 0x9, !P2 ;  /* 0x000000090500780c */ /* 0x000fe20005744270 */
[----:B------:R-:W-:Y:S01]  /*3b20*/  UIADD3 UR43, UR43, UR5, URZ ;  /* 0x000000052b2b7290 */ /* 0x000fe2000fffe03f */
[----:B------:R-:W-:Y:S02]  /*3b30*/  FMNMX.FTZ R8, R56, R8, !PT ;  /* 0x0000000838087209 */ /* 0x000fe40007810000 */
[----:B------:R-:W-:Y:S01]  /*3b40*/  ISETP.LT.OR P2, PT, R3, 0xa, P2 ;  /* 0x0000000a0300780c */ /* 0x000fe20001741670 */
[----:B------:R-:W-:Y:S01]  /*3b50*/  UIADD3 UR6, UR43, UR6, URZ ;  /* 0x000000062b067290 */ /* 0x000fe2000fffe03f */
[----:B------:R-:W-:Y:S02]  /*3b60*/  FMNMX.FTZ R8, R58, R8, !PT ;  /* 0x000000083a087209 */ /* 0x000fe40007810000 */
[----:B------:R-:W-:Y:S02]  /*3b70*/  FSEL R10, R10, -INF , !P2 ;  /* 0xff8000000a0a7808 */ /* 0x000fe40005000000 */
[----:B------:R-:W-:-:S02]  /*3b80*/  ISETP.NE.AND P2, PT, R29, RZ, PT ;  /* 0x000000ff1d00720c */ /* 0x000fc40003f45270 */
[----:B------:R-:W-:Y:S02]  /*3b90*/  FMNMX.FTZ R8, R36, R8, !PT ;  /* 0x0000000824087209 */ /* 0x000fe40007810000 */
[----:B------:R-:W-:Y:S02]  /*3ba0*/  ISETP.GT.AND P2, PT, R5, 0x10, !P2 ;  /* 0x000000100500780c */ /* 0x000fe40005744270 */
[----:B------:R-:W-:Y:S02]  /*3bb0*/  FMNMX.FTZ R8, R60, R8, !PT ;  /* 0x000000083c087209 */ /* 0x000fe40007810000 */
[----:B------:R-:W-:Y:S02]  /*3bc0*/  ISETP.LT.OR P2, PT, R3, 0x11, P2 ;  /* 0x000000110300780c */ /* 0x000fe40001741670 */
[----:B------:R-:W-:Y:S02]  /*3bd0*/  FMNMX.FTZ R8, R40, R8, !PT ;  /* 0x0000000828087209 */ /* 0x000fe40007810000 */
[----:B------:R-:W-:-:S02]  /*3be0*/  FSEL R11, R11, -INF , !P2 ;  /* 0xff8000000b0b7808 */ /* 0x000fc40005000000 */
[----:B------:R-:W-:Y:S02]  /*3bf0*/  ISETP.NE.AND P2, PT, R32, RZ, PT ;  /* 0x000000ff2000720c */ /* 0x000fe40003f45270 */
[----:B------:R-:W-:Y:S02]  /*3c00*/  FMNMX.FTZ R8, R62, R8, !PT ;  /* 0x000000083e087209 */ /* 0x000fe40007810000 */
[----:B------:R-:W-:Y:S02]  /*3c10*/  ISETP.GT.AND P2, PT, R5, 0x11, !P2 ;  /* 0x000000110500780c */ /* 0x000fe40005744270 */
[----:B------:R-:W-:Y:S02]  /*3c20*/  FMNMX.FTZ R8, R44, R8, !PT ;  /* 0x000000082c087209 */ /* 0x000fe40007810000 */
[----:B------:R-:W-:Y:S02]  /*3c30*/  ISETP.LT.OR P2, PT, R3, 0x12, P2 ;  /* 0x000000120300780c */ /* 0x000fe40001741670 */
[----:B------:R-:W-:-:S02]  /*3c40*/  FMNMX.FTZ R8, R64, R8, !PT ;  /* 0x0000000840087209 */ /* 0x000fc40007810000 */
[----:B------:R-:W-:Y:S02]  /*3c50*/  FSEL R12, R12, -INF , !P2 ;  /* 0xff8000000c0c7808 */ /* 0x000fe40005000000 */
[----:B------:R-:W-:Y:S02]  /*3c60*/  ISETP.NE.AND P2, PT, R33, RZ, PT ;  /* 0x000000ff2100720c */ /* 0x000fe40003f45270 */
[----:B------:R-:W-:Y:S02]  /*3c70*/  FMNMX.FTZ R8, R48, R8, !PT ;  /* 0x0000000830087209 */ /* 0x000fe40007810000 */
[----:B------:R-:W-:Y:S02]  /*3c80*/  ISETP.GT.AND P2, PT, R5, 0x18, !P2 ;  /* 0x000000180500780c */ /* 0x000fe40005744270 */
[----:B------:R-:W-:Y:S02]  /*3c90*/  FMNMX.FTZ R8, R66, R8, !PT ;  /* 0x0000000842087209 */ /* 0x000fe40007810000 */
[----:B------:R-:W-:-:S02]  /*3ca0*/  ISETP.LT.OR P2, PT, R3, 0x19, P2 ;  /* 0x000000190300780c */ /* 0x000fc40001741670 */
[----:B------:R-:W-:Y:S02]  /*3cb0*/  FMNMX.FTZ R8, R52, R8, !PT ;  /* 0x0000000834087209 */ /* 0x000fe40007810000 */
[----:B------:R-:W-:Y:S02]  /*3cc0*/  FSEL R13, R13, -INF , !P2 ;  /* 0xff8000000d0d7808 */ /* 0x000fe40005000000 */
[----:B------:R-:W-:Y:S02]  /*3cd0*/  ISETP.NE.AND P2, PT, R39, RZ, PT ;  /* 0x000000ff2700720c */ /* 0x000fe40003f45270 */
[C---:B------:R-:W-:Y:S02]  /*3ce0*/  ISETP.GT.AND P3, PT, R5.reuse, 0x8, !P3 ;  /* 0x000000080500780c */ /* 0x040fe40005f64270 */
[----:B------:R-:W-:Y:S02]  /*3cf0*/  ISETP.GT.AND P2, PT, R5, 0x19, !P2 ;  /* 0x000000190500780c */ /* 0x000fe40005744270 */
[----:B------:R-:W-:-:S02]  /*3d00*/  FMNMX.FTZ R25, R68, R8, !PT ;  /* 0x0000000844197209 */ /* 0x000fc40007810000 */
[C---:B------:R-:W-:Y:S02]  /*3d10*/  ISETP.LT.OR P2, PT, R3.reuse, 0x1a, P2 ;  /* 0x0000001a0300780c */ /* 0x040fe40001741670 */
[----:B------:R-:W-:Y:S01]  /*3d20*/  ISETP.LT.OR P3, PT, R3, 0x9, P3 ;  /* 0x000000090300780c */ /* 0x000fe20001f61670 */
[----:B------:R-:W0:Y:S01]  /*3d30*/  SHFL.BFLY PT, R8, R25, 0x2, 0x1f ;  /* 0x0c401f0019087f89 */ /* 0x000e2200000e0000 */
[----:B------:R-:W-:Y:S02]  /*3d40*/  FSEL R14, R14, -INF , !P2 ;  /* 0xff8000000e0e7808 */ /* 0x000fe40005000000 */
[----:B------:R-:W-:Y:S02]  /*3d50*/  ISETP.NE.AND P2, PT, R37, RZ, PT ;  /* 0x000000ff2500720c */ /* 0x000fe40003f45270 */
[----:B------:R-:W-:Y:S02]  /*3d60*/  ISETP.NE.AND P6, PT, R6, RZ, PT ;  /* 0x000000ff0600720c */ /* 0x000fe40003fc5270 */
[----:B------:R-:W-:-:S02]  /*3d70*/  ISETP.GT.AND P2, PT, R5, 0x20, !P2 ;  /* 0x000000200500780c */ /* 0x000fc40005744270 */
[----:B------:R-:W-:Y:S02]  /*3d80*/  FSEL R6, R30, -INF , !P3 ;  /* 0xff8000001e067808 */ /* 0x000fe40005800000 */
[----:B------:R-:W-:Y:S02]  /*3d90*/  ISETP.LT.OR P2, PT, R3, 0x21, P2 ;  /* 0x000000210300780c */ /* 0x000fe40001741670 */
[----:B------:R-:W-:Y:S02]  /*3da0*/  ISETP.NE.AND P3, PT, R41, RZ, PT ;  /* 0x000000ff2900720c */ /* 0x000fe40003f65270 */
[----:B------:R-:W-:Y:S02]  /*3db0*/  FSEL R15, R15, -INF , !P2 ;  /* 0xff8000000f0f7808 */ /* 0x000fe40005000000 */
[----:B------:R-:W-:Y:S02]  /*3dc0*/  ISETP.NE.AND P2, PT, R43, RZ, PT ;  /* 0x000000ff2b00720c */ /* 0x000fe40003f45270 */
[----:B------:R-:W-:-:S02]  /*3dd0*/  ISETP.GT.AND P4, PT, R5, 0x31, !P4 ;  /* 0x000000310500780c */ /* 0x000fc40006784270 */
[C---:B------:R-:W-:Y:S02]  /*3de0*/  ISETP.GT.AND P2, PT, R5.reuse, 0x21, !P2 ;  /* 0x000000210500780c */ /* 0x040fe40005744270 */
[----:B------:R-:W-:Y:S02]  /*3df0*/  ISETP.GT.AND P5, PT, R5, 0x38, !P5 ;  /* 0x000000380500780c */ /* 0x000fe40006fa4270 */
[C---:B------:R-:W-:Y:S02]  /*3e00*/  ISETP.LT.OR P2, PT, R3.reuse, 0x22, P2 ;  /* 0x000000220300780c */ /* 0x040fe40001741670 */
[----:B------:R-:W-:Y:S02]  /*3e10*/  ISETP.LT.OR P4, PT, R3, 0x32, P4 ;  /* 0x000000320300780c */ /* 0x000fe40002781670 */
[----:B------:R-:W-:Y:S02]  /*3e20*/  FSEL R20, R20, -INF , !P2 ;  /* 0xff80000014147808 */ /* 0x000fe40005000000 */
[----:B------:R-:W-:-:S02]  /*3e30*/  ISETP.GT.AND P2, PT, R5, 0x28, !P3 ;  /* 0x000000280500780c */ /* 0x000fc40005f44270 */
[----:B------:R-:W-:Y:S02]  /*3e40*/  ISETP.NE.AND P3, PT, R45, RZ, PT ;  /* 0x000000ff2d00720c */ /* 0x000fe40003f65270 */
[----:B------:R-:W-:Y:S02]  /*3e50*/  ISETP.LT.OR P2, PT, R3, 0x29, P2 ;  /* 0x000000290300780c */ /* 0x000fe40001741670 */
[----:B------:R-:W-:Y:S02]  /*3e60*/  ISETP.GT.AND P3, PT, R5, 0x30, !P3 ;  /* 0x000000300500780c */ /* 0x000fe40005f64270 */
[----:B------:R-:W-:Y:S02]  /*3e70*/  FSEL R21, R21, -INF , !P2 ;  /* 0xff80000015157808 */ /* 0x000fe40005000000 */
[----:B------:R-:W-:Y:S02]  /*3e80*/  ISETP.GT.AND P2, PT, R5, RZ, !P6 ;  /* 0x000000ff0500720c */ /* 0x000fe40007744270 */
[----:B------:R-:W-:-:S02]  /*3e90*/  ISETP.NE.AND P6, PT, R24, RZ, PT ;  /* 0x000000ff1800720c */ /* 0x000fc40003fc5270 */
[C---:B------:R-:W-:Y:S02]  /*3ea0*/  ISETP.LT.OR P2, PT, R3.reuse, 0x1, P2 ;  /* 0x000000010300780c */ /* 0x040fe40001741670 */
[----:B------:R-:W-:Y:S02]  /*3eb0*/  ISETP.LT.OR P3, PT, R3, 0x31, P3 ;  /* 0x000000310300780c */ /* 0x000fe40001f61670 */
[----:B------:R-:W-:Y:S02]  /*3ec0*/  FSEL R4, R26, -INF , !P2 ;  /* 0xff8000001a047808 */ /* 0x000fe40005000000 */
[----:B0-----:R-:W-:Y:S01]  /*3ed0*/  FMNMX.FTZ R26, R25, R8, !PT ;  /* 0x00000008191a7209 */ /* 0x001fe20007810000 */
[----:B------:R-:W-:Y:S01]  /*3ee0*/  IMAD.U32 R25, RZ, RZ, UR10 ;  /* 0x0000000aff197e24 */ /* 0x000fe2000f8e00ff */
[----:B------:R-:W-:Y:S02]  /*3ef0*/  FMNMX.FTZ R9, R4, R7, !PT ;  /* 0x0000000704097209 */ /* 0x000fe40007810000 */
[----:B------:R-:W-:Y:S01]  /*3f00*/  ISETP.NE.AND P2, PT, R57, RZ, PT ;  /* 0x000000ff3900720c */ /* 0x000fe20003f45270 */
[----:B------:R-:W0:Y:S01]  /*3f10*/  SHFL.BFLY PT, R27, R26, 0x1, 0x1f ;  /* 0x0c201f001a1b7f89 */ /* 0x000e2200000e0000 */
[----:B------:R-:W-:-:S02]  /*3f20*/  FMNMX.FTZ R9, R6, R9, !PT ;  /* 0x0000000906097209 */ /* 0x000fc40007810000 */
[----:B------:R-:W-:Y:S02]  /*3f30*/  ISETP.GT.AND P2, PT, R5, 0x29, !P2 ;  /* 0x000000290500780c */ /* 0x000fe40005744270 */
[----:B------:R-:W-:Y:S02]  /*3f40*/  FMNMX.FTZ R8, R10, R9, !PT ;  /* 0x000000090a087209 */ /* 0x000fe40007810000 */
[----:B------:R-:W-:Y:S02]  /*3f50*/  ISETP.LT.OR P2, PT, R3, 0x2a, P2 ;  /* 0x0000002a0300780c */ /* 0x000fe40001741670 */
[----:B------:R-:W-:Y:S02]  /*3f60*/  FMNMX.FTZ R9, R11, R8, !PT ;  /* 0x000000080b097209 */ /* 0x000fe40007810000 */
[----:B------:R-:W-:Y:S02]  /*3f70*/  ISETP.LT.OR P5, PT, R3, 0x39, P5 ;  /* 0x000000390300780c */ /* 0x000fe40002fa1670 */
[----:B------:R-:W-:-:S04]  /*3f80*/  FMNMX.FTZ R24, R12, R9, !PT ;  /* 0x000000090c187209 */ /* 0x000fc80007810000 */
[----:B------:R-:W-:Y:S02]  /*3f90*/  FMNMX.FTZ R9, R13, R24, !PT ;  /* 0x000000180d097209 */ /* 0x000fe40007810000 */
[----:B------:R-:W-:Y:S02]  /*3fa0*/  FSEL R24, R47, -INF , !P2 ;  /* 0xff8000002f187808 */ /* 0x000fe40005000000 */
[----:B0-----:R-:W-:Y:S02]  /*3fb0*/  FMNMX.FTZ R8, R26, R27, !PT ;  /* 0x0000001b1a087209 */ /* 0x001fe40007810000 */
[----:B------:R-:W-:Y:S02]  /*3fc0*/  FMNMX.FTZ R26, R14, R9, !PT ;  /* 0x000000090e1a7209 */ /* 0x000fe40007810000 */
[C---:B------:R-:W-:Y:S01]  /*3fd0*/  FSETP.NEU.FTZ.AND P2, PT, R8.reuse, -INF , PT ;  /* 0xff8000000800780b */ /* 0x040fe20003f5d000 */
[----:B------:R-:W-:-:S01]  /*3fe0*/  FFMA.FTZ R25, R8, R25, -8 ;  /* 0xc100000008197423 */ /* 0x000fc20000010019 */
[----:B------:R-:W-:-:S04]  /*3ff0*/  FMNMX.FTZ R9, R15, R26, !PT ;  /* 0x0000001a0f097209 */ /* 0x000fc80007810000 */
[----:B------:R-:W-:Y:S02]  /*4000*/  FMNMX.FTZ R26, R20, R9, !PT ;  /* 0x00000009141a7209 */ /* 0x000fe40007810000 */
[----:B------:R-:W-:Y:S02]  /*4010*/  FSEL R27, R25, RZ, P2 ;  /* 0x000000ff191b7208 */ /* 0x000fe40001000000 */
[----:B------:R-:W-:Y:S02]  /*4020*/  FMNMX.FTZ R9, R21, R26, !PT ;  /* 0x0000001a15097209 */ /* 0x000fe40007810000 */
[----:B------:R-:W-:Y:S01]  /*4030*/  ISETP.GT.AND P2, PT, R5, 0x39, !P6 ;  /* 0x000000390500780c */ /* 0x000fe20007744270 */
[--C-:B------:R-:W-:Y:S01]  /*4040*/  FFMA.FTZ R29, R28, UR10, -R27.reuse ;  /* 0x0000000a1c1d7c23 */ /* 0x100fe2000801081b */
[----:B------:R-:W-:Y:S01]  /*4050*/  FSEL R5, R50, -INF , !P3 ;  /* 0xff80000032057808 */ /* 0x000fe20005800000 */
[--C-:B------:R-:W-:Y:S01]  /*4060*/  FFMA.FTZ R39, R44, UR10, -R27.reuse ;  /* 0x0000000a2c277c23 */ /* 0x100fe2000801081b */
[----:B------:R-:W-:Y:S01]  /*4070*/  FMNMX.FTZ R26, R24, R9, !PT ;  /* 0x00000009181a7209 */ /* 0x000fe20007810000 */
[----:B------:R-:W-:Y:S01]  /*4080*/  IMAD.U32 R44, RZ, RZ, UR10 ;  /* 0x0000000aff2c7e24 */ /* 0x000fe2000f8e00ff */
[----:B------:R-:W-:Y:S01]  /*4090*/  FSEL R25, R51, -INF , !P4 ;  /* 0xff80000033197808 */ /* 0x000fe20006000000 */
[--C-:B------:R-:W-:Y:S01]  /*40a0*/  FFMA.FTZ R30, R38, UR10, -R27.reuse ;  /* 0x0000000a261e7c23 */ /* 0x100fe2000801081b */
[----:B------:R-:W-:Y:S01]  /*40b0*/  FMNMX.FTZ R26, R5, R26, !PT ;  /* 0x0000001a051a7209 */ /* 0x000fe20007810000 */
[--C-:B------:R-:W-:Y:S01]  /*40c0*/  FFMA.FTZ R31, R42, UR10, -R27.reuse ;  /* 0x0000000a2a1f7c23 */ /* 0x100fe2000801081b */
[----:B------:R-:W-:Y:S01]  /*40d0*/  ISETP.LT.OR P2, PT, R3, 0x3a, P2 ;  /* 0x0000003a0300780c */ /* 0x000fe20001741670 */
[----:B------:R-:W-:Y:S01]  /*40e0*/  MUFU.EX2 R29, R29 ;  /* 0x0000001d001d7308 */ /* 0x000fe20000000800 */
[----:B------:R-:W-:Y:S01]  /*40f0*/  FSEL R3, R54, -INF , !P5 ;  /* 0xff80000036037808 */ /* 0x000fe20006800000 */
[--C-:B------:R-:W-:Y:S01]  /*4100*/  FFMA.FTZ R32, R46, UR10, -R27.reuse ;  /* 0x0000000a2e207c23 */ /* 0x100fe2000801081b */
[----:B------:R-:W-:Y:S01]  /*4110*/  FMNMX.FTZ R28, R25, R26, !PT ;  /* 0x0000001a191c7209 */ /* 0x000fe20007810000 */
[--C-:B------:R-:W-:Y:S01]  /*4120*/  FFMA.FTZ R33, R56, UR10, -R27.reuse ;  /* 0x0000000a38217c23 */ /* 0x100fe2000801081b */
[----:B------:R-:W-:Y:S01]  /*4130*/  FSEL R26, R55, -INF , !P2 ;  /* 0xff800000371a7808 */ /* 0x000fe20005000000 */
[--C-:B------:R-:W-:Y:S01]  /*4140*/  FFMA.FTZ R35, R36, UR10, -R27.reuse ;  /* 0x0000000a24237c23 */ /* 0x100fe2000801081b */
[----:B------:R-:W-:Y:S01]  /*4150*/  FMNMX.FTZ R9, R3, R28, !PT ;  /* 0x0000001c03097209 */ /* 0x000fe20007810000 */
[----:B------:R-:W0:Y:S01]  /*4160*/  MUFU.EX2 R30, R30 ;  /* 0x0000001e001e7308 */ /* 0x000e220000000800 */
[----:B------:R-:W-:-:S01]  /*4170*/  FFMA.FTZ R36, R60, UR10, -R27 ;  /* 0x0000000a3c247c23 */ /* 0x000fc2000801081b */
[--C-:B------:R-:W-:Y:S01]  /*4180*/  FFMA.FTZ R34, R58, UR10, -R27.reuse ;  /* 0x0000000a3a227c23 */ /* 0x100fe2000801081b */
[----:B------:R-:W-:Y:S01]  /*4190*/  FMNMX.FTZ R9, R26, R9, !PT ;  /* 0x000000091a097209 */ /* 0x000fe20007810000 */
[--C-:B------:R-:W-:Y:S01]  /*41a0*/  FFMA.FTZ R37, R40, UR10, -R27.reuse ;  /* 0x0000000a28257c23 */ /* 0x100fe2000801081b */
[----:B------:R-:W-:-:S01]  /*41b0*/  FFMA.FTZ R40, R64, UR10, -R27 ;  /* 0x0000000a40287c23 */ /* 0x000fc2000801081b */
[--C-:B------:R-:W-:Y:S01]  /*41c0*/  FFMA.FTZ R38, R62, UR10, -R27.reuse ;  /* 0x0000000a3e267c23 */ /* 0x100fe2000801081b */
[----:B------:R-:W-:-:S01]  /*41d0*/  FFMA.FTZ R41, R48, UR10, -R27 ;  /* 0x0000000a30297c23 */ /* 0x000fc2000801081b */
[----:B------:R-:W1:Y:S01]  /*41e0*/  SHFL.BFLY PT, R28, R9, 0x2, 0x1f ;  /* 0x0c401f00091c7f89 */ /* 0x000e6200000e0000 */
[----:B------:R-:W2:Y:S01]  /*41f0*/  MUFU.EX2 R31, R31 ;  /* 0x0000001f001f7308 */ /* 0x000ea20000000800 */
[----:B------:R-:W-:-:S07]  /*4200*/  FFMA.FTZ R42, R66, UR10, -R27 ;  /* 0x0000000a422a7c23 */ /* 0x000fce000801081b */
[----:B------:R-:W3:Y:S08]  /*4210*/  MUFU.EX2 R32, R32 ;  /* 0x0000002000207308 */ /* 0x000ef00000000800 */
[----:B------:R-:W-:Y:S01]  /*4220*/  MUFU.EX2 R33, R33 ;  /* 0x0000002100217308 */ /* 0x000fe20000000800 */
[----:B-1----:R-:W-:-:S07]  /*4230*/  FMNMX.FTZ R28, R9, R28, !PT ;  /* 0x0000001c091c7209 */ /* 0x002fce0007810000 */
[----:B------:R-:W-:Y:S01]  /*4240*/  MUFU.EX2 R35, R35 ;  /* 0x0000002300237308 */ /* 0x000fe20000000800 */
[----:B------:R-:W1:Y:S07]  /*4250*/  SHFL.BFLY PT, R9, R28, 0x1, 0x1f ;  /* 0x0c201f001c097f89 */ /* 0x000e6e00000e0000 */
[----:B------:R-:W-:Y:S08]  /*4260*/  MUFU.EX2 R36, R36 ;  /* 0x0000002400247308 */ /* 0x000ff00000000800 */
[----:B------:R-:W-:Y:S08]  /*4270*/  MUFU.EX2 R34, R34 ;  /* 0x0000002200227308 */ /* 0x000ff00000000800 */
[----:B------:R-:W-:Y:S01]  /*4280*/  MUFU.EX2 R39, R39 ;  /* 0x0000002700277308 */ /* 0x000fe20000000800 */
[----:B-1----:R-:W-:Y:S01]  /*4290*/  FMNMX.FTZ R9, R28, R9, !PT ;  /* 0x000000091c097209 */ /* 0x002fe20007810000 */
[--C-:B------:R-:W-:Y:S01]  /*42a0*/  FFMA.FTZ R28, R52, UR10, -R27.reuse ;  /* 0x0000000a341c7c23 */ /* 0x100fe2000801081b */
[----:B------:R-:W-:-:S02]  /*42b0*/  FFMA.FTZ R27, R68, UR10, -R27 ;  /* 0x0000000a441b7c23 */ /* 0x000fc4000801081b */
[C---:B------:R-:W-:Y:S01]  /*42c0*/  FSETP.NEU.FTZ.AND P2, PT, R9.reuse, -INF , PT ;  /* 0xff8000000900780b */ /* 0x040fe20003f5d000 */
[----:B------:R-:W-:-:S02]  /*42d0*/  FFMA.FTZ R43, R9, R44, -8 ;  /* 0xc1000000092b7423 */ /* 0x000fc4000001002c */
[----:B------:R-:W-:Y:S03]  /*42e0*/  MUFU.EX2 R40, R40 ;  /* 0x0000002800287308 */ /* 0x000fe60000000800 */
[----:B------:R-:W-:Y:S02]  /*42f0*/  FSEL R43, R43, RZ, P2 ;  /* 0x000000ff2b2b7208 */ /* 0x000fe40001000000 */
[----:B------:R-:W-:-:S03]  /*4300*/  PLOP3.LUT P2, PT, PT, PT, UP1, 0x40, 0x0 ;  /* 0x000000000000781c */ /* 0x000fc60003f4e818 */
        /* <DEDUP_REMOVED lines=18> */
[----:B------:R-:W-:-:S06]  /*4430*/  FFMA.FTZ R26, R26, UR10, -R43 ;  /* 0x0000000a1a1a7c23 */ /* 0x000fcc000801082b */
[----:B------:R-:W4:Y:S08]  /*4440*/  MUFU.EX2 R6, R6 ;  /* 0x0000000600067308 */ /* 0x000f300000000800 */
[----:B------:R0:W5:Y:S08]  /*4450*/  MUFU.EX2 R45, R10 ;  /* 0x0000000a002d7308 */ /* 0x0001700000000800 */
[----:B------:R-:W5:Y:S01]  /*4460*/  MUFU.EX2 R11, R11 ;  /* 0x0000000b000b7308 */ /* 0x000f620000000800 */
[----:B0-----:R-:W-:-:S04]  /*4470*/  FADD.FTZ R10, R29, R30 ;  /* 0x0000001e1d0a7221 */ /* 0x001fc80000010000 */
[----:B--2---:R-:W-:-:S03]  /*4480*/  FADD.FTZ R47, R31, R10 ;  /* 0x0000000a1f2f7221 */ /* 0x004fc60000010000 */
[----:B------:R-:W0:Y:S01]  /*4490*/  MUFU.EX2 R12, R12 ;  /* 0x0000000c000c7308 */ /* 0x000e220000000800 */
[----:B---3--:R-:W-:-:S01]  /*44a0*/  FADD.FTZ R10, R32, R47 ;  /* 0x0000002f200a7221 */ /* 0x008fc20000010000 */
[----:B------:R-:W-:Y:S01]  /*44b0*/  F2FP.SATFINITE.E4M3.F32.PACK_AB_MERGE_C R32, R32, R31, RZ ;  /* 0x0000001f2020723e */ /* 0x000fe200048070ff */
[----:B-1----:R-:W-:-:S02]  /*44c0*/  FADD.FTZ R31, R4, R7 ;  /* 0x00000007041f7221 */ /* 0x002fc40000010000 */
[----:B------:R-:W-:Y:S01]  /*44d0*/  FADD.FTZ R47, R33, R10 ;  /* 0x0000000a212f7221 */ /* 0x000fe20000010000 */
[----:B------:R-:W-:Y:S01]  /*44e0*/  F2FP.SATFINITE.E4M3.F32.PACK_AB_MERGE_C R188, R30, R29, R32 ;  /* 0x0000001d1ebc723e */ /* 0x000fe20004807020 */
[----:B----4-:R-:W-:Y:S01]  /*44f0*/  FADD.FTZ R10, R6, R31 ;  /* 0x0000001f060a7221 */ /* 0x010fe20000010000 */
[----:B------:R-:W1:Y:S01]  /*4500*/  MUFU.EX2 R13, R13 ;  /* 0x0000000d000d7308 */ /* 0x000e620000000800 */
[----:B------:R-:W-:Y:S01]  /*4510*/  F2FP.SATFINITE.E4M3.F32.PACK_AB_MERGE_C R29, R36, R35, RZ ;  /* 0x00000023241d723e */ /* 0x000fe200048070ff */
[----:B------:R-:W-:Y:S01]  /*4520*/  FADD.FTZ R30, R34, R47 ;  /* 0x0000002f221e7221 */ /* 0x000fe20000010000 */
[----:B-----5:R-:W-:-:S01]  /*4530*/  FADD.FTZ R10, R45, R10 ;  /* 0x0000000a2d0a7221 */ /* 0x020fc20000010000 */
[----:B------:R-:W-:-:S02]  /*4540*/  F2FP.SATFINITE.E4M3.F32.PACK_AB_MERGE_C R32, R40, R39, RZ ;  /* 0x000000272820723e */ /* 0x000fc400048070ff */
[----:B------:R-:W-:Y:S01]  /*4550*/  F2FP.SATFINITE.E4M3.F32.PACK_AB_MERGE_C R190, R34, R33, R29 ;  /* 0x0000002122be723e */ /* 0x000fe2000480701d */
[----:B------:R-:W-:Y:S01]  /*4560*/  FADD.FTZ R29, R11, R10 ;  /* 0x0000000a0b1d7221 */ /* 0x000fe20000010000 */
[----:B------:R-:W2:Y:S01]  /*4570*/  MUFU.EX2 R14, R14 ;  /* 0x0000000e000e7308 */ /* 0x000ea20000000800 */
[----:B------:R-:W-:-:S01]  /*4580*/  FADD.FTZ R35, R35, R30 ;  /* 0x0000001e23237221 */ /* 0x000fc20000010000 */
[----:B------:R-:W-:Y:S01]  /*4590*/  F2FP.SATFINITE.E4M3.F32.PACK_AB_MERGE_C R45, R45, R6, RZ ;  /* 0x000000062d2d723e */ /* 0x000fe200048070ff */
[----:B0-----:R-:W-:-:S02]  /*45a0*/  FADD.FTZ R30, R12, R29 ;  /* 0x0000001d0c1e7221 */ /* 0x001fc40000010000 */
[----:B------:R-:W-:Y:S01]  /*45b0*/  FADD.FTZ R36, R36, R35 ;  /* 0x0000002324247221 */ /* 0x000fe20000010000 */
[----:B------:R-:W-:Y:S02]  /*45c0*/  F2FP.SATFINITE.E4M3.F32.PACK_AB_MERGE_C R189, R7, R4, R45 ;  /* 0x0000000407bd723e */ /* 0x000fe4000480702d */
[----:B------:R-:W0:Y:S01]  /*45d0*/  MUFU.EX2 R15, R15 ;  /* 0x0000000f000f7308 */ /* 0x000e220000000800 */
[----:B-1----:R-:W-:-:S01]  /*45e0*/  FADD.FTZ R29, R13, R30 ;  /* 0x0000001e0d1d7221 */ /* 0x002fc20000010000 */
[----:B------:R-:W-:-:S06]  /*45f0*/  FADD.FTZ R31, R37, R36 ;  /* 0x00000024251f7221 */ /* 0x000fcc0000010000 */
[----:B------:R-:W1:Y:S01]  /*4600*/  MUFU.EX2 R38, R38 ;  /* 0x0000002600267308 */ /* 0x000e620000000800 */
[----:B--2---:R-:W-:-:S01]  /*4610*/  FADD.FTZ R30, R14, R29 ;  /* 0x0000001d0e1e7221 */ /* 0x004fc20000010000 */
[----:B------:R-:W-:-:S04]  /*4620*/  F2FP.SATFINITE.E4M3.F32.PACK_AB_MERGE_C R14, R14, R13, RZ ;  /* 0x0000000d0e0e723e */ /* 0x000fc800048070ff */
[----:B------:R-:W-:Y:S02]  /*4630*/  F2FP.SATFINITE.E4M3.F32.PACK_AB_MERGE_C R191, R12, R11, R14 ;  /* 0x0000000b0cbf723e */ /* 0x000fe4000480700e */
[----:B------:R-:W2:Y:S01]  /*4640*/  MUFU.EX2 R20, R20 ;  /* 0x0000001400147308 */ /* 0x000ea20000000800 */
[----:B0-----:R-:W-:-:S07]  /*4650*/  FADD.FTZ R13, R15, R30 ;  /* 0x0000001e0f0d7221 */ /* 0x001fce0000010000 */
[----:B------:R-:W0:Y:S01]  /*4660*/  MUFU.EX2 R21, R21 ;  /* 0x0000001500157308 */ /* 0x000e220000000800 */
[C---:B-1----:R-:W-:Y:S01]  /*4670*/  F2FP.SATFINITE.E4M3.F32.PACK_AB_MERGE_C R184, R38.reuse, R37, R32 ;  /* 0x0000002526b8723e */ /* 0x042fe20004807020 */
[----:B------:R-:W-:-:S04]  /*4680*/  FADD.FTZ R38, R38, R31 ;  /* 0x0000001f26267221 */ /* 0x000fc80000010000 */
[----:B------:R-:W-:Y:S02]  /*4690*/  FADD.FTZ R39, R39, R38 ;  /* 0x0000002627277221 */ /* 0x000fe40000010000 */
[----:B------:R-:W-:Y:S01]  /*46a0*/  MUFU.EX2 R28, R28 ;  /* 0x0000001c001c7308 */ /* 0x000fe20000000800 */
[----:B--2---:R-:W-:-:S01]  /*46b0*/  FADD.FTZ R6, R20, R13 ;  /* 0x0000000d14067221 */ /* 0x004fc20000010000 */
[----:B------:R-:W-:-:S06]  /*46c0*/  FADD.FTZ R40, R40, R39 ;  /* 0x0000002728287221 */ /* 0x000fcc0000010000 */
[----:B------:R-:W-:Y:S01]  /*46d0*/  MUFU.EX2 R27, R27 ;  /* 0x0000001b001b7308 */ /* 0x000fe20000000800 */
[----:B0-----:R-:W-:-:S07]  /*46e0*/  FADD.FTZ R7, R21, R6 ;  /* 0x0000000615077221 */ /* 0x001fce0000010000 */
[----:B------:R-:W0:Y:S08]  /*46f0*/  MUFU.EX2 R24, R24 ;  /* 0x0000001800187308 */ /* 0x000e300000000800 */
[----:B------:R-:W-:Y:S08]  /*4700*/  MUFU.EX2 R41, R41 ;  /* 0x0000002900297308 */ /* 0x000ff00000000800 */
[----:B------:R-:W-:Y:S01]  /*4710*/  MUFU.EX2 R42, R42 ;  /* 0x0000002a002a7308 */ /* 0x000fe20000000800 */
[C---:B0-----:R-:W-:Y:S01]  /*4720*/  F2FP.SATFINITE.E4M3.F32.PACK_AB_MERGE_C R21, R24.reuse, R21, RZ ;  /* 0x000000151815723e */ /* 0x041fe200048070ff */
[----:B------:R-:W-:-:S03]  /*4730*/  FADD.FTZ R24, R24, R7 ;  /* 0x0000000718187221 */ /* 0x000fc60000010000 */
[----:B------:R-:W-:-:S03]  /*4740*/  F2FP.SATFINITE.E4M3.F32.PACK_AB_MERGE_C R185, R20, R15, R21 ;  /* 0x0000000f14b9723e */ /* 0x000fc60004807015 */
[----:B------:R-:W0:Y:S08]  /*4750*/  MUFU.EX2 R5, R5 ;  /* 0x0000000500057308 */ /* 0x000e300000000800 */
[----:B------:R1:W2:Y:S08]  /*4760*/  MUFU.EX2 R10, R25 ;  /* 0x00000019000a7308 */ /* 0x0002b00000000800 */
[----:B------:R-:W3:Y:S01]  /*4770*/  MUFU.EX2 R3, R3 ;  /* 0x0000000300037308 */ /* 0x000ee20000000800 */
[----:B-1----:R-:W-:Y:S01]  /*4780*/  F2FP.SATFINITE.E4M3.F32.PACK_AB_MERGE_C R25, R27, R28, RZ ;  /* 0x0000001c1b19723e */ /* 0x002fe200048070ff */
[----:B0-----:R-:W-:-:S03]  /*4790*/  FADD.FTZ R7, R5, R24 ;  /* 0x0000001805077221 */ /* 0x001fc60000010000 */
[----:B------:R-:W-:Y:S01]  /*47a0*/  F2FP.SATFINITE.E4M3.F32.PACK_AB_MERGE_C R186, R42, R41, R25 ;  /* 0x000000292aba723e */ /* 0x000fe20004807019 */
[----:B------:R-:W-:-:S02]  /*47b0*/  FADD.FTZ R41, R41, R40 ;  /* 0x0000002829297221 */ /* 0x000fc40000010000 */
[----:B------:R-:W0:Y:S01]  /*47c0*/  MUFU.EX2 R26, R26 ;  /* 0x0000001a001a7308 */ /* 0x000e220000000800 */
[----:B--2---:R-:W-:-:S01]  /*47d0*/  FADD.FTZ R4, R10, R7 ;  /* 0x000000070a047221 */ /* 0x004fc20000010000 */
[----:B------:R-:W-:-:S04]  /*47e0*/  FADD.FTZ R41, R42, R41 ;  /* 0x000000292a297221 */ /* 0x000fc80000010000 */
[----:B------:R-:W-:Y:S01]  /*47f0*/  FADD.FTZ R28, R28, R41 ;  /* 0x000000291c1c7221 */ /* 0x000fe20000010000 */
[----:B---3--:R-:W-:-:S01]  /*4800*/  FADD.FTZ R7, R3, R4 ;  /* 0x0000000403077221 */ /* 0x008fc20000010000 */
[----:B0-----:R-:W-:Y:S02]  /*4810*/  F2FP.SATFINITE.E4M3.F32.PACK_AB_MERGE_C R6, R26, R3, RZ ;  /* 0x000000031a06723e */ /* 0x001fe400048070ff */
[----:B------:R-:W-:-:S01]  /*4820*/  FADD.FTZ R3, R27, R28 ;  /* 0x0000001c1b037221 */ /* 0x000fc20000010000 */
[----:B------:R-:W-:Y:S01]  /*4830*/  FADD.FTZ R4, R26, R7 ;  /* 0x000000071a047221 */ /* 0x000fe20000010000 */
[----:B------:R-:W-:Y:S01]  /*4840*/  F2FP.SATFINITE.E4M3.F32.PACK_AB_MERGE_C R187, R10, R5, R6 ;  /* 0x000000050abb723e */ /* 0x000fe20004807006 */
[----:B------:R-:W-:Y:S01]  /*4850*/  VIADD R5, R146, 0xfffffffe ;  /* 0xfffffffe92057836 */ /* 0x000fe20000000000 */
[----:B------:R-:W-:Y:S06]  /*4860*/  @P2 BRA `(.L_x_1171) ;  /* 0x0000000000442947 */ /* 0x000fec0003800000 */
        /* <DEDUP_REMOVED lines=10> */
.L_x_1172:
[----:B------:R-:W-:-:S11]  /*4910*/  UISETP.NE.AND UP2, UPT, UR7, 0x1, UPT ;  /* 0x000000010700788c */ /* 0x000fd6000bf45270 */
[----:B------:R-:W-:Y:S02]  /*4920*/  @UP2 ULDC.64 UR14, c[0x0][0x9e8] ;  /* 0x00027a00000e2ab9 */ /* 0x000fe40000000a00 */
[----:B------:R-:W-:-:S04]  /*4930*/  UIMAD.WIDE.U32 UR18, UR5, UR14, URZ ;  /* 0x0000000e051272a5 */ /* 0x000fc8000f8e003f */
[----:B------:R-:W-:-:S12]  /*4940*/  @UP2 USHF.R.U32.HI UR5, URZ, UR15, UR19 ;  /* 0x0000000f3f052299 */ /* 0x000fd80008011613 */
.L_x_1173:
[----:B------:R-:W-:-:S04]  /*4950*/  UIMAD UR5, UR5, UR7, UR7 ;  /* 0x00000007050572a4 */ /* 0x000fc8000f8e0207 */
[----:B------:R-:W-:-:S04]  /*4960*/  UISETP.LT.AND UP2, UPT, UR6, UR5, UPT ;  /* 0x000000050600728c */ /* 0x000fc8000bf41270 */
[----:B------:R-:W-:-:S12]  /*4970*/  USEL UR6, UR6, UR5, UP2 ;  /* 0x0000000506067287 */ /* 0x000fd80009000000 */
.L_x_1171:
[----:B------:R-:W-:Y:S01]  /*4980*/  USHF.R.S32.HI UR5, URZ, 0x1f, UR6 ;  /* 0x0000001f3f057899 */ /* 0x000fe20008011406 */
[----:B------:R-:W-:Y:S02]  /*4990*/  CS2R R24, SRZ ;  /* 0x0000000000187805 */ /* 0x000fe4000001ff00 */
[----:B------:R-:W-:Y:S02]  /*49a0*/  CS2R R26, SRZ ;  /* 0x00000000001a7805 */ /* 0x000fe4000001ff00 */
[----:B------:R-:W-:Y:S01]  /*49b0*/  CS2R R28, SRZ ;  /* 0x00000000001c7805 */ /* 0x000fe2000001ff00 */
[----:B------:R-:W-:Y:S01]  /*49c0*/  ULEA.HI UR5, UR5, UR6, URZ, 0x6 ;  /* 0x0000000605057291 */ /* 0x000fe2000f8f303f */
[----:B------:R-:W-:Y:S02]  /*49d0*/  CS2R R30, SRZ ;  /* 0x00000000001e7805 */ /* 0x000fe4000001ff00 */
[----:B------:R-:W-:Y:S02]  /*49e0*/  CS2R R32, SRZ ;  /* 0x0000000000207805 */ /* 0x000fe4000001ff00 */
[----:B------:R-:W-:Y:S01]  /*49f0*/  CS2R R34, SRZ ;  /* 0x0000000000227805 */ /* 0x000fe2000001ff00 */
[----:B------:R-:W-:Y:S01]  /*4a00*/  USHF.R.S32.HI UR5, URZ, 0x6, UR5 ;  /* 0x000000063f057899 */ /* 0x000fe20008011405 */
[----:B------:R-:W-:-:S02]  /*4a10*/  CS2R R36, SRZ ;  /* 0x0000000000247805 */ /* 0x000fc4000001ff00 */
[----:B------:R-:W-:Y:S02]  /*4a20*/  CS2R R38, SRZ ;  /* 0x0000000000267805 */ /* 0x000fe4000001ff00 */
[----:B------:R-:W-:Y:S01]  /*4a30*/  CS2R R40, SRZ ;  /* 0x0000000000287805 */ /* 0x000fe2000001ff00 */
[----:B------:R-:W-:Y:S01]  /*4a40*/  UISETP.LT.AND UP2, UPT, UR50, UR5, UPT ;  /* 0x000000053200728c */ /* 0x000fe2000bf41270 */
[----:B------:R-:W-:Y:S02]  /*4a50*/  CS2R R42, SRZ ;  /* 0x00000000002a7805 */ /* 0x000fe4000001ff00 */
[----:B------:R-:W-:Y:S02]  /*4a60*/  CS2R R44, SRZ ;  /* 0x00000000002c7805 */ /* 0x000fe4000001ff00 */
[----:B------:R-:W-:Y:S01]  /*4a70*/  CS2R R46, SRZ ;  /* 0x00000000002e7805 */ /* 0x000fe2000001ff00 */
[----:B------:R-:W-:Y:S01]  /*4a80*/  USEL UR5, UR50, UR5, !UP2 ;  /* 0x0000000532057287 */ /* 0x000fe2000d000000 */
[----:B------:R-:W-:-:S02]  /*4a90*/  CS2R R48, SRZ ;  /* 0x0000000000307805 */ /* 0x000fc4000001ff00 */
[----:B------:R-:W-:Y:S02]  /*4aa0*/  CS2R R50, SRZ ;  /* 0x0000000000327805 */ /* 0x000fe4000001ff00 */
[----:B------:R-:W-:Y:S02]  /*4ab0*/  CS2R R52, SRZ ;  /* 0x0000000000347805 */ /* 0x000fe4000001ff00 */
[----:B------:R-:W-:Y:S02]  /*4ac0*/  CS2R R54, SRZ ;  /* 0x0000000000367805 */ /* 0x000fe4000001ff00 */
[----:B------:R-:W-:Y:S02]  /*4ad0*/  CS2R R56, SRZ ;  /* 0x0000000000387805 */ /* 0x000fe4000001ff00 */
[----:B------:R-:W-:Y:S02]  /*4ae0*/  ISETP.GE.AND P2, PT, R5, UR5, PT ;  /* 0x0000000505007c0c */ /* 0x000fe4000bf46270 */
        /* <DEDUP_REMOVED lines=47> */
[----:B------:R-:W-:Y:S06]  /*4de0*/  @!P2 BRA `(.L_x_1174) ;  /* 0x0000002c0014a947 */ /* 0x000fec0003800000 */
        /* <DEDUP_REMOVED lines=64> */
[----:B------:R-:W-:Y:S01]  /*51f0*/  ULDC UR43, c[0x0][0x9e4] ;  /* 0x00027900002b7ab9 */ /* 0x000fe20000000800 */
[----:B------:R-:W-:Y:S01]  /*5200*/  ULDC UR58, c[0x0][0x988] ;  /* 0x00026200003a7ab9 */ /* 0x000fe20000000800 */
[----:B------:R-:W-:-:S05]  /*5210*/  ULDC UR59, c[0x0][0x9e0] ;  /* 0x00027800003b7ab9 */ /* 0x000fca0000000800 */
.L_x_1192:
        /* <DEDUP_REMOVED lines=9> */
.L_x_1176:
[----:B------:R-:W-:Y:S01]  /*52b0*/  ULEA UR10, UR6, UR40, 0x3 ;  /* 0x00000028060a7291 */ /* 0x000fe2000f8e183f */
[----:B------:R-:W-:-:S05]  /*52c0*/  IMAD.U32 R6, RZ, RZ, UR7 ;  /* 0x00000007ff067e24 */ /* 0x000fca000f8e00ff */
[----:B------:R-:W-:-:S04]  /*52d0*/  SHF.L.U32 R6, R6, 0x1f, RZ ;  /* 0x0000001f06067819 */ /* 0x000fc800000006ff */
[----:B------:R0:W1:Y:S01]  /*52e0*/  SYNCS.PHASECHK.TRANS64.TRYWAIT P2, [UR10+0x28430], R6 ;  /* 0x02843006ff0075a7 */ /* 0x000062000804014a */
[----:B------:R-:W-:Y:S05]  /*52f0*/  @!P0 BRA `(.L_x_1177) ;  /* 0x0000000000048947 */ /* 0x000fea0003800000 */
[----:B------:R-:W-:Y:S01]  /*5300*/  BPT.TRAP 0x1 ;  /* 0x000000040000795c */ /* 0x000fe20000300000 */
.L_x_1177:
[----:B-1----:R-:W-:Y:S05]  /*5310*/  @P2 BRA `(.L_x_1175) ;  /* 0x0000000000082947 */ /* 0x002fea0003800000 */
[----:B------:R-:W1:Y:S02]  /*5320*/  SYNCS.PHASECHK.TRANS64.TRYWAIT P2, [UR10+0x28430], R6 ;  /* 0x02843006ff0075a7 */ /* 0x000e64000804014a */
[----:B-1----:R-:W-:Y:S05]  /*5330*/  @!P2 BRA `(.L_x_1178) ;  /* 0x0000014400a4a947 */ /* 0x002fea0003800000 */
.L_x_1175:
[----:B-1----:R-:W1:Y:S01]  /*5340*/  S2R R7, SR_TID.X ;  /* 0x0000000000077919 */ /* 0x002e620000002100 */
[----:B------:R-:W-:Y:S01]  /*5350*/  ULEA UR34, UR6, UR4, 0xa ;  /* 0x0000000406227291 */ /* 0x000fe2000f8e503f */
[----:B------:R-:W-:Y:S01]  /*5360*/  UMOV UR47, 0x40000040 ;  /* 0x40000040002f7882 */ /* 0x000fe20000000000 */
[----:B------:R-:W-:Y:S02]  /*5370*/  UMOV UR11, 0x40000040 ;  /* 0x40000040000b7882 */ /* 0x000fe40000000000 */
[----:B------:R-:W-:Y:S02]  /*5380*/  UIADD3 UR10, UR34, 0x2, URZ ;  /* 0x00000002220a7890 */ /* 0x000fe4000fffe03f */
[----:B------:R-:W-:Y:S02]  /*5390*/  UIADD3 UR14, UR34, 0x4, URZ ;  /* 0x00000004220e7890 */ /* 0x000fe4000fffe03f */
[----:B------:R-:W-:Y:S01]  /*53a0*/  UMOV UR46, UR34 ;  /* 0x00000022002e7c82 */ /* 0x000fe20008000000 */
        /* <DEDUP_REMOVED lines=11> */
[----:B-1----:R-:W-:-:S05]  /*5460*/  SHF.R.U32.HI R7, RZ, 0x7, R7 ;  /* 0x00000007ff077819 */ /* 0x002fca0000011607 */
[----:B0-----:R-:W-:-:S05]  /*5470*/  VIADD R6, R7, 0x8 ;  /* 0x0000000807067836 */ /* 0x001fca0000000000 */
[----:B------:R0:W-:Y:S06]  /*5480*/  BAR.SYNC.DEFER_BLOCKING R6, 0x100 ;  /* 0x000400060000751d */ /* 0x0001ec0000010000 */
        /* <DEDUP_REMOVED lines=27> */
.L_x_1180:
[----:B------:R-:W-:Y:S01]  /*5640*/  ULEA UR10, UR37, UR40, 0x3 ;  /* 0x00000028250a7291 */ /* 0x000fe2000f8e183f */
[----:B------:R-:W-:-:S05]  /*5650*/  IMAD.U32 R6, RZ, RZ, UR36 ;  /* 0x00000024ff067e24 */ /* 0x000fca000f8e00ff */
[----:B------:R-:W-:-:S04]  /*5660*/  SHF.L.U32 R6, R6, 0x1f, RZ ;  /* 0x0000001f06067819 */ /* 0x000fc800000006ff */
[----:B------:R0:W1:Y:S01]  /*5670*/  SYNCS.PHASECHK.TRANS64.TRYWAIT P2, [UR10+0x28450], R6 ;  /* 0x02845006ff0075a7 */ /* 0x000062000804014a */
[----:B------:R-:W-:Y:S05]  /*5680*/  @!P0 BRA `(.L_x_1181) ;  /* 0x0000000000048947 */ /* 0x000fea0003800000 */
[----:B------:R-:W-:Y:S01]  /*5690*/  BPT.TRAP 0x1 ;  /* 0x000000040000795c */ /* 0x000fe20000300000 */
.L_x_1181:
[----:B-1----:R-:W-:Y:S05]  /*56a0*/  @P2 BRA `(.L_x_1179) ;  /* 0x0000000000082947 */ /* 0x002fea0003800000 */
[----:B------:R-:W1:Y:S02]  /*56b0*/  SYNCS.PHASECHK.TRANS64.TRYWAIT P2, [UR10+0x28450], R6 ;  /* 0x02845006ff0075a7 */ /* 0x000e64000804014a */
[----:B-1----:R-:W-:Y:S05]  /*56c0*/  @!P2 BRA `(.L_x_1182) ;  /* 0x0000014000d8a947 */ /* 0x002fea0003800000 */
.L_x_1179:
[----:B------:R-:W-:Y:S01]  /*56d0*/  UIADD3 UR10, UR40, 0x8000, URZ ;  /* 0x00008000280a7890 */ /* 0x000fe2000fffe03f */
[----:B------:R-:W-:Y:S01]  /*56e0*/  WARPGROUP.ARRIVE ;  /* 0x00000000000079c5 */ /* 0x000fe20000000000 */
[----:B------:R-:W-:Y:S01]  /*56f0*/  UMOV UR11, 0x80000020 ;  /* 0x80000020000b7882 */ /* 0x000fe20000000000 */
[----:B------:R-:W-:Y:S01]  /*5700*/  PLOP3.LUT P2, PT, PT, PT, UP0, 0x80, 0x0 ;  /* 0x000000000000781c */ /* 0x000fe20003f4f008 */
[----:B------:R-:W-:-:S03]  /*5710*/  USHF.R.U32.HI UR10, URZ, 0x4, UR10 ;  /* 0x000000043f0a7899 */ /* 0x000fc6000801160a */
[----:B-1----:R-:W1:Y:S01]  /*5720*/  S2R R7, SR_TID.X ;  /* 0x0000000000077919 */ /* 0x002e620000002100 */
[----:B------:R-:W-:Y:S01]  /*5730*/  PLOP3.LUT P3, PT, PT, PT, UP0, 0x80, 0x0 ;  /* 0x000000000000781c */ /* 0x000fe20003f6f008 */
[C---:B------:R-:W-:Y:S01]  /*5740*/  FMUL.FTZ R14, R0.reuse, R158 ;  /* 0x0000009e000e7220 */ /* 0x040fe20000410000 */
[----:B------:R-:W-:Y:S01]  /*5750*/  ULOP3.LUT UR10, UR10, 0x3fff, URZ, 0xc0, !UPT ;  /* 0x00003fff0a0a7892 */ /* 0x000fe2000f8ec03f */
[C---:B------:R-:W-:Y:S01]  /*5760*/  FMUL.FTZ R158, R0.reuse, R164 ;  /* 0x000000a4009e7220 */ /* 0x040fe20000410000 */
[----:B------:R-:W-:Y:S01]  /*5770*/  FMUL.FTZ R164, R0, R174 ;  /* 0x000000ae00a47220 */ /* 0x000fe20000410000 */
[----:B------:R-:W-:Y:S01]  /*5780*/  VIADD R174, R16, UR41 ;  /* 0x0000002910ae7c36 */ /* 0x000fe20008000000 */
[----:B------:R-:W-:Y:S01]  /*5790*/  ULOP3.LUT UR10, UR10, 0x10000, URZ, 0xfc, !UPT ;  /* 0x000100000a0a7892 */ /* 0x000fe2000f8efc3f */
[C---:B------:R-:W-:Y:S01]  /*57a0*/  FMUL.FTZ R21, R0.reuse, R157 ;  /* 0x0000009d00157220 */ /* 0x040fe20000410000 */
[C---:B------:R-:W-:Y:S01]  /*57b0*/  FMUL.FTZ R157, R0.reuse, R167 ;  /* 0x000000a7009d7220 */ /* 0x040fe20000410000 */
[C---:B------:R-:W-:Y:S01]  /*57c0*/  FMUL.FTZ R167, R0.reuse, R173 ;  /* 0x000000ad00a77220 */ /* 0x040fe20000410000 */
[----:B------:R-:W-:Y:S01]  /*57d0*/  ULEA UR10, UR37, UR10, 0xa ;  /* 0x0000000a250a7291 */ /* 0x000fe2000f8e503f */
        /* <DEDUP_REMOVED lines=24> */
[----:B------:R-:W-:-:S02]  /*5960*/  IMAD.SHL.U32 R172, R5, 0x40, RZ ;  /* 0x0000004005ac7824 */ /* 0x000fc400078e00ff */
[C---:B------:R-:W-:Y:S01]  /*5970*/  FMUL.FTZ R168, R0.reuse, R178 ;  /* 0x000000b200a87220 */ /* 0x040fe20000410000 */
[C---:B------:R-:W-:Y:S01]  /*5980*/  FMUL.FTZ R169, R0.reuse, R179 ;  /* 0x000000b300a97220 */ /* 0x040fe20000410000 */
[C---:B------:R-:W-:Y:S01]  /*5990*/  FMUL.FTZ R177, R0.reuse, R180 ;  /* 0x000000b400b17220 */ /* 0x040fe20000410000 */
[C---:B------:R-:W-:Y:S01]  /*59a0*/  FMUL.FTZ R176, R0.reuse, R181 ;  /* 0x000000b500b07220 */ /* 0x040fe20000410000 */
[----:B------:R-:W-:Y:S01]  /*59b0*/  FMUL.FTZ R175, R0, R183 ;  /* 0x000000b700af7220 */ /* 0x000fe20000410000 */
[----:B------:R-:W-:Y:S01]  /*59c0*/  IMAD.U32 R178, RZ, RZ, UR38 ;  /* 0x00000026ffb27e24 */ /* 0x000fe2000f8e00ff */
[----:B------:R-:W-:Y:S01]  /*59d0*/  IADD3 R179, -R2, 0x1, -R172 ;  /* 0x0000000102b37810 */ /* 0x000fe20007ffe9ac */
[----:B------:R-:W2:Y:S01]  /*59e0*/  MUFU.TANH R12, R12 ;  /* 0x0000000c000c7308 */ /* 0x000ea20000002400 */
[----:B-1----:R-:W-:Y:S02]  /*59f0*/  SHF.R.U32.HI R216, RZ, 0x7, R7 ;  /* 0x00000007ffd87819 */ /* 0x002fe40000011607 */
[----:B------:R-:W-:-:S05]  /*5a00*/  IADD3 R179, -R178, UR39, R179 ;  /* 0x00000027b2b37c10 */ /* 0x000fca000fffe1b3 */
[----:B------:R-:W1:Y:S01]  /*5a10*/  MUFU.TANH R13, R13 ;  /* 0x0000000d000d7308 */ /* 0x000e620000002400 */
[C---:B------:R-:W-:Y:S02]  /*5a20*/  VIADD R178, R179.reuse, UR59 ;  /* 0x0000003bb3b27c36 */ /* 0x040fe40008000000 */
[----:B------:R-:W-:-:S05]  /*5a30*/  VIADD R179, R179, UR53 ;  /* 0x00000035b3b37c36 */ /* 0x000fca0008000000 */
        /* <DEDUP_REMOVED lines=28> */
[----:B------:R-:W1:Y:S01]  /*5c00*/  MUFU.TANH R173, R173 ;  /* 0x000000ad00ad7308 */ /* 0x000e620000002400 */
[----:B------:R-:W-:-:S02]  /*5c10*/  WARPGROUP.DEPBAR.LE gsb0, 0x0 ;  /* 0x00008000000079c5 */ /* 0x000fc40000010000 */
[----:B------:R-:W-:-:S05]  /*5c20*/  WARPGROUP.ARRIVE ;  /* 0x00000000000079c5 */ /* 0x000fca0000000000 */
[----:B------:R-:W1:Y:S01]  /*5c30*/  MUFU.TANH R175, R175 ;  /* 0x000000af00af7308 */ /* 0x000e620000002400 */
[----:B------:R-:W-:Y:S01]  /*5c40*/  QGMMA.64x256x32.F32.E4M3.E4M3 R24, R184, gdesc[UR8], R24, gsb0 ;  /* 0x03e00008b8187df3 */ /* 0x000fe20008000818 */
[----:B------:R-:W-:Y:S02]  /*5c50*/  @UP0 ULDC UR10, c[0x0][0x44c] ;  /* 0x00011300000a0ab9 */ /* 0x000fe40000000800 */
[----:B0-----:R-:W-:Y:S01]  /*5c60*/  @P2 IMAD.HI.U32 R6, R174, UR10, RZ ;  /* 0x0000000aae062c27 */ /* 0x001fe2000f8e00ff */
[----:B------:R-:W-:Y:S01]  /*5c70*/  @UP0 ULDC UR10, c[0x0][0x450] ;  /* 0x00011400000a0ab9 */ /* 0x000fe20000000800 */
[----:B------:R-:W-:-:S03]  /*5c80*/  PLOP3.LUT P2, PT, PT, PT, UP1, 0x40, 0x0 ;  /* 0x000000000000781c */ /* 0x000fc60003f4e818 */
[----:B------:R-:W-:Y:S01]  /*5c90*/  @P3 SHF.R.U32.HI R174, RZ, UR10, R6 ;  /* 0x0000000affae3c19 */ /* 0x000fe20008011606 */
[----:B------:R-:W-:-:S04]  /*5ca0*/  IMAD.U32 R6, RZ, RZ, UR6 ;  /* 0x00000006ff067e24 */ /* 0x000fc8000f8e00ff */
[----:B------:R-:W0:Y:S01]  /*5cb0*/  SHFL.IDX PT, R182, R174, RZ, 0x1c1f ;  /* 0x001c1fffaeb67589 */ /* 0x000e2200000e0000 */
[----:B------:R-:W-:-:S05]  /*5cc0*/  @!P1 LEA R6, R6, UR40, 0x3 ;  /* 0x0000002806069c11 */ /* 0x000fca000f8e18ff */
[----:B------:R-:W-:-:S05]  /*5cd0*/  @!P1 VIADD R6, R6, 0x28440 ;  /* 0x0002844006069836 */ /* 0x000fca0000000000 */
[----:B------:R-:W-:Y:S02]  /*5ce0*/  @!P1 PRMT R7, RZ, 0x654, R6 ;  /* 0x00000654ff079816 */ /* 0x000fe40000000006 */
[----:B------:R-:W-:Y:S01]  /*5cf0*/  IADD3 R6, -R216, 0xb, RZ ;  /* 0x0000000bd8067810 */ /* 0x000fe20007ffe1ff */
[--C-:B0-----:R-:W-:Y:S02]  /*5d00*/  IMAD.IADD R180, R178, 0x1, R182.reuse ;  /* 0x00000001b2b47824 */ /* 0x101fe400078e02b6 */
[----:B------:R-:W-:Y:S01]  /*5d10*/  IMAD.IADD R181, R179, 0x1, R182 ;  /* 0x00000001b3b57824 */ /* 0x000fe200078e02b6 */
[----:B------:R-:W-:Y:S02]  /*5d20*/  WARPGROUP.DEPBAR.LE gsb0, 0x0 ;  /* 0x00008000000079c5 */ /* 0x000fe40000010000 */
[----:B------:R0:W-:Y:S06]  /*5d30*/  BAR.ARV R6, 0x100 ;  /* 0x000400060000751d */ /* 0x0001ec0000002000 */
[----:B------:R0:W-:Y:S01]  /*5d40*/  @!P1 SYNCS.ARRIVE.TRANS64.RED.A1T0 RZ, [R7+URZ], RZ ;  /* 0x000000ff07ff99a7 */ /* 0x0001e2000810043f */
[----:B-1234-:R-:W-:Y:S05]  /*5d50*/  @P2 BRA `(.L_x_1183) ;  /* 0x00000000005c2947 */ /* 0x01efea0003800000 */
[----:B0-----:R-:W-:Y:S01]  /*5d60*/  IMAD.U32 R6, RZ, RZ, UR38 ;  /* 0x00000026ff067e24 */ /* 0x001fe2000f8e00ff */
[----:B------:R-:W-:Y:S04]  /*5d70*/  BSSY B0, `(.L_x_1184) ;  /* 0x0000011000007945 */ /* 0x000fe80003800000 */
[----:B------:R-:W-:-:S04]  /*5d80*/  IADD3 R182, -R6, UR39, R182 ;  /* 0x0000002706b67c10 */ /* 0x000fc8000fffe1b6 */
        /* <DEDUP_REMOVED lines=10> */
.L_x_1185:
[----:B------:R-:W-:-:S05]  /*5e30*/  IMAD.U32 R183, RZ, RZ, UR43 ;  /* 0x0000002bffb77e24 */ /* 0x000fca000f8e00ff */
[----:B------:R-:W-:-:S13]  /*5e40*/  ISETP.NE.AND P2, PT, R183, 0x1, PT ;  /* 0x00000001b700780c */ /* 0x000fda0003f45270 */
[----:B------:R-:W0:Y:S02]  /*5e50*/  @P2 LDC.64 R6, c[0x0][0x9e8] ;  /* 0x00027a00ff062b82 */ /* 0x000e240000000a00 */
[----:B0-----:R-:W-:-:S05]  /*5e60*/  @P2 IMAD.HI.U32 R6, R182, R6, RZ ;  /* 0x00000006b6062227 */ /* 0x001fca00078e00ff */
[----:B------:R-:W-:-:S07]  /*5e70*/  @P2 SHF.R.U32.HI R182, RZ, R7, R6 ;  /* 0x00000007ffb62219 */ /* 0x000fce0000011606 */
.L_x_1186:
[----:B------:R-:W-:Y:S05]  /*5e80*/  BSYNC B0 ;  /* 0x0000000000007941 */ /* 0x000fea0003800000 */
.L_x_1184:
[----:B------:R-:W-:-:S04]  /*5e90*/  IMAD R182, R182, R183, -R172 ;  /* 0x000000b7b6b67224 */ /* 0x000fc800078e0aac */
[----:B------:R-:W-:-:S05]  /*5ea0*/  IMAD.IADD R182, R182, 0x1, -R2 ;  /* 0x00000001b6b67824 */ /* 0x000fca00078e0a02 */
[----:B------:R-:W-:Y:S02]  /*5eb0*/  VIMNMX R181, R181, R182, !PT ;  /* 0x000000b6b5b57248 */ /* 0x000fe40007fe0100 */
[----:B------:R-:W-:-:S07]  /*5ec0*/  VIADDMNMX R180, R182, R183, R180, PT ;  /* 0x000000b7b6b47246 */ /* 0x000fce00038001b4 */
.L_x_1183:
[----:B------:R-:W-:Y:S01]  /*5ed0*/  ISETP.GT.AND P2, PT, R5, -0x1, PT ;  /* 0xffffffff0500780c */ /* 0x000fe20003f44270 */
[----:B------:R-:W1:Y:S03]  /*5ee0*/  SHFL.IDX PT, R174, R174, 0x1, 0x1c1f ;  /* 0x003c1f00aeae7f89 */ /* 0x000e6600000e0000 */
[C---:B------:R-:W-:Y:S02]  /*5ef0*/  ISETP.GT.AND P5, PT, R181.reuse, RZ, P2 ;  /* 0x000000ffb500720c */ /* 0x040fe400017a4270 */
[C---:B------:R-:W-:Y:S02]  /*5f00*/  ISETP.GT.AND P4, PT, R181.reuse, 0x1, P2 ;  /* 0x00000001b500780c */ /* 0x040fe40001784270 */
[----:B------:R-:W-:Y:S02]  /*5f10*/  ISETP.LT.OR P5, PT, R180, 0x1, P5 ;  /* 0x00000001b400780c */ /* 0x000fe40002fa1670 */
[----:B------:R-:W-:-:S02]  /*5f20*/  ISETP.GT.AND P6, PT, R181, 0x8, P2 ;  /* 0x00000008b500780c */ /* 0x000fc400017c4270 */
[----:B------:R-:W-:Y:S02]  /*5f30*/  FSEL R12, R12, -INF , !P5 ;  /* 0xff8000000c0c7808 */ /* 0x000fe40006800000 */
[C---:B------:R-:W-:Y:S02]  /*5f40*/  ISETP.GT.AND P5, PT, R181.reuse, 0x10, P2 ;  /* 0x00000010b500780c */ /* 0x040fe400017a4270 */
[----:B------:R-:W-:Y:S02]  /*5f50*/  ISETP.GT.AND P3, PT, R181, 0x9, P2 ;  /* 0x00000009b500780c */ /* 0x000fe40001764270 */
[C---:B------:R-:W-:Y:S02]  /*5f60*/  ISETP.LT.OR P5, PT, R180.reuse, 0x11, P5 ;  /* 0x00000011b400780c */ /* 0x040fe40002fa1670 */
[----:B------:R-:W-:Y:S02]  /*5f70*/  ISETP.LT.OR P4, PT, R180, 0x2, P4 ;  /* 0x00000002b400780c */ /* 0x000fe40002781670 */
[----:B------:R-:W-:-:S02]  /*5f80*/  FSEL R154, R154, -INF , !P5 ;  /* 0xff8000009a9a7808 */ /* 0x000fc40006800000 */
[----:B------:R-:W-:Y:S01]  /*5f90*/  ISETP.GT.AND P5, PT, R181, 0x20, P2 ;  /* 0x00000020b500780c */ /* 0x000fe200017a4270 */
[--C-:B-1----:R-:W-:Y:S01]  /*5fa0*/  IMAD.IADD R178, R178, 0x1, R174.reuse ;  /* 0x00000001b2b27824 */ /* 0x102fe200078e02ae */
[C---:B------:R-:W-:Y:S01]  /*5fb0*/  ISETP.LT.OR P6, PT, R180.reuse, 0x9, P6 ;  /* 0x00000009b400780c */ /* 0x040fe200037c1670 */
[----:B------:R-:W-:Y:S01]  /*5fc0*/  IMAD.IADD R179, R179, 0x1, R174 ;  /* 0x00000001b3b37824 */ /* 0x000fe200078e02ae */
[C---:B------:R-:W-:Y:S02]  /*5fd0*/  ISETP.LT.OR P3, PT, R180.reuse, 0xa, P3 ;  /* 0x0000000ab400780c */ /* 0x040fe40001f61670 */
[----:B------:R-:W-:Y:S02]  /*5fe0*/  ISETP.LT.OR P5, PT, R180, 0x21, P5 ;  /* 0x00000021b400780c */ /* 0x000fe40002fa1670 */
[----:B------:R-:W-:Y:S02]  /*5ff0*/  FSEL R13, R13, -INF , !P4 ;  /* 0xff8000000d0d7808 */ /* 0x000fe40006000000 */
[----:B------:R-:W-:-:S02]  /*6000*/  FSEL R20, R20, -INF , !P6 ;  /* 0xff80000014147808 */ /* 0x000fc40007000000 */
[----:B------:R-:W-:Y:S02]  /*6010*/  FSEL R21, R21, -INF , !P3 ;  /* 0xff80000015157808 */ /* 0x000fe40005800000 */
[C---:B------:R-:W-:Y:S02]  /*6020*/  ISETP.GT.AND P4, PT, R181.reuse, 0x11, P2 ;  /* 0x00000011b500780c */ /* 0x040fe40001784270 */
[C---:B------:R-:W-:Y:S02]  /*6030*/  ISETP.GT.AND P6, PT, R181.reuse, 0x18, P2 ;  /* 0x00000018b500780c */ /* 0x040fe400017c4270 */
[C---:B------:R-:W-:Y:S02]  /*6040*/  ISETP.GT.AND P3, PT, R181.reuse, 0x19, P2 ;  /* 0x00000019b500780c */ /* 0x040fe40001764270 */
[----:B------:R-:W-:Y:S02]  /*6050*/  FSEL R162, R162, -INF , !P5 ;  /* 0xff800000a2a27808 */ /* 0x000fe40006800000 */
[----:B------:R-:W-:-:S02]  /*6060*/  ISETP.GT.AND P5, PT, R181, 0x30, P2 ;  /* 0x00000030b500780c */ /* 0x000fc400017a4270 */
[C---:B------:R-:W-:Y:S02]  /*6070*/  ISETP.LT.OR P4, PT, R180.reuse, 0x12, P4 ;  /* 0x00000012b400780c */ /* 0x040fe40002781670 */
[C---:B------:R-:W-:Y:S02]  /*6080*/  ISETP.LT.OR P6, PT, R180.reuse, 0x19, P6 ;  /* 0x00000019b400780c */ /* 0x040fe400037c1670 */
[C---:B------:R-:W-:Y:S02]  /*6090*/  ISETP.LT.OR P3, PT, R180.reuse, 0x1a, P3 ;  /* 0x0000001ab400780c */ /* 0x040fe40001f61670 */
[----:B------:R-:W-:Y:S02]  /*60a0*/  ISETP.LT.OR P5, PT, R180, 0x31, P5 ;  /* 0x00000031b400780c */ /* 0x000fe40002fa1670 */
[----:B------:R-:W-:Y:S02]  /*60b0*/  FSEL R155, R155, -INF , !P4 ;  /* 0xff8000009b9b7808 */ /* 0x000fe40006000000 */
[----:B------:R-:W-:-:S02]  /*60c0*/  FSEL R158, R158, -INF , !P6 ;  /* 0xff8000009e9e7808 */ /* 0x000fc40007000000 */
[----:B------:R-:W-:Y:S02]  /*60d0*/  FSEL R159, R159, -INF , !P3 ;  /* 0xff8000009f9f7808 */ /* 0x000fe40005800000 */
[C---:B------:R-:W-:Y:S02]  /*60e0*/  ISETP.GT.AND P4, PT, R181.reuse, 0x21, P2 ;  /* 0x00000021b500780c */ /* 0x040fe40001784270 */
[C---:B------:R-:W-:Y:S02]  /*60f0*/  ISETP.GT.AND P6, PT, R181.reuse, 0x28, P2 ;  /* 0x00000028b500780c */ /* 0x040fe400017c4270 */
[----:B------:R-:W-:Y:S02]  /*6100*/  ISETP.GT.AND P3, PT, R181, 0x29, P2 ;  /* 0x00000029b500780c */ /* 0x000fe40001764270 */
[----:B------:R-:W-:Y:S02]  /*6110*/  FSEL R170, R170, -INF , !P5 ;  /* 0xff800000aaaa7808 */ /* 0x000fe40006800000 */
[----:B------:R-:W-:-:S02]  /*6120*/  PLOP3.LUT P5, PT, PT, PT, UP1, 0x40, 0x0 ;  /* 0x000000000000781c */ /* 0x000fc40003fae818 */
[C---:B------:R-:W-:Y:S02]  /*6130*/  ISETP.LT.OR P4, PT, R180.reuse, 0x22, P4 ;  /* 0x00000022b400780c */ /* 0x040fe40002781670 */
[C---:B------:R-:W-:Y:S02]  /*6140*/  ISETP.LT.OR P6, PT, R180.reuse, 0x29, P6 ;  /* 0x00000029b400780c */ /* 0x040fe400037c1670 */
[----:B------:R-:W-:Y:S02]  /*6150*/  ISETP.LT.OR P3, PT, R180, 0x2a, P3 ;  /* 0x0000002ab400780c */ /* 0x000fe40001f61670 */
[----:B------:R-:W-:Y:S02]  /*6160*/  FSEL R163, R163, -INF , !P4 ;  /* 0xff800000a3a37808 */ /* 0x000fe40006000000 */
[----:B------:R-:W-:Y:S02]  /*6170*/  FSEL R166, R166, -INF , !P6 ;  /* 0xff800000a6a67808 */ /* 0x000fe40007000000 */
        /* <DEDUP_REMOVED lines=9> */
[----:B------:R-:W-:Y:S01]  /*6210*/  FSEL R176, R176, -INF , !P3 ;  /* 0xff800000b0b07808 */ /* 0x000fe20005800000 */
[----:B------:R-:W-:Y:S06]  /*6220*/  @P5 BRA `(.L_x_1187) ;  /* 0x00000000005c5947 */ /* 0x000fec0003800000 */
        /* <DEDUP_REMOVED lines=13> */
.L_x_1189:
[----:B------:R-:W-:-:S05]  /*6300*/  IMAD.U32 R180, RZ, RZ, UR43 ;  /* 0x0000002bffb47e24 */ /* 0x000fca000f8e00ff */
[----:B------:R-:W-:-:S13]  /*6310*/  ISETP.NE.AND P3, PT, R180, 0x1, PT ;  /* 0x00000001b400780c */ /* 0x000fda0003f65270 */
[----:B------:R-:W0:Y:S02]  /*6320*/  @P3 LDC.64 R6, c[0x0][0x9e8] ;  /* 0x00027a00ff063b82 */ /* 0x000e240000000a00 */
[----:B0-----:R-:W-:-:S05]  /*6330*/  @P3 IMAD.HI.U32 R6, R174, R6, RZ ;  /* 0x00000006ae063227 */ /* 0x001fca00078e00ff */
[----:B------:R-:W-:-:S07]  /*6340*/  @P3 SHF.R.U32.HI R174, RZ, R7, R6 ;  /* 0x00000007ffae3219 */ /* 0x000fce0000011606 */
.L_x_1190:
[----:B------:R-:W-:Y:S05]  /*6350*/  BSYNC B0 ;  /* 0x0000000000007941 */ /* 0x000fea0003800000 */
.L_x_1188:
[----:B------:R-:W-:-:S04]  /*6360*/  IMAD R7, R174, R180, -R172 ;  /* 0x000000b4ae077224 */ /* 0x000fc800078e0aac */
[----:B------:R-:W-:-:S05]  /*6370*/  IMAD.IADD R7, R7, 0x1, -R2 ;  /* 0x0000000107077824 */ /* 0x000fca00078e0a02 */
[----:B------:R-:W-:Y:S02]  /*6380*/  VIADDMNMX R178, R7, R180, R178, PT ;  /* 0x000000b407b27246 */ /* 0x000fe400038001b2 */
[----:B------:R-:W-:-:S07]  /*6390*/  VIMNMX R179, R179, R7, !PT ;  /* 0x00000007b3b37248 */ /* 0x000fce0007fe0100 */
.L_x_1187:
[----:B0-----:R-:W-:Y:S01]  /*63a0*/  FMNMX.FTZ R6, R12, R8, !PT ;  /* 0x000000080c067209 */ /* 0x001fe20007810000 */
[----:B------:R-:W-:Y:S01]  /*63b0*/  UMOV UR10, UR58 ;  /* 0x0000003a000a7c82 */ /* 0x000fe20008000000 */
[----:B------:R-:W-:Y:S01]  /*63c0*/  ISETP.GT.AND P5, PT, R179, 0x9, P2 ;  /* 0x00000009b300780c */ /* 0x000fe200017a4270 */
[----:B------:R-:W-:Y:S01]  /*63d0*/  IMAD.U32 R181, RZ, RZ, UR10 ;  /* 0x0000000affb57e24 */ /* 0x000fe2000f8e00ff */
[----:B------:R-:W-:Y:S02]  /*63e0*/  FMNMX.FTZ R7, R13, R6, !PT ;  /* 0x000000060d077209 */ /* 0x000fe40007810000 */
[----:B------:R-:W-:Y:S02]  /*63f0*/  ISETP.LT.OR P5, PT, R178, 0xa, P5 ;  /* 0x0000000ab200780c */ /* 0x000fe40002fa1670 */
[----:B------:R-:W-:Y:S02]  /*6400*/  FMNMX.FTZ R6, R20, R7, !PT ;  /* 0x0000000714067209 */ /* 0x000fe40007810000 */
[----:B------:R-:W-:-:S02]  /*6410*/  ISETP.GT.AND P4, PT, R179, 0x8, P2 ;  /* 0x00000008b300780c */ /* 0x000fc40001784270 */
[----:B------:R-:W-:Y:S02]  /*6420*/  FMNMX.FTZ R7, R21, R6, !PT ;  /* 0x0000000615077209 */ /* 0x000fe40007810000 */
[----:B------:R-:W-:Y:S02]  /*6430*/  FSEL R15, R15, -INF , !P5 ;  /* 0xff8000000f0f7808 */ /* 0x000fe40006800000 */
        /* <DEDUP_REMOVED lines=11> */
[----:B------:R-:W-:Y:S02]  /*64f0*/  ISETP.GT.AND P4, PT, R179, 0x18, P2 ;  /* 0x00000018b300780c */ /* 0x000fe40001784270 */
[----:B------:R-:W-:Y:S02]  /*6500*/  FMNMX.FTZ R6, R166, R7, !PT ;  /* 0x00000007a6067209 */ /* 0x000fe40007810000 */
[----:B------:R-:W-:Y:S02]  /*6510*/  FSEL R157, R157, -INF , !P5 ;  /* 0xff8000009d9d7808 */ /* 0x000fe40006800000 */
[----:B------:R-:W-:Y:S02]  /*6520*/  FMNMX.FTZ R7, R167, R6, !PT ;  /* 0x00000006a7077209 */ /* 0x000fe40007810000 */
[----:B------:R-:W-:-:S02]  /*6530*/  ISETP.LT.OR P6, PT, R178, 0x11, P6 ;  /* 0x00000011b200780c */ /* 0x000fc400037c1670 */
[----:B------:R-:W-:Y:S02]  /*6540*/  FMNMX.FTZ R6, R170, R7, !PT ;  /* 0x00000007aa067209 */ /* 0x000fe40007810000 */
[----:B------:R-:W-:Y:S02]  /*6550*/  ISETP.LT.OR P4, PT, R178, 0x19, P4 ;  /* 0x00000019b200780c */ /* 0x000fe40002781670 */
[----:B------:R-:W-:Y:S02]  /*6560*/  FMNMX.FTZ R6, R171, R6, !PT ;  /* 0x00000006ab067209 */ /* 0x000fe40007810000 */
[----:B------:R-:W-:Y:S02]  /*6570*/  ISETP.GT.AND P5, PT, R179, RZ, P2 ;  /* 0x000000ffb300720c */ /* 0x000fe400017a4270 */
[----:B------:R-:W-:Y:S02]  /*6580*/  FMNMX.FTZ R7, R177, R6, !PT ;  /* 0x00000006b1077209 */ /* 0x000fe40007810000 */
[----:B------:R-:W-:-:S02]  /*6590*/  FSEL R152, R152, -INF , !P6 ;  /* 0xff80000098987808 */ /* 0x000fc40007000000 */
[----:B------:R-:W-:Y:S02]  /*65a0*/  FMNMX.FTZ R172, R176, R7, !PT ;  /* 0x00000007b0ac7209 */ /* 0x000fe40007810000 */
[----:B------:R-:W-:Y:S02]  /*65b0*/  FSEL R156, R156, -INF , !P4 ;  /* 0xff8000009c9c7808 */ /* 0x000fe40006000000 */
[----:B------:R-:W-:Y:S01]  /*65c0*/  ISETP.LT.OR P5, PT, R178, 0x1, P5 ;  /* 0x00000001b200780c */ /* 0x000fe20002fa1670 */
[----:B------:R-:W0:Y:S01]  /*65d0*/  SHFL.BFLY PT, R7, R172, 0x2, 0x1f ;  /* 0x0c401f00ac077f89 */ /* 0x000e2200000e0000 */
[C---:B------:R-:W-:Y:S02]  /*65e0*/  ISETP.GT.AND P6, PT, R179.reuse, 0x20, P2 ;  /* 0x00000020b300780c */ /* 0x040fe400017c4270 */
[----:B------:R-:W-:Y:S02]  /*65f0*/  ISETP.GT.AND P4, PT, R179, 0x28, P2 ;  /* 0x00000028b300780c */ /* 0x000fe40001784270 */
[----:B------:R-:W-:-:S02]  /*6600*/  FSEL R10, R10, -INF , !P5 ;  /* 0xff8000000a0a7808 */ /* 0x000fc40006800000 */
[C---:B------:R-:W-:Y:S02]  /*6610*/  ISETP.LT.OR P6, PT, R178.reuse, 0x21, P6 ;  /* 0x00000021b200780c */ /* 0x040fe400037c1670 */
[----:B------:R-:W-:Y:S02]  /*6620*/  ISETP.LT.OR P4, PT, R178, 0x29, P4 ;  /* 0x00000029b200780c */ /* 0x000fe40002781670 */
[----:B------:R-:W-:Y:S02]  /*6630*/  FSEL R160, R160, -INF , !P6 ;  /* 0xff800000a0a07808 */ /* 0x000fe40007000000 */
[----:B------:R-:W-:Y:S02]  /*6640*/  FSEL R164, R164, -INF , !P4 ;  /* 0xff800000a4a47808 */ /* 0x000fe40006000000 */
[C---:B------:R-:W-:Y:S02]  /*6650*/  ISETP.GT.AND P6, PT, R179.reuse, 0x29, P2 ;  /* 0x00000029b300780c */ /* 0x040fe400017c4270 */
[----:B------:R-:W-:-:S02]  /*6660*/  ISETP.GT.AND P5, PT, R179, 0x31, P2 ;  /* 0x00000031b300780c */ /* 0x000fc400017a4270 */
[----:B------:R-:W-:Y:S02]  /*6670*/  ISETP.GT.AND P4, PT, R179, 0x38, P2 ;  /* 0x00000038b300780c */ /* 0x000fe40001784270 */
[C---:B------:R-:W-:Y:S02]  /*6680*/  ISETP.LT.OR P6, PT, R178.reuse, 0x2a, P6 ;  /* 0x0000002ab200780c */ /* 0x040fe400037c1670 */
[----:B------:R-:W-:Y:S02]  /*6690*/  ISETP.LT.OR P5, PT, R178, 0x32, P5 ;  /* 0x00000032b200780c */ /* 0x000fe40002fa1670 */
[----:B0-----:R-:W-:Y:S02]  /*66a0*/  FMNMX.FTZ R174, R172, R7, !PT ;  /* 0x00000007acae7209 */ /* 0x001fe40007810000 */
[----:B------:R-:W-:Y:S02]  /*66b0*/  FMNMX.FTZ R172, R10, R9, !PT ;  /* 0x000000090aac7209 */ /* 0x000fe40007810000 */
[----:B------:R-:W-:Y:S01]  /*66c0*/  FSEL R165, R165, -INF , !P6 ;  /* 0xff800000a5a57808 */ /* 0x000fe20007000000 */
[----:B------:R-:W0:Y:S01]  /*66d0*/  SHFL.BFLY PT, R7, R174, 0x1, 0x1f ;  /* 0x0c201f00ae077f89 */ /* 0x000e2200000e0000 */
[----:B------:R-:W-:-:S02]  /*66e0*/  ISETP.LT.OR P4, PT, R178, 0x39, P4 ;  /* 0x00000039b200780c */ /* 0x000fc40002781670 */
[----:B------:R-:W-:Y:S02]  /*66f0*/  FSEL R169, R169, -INF , !P5 ;  /* 0xff800000a9a97808 */ /* 0x000fe40006800000 */
[----:B------:R-:W-:Y:S02]  /*6700*/  FSEL R173, R173, -INF , !P4 ;  /* 0xff800000adad7808 */ /* 0x000fe40006000000 */
[----:B0-----:R-:W-:-:S04]  /*6710*/  FMNMX.FTZ R6, R174, R7, !PT ;  /* 0x00000007ae067209 */ /* 0x001fc80007810000 */
[----:B------:R-:W-:-:S04]  /*6720*/  FSETP.NEU.FTZ.AND P3, PT, R6, -INF , PT ;  /* 0xff8000000600780b */ /* 0x000fc80003f7d000 */
[----:B------:R-:W-:-:S05]  /*6730*/  FSEL R7, R6, RZ, P3 ;  /* 0x000000ff06077208 */ /* 0x000fca0001800000 */
[----:B------:R-:W-:Y:S01]  /*6740*/  FADD.FTZ R7, -R7, R8 ;  /* 0x0000000807077221 */ /* 0x000fe20000010100 */
[----:B------:R-:W-:-:S03]  /*6750*/  FFMA.FTZ R8, R6, R181, -8 ;  /* 0xc100000006087423 */ /* 0x000fc600000100b5 */
[----:B------:R-:W-:Y:S02]  /*6760*/  FMUL.FTZ R7, R7, UR10 ;  /* 0x0000000a07077c20 */ /* 0x000fe40008410000 */
[----:B------:R-:W-:Y:S02]  /*6770*/  FSEL R8, R8, RZ, P3 ;  /* 0x000000ff08087208 */ /* 0x000fe40001800000 */
[----:B------:R-:W-:Y:S02]  /*6780*/  ISETP.GT.AND P3, PT, R179, 0x1, P2 ;  /* 0x00000001b300780c */ /* 0x000fe40001764270 */
[----:B------:R-:W-:Y:S01]  /*6790*/  MUFU.EX2 R7, R7 ;  /* 0x0000000700077308 */ /* 0x000fe20000000800 */
[----:B------:R-:W-:-:S01]  /*67a0*/  FFMA.FTZ R12, R12, UR10, -R8 ;  /* 0x0000000a0c0c7c23 */ /* 0x000fc20008010808 */
[----:B------:R-:W-:Y:S01]  /*67b0*/  ISETP.LT.OR P3, PT, R178, 0x2, P3 ;  /* 0x00000002b200780c */ /* 0x000fe20001f61670 */
[----:B------:R-:W-:-:S01]  /*67c0*/  FFMA.FTZ R13, R13, UR10, -R8 ;  /* 0x0000000a0d0d7c23 */ /* 0x000fc20008010808 */
[--C-:B------:R-:W-:Y:S01]  /*67d0*/  FFMA.FTZ R20, R20, UR10, -R8.reuse ;  /* 0x0000000a14147c23 */ /* 0x100fe20008010808 */
[----:B------:R-:W-:-:S01]  /*67e0*/  FFMA.FTZ R21, R21, UR10, -R8 ;  /* 0x0000000a15157c23 */ /* 0x000fc20008010808 */
[----:B------:R-:W-:Y:S01]  /*67f0*/  FSEL R11, R11, -INF , !P3 ;  /* 0xff8000000b0b7808 */ /* 0x000fe20005800000 */
[----:B------:R-:W-:-:S01]  /*6800*/  FFMA.FTZ R154, R154, UR10, -R8 ;  /* 0x0000000a9a9a7c23 */ /* 0x000fc20008010808 */
[----:B------:R-:W-:Y:S01]  /*6810*/  ISETP.GT.AND P3, PT, R179, 0x11, P2 ;  /* 0x00000011b300780c */ /* 0x000fe20001764270 */
[----:B------:R-:W0:Y:S01]  /*6820*/  MUFU.EX2 R12, R12 ;  /* 0x0000000c000c7308 */ /* 0x000e220000000800 */
[----:B------:R-:W-:-:S01]  /*6830*/  FFMA.FTZ R155, R155, UR10, -R8 ;  /* 0x0000000a9b9b7c23 */ /* 0x000fc20008010808 */
[--C-:B------:R-:W-:Y:S01]  /*6840*/  FFMA.FTZ R158, R158, UR10, -R8.reuse ;  /* 0x0000000a9e9e7c23 */ /* 0x100fe20008010808 */
[----:B------:R-:W-:Y:S01]  /*6850*/  ISETP.LT.OR P3, PT, R178, 0x12, P3 ;  /* 0x00000012b200780c */ /* 0x000fe20001f61670 */
[--C-:B------:R-:W-:Y:S01]  /*6860*/  FFMA.FTZ R159, R159, UR10, -R8.reuse ;  /* 0x0000000a9f9f7c23 */ /* 0x100fe20008010808 */
[----:B------:R-:W-:-:S01]  /*6870*/  FFMA.FTZ R162, R162, UR10, -R8 ;  /* 0x0000000aa2a27c23 */ /* 0x000fc20008010808 */
[--C-:B------:R-:W-:Y:S01]  /*6880*/  FFMA.FTZ R163, R163, UR10, -R8.reuse ;  /* 0x0000000aa3a37c23 */ /* 0x100fe20008010808 */
[----:B------:R-:W-:Y:S01]  /*6890*/  FSEL R153, R153, -INF , !P3 ;  /* 0xff80000099997808 */ /* 0x000fe20005800000 */
[----:B------:R-:W1:Y:S01]  /*68a0*/  MUFU.EX2 R13, R13 ;  /* 0x0000000d000d7308 */ /* 0x000e620000000800 */
[----:B------:R-:W-:Y:S01]  /*68b0*/  ISETP.GT.AND P3, PT, R179, 0x21, P2 ;  /* 0x00000021b300780c */ /* 0x000fe20001764270 */
[--C-:B------:R-:W-:Y:S01]  /*68c0*/  FFMA.FTZ R166, R166, UR10, -R8.reuse ;  /* 0x0000000aa6a67c23 */ /* 0x100fe20008010808 */
[----:B------:R-:W-:-:S01]  /*68d0*/  FFMA.FTZ R167, R167, UR10, -R8 ;  /* 0x0000000aa7a77c23 */ /* 0x000fc20008010808 */
[--C-:B------:R-:W-:Y:S01]  /*68e0*/  FFMA.FTZ R170, R170, UR10, -R8.reuse ;  /* 0x0000000aaaaa7c23 */ /* 0x100fe20008010808 */
[----:B------:R-:W-:Y:S01]  /*68f0*/  ISETP.LT.OR P3, PT, R178, 0x22, P3 ;  /* 0x00000022b200780c */ /* 0x000fe20001f61670 */
[--C-:B------:R-:W-:Y:S01]  /*6900*/  FFMA.FTZ R171, R171, UR10, -R8.reuse ;  /* 0x0000000aabab7c23 */ /* 0x100fe20008010808 */
[----:B------:R-:W-:-:S01]  /*6910*/  FFMA.FTZ R177, R177, UR10, -R8 ;  /* 0x0000000ab1b17c23 */ /* 0x000fc20008010808 */
[----:B------:R-:W2:Y:S01]  /*6920*/  MUFU.EX2 R20, R20 ;  /* 0x0000001400147308 */ /* 0x000ea20000000800 */
[----:B------:R-:W-:Y:S01]  /*6930*/  FSEL R161, R161, -INF , !P3 ;  /* 0xff800000a1a17808 */ /* 0x000fe20005800000 */
[----:B------:R-:W-:Y:S01]  /*6940*/  FFMA.FTZ R8, R176, UR10, -R8 ;  /* 0x0000000ab0087c23 */ /* 0x000fe20008010808 */
[----:B------:R-:W-:Y:S01]  /*6950*/  ISETP.GT.AND P3, PT, R179, 0x30, P2 ;  /* 0x00000030b300780c */ /* 0x000fe20001764270 */
[----:B0-----:R-:W-:Y:S01]  /*6960*/  FFMA.FTZ R176, R7, R3, R12 ;  /* 0x0000000307b07223 */ /* 0x001fe2000001000c */
[----:B------:R-:W-:-:S02]  /*6970*/  ISETP.GT.AND P2, PT, R179, 0x39, P2 ;  /* 0x00000039b300780c */ /* 0x000fc40001744270 */
[----:B------:R-:W-:Y:S01]  /*6980*/  FMNMX.FTZ R179, R11, R172, !PT ;  /* 0x000000ac0bb37209 */ /* 0x000fe20007810000 */
[----:B------:R-:W0:Y:S01]  /*6990*/  MUFU.EX2 R21, R21 ;  /* 0x0000001500157308 */ /* 0x000e220000000800 */
[----:B------:R-:W-:Y:S02]  /*69a0*/  ISETP.LT.OR P3, PT, R178, 0x31, P3 ;  /* 0x00000031b200780c */ /* 0x000fe40001f61670 */
[----:B------:R-:W-:Y:S02]  /*69b0*/  FMNMX.FTZ R172, R14, R179, !PT ;  /* 0x000000b30eac7209 */ /* 0x000fe40007810000 */
[----:B------:R-:W-:Y:S02]  /*69c0*/  FSEL R168, R168, -INF , !P3 ;  /* 0xff800000a8a87808 */ /* 0x000fe40005800000 */
[----:B------:R-:W-:Y:S01]  /*69d0*/  FMNMX.FTZ R179, R15, R172, !PT ;  /* 0x000000ac0fb37209 */ /* 0x000fe20007810000 */
[----:B------:R-:W3:Y:S01]  /*69e0*/  MUFU.EX2 R154, R154 ;  /* 0x0000009a009a7308 */ /* 0x000ee20000000800 */
[----:B------:R-:W-:-:S02]  /*69f0*/  ISETP.LT.OR P2, PT, R178, 0x3a, P2 ;  /* 0x0000003ab200780c */ /* 0x000fc40001741670 */
[----:B------:R-:W-:Y:S02]  /*6a00*/  FMNMX.FTZ R172, R152, R179, !PT ;  /* 0x000000b398ac7209 */ /* 0x000fe40007810000 */
[----:B------:R-:W-:Y:S02]  /*6a10*/  FSEL R175, R175, -INF , !P2 ;  /* 0xff800000afaf7808 */ /* 0x000fe40005000000 */
[----:B------:R-:W-:Y:S01]  /*6a20*/  FMNMX.FTZ R179, R153, R172, !PT ;  /* 0x000000ac99b37209 */ /* 0x000fe20007810000 */
[----:B------:R-:W-:Y:S03]  /*6a30*/  MUFU.EX2 R155, R155 ;  /* 0x0000009b009b7308 */ /* 0x000fe60000000800 */
[----:B------:R-:W-:-:S04]  /*6a40*/  FMNMX.FTZ R172, R156, R179, !PT ;  /* 0x000000b39cac7209 */ /* 0x000fc80007810000 */
        /* <DEDUP_REMOVED lines=13> */
[----:B------:R-:W-:Y:S04]  /*6b20*/  MUFU.EX2 R166, R166 ;  /* 0x000000a600a67308 */ /* 0x000fe80000000800 */
[----:B------:R-:W4:Y:S04]  /*6b30*/  SHFL.BFLY PT, R179, R174, 0x2, 0x1f ;  /* 0x0c401f00aeb37f89 */ /* 0x000f2800000e0000 */
[----:B------:R-:W-:Y:S08]  /*6b40*/  MUFU.EX2 R167, R167 ;  /* 0x000000a700a77308 */ /* 0x000ff00000000800 */
[----:B------:R-:W-:Y:S08]  /*6b50*/  MUFU.EX2 R170, R170 ;  /* 0x000000aa00aa7308 */ /* 0x000ff00000000800 */
[----:B------:R-:W-:Y:S01]  /*6b60*/  MUFU.EX2 R171, R171 ;  /* 0x000000ab00ab7308 */ /* 0x000fe20000000800 */
[----:B----4-:R-:W-:-:S07]  /*6b70*/  FMNMX.FTZ R172, R174, R179, !PT ;  /* 0x000000b3aeac7209 */ /* 0x010fce0007810000 */
[----:B------:R-:W-:Y:S01]  /*6b80*/  MUFU.EX2 R177, R177 ;  /* 0x000000b100b17308 */ /* 0x000fe20000000800 */
[----:B------:R-:W4:Y:S07]  /*6b90*/  SHFL.BFLY PT, R179, R172, 0x1, 0x1f ;  /* 0x0c201f00acb37f89 */ /* 0x000f2e00000e0000 */
[----:B------:R-:W-:Y:S01]  /*6ba0*/  MUFU.EX2 R8, R8 ;  /* 0x0000000800087308 */ /* 0x000fe20000000800 */
[----:B----4-:R-:W-:-:S04]  /*6bb0*/  FMNMX.FTZ R179, R172, R179, !PT ;  /* 0x000000b3acb37209 */ /* 0x010fc80007810000 */
[----:B------:R-:W-:-:S04]  /*6bc0*/  FSETP.NEU.FTZ.AND P2, PT, R179, -INF , PT ;  /* 0xff800000b300780b */ /* 0x000fc80003f5d000 */
[----:B------:R-:W-:-:S05]  /*6bd0*/  FSEL R172, R179, RZ, P2 ;  /* 0x000000ffb3ac7208 */ /* 0x000fca0001000000 */
[----:B------:R-:W-:Y:S01]  /*6be0*/  FADD.FTZ R9, -R172, R9 ;  /* 0x00000009ac097221 */ /* 0x000fe20000010100 */
[----:B------:R-:W-:-:S03]  /*6bf0*/  IMAD.U32 R172, RZ, RZ, UR10 ;  /* 0x0000000affac7e24 */ /* 0x000fc6000f8e00ff */
[----:B------:R-:W-:Y:S01]  /*6c00*/  FMUL.FTZ R174, R9, UR10 ;  /* 0x0000000a09ae7c20 */ /* 0x000fe20008410000 */
[----:B------:R-:W-:-:S05]  /*6c10*/  FFMA.FTZ R172, R179, R172, -8 ;  /* 0xc1000000b3ac7423 */ /* 0x000fca00000100ac */
[----:B------:R-:W-:Y:S01]  /*6c20*/  FSEL R172, R172, RZ, P2 ;  /* 0x000000ffacac7208 */ /* 0x000fe20001000000 */
[----:B------:R-:W-:Y:S04]  /*6c30*/  MUFU.EX2 R174, R174 ;  /* 0x000000ae00ae7308 */ /* 0x000fe80000000800 */
[----:B------:R-:W-:-:S01]  /*6c40*/  FFMA.FTZ R181, R10, UR10, -R172 ;  /* 0x0000000a0ab57c23 */ /* 0x000fc200080108ac */
[--C-:B------:R-:W-:Y:S01]  /*6c50*/  FFMA.FTZ R10, R11, UR10, -R172.reuse ;  /* 0x0000000a0b0a7c23 */ /* 0x100fe200080108ac */
[----:B------:R-:W-:-:S01]  /*6c60*/  FFMA.FTZ R11, R14, UR10, -R172 ;  /* 0x0000000a0e0b7c23 */ /* 0x000fc200080108ac */
[--C-:B------:R-:W-:Y:S01]  /*6c70*/  FFMA.FTZ R14, R15, UR10, -R172.reuse ;  /* 0x0000000a0f0e7c23 */ /* 0x100fe200080108ac */
[----:B------:R-:W-:-:S01]  /*6c80*/  FFMA.FTZ R15, R152, UR10, -R172 ;  /* 0x0000000a980f7c23 */ /* 0x000fc200080108ac */
[--C-:B------:R-:W-:Y:S01]  /*6c90*/  FFMA.FTZ R152, R153, UR10, -R172.reuse ;  /* 0x0000000a99987c23 */ /* 0x100fe200080108ac */
[----:B------:R-:W4:Y:S01]  /*6ca0*/  MUFU.EX2 R181, R181 ;  /* 0x000000b500b57308 */ /* 0x000f220000000800 */
[----:B------:R-:W-:-:S01]  /*6cb0*/  FFMA.FTZ R153, R156, UR10, -R172 ;  /* 0x0000000a9c997c23 */ /* 0x000fc200080108ac */
[----:B------:R-:W-:Y:S01]  /*6cc0*/  FFMA.FTZ R156, R157, UR10, -R172 ;  /* 0x0000000a9d9c7c23 */ /* 0x000fe200080108ac */
[----:B-1----:R-:W-:-:S01]  /*6cd0*/  FADD.FTZ R157, R13, R176 ;  /* 0x000000b00d9d7221 */ /* 0x002fc20000010000 */
[--C-:B------:R-:W-:Y:S01]  /*6ce0*/  FFMA.FTZ R9, R160, UR10, -R172.reuse ;  /* 0x0000000aa0097c23 */ /* 0x100fe200080108ac */
[----:B------:R-:W-:-:S01]  /*6cf0*/  FFMA.FTZ R160, R161, UR10, -R172 ;  /* 0x0000000aa1a07c23 */ /* 0x000fc200080108ac */
[----:B------:R-:W-:Y:S01]  /*6d00*/  FFMA.FTZ R164, R164, UR10, -R172 ;  /* 0x0000000aa4a47c23 */ /* 0x000fe200080108ac */
[----:B--2---:R-:W-:-:S01]  /*6d10*/  FADD.FTZ R176, R20, R157 ;  /* 0x0000009d14b07221 */ /* 0x004fc20000010000 */
[----:B------:R-:W1:Y:S01]  /*6d20*/  MUFU.EX2 R10, R10 ;  /* 0x0000000a000a7308 */ /* 0x000e620000000800 */
[----:B------:R-:W-:-:S01]  /*6d30*/  FFMA.FTZ R165, R165, UR10, -R172 ;  /* 0x0000000aa5a57c23 */ /* 0x000fc200080108ac */
[----:B------:R-:W-:Y:S01]  /*6d40*/  FFMA.FTZ R168, R168, UR10, -R172 ;  /* 0x0000000aa8a87c23 */ /* 0x000fe200080108ac */
[----:B0-----:R-:W-:-:S01]  /*6d50*/  FADD.FTZ R157, R21, R176 ;  /* 0x000000b0159d7221 */ /* 0x001fc20000010000 */
[--C-:B------:R-:W-:Y:S01]  /*6d60*/  FFMA.FTZ R169, R169, UR10, -R172.reuse ;  /* 0x0000000aa9a97c23 */ /* 0x100fe200080108ac */
[----:B------:R-:W-:-:S01]  /*6d70*/  FFMA.FTZ R173, R173, UR10, -R172 ;  /* 0x0000000aadad7c23 */ /* 0x000fc200080108ac */
[----:B------:R-:W-:Y:S01]  /*6d80*/  FFMA.FTZ R172, R175, UR10, -R172 ;  /* 0x0000000aafac7c23 */ /* 0x000fe200080108ac */
[----:B---3--:R-:W-:-:S01]  /*6d90*/  FADD.FTZ R176, R154, R157 ;  /* 0x0000009d9ab07221 */ /* 0x008fc20000010000 */
[----:B------:R-:W0:Y:S01]  /*6da0*/  MUFU.EX2 R11, R11 ;  /* 0x0000000b000b7308 */ /* 0x000e220000000800 */
[----:B----4-:R-:W-:-:S02]  /*6db0*/  FFMA.FTZ R3, R174, R4, R181 ;  /* 0x00000004ae037223 */ /* 0x010fc400000100b5 */
[----:B------:R-:W-:-:S04]  /*6dc0*/  FADD.FTZ R157, R155, R176 ;  /* 0x000000b09b9d7221 */ /* 0x000fc80000010000 */
[----:B------:R-:W-:Y:S01]  /*6dd0*/  FADD.FTZ R176, R158, R157 ;  /* 0x0000009d9eb07221 */ /* 0x000fe20000010000 */
[----:B------:R-:W2:Y:S01]  /*6de0*/  MUFU.EX2 R14, R14 ;  /* 0x0000000e000e7308 */ /* 0x000ea20000000800 */
[----:B-1----:R-:W-:-:S02]  /*6df0*/  FADD.FTZ R4, R10, R3 ;  /* 0x000000030a047221 */ /* 0x002fc40000010000 */
[----:B------:R-:W-:-:S04]  /*6e00*/  FADD.FTZ R157, R159, R176 ;  /* 0x000000b09f9d7221 */ /* 0x000fc80000010000 */
[----:B------:R-:W-:Y:S01]  /*6e10*/  FADD.FTZ R176, R162, R157 ;  /* 0x0000009da2b07221 */ /* 0x000fe20000010000 */
[----:B------:R-:W1:Y:S01]  /*6e20*/  MUFU.EX2 R15, R15 ;  /* 0x0000000f000f7308 */ /* 0x000e620000000800 */
[----:B0-----:R-:W-:-:S02]  /*6e30*/  FADD.FTZ R3, R11, R4 ;  /* 0x000000040b037221 */ /* 0x001fc40000010000 */
[----:B------:R-:W-:-:S05]  /*6e40*/  FADD.FTZ R157, R163, R176 ;  /* 0x000000b0a39d7221 */ /* 0x000fca0000010000 */
        /* <DEDUP_REMOVED lines=12> */
[----:B------:R-:W-:-:S06]  /*6f10*/  FADD.FTZ R4, R166, R157 ;  /* 0x0000009da6047221 */ /* 0x000fcc0000010000 */
[----:B------:R-:W0:Y:S01]  /*6f20*/  MUFU.EX2 R165, R165 ;  /* 0x000000a500a57308 */ /* 0x000e220000000800 */
[----:B--2---:R-:W-:-:S07]  /*6f30*/  FADD.FTZ R3, R160, R3 ;  /* 0x00000003a0037221 */ /* 0x004fce0000010000 */
[----:B------:R-:W2:Y:S01]  /*6f40*/  MUFU.EX2 R168, R168 ;  /* 0x000000a800a87308 */ /* 0x000ea20000000800 */
[----:B-1----:R-:W-:-:S01]  /*6f50*/  FADD.FTZ R176, R164, R3 ;  /* 0x00000003a4b07221 */ /* 0x002fc20000010000 */
[----:B------:R-:W-:-:S04]  /*6f60*/  FADD.FTZ R3, R167, R4 ;  /* 0x00000004a7037221 */ /* 0x000fc80000010000 */
[----:B------:R-:W-:Y:S02]  /*6f70*/  FADD.FTZ R4, R170, R3 ;  /* 0x00000003aa047221 */ /* 0x000fe40000010000 */
[----:B------:R-:W1:Y:S01]  /*6f80*/  MUFU.EX2 R169, R169 ;  /* 0x000000a900a97308 */ /* 0x000e620000000800 */
[----:B0-----:R-:W-:-:S01]  /*6f90*/  FADD.FTZ R157, R165, R176 ;  /* 0x000000b0a59d7221 */ /* 0x001fc20000010000 */
[----:B------:R-:W-:-:S04]  /*6fa0*/  FADD.FTZ R4, R171, R4 ;  /* 0x00000004ab047221 */ /* 0x000fc80000010000 */
[----:B------:R-:W-:Y:S02]  /*6fb0*/  FADD.FTZ R3, R177, R4 ;  /* 0x00000004b1037221 */ /* 0x000fe40000010000 */
[----:B------:R-:W0:Y:S01]  /*6fc0*/  MUFU.EX2 R173, R173 ;  /* 0x000000ad00ad7308 */ /* 0x000e220000000800 */
[----:B--2---:R-:W-:-:S01]  /*6fd0*/  FADD.FTZ R176, R168, R157 ;  /* 0x0000009da8b07221 */ /* 0x004fc20000010000 */
[----:B------:R-:W-:-:S06]  /*6fe0*/  FADD.FTZ R3, R8, R3 ;  /* 0x0000000308037221 */ /* 0x000fcc0000010000 */
[----:B------:R-:W2:Y:S01]  /*6ff0*/  MUFU.EX2 R172, R172 ;  /* 0x000000ac00ac7308 */ /* 0x000ea20000000800 */
[----:B-1----:R-:W-:-:S04]  /*7000*/  FADD.FTZ R176, R169, R176 ;  /* 0x000000b0a9b07221 */ /* 0x002fc80000010000 */
[----:B0-----:R-:W-:-:S04]  /*7010*/  FADD.FTZ R157, R173, R176 ;  /* 0x000000b0ad9d7221 */ /* 0x001fc80000010000 */
[----:B--2---:R-:W-:Y:S01]  /*7020*/  FADD.FTZ R4, R172, R157 ;  /* 0x0000009dac047221 */ /* 0x004fe20000010000 */
[----:B------:R-:W-:Y:S06]  /*7030*/  @!P0 BRA `(.L_x_1191) ;  /* 0x0000000000048947 */ /* 0x000fec0003800000 */
[----:B------:R-:W-:Y:S01]  /*7040*/  BPT.TRAP 0x1 ;  /* 0x000000040000795c */ /* 0x000fe20000300000 */
.L_x_1191:
[----:B------:R-:W-:Y:S01]  /*7050*/  ULEA UR11, UR37, UR40, 0x3 ;  /* 0x00000028250b7291 */ /* 0x000fe2000f8e183f */
[----:B------:R-:W-:Y:S01]  /*7060*/  ISETP.GT.AND P2, PT, R5, UR5, PT ;  /* 0x0000000505007c0c */ /* 0x000fe2000bf44270 */
        /* <DEDUP_REMOVED lines=17> */
[----:B------:R-:W-:Y:S01]  /*7180*/  F2FP.SATFINITE.E4M3.F32.PACK_AB_MERGE_C R185, R160, R9, R164 ;  /* 0x00000009a0b9723e */ /* 0x000fe200048070a4 */
[-C--:B------:R-:W-:Y:S01]  /*7190*/  FMUL.FTZ R32, R32, R7.reuse ;  /* 0x0000000720207220 */ /* 0x080fe20000410000 */
[----:B------:R-:W-:Y:S01]  /*71a0*/  F2FP.SATFINITE.E4M3.F32.PACK_AB_MERGE_C R186, R171, R170, R8 ;  /* 0x000000aaabba723e */ /* 0x000fe20004807008 */
[-C--:B------:R-:W-:Y:S01]  /*71b0*/  FMUL.FTZ R33, R33, R7.reuse ;  /* 0x0000000721217220 */ /* 0x080fe20000410000 */
[----:B------:R-:W-:Y:S01]  /*71c0*/  F2FP.SATFINITE.E4M3.F32.PACK_AB_MERGE_C R188, R13, R12, R188 ;  /* 0x0000000c0dbc723e */ /* 0x000fe200048070bc */
[----:B------:R-:W-:Y:S01]  /*71d0*/  FMUL.FTZ R36, R36, R7 ;  /* 0x0000000724247220 */ /* 0x000fe20000410000 */
[----:B------:R-:W-:Y:S01]  /*71e0*/  F2FP.SATFINITE.E4M3.F32.PACK_AB_MERGE_C R189, R10, R181, R189 ;  /* 0x000000b50abd723e */ /* 0x000fe200048070bd */
[-C--:B------:R-:W-:Y:S01]  /*71f0*/  FMUL.FTZ R37, R37, R7.reuse ;  /* 0x0000000725257220 */ /* 0x080fe20000410000 */
[----:B------:R-:W-:Y:S01]  /*7200*/  F2FP.SATFINITE.E4M3.F32.PACK_AB_MERGE_C R190, R155, R154, R190 ;  /* 0x0000009a9bbe723e */ /* 0x000fe200048070be */
[----:B------:R-:W-:Y:S01]  /*7210*/  FMUL.FTZ R40, R40, R7 ;  /* 0x0000000728287220 */ /* 0x000fe20000410000 */
[----:B------:R-:W-:Y:S01]  /*7220*/  F2FP.SATFINITE.E4M3.F32.PACK_AB_MERGE_C R191, R152, R15, R153 ;  /* 0x0000000f98bf723e */ /* 0x000fe20004807099 */
[-C--:B------:R-:W-:Y:S01]  /*7230*/  FMUL.FTZ R41, R41, R7.reuse ;  /* 0x0000000729297220 */ /* 0x080fe20000410000 */
        /* <DEDUP_REMOVED lines=56> */
[----:B------:R-:W-:-:S02]  /*75c0*/  VIADD R5, R5, 0xffffffff ;  /* 0xffffffff05057836 */ /* 0x000fc40000000000 */
        /* <DEDUP_REMOVED lines=69> */
[----:B------:R-:W-:Y:S01]  /*7a20*/  IMAD.MOV.U32 R8, RZ, RZ, R6 ;  /* 0x000000ffff087224 */ /* 0x000fe200078e0006 */
[----:B------:R-:W-:-:S06]  /*7a30*/  UMOV UR36, UR7 ;  /* 0x0000000700247c82 */ /* 0x000fcc0008000000 */
.L_x_1174:
[----:B------:R-:W-:Y:S01]  /*7a40*/  ULDC UR5, c[0x0][0x448] ;  /* 0x0001120000057ab9 */ /* 0x000fe20000000800 */
[----:B------:R-:W-:Y:S02]  /*7a50*/  UIADD3 UR11, UR41, 0x7f, URZ ;  /* 0x0000007f290b7890 */ /* 0x000fe4000fffe03f */
[----:B------:R-:W-:Y:S02]  /*7a60*/  UISETP.NE.AND UP0, UPT, UR5, 0x1, UPT ;  /* 0x000000010500788c */ /* 0x000fe4000bf05270 */
[----:B------:R-:W-:Y:S01]  /*7a70*/  UIADD3 UR14, UR39, 0x1, -UR38 ;  /* 0x00000001270e7890 */ /* 0x000fe2000fffe826 */
[----:B------:R-:W-:Y:S01]  /*7a80*/  ULDC UR5, c[0x0][0x9e4] ;  /* 0x0002790000057ab9 */ /* 0x000fe20000000800 */
[----:B------:R-:W-:Y:S01]  /*7a90*/  ULDC UR18, c[0x0][0x9dc] ;  /* 0x0002770000127ab9 */ /* 0x000fe20000000800 */
[----:B------:R-:W-:-:S06]  /*7aa0*/  UISETP.GE.AND UP1, UPT, UR5, 0x1, UPT ;  /* 0x000000010500788c */ /* 0x000fcc000bf26270 */
[----:B------:R-:W-:Y:S01]  /*7ab0*/  @UP0 ULDC UR6, c[0x0][0x44c] ;  /* 0x0001130000060ab9 */ /* 0x000fe20000000800 */
[----:B------:R-:W-:Y:S01]  /*7ac0*/  PLOP3.LUT P6, PT, PT, PT, UP1, 0x80, 0x0 ;  /* 0x000000000000781c */ /* 0x000fe20003fcf018 */
[----:B------:R-:W-:Y:S01]  /*7ad0*/  UIMAD.WIDE.U32 UR6, UR11, UR6, URZ ;  /* 0x000000060b0672a5 */ /* 0x000fe2000f8e003f */
[----:B------:R-:W-:-:S03]  /*7ae0*/  @UP0 ULDC UR15, c[0x0][0x450] ;  /* 0x00011400000f0ab9 */ /* 0x000fc60000000800 */
[----:B------:R-:W-:-:S04]  /*7af0*/  @UP0 USHF.R.U32.HI UR11, URZ, UR15, UR7 ;  /* 0x0000000f3f0b0299 */ /* 0x000fc80008011607 */
[----:B------:R-:W-:-:S04]  /*7b00*/  UIADD3 UR11, UR14, UR11, URZ ;  /* 0x0000000b0e0b7290 */ /* 0x000fc8000fffe03f */
        /* <DEDUP_REMOVED lines=12> */
.L_x_1194:
[----:B------:R-:W-:-:S11]  /*7bd0*/  UISETP.NE.AND UP1, UPT, UR5, 0x1, UPT ;  /* 0x000000010500788c */ /* 0x000fd6000bf25270 */
[----:B------:R-:W-:Y:S02]  /*7be0*/  @UP1 ULDC.64 UR6, c[0x0][0x9e8] ;  /* 0x00027a0000061ab9 */ /* 0x000fe40000000a00 */
[----:B------:R-:W-:-:S04]  /*7bf0*/  UIMAD.WIDE.U32 UR14, UR11, UR6, URZ ;  /* 0x000000060b0e72a5 */ /* 0x000fc8000f8e003f */
[----:B------:R-:W-:-:S12]  /*7c00*/  @UP1 USHF.R.U32.HI UR11, URZ, UR7, UR15 ;  /* 0x000000073f0b1299 */ /* 0x000fd8000801160f */
.L_x_1195:
[----:B------:R-:W-:-:S04]  /*7c10*/  UIMAD UR5, UR11, UR5, URZ ;  /* 0x000000050b0572a4 */ /* 0x000fc8000f8e023f */
[----:B------:R-:W-:-:S04]  /*7c20*/  UISETP.LT.AND UP1, UPT, UR18, UR5, UPT ;  /* 0x000000051200728c */ /* 0x000fc8000bf21270 */
[----:B------:R-:W-:-:S12]  /*7c30*/  USEL UR18, UR18, UR5, !UP1 ;  /* 0x0000000512127287 */ /* 0x000fd8000c800000 */
.L_x_1193:
[----:B------:R-:W-:-:S04]  /*7c40*/  UIADD3 UR18, UR18, 0x3f, URZ ;  /* 0x0000003f12127890 */ /* 0x000fc8000fffe03f */
[----:B------:R-:W-:-:S04]  /*7c50*/  USHF.R.S32.HI UR5, URZ, 0x1f, UR18 ;  /* 0x0000001f3f057899 */ /* 0x000fc80008011412 */
[----:B------:R-:W-:-:S04]  /*7c60*/  ULEA.HI UR5, UR5, UR18, URZ, 0x6 ;  /* 0x0000001205057291 */ /* 0x000fc8000f8f303f */
[----:B------:R-:W-:-:S04]  /*7c70*/  USHF.R.S32.HI UR5, URZ, 0x6, UR5 ;  /* 0x000000063f057899 */ /* 0x000fc80008011405 */
[----:B------:R-:W-:-:S04]  /*7c80*/  UISETP.LT.AND UP1, UPT, UR50, UR5, UPT ;  /* 0x000000053200728c */ /* 0x000fc8000bf21270 */
[----:B------:R-:W-:-:S06]  /*7c90*/  USEL UR6, UR50, UR5, !UP1 ;  /* 0x0000000532067287 */ /* 0x000fcc000c800000 */
[----:B------:R-:W-:-:S13]  /*7ca0*/  ISETP.GE.AND P2, PT, R5, UR6, PT ;  /* 0x0000000605007c0c */ /* 0x000fda000bf46270 */
[----:B------:R-:W-:Y:S05]  /*7cb0*/  @!P2 BRA `(.L_x_1196) ;  /* 0x0000001c006ca947 */ /* 0x000fea0003800000 */
[----:B------:R-:W-:Y:S01]  /*7cc0*/  IMAD.MOV.U32 R7, RZ, RZ, R9 ;  /* 0x000000ffff077224 */ /* 0x000fe200078e0009 */
[----:B------:R-:W-:Y:S01]  /*7cd0*/  UMOV UR5, UR36 ;  /* 0x0000002400057c82 */ /* 0x000fe20008000000 */
[----:B------:R-:W-:Y:S01]  /*7ce0*/  IMAD.MOV.U32 R6, RZ, RZ, R8 ;  /* 0x000000ffff067224 */ /* 0x000fe200078e0008 */
[----:B------:R-:W-:-:S06]  /*7cf0*/  ULDC UR43, c[0x0][0x988] ;  /* 0x00026200002b7ab9 */ /* 0x000fcc0000000800 */
.L_x_1206:
[----:B------:R-:W-:Y:S01]  /*7d00*/  ISETP.NE.AND P3, PT, RZ, UR42, PT ;  /* 0x0000002aff007c0c */ /* 0x000fe2000bf65270 */
[----:B------:R-:W-:-:S04]  /*7d10*/  UISETP.NE.AND UP1, UPT, UR37, 0x1, UPT ;  /* 0x000000012500788c */ /* 0x000fc8000bf25270 */
[----:B------:R-:W-:-:S04]  /*7d20*/  USEL UR36, URZ, 0x1, UP1 ;  /* 0x000000013f247887 */ /* 0x000fc80008800000 */
[----:B------:R-:W-:-:S04]  /*7d30*/  ULOP3.LUT UR36, UR5, UR36, URZ, 0x3c, !UPT ;  /* 0x0000002405247292 */ /* 0x000fc8000f8e3c3f */
[----:B------:R-:W-:Y:S08]  /*7d40*/  @P3 BRA `(.L_x_1197) ;  /* 0x0000000000383947 */ /* 0x000ff00003800000 */
[----:B------:R-:W-:Y:S05]  /*7d50*/  @!P0 BRA `(.L_x_1198) ;  /* 0x0000000000048947 */ /* 0x000fea0003800000 */
[----:B------:R-:W-:Y:S01]  /*7d60*/  BPT.TRAP 0x1 ;  /* 0x000000040000795c */ /* 0x000fe20000300000 */
.L_x_1198:
        /* <DEDUP_REMOVED lines=9> */
.L_x_1199:
[----:B-1----:R-:W-:Y:S05]  /*7e00*/  @P2 BRA `(.L_x_1197) ;  /* 0x0000000000082947 */ /* 0x002fea0003800000 */
[----:B------:R-:W1:Y:S02]  /*7e10*/  SYNCS.PHASECHK.TRANS64.TRYWAIT P2, [UR7+0x28430], R8 ;  /* 0x02843008ff0075a7 */ /* 0x000e640008040147 */
[----:B-1----:R-:W-:Y:S05]  /*7e20*/  @!P2 BRA `(.L_x_1200) ;  /* 0x0000011c0018a947 */ /* 0x002fea0003800000 */
.L_x_1197:
        /* <DEDUP_REMOVED lines=15> */
[----:B------:R-:W-:Y:S01]  /*7f20*/  UMOV UR46, UR34 ;  /* 0x00000022002e7c82 */ /* 0x000fe20008000000 */
        /* <DEDUP_REMOVED lines=35> */
.L_x_1202:
[----:B------:R-:W-:Y:S01]  /*8160*/  ULEA UR10, UR37, UR40, 0x3 ;  /* 0x00000028250a7291 */ /* 0x000fe2000f8e183f */
[----:B------:R-:W-:-:S05]  /*8170*/  IMAD.U32 R8, RZ, RZ, UR5 ;  /* 0x00000005ff087e24 */ /* 0x000fca000f8e00ff */
[----:B------:R-:W-:-:S04]  /*8180*/  SHF.L.U32 R8, R8, 0x1f, RZ ;  /* 0x0000001f08087819 */ /* 0x000fc800000006ff */
[----:B------:R0:W1:Y:S01]  /*8190*/  SYNCS.PHASECHK.TRANS64.TRYWAIT P2, [UR10+0x28450], R8 ;  /* 0x02845008ff0075a7 */ /* 0x000062000804014a */
[----:B------:R-:W-:Y:S05]  /*81a0*/  @!P0 BRA `(.L_x_1203) ;  /* 0x0000000000048947 */ /* 0x000fea0003800000 */
[----:B------:R-:W-:Y:S01]  /*81b0*/  BPT.TRAP 0x1 ;  /* 0x000000040000795c */ /* 0x000fe20000300000 */
.L_x_1203:
[----:B-1----:R-:W-:Y:S05]  /*81c0*/  @P2 BRA `(.L_x_1201) ;  /* 0x0000000000082947 */ /* 0x002fea0003800000 */
[----:B------:R-:W1:Y:S02]  /*81d0*/  SYNCS.PHASECHK.TRANS64.TRYWAIT P2, [UR10+0x28450], R8 ;  /* 0x02845008ff0075a7 */ /* 0x000e64000804014a */
[----:B-1----:R-:W-:Y:S05]  /*81e0*/  @!P2 BRA `(.L_x_1204) ;  /* 0x000001180040a947 */ /* 0x002fea0003800000 */
.L_x_1201:
        /* <DEDUP_REMOVED lines=26> */
[----:B------:R-:W2:Y:S01]  /*8390*/  MUFU.TANH R10, R10 ;  /* 0x0000000a000a7308 */ /* 0x000ea20000002400 */
[----:B------:R-:W-:Y:S01]  /*83a0*/  UIADD3 UR10, UR10, 0x2, URZ ;  /* 0x000000020a0a7890 */ /* 0x000fe2000fffe03f */
[----:B-1----:R-:W-:Y:S01]  /*83b0*/  FMNMX.FTZ R9, R11, R6, !PT ;  /* 0x000000060b097209 */ /* 0x002fe20007810000 */
[----:B------:R-:W-:Y:S01]  /*83c0*/  UMOV UR11, 0x80000020 ;  /* 0x80000020000b7882 */ /* 0x000fe20000000000 */
[C---:B------:R-:W-:Y:S01]  /*83d0*/  FMUL.FTZ R159, R0.reuse, R167 ;  /* 0x000000a7009f7220 */ /* 0x040fe20000410000 */
[C---:B------:R-:W-:Y:S01]  /*83e0*/  FMUL.FTZ R160, R0.reuse, R168 ;  /* 0x000000a800a07220 */ /* 0x040fe20000410000 */
[C---:B------:R-:W-:Y:S01]  /*83f0*/  FMUL.FTZ R164, R0.reuse, R172 ;  /* 0x000000ac00a47220 */ /* 0x040fe20000410000 */
[----:B------:R-:W-:Y:S01]  /*8400*/  FMUL.FTZ R162, R0, R170 ;  /* 0x000000aa00a27220 */ /* 0x000fe20000410000 */
[----:B------:R-:W1:Y:S01]  /*8410*/  MUFU.TANH R13, R13 ;  /* 0x0000000d000d7308 */ /* 0x000e620000002400 */
        /* <DEDUP_REMOVED lines=8> */
[----:B--2---:R-:W-:Y:S01]  /*84a0*/  FMNMX.FTZ R9, R10, R9, !PT ;  /* 0x000000090a097209 */ /* 0x004fe20007810000 */
[C---:B------:R-:W-:Y:S01]  /*84b0*/  FMUL.FTZ R169, R0.reuse, R177 ;  /* 0x000000b100a97220 */ /* 0x040fe20000410000 */
[----:B------:R-:W-:Y:S01]  /*84c0*/  FMUL.FTZ R171, R0, R179 ;  /* 0x000000b300ab7220 */ /* 0x000fe20000410000 */
[----:B------:R-:W2:Y:S04]  /*84d0*/  S2R R216, SR_TID.X ;  /* 0x0000000000d87919 */ /* 0x000ea80000002100 */
[----:B------:R-:W3:Y:S01]  /*84e0*/  MUFU.TANH R20, R20 ;  /* 0x0000001400147308 */ /* 0x000ee20000002400 */
[----:B-1----:R-:W-:-:S07]  /*84f0*/  FMNMX.FTZ R173, R13, R8, !PT ;  /* 0x000000080dad7209 */ /* 0x002fce0007810000 */
[----:B------:R-:W1:Y:S01]  /*8500*/  MUFU.TANH R15, R15 ;  /* 0x0000000f000f7308 */ /* 0x000e620000002400 */
[----:B0-----:R-:W-:-:S07]  /*8510*/  FMNMX.FTZ R8, R14, R9, !PT ;  /* 0x000000090e087209 */ /* 0x001fce0007810000 */
[----:B------:R-:W0:Y:S01]  /*8520*/  MUFU.TANH R21, R21 ;  /* 0x0000001500157308 */ /* 0x000e220000002400 */
[----:B---3--:R-:W-:-:S07]  /*8530*/  FMNMX.FTZ R172, R20, R173, !PT ;  /* 0x000000ad14ac7209 */ /* 0x008fce0007810000 */
[----:B------:R-:W3:Y:S01]  /*8540*/  MUFU.TANH R152, R152 ;  /* 0x0000009800987308 */ /* 0x000ee20000002400 */
[----:B-1----:R-:W-:Y:S02]  /*8550*/  FMNMX.FTZ R9, R15, R8, !PT ;  /* 0x000000080f097209 */ /* 0x002fe40007810000 */
[----:B--2---:R-:W-:-:S05]  /*8560*/  SHF.R.U32.HI R216, RZ, 0x7, R216 ;  /* 0x00000007ffd87819 */ /* 0x004fca00000116d8 */
[----:B------:R-:W1:Y:S01]  /*8570*/  MUFU.TANH R154, R154 ;  /* 0x0000009a009a7308 */ /* 0x000e620000002400 */
[----:B0-----:R-:W-:Y:S01]  /*8580*/  FMNMX.FTZ R173, R21, R172, !PT ;  /* 0x000000ac15ad7209 */ /* 0x001fe20007810000 */
[----:B------:R-:W-:-:S06]  /*8590*/  FMUL.FTZ R172, R0, R180 ;  /* 0x000000b400ac7220 */ /* 0x000fcc0000410000 */
[----:B------:R-:W0:Y:S01]  /*85a0*/  MUFU.TANH R153, R153 ;  /* 0x0000009900997308 */ /* 0x000e220000002400 */
[----:B---3--:R-:W-:-:S07]  /*85b0*/  FMNMX.FTZ R8, R152, R9, !PT ;  /* 0x0000000998087209 */ /* 0x008fce0007810000 */
[----:B------:R-:W2:Y:S01]  /*85c0*/  MUFU.TANH R155, R155 ;  /* 0x0000009b009b7308 */ /* 0x000ea20000002400 */
[----:B-1----:R-:W-:Y:S01]  /*85d0*/  FMNMX.FTZ R174, R154, R173, !PT ;  /* 0x000000ad9aae7209 */ /* 0x002fe20007810000 */
[----:B------:R-:W-:-:S06]  /*85e0*/  FMUL.FTZ R173, R0, R181 ;  /* 0x000000b500ad7220 */ /* 0x000fcc0000410000 */
[----:B------:R-:W1:Y:S01]  /*85f0*/  MUFU.TANH R156, R156 ;  /* 0x0000009c009c7308 */ /* 0x000e620000002400 */
[----:B0-----:R-:W-:-:S07]  /*8600*/  FMNMX.FTZ R9, R153, R8, !PT ;  /* 0x0000000899097209 */ /* 0x001fce0007810000 */
[----:B------:R-:W0:Y:S01]  /*8610*/  MUFU.TANH R158, R158 ;  /* 0x0000009e009e7308 */ /* 0x000e220000002400 */
[----:B--2---:R-:W-:-:S07]  /*8620*/  FMNMX.FTZ R175, R155, R174, !PT ;  /* 0x000000ae9baf7209 */ /* 0x004fce0007810000 */
[----:B------:R-:W2:Y:S01]  /*8630*/  MUFU.TANH R157, R157 ;  /* 0x0000009d009d7308 */ /* 0x000ea20000002400 */
[----:B-1----:R-:W-:-:S07]  /*8640*/  FMNMX.FTZ R8, R156, R9, !PT ;  /* 0x000000099c087209 */ /* 0x002fce0007810000 */
[----:B------:R-:W1:Y:S01]  /*8650*/  MUFU.TANH R159, R159 ;  /* 0x0000009f009f7308 */ /* 0x000e620000002400 */
[----:B0-----:R-:W-:-:S07]  /*8660*/  FMNMX.FTZ R174, R158, R175, !PT ;  /* 0x000000af9eae7209 */ /* 0x001fce0007810000 */
[----:B------:R-:W0:Y:S01]  /*8670*/  MUFU.TANH R160, R160 ;  /* 0x000000a000a07308 */ /* 0x000e220000002400 */
[----:B--2---:R-:W-:-:S07]  /*8680*/  FMNMX.FTZ R9, R157, R8, !PT ;  /* 0x000000089d097209 */ /* 0x004fce0007810000 */
[----:B------:R-:W2:Y:S01]  /*8690*/  MUFU.TANH R162, R162 ;  /* 0x000000a200a27308 */ /* 0x000ea20000002400 */
[----:B-1----:R-:W-:Y:S01]  /*86a0*/  FMNMX.FTZ R175, R159, R174, !PT ;  /* 0x000000ae9faf7209 */ /* 0x002fe20007810000 */
[----:B------:R-:W-:-:S06]  /*86b0*/  FMUL.FTZ R174, R0, R182 ;  /* 0x000000b600ae7220 */ /* 0x000fcc0000410000 */
[----:B------:R-:W1:Y:S01]  /*86c0*/  MUFU.TANH R161, R161 ;  /* 0x000000a100a17308 */ /* 0x000e620000002400 */
[----:B0-----:R-:W-:-:S07]  /*86d0*/  FMNMX.FTZ R8, R160, R9, !PT ;  /* 0x00000009a0087209 */ /* 0x001fce0007810000 */
[----:B------:R-:W0:Y:S01]  /*86e0*/  MUFU.TANH R163, R163 ;  /* 0x000000a300a37308 */ /* 0x000e220000002400 */
[----:B--2---:R-:W-:Y:S01]  /*86f0*/  FMNMX.FTZ R176, R162, R175, !PT ;  /* 0x000000afa2b07209 */ /* 0x004fe20007810000 */
[----:B------:R-:W-:-:S06]  /*8700*/  FMUL.FTZ R175, R0, R183 ;  /* 0x000000b700af7220 */ /* 0x000fcc0000410000 */
[----:B------:R-:W2:Y:S01]  /*8710*/  MUFU.TANH R164, R164 ;  /* 0x000000a400a47308 */ /* 0x000ea20000002400 */
[----:B-1----:R-:W-:-:S07]  /*8720*/  FMNMX.FTZ R9, R161, R8, !PT ;  /* 0x00000008a1097209 */ /* 0x002fce0007810000 */
        /* <DEDUP_REMOVED lines=21> */
[----:B--2---:R-:W-:Y:S02]  /*8880*/  FMNMX.FTZ R176, R174, R177, !PT ;  /* 0x000000b1aeb07209 */ /* 0x004fe40007810000 */
[----:B-1----:R-:W-:Y:S02]  /*8890*/  FMNMX.FTZ R177, R173, R8, !PT ;  /* 0x00000008adb17209 */ /* 0x002fe40007810000 */
[----:B0-----:R-:W-:-:S03]  /*88a0*/  FMNMX.FTZ R178, R175, R176, !PT ;  /* 0x000000b0afb27209 */ /* 0x001fc60007810000 */
[----:B------:R-:W0:Y:S04]  /*88b0*/  SHFL.BFLY PT, R176, R177, 0x2, 0x1f ;  /* 0x0c401f00b1b07f89 */ /* 0x000e2800000e0000 */
[----:B------:R-:W1:Y:S01]  /*88c0*/  SHFL.BFLY PT, R9, R178, 0x2, 0x1f ;  /* 0x0c401f00b2097f89 */ /* 0x000e6200000e0000 */
[----:B------:R-:W-:Y:S02]  /*88d0*/  WARPGROUP.DEPBAR.LE gsb0, 0x0 ;  /* 0x00008000000079c5 */ /* 0x000fe40000010000 */
[----:B------:R-:W-:Y:S01]  /*88e0*/  WARPGROUP.ARRIVE ;  /* 0x00000000000079c5 */ /* 0x000fe20000000000 */
[----:B0-----:R-:W-:-:S05]  /*88f0*/  FMNMX.FTZ R176, R177, R176, !PT ;  /* 0x000000b0b1b07209 */ /* 0x001fca0007810000 */
[----:B------:R-:W-:Y:S01]  /*8900*/  QGMMA.64x256x32.F32.E4M3.E4M3 R24, R184, gdesc[UR8], R24, gsb0 ;  /* 0x03e00008b8187df3 */ /* 0x000fe20008000818 */
[----:B------:R-:W-:Y:S01]  /*8910*/  UMOV UR10, UR43 ;  /* 0x0000002b000a7c82 */ /* 0x000fe20008000000 */
[----:B-1----:R-:W-:Y:S01]  /*8920*/  FMNMX.FTZ R179, R178, R9, !PT ;  /* 0x00000009b2b37209 */ /* 0x002fe20007810000 */
[----:B------:R-:W-:Y:S01]  /*8930*/  IMAD.U32 R177, RZ, RZ, UR10 ;  /* 0x0000000affb17e24 */ /* 0x000fe2000f8e00ff */
[----:B------:R-:W0:Y:S01]  /*8940*/  SHFL.BFLY PT, R9, R176, 0x1, 0x1f ;  /* 0x0c201f00b0097f89 */ /* 0x000e2200000e0000 */
[----:B------:R-:W-:-:S03]  /*8950*/  IADD3 R178, -R216, 0xb, RZ ;  /* 0x0000000bd8b27810 */ /* 0x000fc60007ffe1ff */
[----:B------:R-:W1:Y:S01]  /*8960*/  SHFL.BFLY PT, R180, R179, 0x1, 0x1f ;  /* 0x0c201f00b3b47f89 */ /* 0x000e6200000e0000 */
[----:B0-----:R-:W-:Y:S02]  /*8970*/  FMNMX.FTZ R8, R176, R9, !PT ;  /* 0x00000009b0087209 */ /* 0x001fe40007810000 */
[----:B-1----:R-:W-:-:S03]  /*8980*/  FMNMX.FTZ R9, R179, R180, !PT ;  /* 0x000000b4b3097209 */ /* 0x002fc60007810000 */
[C---:B------:R-:W-:Y:S01]  /*8990*/  FFMA.FTZ R176, R8.reuse, R177, -8 ;  /* 0xc100000008b07423 */ /* 0x040fe200000100b1 */
[----:B------:R-:W-:-:S03]  /*89a0*/  FADD.FTZ R6, -R8, R6 ;  /* 0x0000000608067221 */ /* 0x000fc60000010100 */
        /* <DEDUP_REMOVED lines=16> */
[----:B------:R-:W-:-:S02]  /*8ab0*/  IMAD.U32 R176, RZ, RZ, UR10 ;  /* 0x0000000affb07e24 */ /* 0x000fc4000f8e00ff */
[----:B------:R-:W-:-:S01]  /*8ac0*/  FADD.FTZ R7, -R9, R7 ;  /* 0x0000000709077221 */ /* 0x000fc20000010100 */
[----:B------:R-:W-:Y:S01]  /*8ad0*/  FMUL.FTZ R6, R6, UR10 ;  /* 0x0000000a06067c20 */ /* 0x000fe20008410000 */
[----:B------:R-:W-:Y:S01]  /*8ae0*/  MUFU.EX2 R11, R11 ;  /* 0x0000000b000b7308 */ /* 0x000fe20000000800 */
[----:B------:R-:W-:-:S01]  /*8af0*/  FFMA.FTZ R176, R9, R176, -8 ;  /* 0xc100000009b07423 */ /* 0x000fc200000100b0 */
[----:B------:R-:W-:-:S03]  /*8b00*/  FMUL.FTZ R7, R7, UR10 ;  /* 0x0000000a07077c20 */ /* 0x000fc60008410000 */
[--C-:B------:R-:W-:Y:S01]  /*8b10*/  FFMA.FTZ R12, R12, UR10, -R176.reuse ;  /* 0x0000000a0c0c7c23 */ /* 0x100fe200080108b0 */
[----:B------:R-:W-:-:S01]  /*8b20*/  FFMA.FTZ R13, R13, UR10, -R176 ;  /* 0x0000000a0d0d7c23 */ /* 0x000fc200080108b0 */
[--C-:B------:R-:W-:Y:S01]  /*8b30*/  FFMA.FTZ R20, R20, UR10, -R176.reuse ;  /* 0x0000000a14147c23 */ /* 0x100fe200080108b0 */
        /* <DEDUP_REMOVED lines=14> */
[----:B------:R-:W-:-:S02]  /*8c20*/  FFMA.FTZ R175, R175, UR10, -R176 ;  /* 0x0000000aafaf7c23 */ /* 0x000fc400080108b0 */
[----:B------:R1:W-:Y:S01]  /*8c30*/  MUFU.EX2 R173, R177 ;  /* 0x000000b100ad7308 */ /* 0x0003e20000000800 */
[----:B0-----:R-:W-:-:S07]  /*8c40*/  FFMA.FTZ R3, R6, R3, R11 ;  /* 0x0000000306037223 */ /* 0x001fce000001000b */
[----:B------:R-:W0:Y:S01]  /*8c50*/  MUFU.EX2 R12, R12 ;  /* 0x0000000c000c7308 */ /* 0x000e220000000800 */
[----:B-1----:R-:W-:-:S05]  /*8c60*/  IMAD.U32 R177, RZ, RZ, UR7 ;  /* 0x00000007ffb17e24 */ /* 0x002fca000f8e00ff */
[----:B------:R-:W-:Y:S02]  /*8c70*/  @!P1 LEA R177, R177, UR40, 0x3 ;  /* 0x00000028b1b19c11 */ /* 0x000fe4000f8e18ff */
[----:B------:R-:W1:Y:S03]  /*8c80*/  MUFU.EX2 R10, R10 ;  /* 0x0000000a000a7308 */ /* 0x000e660000000800 */
[----:B------:R-:W-:-:S05]  /*8c90*/  @!P1 VIADD R177, R177, 0x28440 ;  /* 0x00028440b1b19836 */ /* 0x000fca0000000000 */
[----:B------:R-:W2:Y:S01]  /*8ca0*/  MUFU.EX2 R13, R13 ;  /* 0x0000000d000d7308 */ /* 0x000ea20000000800 */
[----:B------:R-:W-:Y:S01]  /*8cb0*/  @!P1 PRMT R177, RZ, 0x654, R177 ;  /* 0x00000654ffb19816 */ /* 0x000fe200000000b1 */
[----:B0-----:R-:W-:-:S06]  /*8cc0*/  FFMA.FTZ R4, R7, R4, R12 ;  /* 0x0000000407047223 */ /* 0x001fcc000001000c */
[----:B------:R-:W0:Y:S01]  /*8cd0*/  MUFU.EX2 R14, R14 ;  /* 0x0000000e000e7308 */ /* 0x000e220000000800 */
[----:B-1----:R-:W-:-:S07]  /*8ce0*/  FADD.FTZ R3, R10, R3 ;  /* 0x000000030a037221 */ /* 0x002fce0000010000 */
[----:B------:R-:W1:Y:S08]  /*8cf0*/  MUFU.EX2 R20, R20 ;  /* 0x0000001400147308 */ /* 0x000e700000000800 */
[----:B------:R-:W3:Y:S08]  /*8d00*/  MUFU.EX2 R15, R15 ;  /* 0x0000000f000f7308 */ /* 0x000ef00000000800 */
[----:B------:R-:W4:Y:S08]  /*8d10*/  MUFU.EX2 R21, R21 ;  /* 0x0000001500157308 */ /* 0x000f300000000800 */
[----:B------:R-:W5:Y:S08]  /*8d20*/  MUFU.EX2 R152, R152 ;  /* 0x0000009800987308 */ /* 0x000f700000000800 */
        /* <DEDUP_REMOVED lines=14> */
[----:B------:R-:W5:Y:S01]  /*8e10*/  MUFU.EX2 R167, R167 ;  /* 0x000000a700a77308 */ /* 0x000f620000000800 */
[----:B------:R-:W-:-:S02]  /*8e20*/  WARPGROUP.DEPBAR.LE gsb0, 0x0 ;  /* 0x00008000000079c5 */ /* 0x000fc40000010000 */
[----:B------:R0:W-:Y:S06]  /*8e30*/  BAR.ARV R178, 0x100 ;  /* 0x000400b20000751d */ /* 0x0001ec0000002000 */
[----:B------:R2:W-:Y:S01]  /*8e40*/  @!P1 SYNCS.ARRIVE.TRANS64.RED.A1T0 RZ, [R177+URZ], RZ ;  /* 0x000000ffb1ff99a7 */ /* 0x0005e2000810043f */
[----:B------:R-:W5:Y:S01]  /*8e50*/  MUFU.EX2 R168, R168 ;  /* 0x000000a800a87308 */ /* 0x000f620000000800 */
[----:B--2---:R-:W-:-:S01]  /*8e60*/  FADD.FTZ R177, R13, R4 ;  /* 0x000000040db17221 */ /* 0x004fc20000010000 */
[----:B0-----:R-:W-:-:S06]  /*8e70*/  FADD.FTZ R4, R14, R3 ;  /* 0x000000030e047221 */ /* 0x001fcc0000010000 */
[----:B------:R-:W0:Y:S01]  /*8e80*/  MUFU.EX2 R170, R170 ;  /* 0x000000aa00aa7308 */ /* 0x000e220000000800 */
[----:B-1----:R-:W-:-:S01]  /*8e90*/  FADD.FTZ R176, R20, R177 ;  /* 0x000000b114b07221 */ /* 0x002fc20000010000 */
[----:B---3--:R-:W-:-:S03]  /*8ea0*/  FADD.FTZ R3, R15, R4 ;  /* 0x000000040f037221 */ /* 0x008fc60000010000 */
[----:B----4-:R-:W-:Y:S01]  /*8eb0*/  FADD.FTZ R177, R21, R176 ;  /* 0x000000b015b17221 */ /* 0x010fe20000010000 */
[----:B-----5:R-:W-:-:S02]  /*8ec0*/  FADD.FTZ R4, R152, R3 ;  /* 0x0000000398047221 */ /* 0x020fc40000010000 */
[----:B------:R-:W1:Y:S01]  /*8ed0*/  MUFU.EX2 R169, R169 ;  /* 0x000000a900a97308 */ /* 0x000e620000000800 */
[----:B------:R-:W-:-:S01]  /*8ee0*/  FADD.FTZ R176, R154, R177 ;  /* 0x000000b19ab07221 */ /* 0x000fc20000010000 */
[----:B------:R-:W-:-:S03]  /*8ef0*/  FADD.FTZ R3, R153, R4 ;  /* 0x0000000499037221 */ /* 0x000fc60000010000 */
[----:B------:R-:W-:Y:S01]  /*8f00*/  FADD.FTZ R177, R155, R176 ;  /* 0x000000b09bb17221 */ /* 0x000fe20000010000 */
[----:B------:R-:W-:-:S02]  /*8f10*/  FADD.FTZ R4, R156, R3 ;  /* 0x000000039c047221 */ /* 0x000fc40000010000 */
[----:B------:R-:W2:Y:S01]  /*8f20*/  MUFU.EX2 R171, R171 ;  /* 0x000000ab00ab7308 */ /* 0x000ea20000000800 */
[----:B------:R-:W-:-:S01]  /*8f30*/  FADD.FTZ R176, R158, R177 ;  /* 0x000000b19eb07221 */ /* 0x000fc20000010000 */
[----:B------:R-:W-:-:S03]  /*8f40*/  FADD.FTZ R3, R157, R4 ;  /* 0x000000049d037221 */ /* 0x000fc60000010000 */
[----:B------:R-:W-:Y:S01]  /*8f50*/  FADD.FTZ R177, R159, R176 ;  /* 0x000000b09fb17221 */ /* 0x000fe20000010000 */
[----:B------:R-:W-:-:S02]  /*8f60*/  FADD.FTZ R4, R160, R3 ;  /* 0x00000003a0047221 */ /* 0x000fc40000010000 */
[----:B------:R-:W3:Y:S01]  /*8f70*/  MUFU.EX2 R174, R174 ;  /* 0x000000ae00ae7308 */ /* 0x000ee20000000800 */
[----:B------:R-:W-:-:S01]  /*8f80*/  FADD.FTZ R176, R162, R177 ;  /* 0x000000b1a2b07221 */ /* 0x000fc20000010000 */
[----:B------:R-:W-:-:S03]  /*8f90*/  FADD.FTZ R3, R161, R4 ;  /* 0x00000004a1037221 */ /* 0x000fc60000010000 */
[----:B------:R-:W-:Y:S01]  /*8fa0*/  FADD.FTZ R177, R163, R176 ;  /* 0x000000b0a3b17221 */ /* 0x000fe20000010000 */
[----:B------:R-:W-:-:S02]  /*8fb0*/  FADD.FTZ R4, R164, R3 ;  /* 0x00000003a4047221 */ /* 0x000fc40000010000 */
[----:B------:R-:W4:Y:S01]  /*8fc0*/  MUFU.EX2 R172, R172 ;  /* 0x000000ac00ac7308 */ /* 0x000f220000000800 */
[----:B------:R-:W-:-:S01]  /*8fd0*/  FADD.FTZ R176, R166, R177 ;  /* 0x000000b1a6b07221 */ /* 0x000fc20000010000 */
[----:B------:R-:W-:-:S03]  /*8fe0*/  FADD.FTZ R3, R165, R4 ;  /* 0x00000004a5037221 */ /* 0x000fc60000010000 */
[----:B------:R-:W-:Y:S01]  /*8ff0*/  FADD.FTZ R177, R167, R176 ;  /* 0x000000b0a7b17221 */ /* 0x000fe20000010000 */
[----:B------:R-:W-:-:S02]  /*9000*/  FADD.FTZ R4, R168, R3 ;  /* 0x00000003a8047221 */ /* 0x000fc40000010000 */
[----:B------:R-:W5:Y:S01]  /*9010*/  MUFU.EX2 R175, R175 ;  /* 0x000000af00af7308 */ /* 0x000f620000000800 */
[----:B0-----:R-:W-:-:S01]  /*9020*/  FADD.FTZ R176, R170, R177 ;  /* 0x000000b1aab07221 */ /* 0x001fc20000010000 */
[----:B-1----:R-:W-:-:S03]  /*9030*/  FADD.FTZ R4, R169, R4 ;  /* 0x00000004a9047221 */ /* 0x002fc60000010000 */
[----:B--2---:R-:W-:Y:S01]  /*9040*/  FADD.FTZ R3, R171, R176 ;  /* 0x000000b0ab037221 */ /* 0x004fe20000010000 */
[----:B------:R-:W-:-:S03]  /*9050*/  FADD.FTZ R177, R173, R4 ;  /* 0x00000004adb17221 */ /* 0x000fc60000010000 */
[----:B---3--:R-:W-:Y:S01]  /*9060*/  FADD.FTZ R4, R174, R3 ;  /* 0x00000003ae047221 */ /* 0x008fe20000010000 */
[----:B----4-:R-:W-:-:S03]  /*9070*/  FADD.FTZ R3, R172, R177 ;  /* 0x000000b1ac037221 */ /* 0x010fc60000010000 */
[----:B-----5:R-:W-:Y:S01]  /*9080*/  FADD.FTZ R4, R175, R4 ;  /* 0x00000004af047221 */ /* 0x020fe20000010000 */
[----:B------:R-:W-:Y:S06]  /*9090*/  @!P0 BRA `(.L_x_1205) ;  /* 0x0000000000048947 */ /* 0x000fec0003800000 */
[----:B------:R-:W-:Y:S01]  /*90a0*/  BPT.TRAP 0x1 ;  /* 0x000000040000795c */ /* 0x000fe20000300000 */
.L_x_1205:
[----:B------:R-:W-:Y:S01]  /*90b0*/  ULEA UR5, UR37, UR40, 0x3 ;  /* 0x0000002825057291 */ /* 0x000fe2000f8e183f */
[----:B------:R-:W-:Y:S01]  /*90c0*/  ISETP.GT.AND P2, PT, R5, UR6, PT ;  /* 0x0000000605007c0c */ /* 0x000fe2000bf44270 */
[----:B------:R-:W-:Y:S01]  /*90d0*/  FMUL.FTZ R24, R24, R6 ;  /* 0x0000000618187220 */ /* 0x000fe20000410000 */
        /* <DEDUP_REMOVED lines=150> */
[----:B------:R-:W-:Y:S01]  /*9a40*/  F2FP.SATFINITE.E4M3.F32.PACK_AB_MERGE_C R187, R171, R170, R174 ;  /* 0x000000aaabbb723e */ /* 0x000fe200048070ae */
[----:B------:R-:W-:Y:S06]  /*9a50*/  @P2 BRA `(.L_x_1206) ;  /* 0xffffffe000a82947 */ /* 0x000fec000383ffff */
[----:B------:R-:W-:-:S05]  /*9a60*/  UMOV UR37, UR7 ;  /* 0x0000000700257c82 */ /* 0x000fca0008000000 */
.L_x_1196:
[----:B------:R-:W-:-:S13]  /*9a70*/  ISETP.GE.AND P2, PT, R5, UR50, PT ;  /* 0x0000003205007c0c */ /* 0x000fda000bf46270 */
[----:B------:R-:W-:Y:S05]  /*9a80*/  @!P2 BRA `(.L_x_1207) ;  /* 0x000000280020a947 */ /* 0x000fea0003800000 */
[----:B------:R-:W-:Y:S01]  /*9a90*/  IMAD.MOV.U32 R10, RZ, RZ, R9 ;  /* 0x000000ffff0a7224 */ /* 0x000fe200078e0009 */
[----:B------:R-:W-:Y:S01]  /*9aa0*/  UMOV UR5, UR36 ;  /* 0x0000002400057c82 */ /* 0x000fe20008000000 */
[----:B------:R-:W-:Y:S01]  /*9ab0*/  IMAD.MOV.U32 R11, RZ, RZ, R8 ;  /* 0x000000ffff0b7224 */ /* 0x000fe200078e0008 */
[----:B------:R-:W-:Y:S01]  /*9ac0*/  ULDC UR7, c[0x0][0x9e4] ;  /* 0x0002790000077ab9 */ /* 0x000fe20000000800 */
[----:B------:R-:W-:Y:S01]  /*9ad0*/  ULDC UR43, c[0x0][0x988] ;  /* 0x00026200002b7ab9 */ /* 0x000fe20000000800 */
[----:B------:R-:W-:-:S05]  /*9ae0*/  ULDC UR58, c[0x0][0x9e0] ;  /* 0x00027800003a7ab9 */ /* 0x000fca0000000800 */
.L_x_1225:
[----:B------:R-:W-:Y:S01]  /*9af0*/  ISETP.NE.AND P3, PT, RZ, UR42, PT ;  /* 0x0000002aff007c0c */ /* 0x000fe2000bf65270 */
[----:B------:R-:W-:-:S04]  /*9b00*/  UISETP.NE.AND UP1, UPT, UR37, 0x1, UPT ;  /* 0x000000012500788c */ /* 0x000fc8000bf25270 */
[----:B------:R-:W-:-:S04]  /*9b10*/  USEL UR36, URZ, 0x1, UP1 ;  /* 0x000000013f247887 */ /* 0x000fc80008800000 */
[----:B------:R-:W-:-:S04]  /*9b20*/  ULOP3.LUT UR36, UR5, UR36, URZ, 0x3c, !UPT ;  /* 0x0000002405247292 */ /* 0x000fc8000f8e3c3f */
[----:B------:R-:W-:Y:S08]  /*9b30*/  @P3 BRA `(.L_x_1208) ;  /* 0x0000000000383947 */ /* 0x000ff00003800000 */
[----:B------:R-:W-:Y:S05]  /*9b40*/  @!P0 BRA `(.L_x_1209) ;  /* 0x0000000000048947 */ /* 0x000fea0003800000 */
[----:B------:R-:W-:Y:S01]  /*9b50*/  BPT.TRAP 0x1 ;  /* 0x000000040000795c */ /* 0x000fe20000300000 */
.L_x_1209:
        /* <DEDUP_REMOVED lines=9> */
.L_x_1210:
[----:B-1----:R-:W-:Y:S05]  /*9bf0*/  @P2 BRA `(.L_x_1208) ;  /* 0x0000000000082947 */ /* 0x002fea0003800000 */
[----:B------:R-:W1:Y:S02]  /*9c00*/  SYNCS.PHASECHK.TRANS64.TRYWAIT P2, [UR6+0x28430], R6 ;  /* 0x02843006ff0075a7 */ /* 0x000e640008040146 */
[----:B-1----:R-:W-:Y:S05]  /*9c10*/  @!P2 BRA `(.L_x_1211) ;  /* 0x000000fc00cca947 */ /* 0x002fea0003800000 */
.L_x_1208:
        /* <DEDUP_REMOVED lines=51> */
.L_x_1213:
[----:B------:R-:W-:Y:S01]  /*9f50*/  ULEA UR10, UR37, UR40, 0x3 ;  /* 0x00000028250a7291 */ /* 0x000fe2000f8e183f */
[----:B------:R-:W-:-:S05]  /*9f60*/  IMAD.U32 R6, RZ, RZ, UR5 ;  /* 0x00000005ff067e24 */ /* 0x000fca000f8e00ff */
[----:B------:R-:W-:-:S04]  /*9f70*/  SHF.L.U32 R6, R6, 0x1f, RZ ;  /* 0x0000001f06067819 */ /* 0x000fc800000006ff */
[----:B------:R0:W1:Y:S01]  /*9f80*/  SYNCS.PHASECHK.TRANS64.TRYWAIT P2, [UR10+0x28450], R6 ;  /* 0x02845006ff0075a7 */ /* 0x000062000804014a */
[----:B------:R-:W-:Y:S05]  /*9f90*/  @!P0 BRA `(.L_x_1214) ;  /* 0x0000000000048947 */ /* 0x000fea0003800000 */
[----:B------:R-:W-:Y:S01]  /*9fa0*/  BPT.TRAP 0x1 ;  /* 0x000000040000795c */ /* 0x000fe20000300000 */
.L_x_1214:
[----:B-1----:R-:W-:Y:S05]  /*9fb0*/  @P2 BRA `(.L_x_1212) ;  /* 0x0000000000082947 */ /* 0x002fea0003800000 */
[----:B------:R-:W1:Y:S02]  /*9fc0*/  SYNCS.PHASECHK.TRANS64.TRYWAIT P2, [UR10+0x28450], R6 ;  /* 0x02845006ff0075a7 */ /* 0x000e64000804014a */
[----:B-1----:R-:W-:Y:S05]  /*9fd0*/  @!P2 BRA `(.L_x_1215) ;  /* 0x000000f800f4a947 */ /* 0x002fea0003800000 */
.L_x_1212:
[----:B------:R-:W-:Y:S01]  /*9fe0*/  UIADD3 UR5, UR40, 0x8000, URZ ;  /* 0x0000800028057890 */ /* 0x000fe2000fffe03f */
[----:B------:R-:W-:Y:S01]  /*9ff0*/  WARPGROUP.ARRIVE ;  /* 0x00000000000079c5 */ /* 0x000fe20000000000 */
[----:B------:R-:W-:-:S05]  /*a000*/  UMOV UR11, 0x80000020 ;  /* 0x80000020000b7882 */ /* 0x000fca0000000000 */
[----:B-1----:R-:W1:Y:S01]  /*a010*/  S2R R7, SR_TID.X ;  /* 0x0000000000077919 */ /* 0x002e620000002100 */
[----:B------:R-:W-:Y:S01]  /*a020*/  USHF.R.U32.HI UR5, URZ, 0x4, UR5 ;  /* 0x000000043f057899 */ /* 0x000fe20008011605 */
[----:B------:R-:W-:Y:S01]  /*a030*/  PLOP3.LUT P2, PT, PT, PT, UP0, 0x80, 0x0 ;  /* 0x000000000000781c */ /* 0x000fe20003f4f008 */
[C---:B------:R-:W-:Y:S01]  /*a040*/  FMUL.FTZ R9, R0.reuse, R154 ;  /* 0x0000009a00097220 */ /* 0x040fe20000410000 */
        /* <DEDUP_REMOVED lines=12> */
[----:B------:R-:W-:Y:S01]  /*a110*/  @UP0 ULDC UR5, c[0x0][0x44c] ;  /* 0x0001130000050ab9 */ /* 0x000fe20000000800 */
[----:B------:R-:W-:Y:S01]  /*a120*/  FMUL.FTZ R12, R0, R155 ;  /* 0x0000009b000c7220 */ /* 0x000fe20000410000 */
[----:B0-----:R-:W-:Y:S01]  /*a130*/  @P2 IMAD.HI.U32 R6, R175, UR5, RZ ;  /* 0x00000005af062c27 */ /* 0x001fe2000f8e00ff */
[----:B------:R-:W-:-:S03]  /*a140*/  @UP0 ULDC UR5, c[0x0][0x450] ;  /* 0x0001140000050ab9 */ /* 0x000fc60000000800 */
[C---:B------:R-:W-:Y:S01]  /*a150*/  FMUL.FTZ R8, R0.reuse, R152 ;  /* 0x0000009800087220 */ /* 0x040fe20000410000 */
[C---:B------:R-:W-:Y:S01]  /*a160*/  FMUL.FTZ R13, R0.reuse, R158 ;  /* 0x0000009e000d7220 */ /* 0x040fe20000410000 */
[----:B------:R-:W-:Y:S01]  /*a170*/  QGMMA.64x256x32.F32.E4M3.E4M3 R24, R188, gdesc[UR8], R24, gsb0 ;  /* 0x03e00008bc187df3 */ /* 0x000fe20008000818 */
[----:B------:R-:W-:Y:S01]  /*a180*/  UIADD3 UR10, UR10, 0x2, URZ ;  /* 0x000000020a0a7890 */ /* 0x000fe2000fffe03f */
[----:B------:R-:W-:Y:S01]  /*a190*/  @P2 SHF.R.U32.HI R175, RZ, UR5, R6 ;  /* 0x00000005ffaf2c19 */ /* 0x000fe20008011606 */
[----:B------:R-:W-:Y:S01]  /*a1a0*/  UMOV UR11, 0x80000020 ;  /* 0x80000020000b7882 */ /* 0x000fe20000000000 */
[----:B------:R-:W-:Y:S02]  /*a1b0*/  IMAD.U32 R6, RZ, RZ, UR6 ;  /* 0x00000006ff067e24 */ /* 0x000fe4000f8e00ff */
[C---:B------:R-:W-:Y:S01]  /*a1c0*/  FMUL.FTZ R15, R0.reuse, R159 ;  /* 0x0000009f000f7220 */ /* 0x040fe20000410000 */
[C---:B------:R-:W-:Y:S01]  /*a1d0*/  FMUL.FTZ R21, R0.reuse, R162 ;  /* 0x000000a200157220 */ /* 0x040fe20000410000 */
[----:B------:R-:W0:Y:S01]  /*a1e0*/  SHFL.IDX PT, R182, R175, RZ, 0x1c1f ;  /* 0x001c1fffafb67589 */ /* 0x000e2200000e0000 */
[----:B------:R-:W-:Y:S01]  /*a1f0*/  FMUL.FTZ R153, R0, R163 ;  /* 0x000000a300997220 */ /* 0x000fe20000410000 */
[----:B------:R-:W-:Y:S01]  /*a200*/  @!P1 LEA R6, R6, UR40, 0x3 ;  /* 0x0000002806069c11 */ /* 0x000fe2000f8e18ff */
[C---:B------:R-:W-:Y:S01]  /*a210*/  FMUL.FTZ R155, R0.reuse, R166 ;  /* 0x000000a6009b7220 */ /* 0x040fe20000410000 */
[----:B-1----:R-:W-:Y:S01]  /*a220*/  SHF.R.U32.HI R7, RZ, 0x7, R7 ;  /* 0x00000007ff077819 */ /* 0x002fe20000011607 */
[C---:B------:R-:W-:Y:S01]  /*a230*/  FMUL.FTZ R152, R0.reuse, R157 ;  /* 0x0000009d00987220 */ /* 0x040fe20000410000 */
[----:B------:R-:W-:Y:S01]  /*a240*/  FMUL.FTZ R158, R0, R164 ;  /* 0x000000a4009e7220 */ /* 0x000fe20000410000 */
[----:B------:R-:W-:Y:S01]  /*a250*/  @!P1 VIADD R6, R6, 0x28440 ;  /* 0x0002844006069836 */ /* 0x000fe20000000000 */
[----:B------:R-:W-:Y:S01]  /*a260*/  IADD3 R7, -R7, 0xb, RZ ;  /* 0x0000000b07077810 */ /* 0x000fe20007ffe1ff */
[C---:B------:R-:W-:Y:S01]  /*a270*/  FMUL.FTZ R162, R0.reuse, R168 ;  /* 0x000000a800a27220 */ /* 0x040fe20000410000 */
[C---:B------:R-:W-:Y:S01]  /*a280*/  FMUL.FTZ R159, R0.reuse, R170 ;  /* 0x000000aa009f7220 */ /* 0x040fe20000410000 */
[C---:B------:R-:W-:Y:S01]  /*a290*/  FMUL.FTZ R166, R0.reuse, R172 ;  /* 0x000000ac00a67220 */ /* 0x040fe20000410000 */
[C---:B------:R-:W-:Y:S01]  /*a2a0*/  FMUL.FTZ R163, R0.reuse, R174 ;  /* 0x000000ae00a37220 */ /* 0x040fe20000410000 */
[----:B------:R-:W-:Y:S01]  /*a2b0*/  @!P1 PRMT R6, RZ, 0x654, R6 ;  /* 0x00000654ff069816 */ /* 0x000fe20000000006 */
        /* <DEDUP_REMOVED lines=11> */
[----:B------:R-:W-:Y:S01]  /*a370*/  IADD3 R179, -R2, 0x1, -R174 ;  /* 0x0000000102b37810 */ /* 0x000fe20007ffe9ae */
[----:B------:R-:W1:Y:S08]  /*a380*/  MUFU.TANH R8, R8 ;  /* 0x0000000800087308 */ /* 0x000e700000002400 */
[----:B------:R-:W2:Y:S08]  /*a390*/  MUFU.TANH R14, R14 ;  /* 0x0000000e000e7308 */ /* 0x000eb00000002400 */
        /* <DEDUP_REMOVED lines=28> */
[----:B------:R-:W-:-:S02]  /*a560*/  WARPGROUP.DEPBAR.LE gsb0, 0x0 ;  /* 0x00008000000079c5 */ /* 0x000fc40000010000 */
[----:B------:R-:W-:-:S05]  /*a570*/  WARPGROUP.ARRIVE ;  /* 0x00000000000079c5 */ /* 0x000fca0000000000 */
[----:B------:R-:W0:Y:S01]  /*a580*/  MUFU.TANH R171, R171 ;  /* 0x000000ab00ab7308 */ /* 0x000e220000002400 */
[----:B------:R-:W-:Y:S07]  /*a590*/  QGMMA.64x256x32.F32.E4M3.E4M3 R24, R184, gdesc[UR8], R24, gsb0 ;  /* 0x03e00008b8187df3 */ /* 0x000fee0008000818 */
[----:B------:R-:W0:Y:S01]  /*a5a0*/  MUFU.TANH R173, R173 ;  /* 0x000000ad00ad7308 */ /* 0x000e220000002400 */
[----:B------:R-:W-:Y:S02]  /*a5b0*/  WARPGROUP.DEPBAR.LE gsb0, 0x0 ;  /* 0x00008000000079c5 */ /* 0x000fe40000010000 */
[----:B------:R0:W-:Y:S06]  /*a5c0*/  BAR.ARV R7, 0x100 ;  /* 0x000400070000751d */ /* 0x0001ec0000002000 */
[----:B------:R5:W-:Y:S02]  /*a5d0*/  @!P1 SYNCS.ARRIVE.TRANS64.RED.A1T0 RZ, [R6+URZ], RZ ;  /* 0x000000ff06ff99a7 */ /* 0x000be4000810043f */
[----:B-----5:R-:W-:-:S05]  /*a5e0*/  IMAD.U32 R6, RZ, RZ, UR38 ;  /* 0x00000026ff067e24 */ /* 0x020fca000f8e00ff */
[----:B------:R-:W-:-:S05]  /*a5f0*/  IADD3 R179, -R6, UR39, R179 ;  /* 0x0000002706b37c10 */ /* 0x000fca000fffe1b3 */
[C---:B------:R-:W-:Y:S02]  /*a600*/  VIADD R178, R179.reuse, UR58 ;  /* 0x0000003ab3b27c36 */ /* 0x040fe40008000000 */
[----:B------:R-:W-:Y:S02]  /*a610*/  VIADD R179, R179, UR53 ;  /* 0x00000035b3b37c36 */ /* 0x000fe40008000000 */
[--C-:B0-----:R-:W-:Y:S02]  /*a620*/  IMAD.IADD R180, R178, 0x1, R182.reuse ;  /* 0x00000001b2b47824 */ /* 0x101fe400078e02b6 */
[----:B------:R-:W-:Y:S01]  /*a630*/  IMAD.IADD R181, R179, 0x1, R182 ;  /* 0x00000001b3b57824 */ /* 0x000fe200078e02b6 */
[----:B-1234-:R-:W-:Y:S06]  /*a640*/  @!P6 BRA `(.L_x_1216) ;  /* 0x00000000005ce947 */ /* 0x01efec0003800000 */
[----:B------:R-:W-:Y:S01]  /*a650*/  IMAD.U32 R6, RZ, RZ, UR38 ;  /* 0x00000026ff067e24 */ /* 0x000fe2000f8e00ff */
        /* <DEDUP_REMOVED lines=12> */
.L_x_1218:
[----:B------:R-:W-:-:S05]  /*a720*/  IMAD.U32 R183, RZ, RZ, UR7 ;  /* 0x00000007ffb77e24 */ /* 0x000fca000f8e00ff */
[----:B------:R-:W-:-:S13]  /*a730*/  ISETP.NE.AND P2, PT, R183, 0x1, PT ;  /* 0x00000001b700780c */ /* 0x000fda0003f45270 */
[----:B------:R-:W0:Y:S02]  /*a740*/  @P2 LDC.64 R6, c[0x0][0x9e8] ;  /* 0x00027a00ff062b82 */ /* 0x000e240000000a00 */
[----:B0-----:R-:W-:-:S05]  /*a750*/  @P2 IMAD.HI.U32 R6, R182, R6, RZ ;  /* 0x00000006b6062227 */ /* 0x001fca00078e00ff */
[----:B------:R-:W-:-:S07]  /*a760*/  @P2 SHF.R.U32.HI R182, RZ, R7, R6 ;  /* 0x00000007ffb62219 */ /* 0x000fce0000011606 */
.L_x_1219:
[----:B------:R-:W-:Y:S05]  /*a770*/  BSYNC B0 ;  /* 0x0000000000007941 */ /* 0x000fea0003800000 */
.L_x_1217:
[----:B------:R-:W-:-:S04]  /*a780*/  IMAD R182, R182, R183, -R174 ;  /* 0x000000b7b6b67224 */ /* 0x000fc800078e0aae */
[----:B------:R-:W-:-:S05]  /*a790*/  IMAD.IADD R182, R182, 0x1, -R2 ;  /* 0x00000001b6b67824 */ /* 0x000fca00078e0a02 */
[----:B------:R-:W-:Y:S02]  /*a7a0*/  VIMNMX R181, R181, R182, !PT ;  /* 0x000000b6b5b57248 */ /* 0x000fe40007fe0100 */
[----:B------:R-:W-:-:S07]  /*a7b0*/  VIADDMNMX R180, R182, R183, R180, PT ;  /* 0x000000b7b6b47246 */ /* 0x000fce00038001b4 */
.L_x_1216:
[----:B------:R-:W-:Y:S01]  /*a7c0*/  ISETP.GT.AND P2, PT, R5, -0x1, PT ;  /* 0xffffffff0500780c */ /* 0x000fe20003f44270 */
[----:B------:R-:W0:Y:S03]  /*a7d0*/  SHFL.IDX PT, R175, R175, 0x1, 0x1c1f ;  /* 0x003c1f00afaf7f89 */ /* 0x000e2600000e0000 */
[C---:B------:R-:W-:Y:S02]  /*a7e0*/  ISETP.GT.AND P3, PT, R181.reuse, RZ, P2 ;  /* 0x000000ffb500720c */ /* 0x040fe40001764270 */
[C---:B------:R-:W-:Y:S02]  /*a7f0*/  ISETP.GT.AND P5, PT, R181.reuse, 0x1, P2 ;  /* 0x00000001b500780c */ /* 0x040fe400017a4270 */
[----:B------:R-:W-:Y:S02]  /*a800*/  ISETP.LT.OR P4, PT, R180, 0x1, P3 ;  /* 0x00000001b400780c */ /* 0x000fe40001f81670 */
[----:B------:R-:W-:-:S02]  /*a810*/  ISETP.GT.AND P3, PT, R181, 0x8, P2 ;  /* 0x00000008b500780c */ /* 0x000fc40001764270 */
[----:B------:R-:W-:Y:S02]  /*a820*/  FSEL R182, R8, -INF , !P4 ;  /* 0xff80000008b67808 */ /* 0x000fe40006000000 */
[----:B------:R-:W-:Y:S02]  /*a830*/  ISETP.GT.AND P4, PT, R181, 0x9, P2 ;  /* 0x00000009b500780c */ /* 0x000fe40001784270 */
[C---:B------:R-:W-:Y:S02]  /*a840*/  ISETP.LT.OR P5, PT, R180.reuse, 0x2, P5 ;  /* 0x00000002b400780c */ /* 0x040fe40002fa1670 */
[C---:B------:R-:W-:Y:S02]  /*a850*/  ISETP.LT.OR P3, PT, R180.reuse, 0x9, P3 ;  /* 0x00000009b400780c */ /* 0x040fe40001f61670 */
[----:B------:R-:W-:Y:S02]  /*a860*/  ISETP.LT.OR P4, PT, R180, 0xa, P4 ;  /* 0x0000000ab400780c */ /* 0x000fe40002781670 */
[----:B------:R-:W-:-:S02]  /*a870*/  FSEL R14, R14, -INF , !P5 ;  /* 0xff8000000e0e7808 */ /* 0x000fc40006800000 */
[----:B------:R-:W-:Y:S01]  /*a880*/  FSEL R20, R20, -INF , !P3 ;  /* 0xff80000014147808 */ /* 0x000fe20005800000 */
[--C-:B0-----:R-:W-:Y:S01]  /*a890*/  IMAD.IADD R178, R178, 0x1, R175.reuse ;  /* 0x00000001b2b27824 */ /* 0x101fe200078e02af */
[----:B------:R-:W-:Y:S01]  /*a8a0*/  FSEL R152, R152, -INF , !P4 ;  /* 0xff80000098987808 */ /* 0x000fe20006000000 */
[----:B------:R-:W-:Y:S01]  /*a8b0*/  IMAD.IADD R179, R179, 0x1, R175 ;  /* 0x00000001b3b37824 */ /* 0x000fe200078e02af */
[C---:B------:R-:W-:Y:S02]  /*a8c0*/  ISETP.GT.AND P5, PT, R181.reuse, 0x10, P2 ;  /* 0x00000010b500780c */ /* 0x040fe400017a4270 */
[C---:B------:R-:W-:Y:S02]  /*a8d0*/  ISETP.GT.AND P3, PT, R181.reuse, 0x11, P2 ;  /* 0x00000011b500780c */ /* 0x040fe40001764270 */
[----:B------:R-:W-:Y:S02]  /*a8e0*/  ISETP.GT.AND P4, PT, R181, 0x18, P2 ;  /* 0x00000018b500780c */ /* 0x000fe40001784270 */
[----:B------:R-:W-:-:S02]  /*a8f0*/  ISETP.LT.OR P5, PT, R180, 0x11, P5 ;  /* 0x00000011b400780c */ /* 0x000fc40002fa1670 */
[C---:B------:R-:W-:Y:S02]  /*a900*/  ISETP.LT.OR P3, PT, R180.reuse, 0x12, P3 ;  /* 0x00000012b400780c */ /* 0x040fe40001f61670 */
[----:B------:R-:W-:Y:S02]  /*a910*/  ISETP.LT.OR P4, PT, R180, 0x19, P4 ;  /* 0x00000019b400780c */ /* 0x000fe40002781670 */
[----:B------:R-:W-:Y:S02]  /*a920*/  FSEL R154, R154, -INF , !P5 ;  /* 0xff8000009a9a7808 */ /* 0x000fe40006800000 */
[----:B------:R-:W-:Y:S02]  /*a930*/  FSEL R156, R156, -INF , !P3 ;  /* 0xff8000009c9c7808 */ /* 0x000fe40005800000 */
[----:B------:R-:W-:Y:S02]  /*a940*/  FSEL R158, R158, -INF , !P4 ;  /* 0xff8000009e9e7808 */ /* 0x000fe40006000000 */
[----:B------:R-:W-:-:S02]  /*a950*/  ISETP.GT.AND P5, PT, R181, 0x19, P2 ;  /* 0x00000019b500780c */ /* 0x000fc400017a4270 */
[C---:B------:R-:W-:Y:S02]  /*a960*/  ISETP.GT.AND P3, PT, R181.reuse, 0x20, P2 ;  /* 0x00000020b500780c */ /* 0x040fe40001764270 */
[----:B------:R-:W-:Y:S02]  /*a970*/  ISETP.GT.AND P4, PT, R181, 0x21, P2 ;  /* 0x00000021b500780c */ /* 0x000fe40001784270 */
[C---:B------:R-:W-:Y:S02]  /*a980*/  ISETP.LT.OR P5, PT, R180.reuse, 0x1a, P5 ;  /* 0x0000001ab400780c */ /* 0x040fe40002fa1670 */
[C---:B------:R-:W-:Y:S02]  /*a990*/  ISETP.LT.OR P3, PT, R180.reuse, 0x21, P3 ;  /* 0x00000021b400780c */ /* 0x040fe40001f61670 */
[----:B------:R-:W-:Y:S02]  /*a9a0*/  ISETP.LT.OR P4, PT, R180, 0x22, P4 ;  /* 0x00000022b400780c */ /* 0x000fe40002781670 */
[----:B------:R-:W-:-:S02]  /*a9b0*/  FSEL R160, R160, -INF , !P5 ;  /* 0xff800000a0a07808 */ /* 0x000fc40006800000 */
[----:B------:R-:W-:Y:S02]  /*a9c0*/  FSEL R162, R162, -INF , !P3 ;  /* 0xff800000a2a27808 */ /* 0x000fe40005800000 */
[----:B------:R-:W-:Y:S02]  /*a9d0*/  FSEL R164, R164, -INF , !P4 ;  /* 0xff800000a4a47808 */ /* 0x000fe40006000000 */
        /* <DEDUP_REMOVED lines=17> */
[----:B------:R-:W-:Y:S01]  /*aaf0*/  FSEL R176, R176, -INF , !P4 ;  /* 0xff800000b0b07808 */ /* 0x000fe20006000000 */
[----:B------:R-:W-:Y:S06]  /*ab00*/  @!P6 BRA `(.L_x_1220) ;  /* 0x00000000005ce947 */ /* 0x000fec0003800000 */
        /* <DEDUP_REMOVED lines=13> */
.L_x_1222:
[----:B------:R-:W-:-:S05]  /*abe0*/  IMAD.U32 R8, RZ, RZ, UR7 ;  /* 0x00000007ff087e24 */ /* 0x000fca000f8e00ff */
[----:B------:R-:W-:-:S13]  /*abf0*/  ISETP.NE.AND P3, PT, R8, 0x1, PT ;  /* 0x000000010800780c */ /* 0x000fda0003f65270 */
[----:B------:R-:W0:Y:S02]  /*ac00*/  @P3 LDC.64 R6, c[0x0][0x9e8] ;  /* 0x00027a00ff063b82 */ /* 0x000e240000000a00 */
[----:B0-----:R-:W-:-:S05]  /*ac10*/  @P3 IMAD.HI.U32 R6, R175, R6, RZ ;  /* 0x00000006af063227 */ /* 0x001fca00078e00ff */
[----:B------:R-:W-:-:S07]  /*ac20*/  @P3 SHF.R.U32.HI R175, RZ, R7, R6 ;  /* 0x00000007ffaf3219 */ /* 0x000fce0000011606 */
.L_x_1223:
[----:B------:R-:W-:Y:S05]  /*ac30*/  BSYNC B0 ;  /* 0x0000000000007941 */ /* 0x000fea0003800000 */
.L_x_1221:
[----:B------:R-:W-:-:S04]  /*ac40*/  IMAD R175, R175, R8, -R174 ;  /* 0x00000008afaf7224 */ /* 0x000fc800078e0aae */
[----:B------:R-:W-:-:S05]  /*ac50*/  IMAD.IADD R175, R175, 0x1, -R2 ;  /* 0x00000001afaf7824 */ /* 0x000fca00078e0a02 */
[----:B------:R-:W-:Y:S02]  /*ac60*/  VIADDMNMX R178, R175, R8, R178, PT ;  /* 0x00000008afb27246 */ /* 0x000fe400038001b2 */
[----:B------:R-:W-:-:S07]  /*ac70*/  VIMNMX R179, R179, R175, !PT ;  /* 0x000000afb3b37248 */ /* 0x000fce0007fe0100 */
.L_x_1220:
[----:B------:R-:W-:Y:S01]  /*ac80*/  FMNMX.FTZ R7, R182, R11, !PT ;  /* 0x0000000bb6077209 */ /* 0x000fe20007810000 */
[----:B------:R-:W-:Y:S01]  /*ac90*/  UMOV UR10, UR43 ;  /* 0x0000002b000a7c82 */ /* 0x000fe20008000000 */
        /* <DEDUP_REMOVED lines=30> */
[C---:B------:R-:W-:Y:S02]  /*ae80*/  ISETP.LT.OR P5, PT, R178.reuse, 0x21, P5 ;  /* 0x00000021b200780c */ /* 0x040fe40002fa1670 */
[----:B------:R-:W-:Y:S01]  /*ae90*/  FSEL R157, R157, -INF , !P4 ;  /* 0xff8000009d9d7808 */ /* 0x000fe20006000000 */
[----:B------:R-:W0:Y:S01]  /*aea0*/  SHFL.BFLY PT, R7, R174, 0x2, 0x1f ;  /* 0x0c401f00ae077f89 */ /* 0x000e2200000e0000 */
[----:B------:R-:W-:Y:S02]  /*aeb0*/  ISETP.GT.AND P4, PT, R179, 0x28, P2 ;  /* 0x00000028b300780c */ /* 0x000fe40001784270 */
[----:B------:R-:W-:Y:S02]  /*aec0*/  FSEL R159, R159, -INF , !P5 ;  /* 0xff8000009f9f7808 */ /* 0x000fe40006800000 */
[----:B------:R-:W-:-:S02]  /*aed0*/  ISETP.LT.OR P4, PT, R178, 0x29, P4 ;  /* 0x00000029b200780c */ /* 0x000fc40002781670 */
[----:B------:R-:W-:Y:S02]  /*aee0*/  ISETP.GT.AND P5, PT, R179, 0x29, P2 ;  /* 0x00000029b300780c */ /* 0x000fe400017a4270 */
[----:B------:R-:W-:Y:S02]  /*aef0*/  FSEL R163, R163, -INF , !P4 ;  /* 0xff800000a3a37808 */ /* 0x000fe40006000000 */
[C---:B------:R-:W-:Y:S02]  /*af00*/  ISETP.LT.OR P5, PT, R178.reuse, 0x2a, P5 ;  /* 0x0000002ab200780c */ /* 0x040fe40002fa1670 */
[----:B------:R-:W-:Y:S02]  /*af10*/  ISETP.GT.AND P4, PT, R179, 0x30, P2 ;  /* 0x00000030b300780c */ /* 0x000fe40001784270 */
[----:B------:R-:W-:Y:S02]  /*af20*/  FSEL R165, R165, -INF , !P5 ;  /* 0xff800000a5a57808 */ /* 0x000fe40006800000 */
[----:B------:R-:W-:-:S02]  /*af30*/  ISETP.LT.OR P4, PT, R178, 0x31, P4 ;  /* 0x00000031b200780c */ /* 0x000fc40002781670 */
[----:B------:R-:W-:Y:S02]  /*af40*/  ISETP.GT.AND P5, PT, R179, 0x38, P2 ;  /* 0x00000038b300780c */ /* 0x000fe400017a4270 */
[----:B------:R-:W-:Y:S02]  /*af50*/  FSEL R167, R167, -INF , !P4 ;  /* 0xff800000a7a77808 */ /* 0x000fe40006000000 */
[----:B------:R-:W-:Y:S02]  /*af60*/  ISETP.LT.OR P5, PT, R178, 0x39, P5 ;  /* 0x00000039b200780c */ /* 0x000fe40002fa1670 */
[----:B0-----:R-:W-:Y:S01]  /*af70*/  FMNMX.FTZ R175, R174, R7, !PT ;  /* 0x00000007aeaf7209 */ /* 0x001fe20007810000 */
[----:B------:R-:W-:Y:S01]  /*af80*/  IMAD.U32 R7, RZ, RZ, UR10 ;  /* 0x0000000aff077e24 */ /* 0x000fe2000f8e00ff */
[----:B------:R-:W-:-:S03]  /*af90*/  FSEL R171, R171, -INF , !P5 ;  /* 0xff800000abab7808 */ /* 0x000fc60006800000 */
[----:B------:R-:W0:Y:S02]  /*afa0*/  SHFL.BFLY PT, R8, R175, 0x1, 0x1f ;  /* 0x0c201f00af087f89 */ /* 0x000e2400000e0000 */
[----:B0-----:R-:W-:-:S04]  /*afb0*/  FMNMX.FTZ R8, R175, R8, !PT ;  /* 0x00000008af087209 */ /* 0x001fc80007810000 */
[C---:B------:R-:W-:Y:S01]  /*afc0*/  FSETP.NEU.FTZ.AND P3, PT, R8.reuse, -INF , PT ;  /* 0xff8000000800780b */ /* 0x040fe20003f7d000 */
[----:B------:R-:W-:-:S03]  /*afd0*/  FFMA.FTZ R7, R8, R7, -8 ;  /* 0xc100000008077423 */ /* 0x000fc60000010007 */
[----:B------:R-:W-:Y:S02]  /*afe0*/  FSEL R6, R8, RZ, P3 ;  /* 0x000000ff08067208 */ /* 0x000fe40001800000 */
[----:B------:R-:W-:Y:S02]  /*aff0*/  FSEL R7, R7, RZ, P3 ;  /* 0x000000ff07077208 */ /* 0x000fe40001800000 */
[----:B------:R-:W-:Y:S01]  /*b000*/  ISETP.GT.AND P3, PT, R179, 0x9, P2 ;  /* 0x00000009b300780c */ /* 0x000fe20001764270 */
[----:B------:R-:W-:-:S02]  /*b010*/  FADD.FTZ R6, -R6, R11 ;  /* 0x0000000b06067221 */ /* 0x000fc40000010100 */
[--C-:B------:R-:W-:Y:S01]  /*b020*/  FFMA.FTZ R182, R182, UR10, -R7.reuse ;  /* 0x0000000ab6b67c23 */ /* 0x100fe20008010807 */
[----:B------:R-:W-:Y:S01]  /*b030*/  ISETP.LT.OR P3, PT, R178, 0xa, P3 ;  /* 0x0000000ab200780c */ /* 0x000fe20001f61670 */
[--C-:B------:R-:W-:Y:S01]  /*b040*/  FFMA.FTZ R14, R14, UR10, -R7.reuse ;  /* 0x0000000a0e0e7c23 */ /* 0x100fe20008010807 */
[----:B------:R-:W-:-:S01]  /*b050*/  FFMA.FTZ R20, R20, UR10, -R7 ;  /* 0x0000000a14147c23 */ /* 0x000fc20008010807 */
[--C-:B------:R-:W-:Y:S01]  /*b060*/  FFMA.FTZ R152, R152, UR10, -R7.reuse ;  /* 0x0000000a98987c23 */ /* 0x100fe20008010807 */
[----:B------:R-:W-:Y:S01]  /*b070*/  FSEL R15, R15, -INF , !P3 ;  /* 0xff8000000f0f7808 */ /* 0x000fe20005800000 */
[--C-:B------:R-:W-:Y:S01]  /*b080*/  FFMA.FTZ R154, R154, UR10, -R7.reuse ;  /* 0x0000000a9a9a7c23 */ /* 0x100fe20008010807 */
[----:B------:R-:W-:Y:S01]  /*b090*/  ISETP.GT.AND P3, PT, R179, 0x18, P2 ;  /* 0x00000018b300780c */ /* 0x000fe20001764270 */
[--C-:B------:R-:W-:Y:S01]  /*b0a0*/  FFMA.FTZ R156, R156, UR10, -R7.reuse ;  /* 0x0000000a9c9c7c23 */ /* 0x100fe20008010807 */
[----:B------:R-:W-:-:S01]  /*b0b0*/  FFMA.FTZ R158, R158, UR10, -R7 ;  /* 0x0000000a9e9e7c23 */ /* 0x000fc20008010807 */
        /* <DEDUP_REMOVED lines=12> */
[----:B------:R-:W-:Y:S01]  /*b180*/  FFMA.FTZ R7, R176, UR10, -R7 ;  /* 0x0000000ab0077c23 */ /* 0x000fe20008010807 */
[----:B------:R-:W-:Y:S02]  /*b190*/  MUFU.EX2 R182, R182 ;  /* 0x000000b600b67308 */ /* 0x000fe40000000800 */
[----:B------:R-:W-:-:S02]  /*b1a0*/  FSEL R161, R161, -INF , !P3 ;  /* 0xff800000a1a17808 */ /* 0x000fc40005800000 */
[----:B------:R-:W-:-:S04]  /*b1b0*/  ISETP.GT.AND P3, PT, R179, RZ, P2 ;  /* 0x000000ffb300720c */ /* 0x000fc80001764270 */
[C---:B------:R-:W-:Y:S01]  /*b1c0*/  ISETP.LT.OR P3, PT, R178.reuse, 0x1, P3 ;  /* 0x00000001b200780c */ /* 0x040fe20001f61670 */
[----:B------:R-:W-:Y:S03]  /*b1d0*/  MUFU.EX2 R175, R14 ;  /* 0x0000000e00af7308 */ /* 0x000fe60000000800 */
[----:B------:R-:W-:Y:S02]  /*b1e0*/  FSEL R11, R9, -INF , !P3 ;  /* 0xff800000090b7808 */ /* 0x000fe40005800000 */
[----:B------:R-:W-:Y:S02]  /*b1f0*/  ISETP.GT.AND P3, PT, R179, 0x31, P2 ;  /* 0x00000031b300780c */ /* 0x000fe40001764270 */
[----:B------:R-:W-:Y:S01]  /*b200*/  FMNMX.FTZ R9, R11, R10, !PT ;  /* 0x0000000a0b097209 */ /* 0x000fe20007810000 */
[----:B------:R-:W-:Y:S01]  /*b210*/  MUFU.EX2 R20, R20 ;  /* 0x0000001400147308 */ /* 0x000fe20000000800 */
[----:B------:R-:W-:-:S02]  /*b220*/  ISETP.LT.OR P3, PT, R178, 0x32, P3 ;  /* 0x00000032b200780c */ /* 0x000fc40001f61670 */
[----:B------:R-:W-:Y:S02]  /*b230*/  FMNMX.FTZ R174, R12, R9, !PT ;  /* 0x000000090cae7209 */ /* 0x000fe40007810000 */
[----:B------:R-:W-:Y:S02]  /*b240*/  ISETP.GT.AND P2, PT, R179, 0x39, P2 ;  /* 0x00000039b300780c */ /* 0x000fe40001744270 */
[----:B------:R-:W-:Y:S01]  /*b250*/  FMNMX.FTZ R174, R13, R174, !PT ;  /* 0x000000ae0dae7209 */ /* 0x000fe20007810000 */
[----:B------:R0:W-:Y:S01]  /*b260*/  MUFU.EX2 R179, R152 ;  /* 0x0000009800b37308 */ /* 0x0001e20000000800 */
[----:B------:R-:W-:Y:S02]  /*b270*/  FSEL R169, R169, -INF , !P3 ;  /* 0xff800000a9a97808 */ /* 0x000fe40005800000 */
[----:B------:R-:W-:Y:S02]  /*b280*/  FMNMX.FTZ R174, R15, R174, !PT ;  /* 0x000000ae0fae7209 */ /* 0x000fe40007810000 */
[----:B------:R-:W-:-:S02]  /*b290*/  ISETP.LT.OR P2, PT, R178, 0x3a, P2 ;  /* 0x0000003ab200780c */ /* 0x000fc40001741670 */
[----:B------:R-:W-:Y:S01]  /*b2a0*/  FMNMX.FTZ R174, R21, R174, !PT ;  /* 0x000000ae15ae7209 */ /* 0x000fe20007810000 */
[----:B------:R1:W-:Y:S01]  /*b2b0*/  MUFU.EX2 R14, R7 ;  /* 0x00000007000e7308 */ /* 0x0003e20000000800 */
[----:B------:R-:W-:Y:S01]  /*b2c0*/  FSEL R173, R173, -INF , !P2 ;  /* 0xff800000adad7808 */ /* 0x000fe20005000000 */
[----:B0-----:R-:W-:Y:S01]  /*b2d0*/  IMAD.U32 R152, RZ, RZ, UR10 ;  /* 0x0000000aff987e24 */ /* 0x001fe2000f8e00ff */
[----:B------:R-:W-:-:S04]  /*b2e0*/  FMNMX.FTZ R174, R153, R174, !PT ;  /* 0x000000ae99ae7209 */ /* 0x000fc80007810000 */
[----:B------:R-:W-:Y:S01]  /*b2f0*/  FMNMX.FTZ R174, R155, R174, !PT ;  /* 0x000000ae9bae7209 */ /* 0x000fe20007810000 */
[----:B------:R0:W-:Y:S03]  /*b300*/  MUFU.EX2 R181, R156 ;  /* 0x0000009c00b57308 */ /* 0x0001e60000000800 */
        /* <DEDUP_REMOVED lines=8> */
[----:B------:R2:W-:Y:S03]  /*b390*/  MUFU.EX2 R183, R160 ;  /* 0x000000a000b77308 */ /* 0x0005e60000000800 */
[----:B------:R-:W-:-:S04]  /*b3a0*/  FMNMX.FTZ R174, R169, R174, !PT ;  /* 0x000000aea9ae7209 */ /* 0x000fc80007810000 */
[----:B------:R-:W-:Y:S01]  /*b3b0*/  FMNMX.FTZ R174, R171, R174, !PT ;  /* 0x000000aeabae7209 */ /* 0x000fe20007810000 */
[----:B------:R-:W-:Y:S03]  /*b3c0*/  MUFU.EX2 R158, R158 ;  /* 0x0000009e009e7308 */ /* 0x000fe60000000800 */
[----:B------:R-:W-:-:S05]  /*b3d0*/  FMNMX.FTZ R176, R173, R174, !PT ;  /* 0x000000aeadb07209 */ /* 0x000fca0007810000 */
[----:B------:R-:W3:Y:S01]  /*b3e0*/  SHFL.BFLY PT, R9, R176, 0x2, 0x1f ;  /* 0x0c401f00b0097f89 */ /* 0x000ee200000e0000 */
[----:B------:R-:W-:Y:S08]  /*b3f0*/  MUFU.EX2 R189, R172 ;  /* 0x000000ac00bd7308 */ /* 0x000ff00000000800 */
[----:B------:R4:W-:Y:S08]  /*b400*/  MUFU.EX2 R185, R164 ;  /* 0x000000a400b97308 */ /* 0x0009f00000000800 */
[----:B------:R-:W-:Y:S01]  /*b410*/  MUFU.EX2 R162, R162 ;  /* 0x000000a200a27308 */ /* 0x000fe20000000800 */
[----:B---3--:R-:W-:-:S07]  /*b420*/  FMNMX.FTZ R9, R176, R9, !PT ;  /* 0x00000009b0097209 */ /* 0x008fce0007810000 */
[----:B------:R-:W-:Y:S01]  /*b430*/  MUFU.EX2 R166, R166 ;  /* 0x000000a600a67308 */ /* 0x000fe20000000800 */
[----:B------:R-:W3:Y:S07]  /*b440*/  SHFL.BFLY PT, R174, R9, 0x1, 0x1f ;  /* 0x0c201f0009ae7f89 */ /* 0x000eee00000e0000 */
[----:B------:R-:W-:Y:S08]  /*b450*/  MUFU.EX2 R170, R170 ;  /* 0x000000aa00aa7308 */ /* 0x000ff00000000800 */
[----:B------:R-:W-:Y:S01]  /*b460*/  MUFU.EX2 R177, R177 ;  /* 0x000000b100b17308 */ /* 0x000fe20000000800 */
[----:B---3--:R-:W-:-:S04]  /*b470*/  FMNMX.FTZ R9, R9, R174, !PT ;  /* 0x000000ae09097209 */ /* 0x008fc80007810000 */
[C---:B------:R-:W-:Y:S01]  /*b480*/  FSETP.NEU.FTZ.AND P2, PT, R9.reuse, -INF , PT ;  /* 0xff8000000900780b */ /* 0x040fe20003f5d000 */
[----:B------:R-:W-:-:S03]  /*b490*/  FFMA.FTZ R152, R9, R152, -8 ;  /* 0xc100000009987423 */ /* 0x000fc60000010098 */
[----:B------:R-:W-:-:S05]  /*b4a0*/  FSEL R191, R9, RZ, P2 ;  /* 0x000000ff09bf7208 */ /* 0x000fca0001000000 */
[----:B------:R-:W-:Y:S01]  /*b4b0*/  FADD.FTZ R10, -R191, R10 ;  /* 0x0000000abf0a7221 */ /* 0x000fe20000010100 */
[----:B------:R-:W-:Y:S01]  /*b4c0*/  FMUL.FTZ R191, R6, UR10 ;  /* 0x0000000a06bf7c20 */ /* 0x000fe20008410000 */
[----:B------:R-:W-:Y:S02]  /*b4d0*/  FSEL R6, R152, RZ, P2 ;  /* 0x000000ff98067208 */ /* 0x000fe40001000000 */
[----:B------:R-:W-:-:S03]  /*b4e0*/  FMUL.FTZ R10, R10, UR10 ;  /* 0x0000000a0a0a7c20 */ /* 0x000fc60008410000 */
[--C-:B------:R-:W-:Y:S01]  /*b4f0*/  FFMA.FTZ R11, R11, UR10, -R6.reuse ;  /* 0x0000000a0b0b7c23 */ /* 0x100fe20008010806 */
[----:B------:R-:W-:-:S01]  /*b500*/  FFMA.FTZ R12, R12, UR10, -R6 ;  /* 0x0000000a0c0c7c23 */ /* 0x000fc20008010806 */
[----:B------:R-:W3:Y:S01]  /*b510*/  MUFU.EX2 R191, R191 ;  /* 0x000000bf00bf7308 */ /* 0x000ee20000000800 */
[----:B------:R-:W-:-:S01]  /*b520*/  FFMA.FTZ R13, R13, UR10, -R6 ;  /* 0x0000000a0d0d7c23 */ /* 0x000fc20008010806 */
[--C-:B------:R-:W-:Y:S01]  /*b530*/  FFMA.FTZ R152, R15, UR10, -R6.reuse ;  /* 0x0000000a0f987c23 */ /* 0x100fe20008010806 */
[----:B-1----:R-:W-:-:S01]  /*b540*/  FFMA.FTZ R7, R21, UR10, -R6 ;  /* 0x0000000a15077c23 */ /* 0x002fc20008010806 */
[--C-:B0-----:R-:W-:Y:S01]  /*b550*/  FFMA.FTZ R156, R153, UR10, -R6.reuse ;  /* 0x0000000a999c7c23 */ /* 0x101fe20008010806 */
[----:B------:R-:W-:-:S01]  /*b560*/  FFMA.FTZ R15, R155, UR10, -R6 ;  /* 0x0000000a9b0f7c23 */ /* 0x000fc20008010806 */
[--C-:B--2---:R-:W-:Y:S01]  /*b570*/  FFMA.FTZ R160, R157, UR10, -R6.reuse ;  /* 0x0000000a9da07c23 */ /* 0x104fe20008010806 */
[----:B------:R-:W-:-:S01]  /*b580*/  FFMA.FTZ R21, R159, UR10, -R6 ;  /* 0x0000000a9f157c23 */ /* 0x000fc20008010806 */
[----:B------:R-:W-:Y:S01]  /*b590*/  MUFU.EX2 R11, R11 ;  /* 0x0000000b000b7308 */ /* 0x000fe20000000800 */
[----:B----4-:R-:W-:-:S01]  /*b5a0*/  FFMA.FTZ R164, R161, UR10, -R6 ;  /* 0x0000000aa1a47c23 */ /* 0x010fc20008010806 */
[--C-:B------:R-:W-:Y:S01]  /*b5b0*/  FFMA.FTZ R163, R163, UR10, -R6.reuse ;  /* 0x0000000aa3a37c23 */ /* 0x100fe20008010806 */
[----:B------:R-:W-:-:S01]  /*b5c0*/  FFMA.FTZ R165, R165, UR10, -R6 ;  /* 0x0000000aa5a57c23 */ /* 0x000fc20008010806 */
[--C-:B------:R-:W-:Y:S01]  /*b5d0*/  FFMA.FTZ R167, R167, UR10, -R6.reuse ;  /* 0x0000000aa7a77c23 */ /* 0x100fe20008010806 */
[----:B------:R-:W-:-:S01]  /*b5e0*/  FFMA.FTZ R169, R169, UR10, -R6 ;  /* 0x0000000aa9a97c23 */ /* 0x000fc20008010806 */
[--C-:B------:R-:W-:Y:S01]  /*b5f0*/  FFMA.FTZ R171, R171, UR10, -R6.reuse ;  /* 0x0000000aabab7c23 */ /* 0x100fe20008010806 */
[----:B------:R-:W-:-:S01]  /*b600*/  FFMA.FTZ R6, R173, UR10, -R6 ;  /* 0x0000000aad067c23 */ /* 0x000fc20008010806 */
[----:B------:R-:W0:Y:S01]  /*b610*/  MUFU.EX2 R10, R10 ;  /* 0x0000000a000a7308 */ /* 0x000e220000000800 */
[----:B---3--:R-:W-:-:S04]  /*b620*/  FFMA.FTZ R168, R191, R3, R182 ;  /* 0x00000003bfa87223 */ /* 0x008fc800000100b6 */
[----:B------:R-:W-:-:S03]  /*b630*/  FADD.FTZ R153, R175, R168 ;  /* 0x000000a8af997221 */ /* 0x000fc60000010000 */
[----:B------:R-:W1:Y:S01]  /*b640*/  MUFU.EX2 R12, R12 ;  /* 0x0000000c000c7308 */ /* 0x000e620000000800 */
[----:B------:R-:W-:-:S04]  /*b650*/  FADD.FTZ R172, R20, R153 ;  /* 0x0000009914ac7221 */ /* 0x000fc80000010000 */
[----:B------:R-:W-:-:S03]  /*b660*/  FADD.FTZ R153, R179, R172 ;  /* 0x000000acb3997221 */ /* 0x000fc60000010000 */
[----:B------:R-:W2:Y:S01]  /*b670*/  MUFU.EX2 R13, R13 ;  /* 0x0000000d000d7308 */ /* 0x000ea20000000800 */
[----:B0-----:R-:W-:-:S01]  /*b680*/  FFMA.FTZ R3, R10, R4, R11 ;  /* 0x000000040a037223 */ /* 0x001fc2000001000b */
[----:B------:R-:W-:-:S04]  /*b690*/  FADD.FTZ R172, R154, R153 ;  /* 0x000000999aac7221 */ /* 0x000fc80000010000 */
[----:B------:R-:W-:Y:S02]  /*b6a0*/  FADD.FTZ R153, R181, R172 ;  /* 0x000000acb5997221 */ /* 0x000fe40000010000 */
[----:B------:R-:W0:Y:S01]  /*b6b0*/  MUFU.EX2 R152, R152 ;  /* 0x0000009800987308 */ /* 0x000e220000000800 */
[----:B-1----:R-:W-:-:S01]  /*b6c0*/  FADD.FTZ R4, R12, R3 ;  /* 0x000000030c047221 */ /* 0x002fc20000010000 */
[----:B------:R-:W-:-:S04]  /*b6d0*/  FADD.FTZ R174, R158, R153 ;  /* 0x000000999eae7221 */ /* 0x000fc80000010000 */
[----:B------:R-:W-:Y:S02]  /*b6e0*/  FADD.FTZ R153, R183, R174 ;  /* 0x000000aeb7997221 */ /* 0x000fe40000010000 */
[----:B------:R-:W1:Y:S01]  /*b6f0*/  MUFU.EX2 R7, R7 ;  /* 0x0000000700077308 */ /* 0x000e620000000800 */
[----:B--2---:R-:W-:-:S01]  /*b700*/  FADD.FTZ R3, R13, R4 ;  /* 0x000000040d037221 */ /* 0x004fc20000010000 */
[----:B------:R-:W-:-:S04]  /*b710*/  FADD.FTZ R174, R162, R153 ;  /* 0x00000099a2ae7221 */ /* 0x000fc80000010000 */
[----:B------:R-:W-:Y:S02]  /*b720*/  FADD.FTZ R153, R185, R174 ;  /* 0x000000aeb9997221 */ /* 0x000fe40000010000 */
[----:B------:R-:W2:Y:S01]  /*b730*/  MUFU.EX2 R156, R156 ;  /* 0x0000009c009c7308 */ /* 0x000ea20000000800 */
[----:B0-----:R-:W-:-:S01]  /*b740*/  FADD.FTZ R4, R152, R3 ;  /* 0x0000000398047221 */ /* 0x001fc20000010000 */
[----:B------:R-:W-:-:S04]  /*b750*/  FADD.FTZ R174, R166, R153 ;  /* 0x00000099a6ae7221 */ /* 0x000fc80000010000 */
[----:B------:R-:W-:Y:S02]  /*b760*/  FADD.FTZ R153, R187, R174 ;  /* 0x000000aebb997221 */ /* 0x000fe40000010000 */
[----:B------:R-:W0:Y:S01]  /*b770*/  MUFU.EX2 R15, R15 ;  /* 0x0000000f000f7308 */ /* 0x000e220000000800 */
[----:B-1----:R-:W-:-:S01]  /*b780*/  FADD.FTZ R3, R7, R4 ;  /* 0x0000000407037221 */ /* 0x002fc20000010000 */
[----:B------:R-:W-:-:S04]  /*b790*/  FADD.FTZ R174, R170, R153 ;  /* 0x00000099aaae7221 */ /* 0x000fc80000010000 */
[----:B------:R-:W-:Y:S02]  /*b7a0*/  FADD.FTZ R174, R189, R174 ;  /* 0x000000aebdae7221 */ /* 0x000fe40000010000 */
        /* <DEDUP_REMOVED lines=17> */
[----:B-1----:R-:W-:-:S01]  /*b8c0*/  FADD.FTZ R4, R172, R3 ;  /* 0x00000003ac047221 */ /* 0x002fc20000010000 */
[----:B------:R-:W-:-:S04]  /*b8d0*/  FADD.FTZ R3, R177, R174 ;  /* 0x000000aeb1037221 */ /* 0x000fc80000010000 */
[----:B------:R-:W-:Y:S01]  /*b8e0*/  FADD.FTZ R3, R14, R3 ;  /* 0x000000030e037221 */ /* 0x000fe20000010000 */
[----:B--2---:R-:W-:-:S04]  /*b8f0*/  FADD.FTZ R153, R171, R4 ;  /* 0x00000004ab997221 */ /* 0x004fc80000010000 */
[----:B0-----:R-:W-:Y:S01]  /*b900*/  FADD.FTZ R4, R6, R153 ;  /* 0x0000009906047221 */ /* 0x001fe20000010000 */
[----:B------:R-:W-:Y:S06]  /*b910*/  @!P0 BRA `(.L_x_1224) ;  /* 0x0000000000048947 */ /* 0x000fec0003800000 */
[----:B------:R-:W-:Y:S01]  /*b920*/  BPT.TRAP 0x1 ;  /* 0x000000040000795c */ /* 0x000fe20000300000 */
.L_x_1224:
[----:B------:R-:W-:Y:S01]  /*b930*/  ULEA UR5, UR37, UR40, 0x3 ;  /* 0x0000002825057291 */ /* 0x000fe2000f8e183f */
[----:B------:R-:W-:Y:S01]  /*b940*/  ISETP.GT.AND P2, PT, R5, UR50, PT ;  /* 0x0000003205007c0c */ /* 0x000fe2000bf44270 */
[----:B------:R-:W-:Y:S01]  /*b950*/  FMUL.FTZ R24, R24, R191 ;  /* 0x000000bf18187220 */ /* 0x000fe20000410000 */
[----:B------:R-:W-:Y:S01]  /*b960*/  F2FP.SATFINITE.E4M3.F32.PACK_AB_MERGE_C R13, R152, R13, RZ ;  /* 0x0000000d980d723e */ /* 0x000fe200048070ff */
[----:B------:R-:W-:Y:S01]  /*b970*/  UIADD3 UR5, UR5, 0x28460, URZ ;  /* 0x0002846005057890 */ /* 0x000fe2000fffe03f */
[----:B------:R-:W-:Y:S01]  /*b980*/  F2FP.SATFINITE.E4M3.F32.PACK_AB_MERGE_C R15, R160, R15, RZ ;  /* 0x0000000fa00f723e */ /* 0x000fe200048070ff */
[----:B------:R-:W-:Y:S01]  /*b990*/  UMOV UR37, UR6 ;  /* 0x0000000600257c82 */ /* 0x000fe20008000000 */
[----:B------:R-:W-:Y:S01]  /*b9a0*/  F2FP.SATFINITE.E4M3.F32.PACK_AB_MERGE_C R12, R12, R11, R13 ;  /* 0x0000000b0c0c723e */ /* 0x000fe2000480700d */
[----:B------:R-:W-:Y:S01]  /*b9b0*/  UPRMT UR5, UR57, 0x654, UR5 ;  /* 0x0000065439057896 */ /* 0x000fe20008000005 */
[----:B------:R-:W-:Y:S01]  /*b9c0*/  F2FP.SATFINITE.E4M3.F32.PACK_AB_MERGE_C R166, R187, R166, RZ ;  /* 0x000000a6bba6723e */ /* 0x000fe200048070ff */
[----:B------:R-:W-:Y:S01]  /*b9d0*/  FMUL.FTZ R25, R25, R191 ;  /* 0x000000bf19197220 */ /* 0x000fe20000410000 */
[----:B------:R-:W-:Y:S01]  /*b9e0*/  F2FP.SATFINITE.E4M3.F32.PACK_AB_MERGE_C R14, R14, R177, RZ ;  /* 0x000000b10e0e723e */ /* 0x000fe200048070ff */
[----:B------:R-:W-:Y:S01]  /*b9f0*/  FMUL.FTZ R28, R28, R191 ;  /* 0x000000bf1c1c7220 */ /* 0x000fe20000410000 */
[----:B------:R-:W-:Y:S01]  /*ba00*/  F2FP.SATFINITE.E4M3.F32.PACK_AB_MERGE_C R15, R156, R7, R15 ;  /* 0x000000079c0f723e */ /* 0x000fe2000480700f */
        /* <DEDUP_REMOVED lines=140> */
[----:B------:R-:W-:-:S02]  /*c2d0*/  IMAD.MOV.U32 R189, RZ, RZ, R12 ;  /* 0x000000ffffbd7224 */ /* 0x000fc400078e000c */
[----:B------:R-:W-:Y:S01]  /*c2e0*/  IMAD.MOV.U32 R191, RZ, RZ, R15 ;  /* 0x000000ffffbf7224 */ /* 0x000fe200078e000f */
[----:B------:R-:W-:Y:S06]  /*c2f0*/  @P2 BRA `(.L_x_1225) ;  /* 0xffffffd400fc2947 */ /* 0x000fec000383ffff */
[----:B------:R-:W-:-:S05]  /*c300*/  UMOV UR37, UR6 ;  /* 0x0000000600257c82 */ /* 0x000fca0008000000 */
.L_x_1207:
[----:B------:R-:W-:Y:S06]  /*c310*/  BAR.ARV 0x8, 0x180 ;  /* 0x0206000000007b1d */ /* 0x000fec0000002000 */
[----:B------:R-:W-:Y:S05]  /*c320*/  @!P0 BRA `(.L_x_1226) ;  /* 0x0000000000048947 */ /* 0x000fea0003800000 */
[----:B------:R-:W-:Y:S01]  /*c330*/  BPT.TRAP 0x1 ;  /* 0x000000040000795c */ /* 0x000fe20000300000 */
.L_x_1226:
[----:B------:R-:W-:Y:S01]  /*c340*/  ULEA UR14, UR37, UR40, 0x3 ;  /* 0x00000028250e7291 */ /* 0x000fe2000f8e183f */
[----:B------:R-:W-:-:S05]  /*c350*/  IMAD.U32 R0, RZ, RZ, UR36 ;  /* 0x00000024ff007e24 */ /* 0x000fca000f8e00ff */
[----:B------:R-:W-:-:S04]  /*c360*/  SHF.L.U32 R0, R0, 0x1f, RZ ;  /* 0x0000001f00007819 */ /* 0x000fc800000006ff */
[----:B------:R0:W1:Y:S01]  /*c370*/  SYNCS.PHASECHK.TRANS64.TRYWAIT P1, [UR14+0x28450], R0 ;  /* 0x02845000ff0075a7 */ /* 0x000062000802014e */
[----:B------:R-:W-:Y:S05]  /*c380*/  @!P0 BRA `(.L_x_1227) ;  /* 0x0000000000048947 */ /* 0x000fea0003800000 */
[----:B------:R-:W-:Y:S01]  /*c390*/  BPT.TRAP 0x1 ;  /* 0x000000040000795c */ /* 0x000fe20000300000 */
.L_x_1227:
[----:B-1----:R-:W-:Y:S05]  /*c3a0*/  @P1 BRA `(.L_x_1228) ;  /* 0x0000000000081947 */ /* 0x002fea0003800000 */
[----:B------:R-:W1:Y:S02]  /*c3b0*/  SYNCS.PHASECHK.TRANS64.TRYWAIT P1, [UR14+0x28450], R0 ;  /* 0x02845000ff0075a7 */ /* 0x000e64000802014e */
[----:B-1----:R-:W-:Y:S05]  /*c3c0*/  @!P1 BRA `(.L_x_1229) ;  /* 0x000000d800109947 */ /* 0x002fea0003800000 */
.L_x_1228:
[----:B------:R-:W-:Y:S01]  /*c3d0*/  ULDC.64 UR4, c[0x0][0x9a0] ;  /* 0x0002680000047ab9 */ /* 0x000fe20000000a00 */
[----:B------:R-:W-:Y:S01]  /*c3e0*/  UIADD3 UR40, UR40, 0x8000, URZ ;  /* 0x0000800028287890 */ /* 0x000fe2000fffe03f */
[----:B------:R-:W-:Y:S01]  /*c3f0*/  WARPGROUP.ARRIVE ;  /* 0x00000000000079c5 */ /* 0x000fe20000000000 */
[----:B------:R-:W-:Y:S01]  /*c400*/  UISETP.NE.U32.AND UP0, UPT, UR4, URZ, UPT ;  /* 0x0000003f0400728c */ /* 0x000fe2000bf05070 */
[----:B------:R-:W-:Y:S01]  /*c410*/  IMAD.MOV.U32 R10, RZ, RZ, 0x3f800000 ;  /* 0x3f800000ff0a7424 */ /* 0x000fe200078e00ff */
[----:B------:R-:W-:Y:S02]  /*c420*/  USHF.R.U32.HI UR40, URZ, 0x4, UR40 ;  /* 0x000000043f287899 */ /* 0x000fe40008011628 */
[----:B------:R-:W-:Y:S02]  /*c430*/  UISETP.NE.AND.EX UP0, UPT, UR5, URZ, UPT, UP0 ;  /* 0x0000003f0500728c */ /* 0x000fe4000bf05300 */
[----:B------:R-:W-:-:S04]  /*c440*/  ULOP3.LUT UR40, UR40, 0x3fff, URZ, 0xc0, !UPT ;  /* 0x00003fff28287892 */ /* 0x000fc8000f8ec03f */
[----:B------:R-:W-:Y:S01]  /*c450*/  ULOP3.LUT UR11, UR40, 0x10000, URZ, 0xfc, !UPT ;  /* 0x00010000280b7892 */ /* 0x000fe2000f8efc3f */
[----:B------:R-:W-:-:S03]  /*c460*/  PLOP3.LUT P1, PT, PT, PT, UP0, 0x80, 0x0 ;  /* 0x000000000000781c */ /* 0x000fc60003f2f008 */
[----:B------:R-:W-:Y:S02]  /*c470*/  ULEA UR11, UR37, UR11, 0xa ;  /* 0x0000000b250b7291 */ /* 0x000fe4000f8e503f */
[----:B------:R-:W-:Y:S01]  /*c480*/  @UP0 USHF.R.S32.HI UR8, URZ, 0x1f, UR51 ;  /* 0x0000001f3f080899 */ /* 0x000fe20008011433 */
[----:B------:R-:W-:-:S03]  /*c490*/  @UP0 ULDC.64 UR12, c[0x0][0x9c8] ;  /* 0x00027200000c0ab9 */ /* 0x000fc60000000a00 */
[----:B------:R-:W-:Y:S02]  /*c4a0*/  @UP0 UIMAD UR8, UR8, UR12, URZ ;  /* 0x0000000c080802a4 */ /* 0x000fe4000f8e023f */
[----:B------:R-:W-:Y:S02]  /*c4b0*/  @UP0 UIMAD.WIDE.U32 UR6, UR51, UR12, URZ ;  /* 0x0000000c330602a5 */ /* 0x000fe4000f8e003f */
[----:B------:R-:W-:-:S03]  /*c4c0*/  @UP0 UIMAD UR8, UR51, UR13, UR8 ;  /* 0x0000000d330802a4 */ /* 0x000fc6000f8e0208 */
[----:B------:R-:W-:Y:S01]  /*c4d0*/  @UP0 ULDC.64 UR12, c[0x0][0x9d0] ;  /* 0x00027400000c0ab9 */ /* 0x000fe20000000a00 */
[----:B------:R-:W-:-:S04]  /*c4e0*/  @UP0 UIADD3 UR7, UR7, UR8, URZ ;  /* 0x0000000807070290 */ /* 0x000fc8000fffe03f */
[----:B------:R-:W-:-:S03]  /*c4f0*/  @UP0 UIMAD.WIDE.U32 UR8, UR52, UR12, UR6 ;  /* 0x0000000c340802a5 */ /* 0x000fc6000f8e0006 */
[----:B------:R-:W-:Y:S01]  /*c500*/  UMOV UR6, UR11 ;  /* 0x0000000b00067c82 */ /* 0x000fe20008000000 */
[----:B------:R-:W-:Y:S01]  /*c510*/  UMOV UR7, 0x80000020 ;  /* 0x8000002000077882 */ /* 0x000fe20000000000 */
[----:B------:R-:W-:Y:S01]  /*c520*/  @UP0 UIMAD UR9, UR52, UR13, UR9 ;  /* 0x0000000d340902a4 */ /* 0x000fe2000f8e0209 */
[----:B------:R-:W-:Y:S01]  /*c530*/  QGMMA.64x256x32.F32.E4M3.E4M3 R24, R188, gdesc[UR4], R24, gsb0 ;  /* 0x03e00004bc187df3 */ /* 0x000fe20008000818 */
[----:B------:R-:W-:-:S04]  /*c540*/  @UP0 ULEA UR4, UP1, UR8, UR4, 0x2 ;  /* 0x0000000408040291 */ /* 0x000fc8000f82103f */
[----:B------:R-:W-:Y:S02]  /*c550*/  @UP0 ULEA.HI.X UR5, UR8, UR5, UR9, 0x2, UP1 ;  /* 0x0000000508050291 */ /* 0x000fe400088f1409 */
[----:B------:R-:W-:-:S04]  /*c560*/  IMAD.U32 R6, RZ, RZ, UR4 ;  /* 0x00000004ff067e24 */ /* 0x000fc8000f8e00ff */
[----:B------:R-:W-:-:S05]  /*c570*/  IMAD.U32 R7, RZ, RZ, UR5 ;  /* 0x00000005ff077e24 */ /* 0x000fca000f8e00ff */
[----:B------:R2:W3:Y:S01]  /*c580*/  @P1 LDG.E R10, desc[UR48][R6.64] ;  /* 0x00000030060a1981 */ /* 0x0004e2000c1e1900 */
[----:B------:R-:W-:Y:S01]  /*c590*/  UIADD3 UR4, UR11, 0x2, URZ ;  /* 0x000000020b047890 */ /* 0x000fe2000fffe03f */
[----:B------:R-:W-:-:S06]  /*c5a0*/  UMOV UR7, 0x80000020 ;  /* 0x8000002000077882 */ /* 0x000fcc0000000000 */
[----:B------:R-:W-:Y:S01]  /*c5b0*/  UMOV UR6, UR4 ;  /* 0x0000000400067c82 */ /* 0x000fe20008000000 */
[----:B01----:R-:W0:Y:S04]  /*c5c0*/  SHFL.BFLY PT, R0, R3, 0x2, 0x1f ;  /* 0x0c401f0003007f89 */ /* 0x003e2800000e0000 */
[----:B------:R-:W1:Y:S01]  /*c5d0*/  SHFL.BFLY PT, R11, R4, 0x2, 0x1f ;  /* 0x0c401f00040b7f89 */ /* 0x000e6200000e0000 */
[----:B0-----:R-:W-:-:S01]  /*c5e0*/  FADD.FTZ R0, R0, R3 ;  /* 0x0000000300007221 */ /* 0x001fc20000010000 */
[----:B-1----:R-:W-:-:S04]  /*c5f0*/  FADD.FTZ R11, R11, R4 ;  /* 0x000000040b0b7221 */ /* 0x002fc80000010000 */
[----:B------:R-:W0:Y:S04]  /*c600*/  SHFL.BFLY PT, R5, R0, 0x1, 0x1f ;  /* 0x0c201f0000057f89 */ /* 0x000e2800000e0000 */
[----:B------:R-:W1:Y:S01]  /*c610*/  SHFL.BFLY PT, R12, R11, 0x1, 0x1f ;  /* 0x0c201f000b0c7f89 */ /* 0x000e6200000e0000 */
[----:B0-----:R-:W-:-:S01]  /*c620*/  FADD.FTZ R13, R0, R5 ;  /* 0x00000005000d7221 */ /* 0x001fc20000010000 */
[----:B-1----:R-:W-:-:S04]  /*c630*/  FADD.FTZ R12, R11, R12 ;  /* 0x0000000c0b0c7221 */ /* 0x002fc80000010000 */
[C---:B------:R-:W-:Y:S01]  /*c640*/  FSETP.NE.FTZ.AND P1, PT, R13.reuse, RZ, PT ;  /* 0x000000ff0d00720b */ /* 0x040fe20003f35000 */
[----:B------:R-:W-:Y:S01]  /*c650*/  FMUL.FTZ R14, R13, 0.00390625 ;  /* 0x3b8000000d0e7820 */ /* 0x000fe20000410000 */
[----:B------:R-:W-:Y:S01]  /*c660*/  FMUL.FTZ R15, R12, 0.00390625 ;  /* 0x3b8000000c0f7820 */ /* 0x000fe20000410000 */
[----:B------:R-:W-:-:S03]  /*c670*/  IMAD.MOV.U32 R5, RZ, RZ, RZ ;  /* 0x000000ffff057224 */ /* 0x000fc600078e00ff */
[----:B------:R-:W-:Y:S02]  /*c680*/  FSETP.NE.FTZ.AND P2, PT, R14, RZ, PT ;  /* 0x000000ff0e00720b */ /* 0x000fe40003f55000 */
[----:B------:R-:W-:-:S05]  /*c690*/  FSETP.NE.FTZ.AND P3, PT, R15, RZ, PT ;  /* 0x000000ff0f00720b */ /* 0x000fca0003f75000 */
[----:B------:R-:W-:Y:S01]  /*c6a0*/  @P1 MUFU.RCP R5, R13 ;  /* 0x0000000d00051308 */ /* 0x000fe20000001000 */
[----:B------:R-:W-:Y:S01]  /*c6b0*/  FSETP.NE.FTZ.AND P1, PT, R12, RZ, PT ;  /* 0x000000ff0c00720b */ /* 0x000fe20003f35000 */
[----:B------:R-:W-:-:S06]  /*c6c0*/  IMAD.MOV.U32 R11, RZ, RZ, RZ ;  /* 0x000000ffff0b7224 */ /* 0x000fcc00078e00ff */
[----:B------:R-:W0:Y:S08]  /*c6d0*/  @P2 MUFU.LG2 R4, R14 ;  /* 0x0000000e00042308 */ /* 0x000e300000000c00 */
[----:B--2---:R-:W1:Y:S01]  /*c6e0*/  @P3 MUFU.LG2 R6, R15 ;  /* 0x0000000f00063308 */ /* 0x004e620000000c00 */
[----:B------:R-:W-:Y:S02]  /*c6f0*/  WARPGROUP.DEPBAR.LE gsb0, 0x0 ;  /* 0x00008000000079c5 */ /* 0x000fe40000010000 */
[----:B------:R-:W-:-:S06]  /*c700*/  WARPGROUP.ARRIVE ;  /* 0x00000000000079c5 */ /* 0x000fcc0000000000 */
[----:B------:R-:W-:Y:S01]  /*c710*/  QGMMA.64x256x32.F32.E4M3.E4M3 R24, R184, gdesc[UR4], R24, gsb0 ;  /* 0x03e00004b8187df3 */ /* 0x000fe20008000818 */
[----:B------:R-:W2:Y:S01]  /*c720*/  @P1 MUFU.RCP R11, R12 ;  /* 0x0000000c000b1308 */ /* 0x000ea20000001000 */
[----:B------:R-:W-:Y:S02]  /*c730*/  IMAD.U32 R7, RZ, RZ, UR10 ;  /* 0x0000000aff077e24 */ /* 0x000fe4000f8e00ff */
[----:B------:R-:W-:Y:S02]  /*c740*/  IMAD.U32 R20, RZ, RZ, UR10 ;  /* 0x0000000aff147e24 */ /* 0x000fe4000f8e00ff */
[----:B0-----:R-:W-:Y:S01]  /*c750*/  @P2 FMUL.FTZ R4, R4, 0.69314718246459960938 ;  /* 0x3f31721804042820 */ /* 0x001fe20000410000 */
[----:B------:R-:W-:Y:S01]  /*c760*/  @P2 FMUL.FTZ R7, R7, 0.69314718246459960938 ;  /* 0x3f31721807072820 */ /* 0x000fe20000410000 */
[----:B-1----:R-:W-:Y:S01]  /*c770*/  @P3 FMUL.FTZ R6, R6, 0.69314718246459960938 ;  /* 0x3f31721806063820 */ /* 0x002fe20000410000 */
[----:B------:R-:W-:Y:S01]  /*c780*/  @P3 FMUL.FTZ R13, R20, 0.69314718246459960938 ;  /* 0x3f317218140d3820 */ /* 0x000fe20000410000 */
[----:B------:R-:W-:-:S02]  /*c790*/  IMAD.MOV.U32 R0, RZ, RZ, -0x800000 ;  /* 0xff800000ff007424 */ /* 0x000fc400078e00ff */
[----:B------:R-:W-:Y:S01]  /*c7a0*/  @P2 FFMA.FTZ R0, R7, R8, R4 ;  /* 0x0000000807002223 */ /* 0x000fe20000010004 */
[----:B------:R-:W-:Y:S02]  /*c7b0*/  IMAD.MOV.U32 R3, RZ, RZ, -0x800000 ;  /* 0xff800000ff037424 */ /* 0x000fe400078e00ff */
[----:B------:R-:W-:Y:S01]  /*c7c0*/  @P3 FFMA.FTZ R3, R13, R9, R6 ;  /* 0x000000090d033223 */ /* 0x000fe20000010006 */
[-C--:B---3--:R-:W-:Y:S01]  /*c7d0*/  FMUL.FTZ R5, R5, R10.reuse ;  /* 0x0000000a05057220 */ /* 0x088fe20000410000 */
[----:B--2---:R-:W-:Y:S01]  /*c7e0*/  FMUL.FTZ R4, R11, R10 ;  /* 0x0000000a0b047220 */ /* 0x004fe20000410000 */
[----:B------:R-:W-:Y:S02]  /*c7f0*/  WARPGROUP.DEPBAR.LE gsb0, 0x0 ;  /* 0x00008000000079c5 */ /* 0x000fe40000010000 */
[----:B------:R-:W-:Y:S05]  /*c800*/  @!P0 BRA `(.L_x_1230) ;  /* 0x0000000000048947 */ /* 0x000fea0003800000 */
[----:B------:R-:W-:Y:S01]  /*c810*/  BPT.TRAP 0x1 ;  /* 0x000000040000795c */ /* 0x000fe20000300000 */
.L_x_1230:
[----:B------:R-:W-:Y:S01]  /*c820*/  UIADD3 UR4, UR14, 0x28460, URZ ;  /* 0x000284600e047890 */ /* 0x000fe2000fffe03f */
[-C--:B------:R-:W-:Y:S01]  /*c830*/  FMUL.FTZ R24, R24, R5.reuse ;  /* 0x0000000518187220 */ /* 0x080fe20000410000 */
[----:B------:R-:W-:Y:S01]  /*c840*/  UIADD3 UR37, UR37, 0x1, URZ ;  /* 0x0000000125257890 */ /* 0x000fe2000fffe03f */
[-C--:B------:R-:W-:Y:S01]  /*c850*/  FMUL.FTZ R29, R29, R5.reuse ;  /* 0x000000051d1d7220 */ /* 0x080fe20000410000 */
[----:B------:R-:W-:Y:S01]  /*c860*/  UPRMT UR4, UR57, 0x654, UR4 ;  /* 0x0000065439047896 */ /* 0x000fe20008000004 */
[-C--:B------:R-:W-:Y:S01]  /*c870*/  FMUL.FTZ R32, R32, R5.reuse ;  /* 0x0000000520207220 */ /* 0x080fe20000410000 */
[----:B------:R-:W-:Y:S01]  /*c880*/  UISETP.NE.AND UP0, UPT, UR37, 0x2, UPT ;  /* 0x000000022500788c */ /* 0x000fe2000bf05270 */
[-C--:B------:R-:W-:Y:S01]  /*c890*/  FMUL.FTZ R37, R37, R5.reuse ;  /* 0x0000000525257220 */ /* 0x080fe20000410000 */
[-C--:B------:R-:W-:Y:S01]  /*c8a0*/  FMUL.FTZ R40, R40, R5.reuse ;  /* 0x0000000528287220 */ /* 0x080fe20000410000 */
[-C--:B------:R-:W-:Y:S01]  /*c8b0*/  FMUL.FTZ R45, R45, R5.reuse ;  /* 0x000000052d2d7220 */ /* 0x080fe20000410000 */
[-C--:B------:R-:W-:Y:S01]  /*c8c0*/  FMUL.FTZ R48, R48, R5.reuse ;  /* 0x0000000530307220 */ /* 0x080fe20000410000 */
[-C--:B------:R-:W-:Y:S01]  /*c8d0*/  FMUL.FTZ R53, R53, R5.reuse ;  /* 0x0000000535357220 */ /* 0x080fe20000410000 */
[-C--:B------:R-:W-:Y:S01]  /*c8e0*/  FMUL.FTZ R56, R56, R5.reuse ;  /* 0x0000000538387220 */ /* 0x080fe20000410000 */
[----:B------:R-:W-:Y:S01]  /*c8f0*/  SYNCS.ARRIVE.TRANS64.RED.A1T0 RZ, [UR4], RZ ;  /* 0x000000ffffff79a7 */ /* 0x000fe20008100404 */
        /* <DEDUP_REMOVED lines=123> */
[----:B------:R-:W-:-:S12]  /*d0b0*/  ULOP3.LUT UR36, UR36, UR4, URZ, 0x3c, !UPT ;  /* 0x0000000424247292 */ /* 0x000fd8000f8e3c3f */
.L_x_1156:
[----:B------:R-:W0:Y:S08]  /*d0c0*/  S2UR UR4, SR_CgaCtaId ;  /* 0x00000000000479c3 */ /* 0x000e300000008800 */
[----:B------:R-:W-:Y:S01]  /*d0d0*/  BAR.SYNC.DEFER_BLOCKING 0x5, 0x180 ;  /* 0x0146000000007b1d */ /* 0x000fe20000010000 */
[----:B------:R-:W-:-:S05]  /*d0e0*/  UISETP.NE.AND UP0, UPT, UR54, URZ, UPT ;  /* 0x0000003f3600728c */ /* 0x000fca000bf05270 */
[----:B------:R-:W-:Y:S01]  /*d0f0*/  UMOV UR7, 0x400 ;  /* 0x0000040000077882 */ /* 0x000fe20000000000 */
[----:B------:R-:W-:Y:S05]  /*d100*/  BSSY B0, `(.L_x_1231) ;  /* 0x00005ef000007945 */ /* 0x000fea0003800000 */
[----:B------:R-:W-:Y:S01]  /*d110*/  @!UP0 ULDC UR54, c[0x0][0xad4] ;  /* 0x0002b50000368ab9 */ /* 0x000fe20000000800 */
[----:B0-----:R-:W-:-:S09]  /*d120*/  ULEA UR7, UR4, UR7, 0x18 ;  /* 0x0000000704077291 */ /* 0x001fd2000f8ec03f */
[----:B------:R-:W0:Y:S02]  /*d130*/  LDS.128 R4, [UR7+0x284d0] ;  /* 0x0284d007ff047984 */ /* 0x000e240008000c00 */
[----:B0-----:R-:W-:Y:S02]  /*d140*/  R2UR UR5, R5 ;  /* 0x00000000050572ca */ /* 0x001fe400000e0000 */
[----:B------:R-:W-:Y:S02]  /*d150*/  R2UR UR6, R6 ;  /* 0x00000000060672ca */ /* 0x000fe400000e0000 */
[----:B------:R-:W-:Y:S01]  /*d160*/  R2UR UR51, R7 ;  /* 0x00000000073372ca */ /* 0x000fe200000e0000 */
[----:B------:R-:W-:Y:S06]  /*d170*/  BAR.ARV 0x4, 0x180 ;  /* 0x0106000000007b1d */ /* 0x000fec0000002000 */
[----:B------:R-:W-:Y:S08]  /*d180*/  @P0 BRA `(.L_x_1232) ;  /* 0x0000004c00d00947 */ /* 0x000ff00003800000 */
[----:B------:R-:W0:Y:S01]  /*d190*/  S2R R9, SR_TID.X ;  /* 0x0000000000097919 */ /* 0x000e220000002100 */
[----:B------:R-:W-:Y:S01]  /*d1a0*/  ULDC.64 UR8, c[0x4][0x38] ;  /* 0x01000e0000087ab9 */ /* 0x000fe20000000a00 */
[----:B------:R-:W1:Y:S01]  /*d1b0*/  S2UR UR4, SR_SWINHI ;  /* 0x00000000000479c3 */ /* 0x000e620000002f00 */
[----:B------:R-:W-:Y:S01]  /*d1c0*/  ULDC.64 UR14, c[0x0][0xc00] ;  /* 0x00030000000e7ab9 */ /* 0x000fe20000000a00 */
[----:B------:R-:W-:Y:S01]  /*d1d0*/  ULDC.64 UR10, c[0x0][0xc00] ;  /* 0x00030000000a7ab9 */ /* 0x000fe20000000a00 */
[----:B------:R-:W-:-:S05]  /*d1e0*/  ULDC.64 UR12, c[0x0][0xc08] ;  /* 0x00030200000c7ab9 */ /* 0x000fca0000000a00 */
[----:B------:R-:W-:Y:S01]  /*d1f0*/  BAR.SYNC.DEFER_BLOCKING 0x1, 0x100 ;  /* 0x0044000000007b1d */ /* 0x000fe20000010000 */
[----:B------:R-:W-:-:S05]  /*d200*/  UISETP.GT.AND UP1, UPT, UR54, 0x1, UPT ;  /* 0x000000013600788c */ /* 0x000fca000bf24270 */
[----:B------:R-:W-:Y:S01]  /*d210*/  ULDC UR20, c[0x0][0xbe8] ;  /* 0x0002fa0000147ab9 */ /* 0x000fe20000000800 */
[----:B0-----:R-:W-:-:S05]  /*d220*/  IMAD.SHL.U32 R4, R9, 0x4, RZ ;  /* 0x0000000409047824 */ /* 0x001fca00078e00ff */
[----:B------:R-:W-:-:S04]  /*d230*/  LOP3.LUT R4, R4, 0xc, RZ, 0xc0, !PT ;  /* 0x0000000c04047812 */ /* 0x000fc800078ec0ff */
[----:B------:R-:W-:-:S05]  /*d240*/  IADD3 R4, P0, R4, UR8, RZ ;  /* 0x0000000804047c10 */ /* 0x000fca000ff1e0ff */
[----:B------:R-:W-:-:S05]  /*d250*/  IMAD.X R5, RZ, RZ, UR9, P0 ;  /* 0x00000009ff057e24 */ /* 0x000fca00080e06ff */
[----:B------:R0:W2:Y:S01]  /*d260*/  LDG.E.CONSTANT R7, desc[UR48][R4.64] ;  /* 0x0000003004077981 */ /* 0x0000a2000c1e9900 */
[----:B------:R-:W-:-:S03]  /*d270*/  LOP3.LUT P0, R6, R9, 0x3, RZ, 0xc0, !PT ;  /* 0x0000000309067812 */ /* 0x000fc6000780c0ff */
[----:B------:R-:W3:Y:S01]  /*d280*/  LDL R4, [R1+0x28] ;  /* 0x0000280001047983 */ /* 0x000ee20000100800 */
[----:B------:R-:W-:Y:S01]  /*d290*/  ISETP.EQ.OR P0, PT, R6, 0x3, !P0 ;  /* 0x000000030600780c */ /* 0x000fe20004702670 */
[----:B------:R-:W-:Y:S01]  /*d2a0*/  UMOV UR8, UR7 ;  /* 0x0000000700087c82 */ /* 0x000fe20008000000 */
[----:B-1----:R-:W-:Y:S01]  /*d2b0*/  UMOV UR9, UR4 ;  /* 0x0000000400097c82 */ /* 0x002fe20008000000 */
[----:B------:R-:W-:Y:S01]  /*d2c0*/  UIMAD.WIDE UR10, UR56, 0x4, UR10 ;  /* 0x00000004380a78a5 */ /* 0x000fe2000f8e020a */
        /* <DEDUP_REMOVED lines=16> */
[----:B------:R-:W-:Y:S01]  /*d3d0*/  IMAD.MOV.U32 R30, RZ, RZ, 0x2 ;  /* 0x00000002ff1e7424 */ /* 0x000fe200078e00ff */
        /* <DEDUP_REMOVED lines=11> */
[----:B0-----:R-:W-:Y:S02]  /*d490*/  SEL R5, R147, R8, P0 ;  /* 0x0000000893057207 */ /* 0x001fe40000000000 */
        /* <DEDUP_REMOVED lines=99> */
[----:B------:R-:W-:Y:S01]  /*dad0*/  SEL R130, R131, R130, P0 ;  /* 0x0000008283827207 */ /* 0x000fe20000000000 */
[----:B--2---:R-:W-:Y:S04]  /*dae0*/  SHFL.IDX PT, R152, R109, R7, 0x1c1f ;  /* 0x001c1f076d987589 */ /* 0x004fe800000e0000 */
[----:B------:R-:W-:Y:S04]  /*daf0*/  SHFL.IDX PT, R103, R53, R7, 0x1c1f ;  /* 0x001c1f0735677589 */ /* 0x000fe800000e0000 */
[----:B------:R-:W-:Y:S01]  /*db00*/  SHFL.IDX PT, R114, R65, R7, 0x1c1f ;  /* 0x001c1f0741727589 */ /* 0x000fe200000e0000 */
[----:B---3--:R-:W-:-:S03]  /*db10*/  IMAD.WIDE R30, R4, R30, UR8 ;  /* 0x00000008041e7e25 */ /* 0x008fc6000f8e021e */
[----:B------:R-:W-:Y:S01]  /*db20*/  SHFL.IDX PT, R6, R6, R7, 0x1c1f ;  /* 0x001c1f0706067589 */ /* 0x000fe200000e0000 */
[----:B------:R-:W-:-:S03]  /*db30*/  IADD3 R83, P2, R30, 0xc020, RZ ;  /* 0x0000c0201e537810 */ /* 0x000fc60007f5e0ff */
[----:B------:R-:W-:Y:S01]  /*db40*/  SHFL.IDX PT, R119, R49, R7, 0x1c1f ;  /* 0x001c1f0731777589 */ /* 0x000fe200000e0000 */
[----:B------:R-:W-:Y:S02]  /*db50*/  IADD3 R75, P4, R30, 0xc060, RZ ;  /* 0x0000c0601e4b7810 */ /* 0x000fe40007f9e0ff */
[----:B------:R-:W-:Y:S01]  /*db60*/  LOP3.LUT R82, R83, 0x380, RZ, 0xc0, !PT ;  /* 0x0000038053527812 */ /* 0x000fe200078ec0ff */
[----:B------:R-:W-:Y:S01]  /*db70*/  SHFL.IDX PT, R107, R57, R7, 0x1c1f ;  /* 0x001c1f07396b7589 */ /* 0x000fe200000e0000 */
[----:B------:R-:W-:Y:S02]  /*db80*/  LOP3.LUT R74, R75, 0x380, RZ, 0xc0, !PT ;  /* 0x000003804b4a7812 */ /* 0x000fe400078ec0ff */
[----:B------:R-:W-:Y:S01]  /*db90*/  SHF.R.U64 R82, R82, 0x3, RZ ;  /* 0x0000000352527819 */ /* 0x000fe200000012ff */
[----:B------:R-:W-:Y:S01]  /*dba0*/  SHFL.IDX PT, R111, R61, R7, 0x1c1f ;  /* 0x001c1f073d6f7589 */ /* 0x000fe200000e0000 */
[----:B------:R-:W-:Y:S02]  /*dbb0*/  IADD3 R79, P3, R30, 0xc040, RZ ;  /* 0x0000c0401e4f7810 */ /* 0x000fe40007f7e0ff */
[----:B------:R-:W-:Y:S01]  /*dbc0*/  LOP3.LUT R82, R82, R83, RZ, 0x3c, !PT ;  /* 0x0000005352527212 */ /* 0x000fe200078e3cff */
[----:B------:R-:W-:Y:S01]  /*dbd0*/  IMAD.X R83, RZ, RZ, R31, P2 ;  /* 0x000000ffff537224 */ /* 0x000fe200010e061f */
[----:B------:R-:W-:Y:S01]  /*dbe0*/  IADD3 R59, P2, R30, 0x4060, RZ ;  /* 0x000040601e3b7810 */ /* 0x000fe20007f5e0ff */
[----:B------:R-:W-:Y:S01]  /*dbf0*/  SHFL.IDX PT, R90, R69, R7, 0x1c1f ;  /* 0x001c1f07455a7589 */ /* 0x000fe200000e0000 */
[----:B------:R-:W-:-:S02]  /*dc00*/  SHF.R.U64 R74, R74, 0x3, RZ ;  /* 0x000000034a4a7819 */ /* 0x000fc400000012ff */
[----:B------:R-:W-:Y:S01]  /*dc10*/  LOP3.LUT R78, R79, 0x380, RZ, 0xc0, !PT ;  /* 0x000003804f4e7812 */ /* 0x000fe200078ec0ff */
[----:B------:R-:W-:Y:S01]  /*dc20*/  SHFL.IDX PT, R89, R89, R7, 0x1c1f ;  /* 0x001c1f0759597589 */ /* 0x000fe200000e0000 */
[----:B------:R-:W-:Y:S02]  /*dc30*/  LOP3.LUT R58, R59, 0x380, RZ, 0xc0, !PT ;  /* 0x000003803b3a7812 */ /* 0x000fe400078ec0ff */
[----:B------:R-:W-:Y:S01]  /*dc40*/  LOP3.LUT R74, R74, R75, RZ, 0x3c, !PT ;  /* 0x0000004b4a4a7212 */ /* 0x000fe200078e3cff */
[--C-:B------:R-:W-:Y:S01]  /*dc50*/  IMAD.X R75, RZ, RZ, R31.reuse, P4 ;  /* 0x000000ffff4b7224 */ /* 0x100fe200020e061f */
[----:B------:R-:W-:Y:S01]  /*dc60*/  SHF.R.U64 R78, R78, 0x3, RZ ;  /* 0x000000034e4e7819 */ /* 0x000fe200000012ff */
[----:B------:R-:W-:Y:S01]  /*dc70*/  SHFL.IDX PT, R160, R160, R7, 0x1c1f ;  /* 0x001c1f07a0a07589 */ /* 0x000fe200000e0000 */
[----:B------:R-:W-:Y:S02]  /*dc80*/  IADD3 R51, P4, R30, 0x8020, RZ ;  /* 0x000080201e337810 */ /* 0x000fe40007f9e0ff */
[----:B------:R-:W-:Y:S01]  /*dc90*/  SHF.R.U64 R58, R58, 0x3, RZ ;  /* 0x000000033a3a7819 */ /* 0x000fe200000012ff */
[----:B------:R-:W-:Y:S01]  /*dca0*/  SHFL.IDX PT, R154, R154, R7, 0x1c1f ;  /* 0x001c1f079a9a7589 */ /* 0x000fe200000e0000 */
[----:B------:R-:W-:Y:S01]  /*dcb0*/  LOP3.LUT R78, R78, R79, RZ, 0x3c, !PT ;  /* 0x0000004f4e4e7212 */ /* 0x000fe200078e3cff */
[----:B------:R-:W-:Y:S01]  /*dcc0*/  IMAD.X R79, RZ, RZ, R31, P3 ;  /* 0x000000ffff4f7224 */ /* 0x000fe200018e061f */
[C---:B------:R-:W-:Y:S01]  /*dcd0*/  IADD3 R47, P5, R30.reuse, 0x8040, RZ ;  /* 0x000080401e2f7810 */ /* 0x040fe20007fbe0ff */
[----:B------:R-:W-:Y:S01]  /*dce0*/  SHFL.IDX PT, R158, R158, R7, 0x1c1f ;  /* 0x001c1f079e9e7589 */ /* 0x000fe200000e0000 */
[----:B------:R-:W-:-:S02]  /*dcf0*/  IADD3 R87, P1, R30, 0xc000, RZ ;  /* 0x0000c0001e577810 */ /* 0x000fc40007f3e0ff */
[----:B------:R-:W-:Y:S01]  /*dd00*/  IADD3 R43, P6, R30, 0x8060, RZ ;  /* 0x000080601e2b7810 */ /* 0x000fe20007fde0ff */
[----:B------:R-:W-:Y:S01]  /*dd10*/  SHFL.IDX PT, R53, R161, R7, 0x1c1f ;  /* 0x001c1f07a1357589 */ /* 0x000fe200000e0000 */
[----:B------:R-:W-:Y:S02]  /*dd20*/  LOP3.LUT R50, R51, 0x380, RZ, 0xc0, !PT ;  /* 0x0000038033327812 */ /* 0x000fe400078ec0ff */
[----:B------:R-:W-:Y:S01]  /*dd30*/  LOP3.LUT R58, R58, R59, RZ, 0x3c, !PT ;  /* 0x0000003b3a3a7212 */ /* 0x000fe200078e3cff */
[----:B------:R-:W-:Y:S01]  /*dd40*/  IMAD.X R59, RZ, RZ, R31, P2 ;  /* 0x000000ffff3b7224 */ /* 0x000fe200010e061f */
[C---:B------:R-:W-:Y:S01]  /*dd50*/  IADD3 R55, P3, R30.reuse, 0x8000, RZ ;  /* 0x000080001e377810 */ /* 0x040fe20007f7e0ff */
[----:B------:R-:W-:Y:S01]  /*dd60*/  SHFL.IDX PT, R164, R164, R7, 0x1c1f ;  /* 0x001c1f07a4a47589 */ /* 0x000fe200000e0000 */
[----:B------:R-:W-:Y:S02]  /*dd70*/  IADD3 R35, P2, R30, 0x60, RZ ;  /* 0x000000601e237810 */ /* 0x000fe40007f5e0ff */
[----:B------:R-:W-:Y:S01]  /*dd80*/  LOP3.LUT R46, R47, 0x380, RZ, 0xc0, !PT ;  /* 0x000003802f2e7812 */ /* 0x000fe200078ec0ff */
[----:B------:R-:W-:Y:S01]  /*dd90*/  SHFL.IDX PT, R166, R166, R7, 0x1c1f ;  /* 0x001c1f07a6a67589 */ /* 0x000fe200000e0000 */
[----:B------:R-:W-:-:S02]  /*dda0*/  LOP3.LUT R86, R87, 0x380, RZ, 0xc0, !PT ;  /* 0x0000038057567812 */ /* 0x000fc400078ec0ff */
[----:B------:R-:W-:Y:S01]  /*ddb0*/  LOP3.LUT R42, R43, 0x380, RZ, 0xc0, !PT ;  /* 0x000003802b2a7812 */ /* 0x000fe200078ec0ff */
[----:B------:R-:W-:Y:S01]  /*ddc0*/  SHFL.IDX PT, R168, R168, R7, 0x1c1f ;  /* 0x001c1f07a8a87589 */ /* 0x000fe200000e0000 */
[----:B------:R-:W-:Y:S02]  /*ddd0*/  SHF.R.U64 R50, R50, 0x3, RZ ;  /* 0x0000000332327819 */ /* 0x000fe400000012ff */
[----:B------:R-:W-:Y:S01]  /*dde0*/  LOP3.LUT R54, R55, 0x380, RZ, 0xc0, !PT ;  /* 0x0000038037367812 */ /* 0x000fe200078ec0ff */
[----:B------:R-:W-:Y:S01]  /*ddf0*/  SHFL.IDX PT, R170, R170, R7, 0x1c1f ;  /* 0x001c1f07aaaa7589 */ /* 0x000fe200000e0000 */
[----:B------:R-:W-:Y:S02]  /*de00*/  LOP3.LUT R34, R35, 0x380, RZ, 0xc0, !PT ;  /* 0x0000038023227812 */ /* 0x000fe400078ec0ff */
[----:B------:R-:W-:Y:S01]  /*de10*/  SHF.R.U64 R46, R46, 0x3, RZ ;  /* 0x000000032e2e7819 */ /* 0x000fe200000012ff */
[----:B------:R-:W-:Y:S01]  /*de20*/  SHFL.IDX PT, R172, R172, R7, 0x1c1f ;  /* 0x001c1f07acac7589 */ /* 0x000fe200000e0000 */
[----:B------:R-:W-:-:S02]  /*de30*/  SHF.R.U64 R86, R86, 0x3, RZ ;  /* 0x0000000356567819 */ /* 0x000fc400000012ff */
[----:B------:R-:W-:Y:S01]  /*de40*/  SHF.R.U64 R42, R42, 0x3, RZ ;  /* 0x000000032a2a7819 */ /* 0x000fe200000012ff */
[----:B------:R-:W-:Y:S01]  /*de50*/  SHFL.IDX PT, R173, R173, R7, 0x1c1f ;  /* 0x001c1f07adad7589 */ /* 0x000fe200000e0000 */
        /* <DEDUP_REMOVED lines=22> */
[----:B------:R-:W-:Y:S01]  /*dfc0*/  SHFL.IDX PT, R131, R178, R7, 0x1c1f ;  /* 0x001c1f07b2837589 */ /* 0x000fe200000e0000 */
[C---:B------:R-:W-:Y:S02]  /*dfd0*/  IADD3 R39, P3, R30.reuse, 0x4000, RZ ;  /* 0x000040001e277810 */ /* 0x040fe40007f7e0ff */
[----:B------:R-:W-:Y:S02]  /*dfe0*/  LOP3.LUT R35, R30, 0x380, RZ, 0xc0, !PT ;  /* 0x000003801e237812 */ /* 0x000fe400078ec0ff */
[----:B------:R-:W-:-:S02]  /*dff0*/  LOP3.LUT R70, R71, 0x380, RZ, 0xc0, !PT ;  /* 0x0000038047467812 */ /* 0x000fc400078ec0ff */
[----:B------:R-:W-:Y:S02]  /*e000*/  LOP3.LUT R62, R63, 0x380, RZ, 0xc0, !PT ;  /* 0x000003803f3e7812 */ /* 0x000fe400078ec0ff */
[----:B------:R-:W-:Y:S02]  /*e010*/  LOP3.LUT R66, R67, 0x380, RZ, 0xc0, !PT ;  /* 0x0000038043427812 */ /* 0x000fe400078ec0ff */
[----:B------:R-:W-:Y:S02]  /*e020*/  SHF.R.U64 R80, R80, 0x3, RZ ;  /* 0x0000000350507819 */ /* 0x000fe400000012ff */
[----:B------:R-:W-:Y:S02]  /*e030*/  LOP3.LUT R38, R39, 0x380, RZ, 0xc0, !PT ;  /* 0x0000038027267812 */ /* 0x000fe400078ec0ff */
[----:B------:R-:W-:Y:S02]  /*e040*/  SHF.R.U64 R35, R35, 0x3, RZ ;  /* 0x0000000323237819 */ /* 0x000fe400000012ff */
[----:B------:R-:W-:-:S02]  /*e050*/  SHF.R.U64 R70, R70, 0x3, RZ ;  /* 0x0000000346467819 */ /* 0x000fc400000012ff */
[----:B------:R-:W-:Y:S02]  /*e060*/  SHF.R.U64 R62, R62, 0x3, RZ ;  /* 0x000000033e3e7819 */ /* 0x000fe400000012ff */
[----:B------:R-:W-:Y:S02]  /*e070*/  SHF.R.U64 R66, R66, 0x3, RZ ;  /* 0x0000000342427819 */ /* 0x000fe400000012ff */
[----:B------:R-:W-:Y:S01]  /*e080*/  LOP3.LUT R80, R80, R81, RZ, 0x3c, !PT ;  /* 0x0000005150507212 */ /* 0x000fe200078e3cff */
[--C-:B------:R-:W-:Y:S01]  /*e090*/  IMAD.X R81, RZ, RZ, R31.reuse, P4 ;  /* 0x000000ffff517224 */ /* 0x100fe200020e061f */
[----:B------:R-:W-:Y:S02]  /*e0a0*/  SHF.R.U64 R38, R38, 0x3, RZ ;  /* 0x0000000326267819 */ /* 0x000fe400000012ff */
[----:B------:R-:W-:Y:S01]  /*e0b0*/  LOP3.LUT R30, R35, R30, RZ, 0x3c, !PT ;  /* 0x0000001e231e7212 */ /* 0x000fe200078e3cff */
[----:B------:R-:W-:Y:S01]  /*e0c0*/  IMAD.X R35, RZ, RZ, R31, P2 ;  /* 0x000000ffff237224 */ /* 0x000fe200010e061f */
[----:B------:R-:W-:-:S02]  /*e0d0*/  MOV R186, R50 ;  /* 0x0000003200ba7202 */ /* 0x000fc40000000f00 */
[----:B------:R-:W-:Y:S01]  /*e0e0*/  LOP3.LUT R70, R70, R71, RZ, 0x3c, !PT ;  /* 0x0000004746467212 */ /* 0x000fe200078e3cff */
[----:B------:R0:W-:Y:S01]  /*e0f0*/  SHFL.IDX PT, R50, R21, R7, 0x1c1f ;  /* 0x001c1f0715327589 */ /* 0x0001e200000e0000 */
[----:B------:R-:W-:Y:S01]  /*e100*/  LOP3.LUT R62, R62, R63, RZ, 0x3c, !PT ;  /* 0x0000003f3e3e7212 */ /* 0x000fe200078e3cff */
[--C-:B------:R-:W-:Y:S01]  /*e110*/  IMAD.X R71, RZ, RZ, R31.reuse, P5 ;  /* 0x000000ffff477224 */ /* 0x100fe200028e061f */
[----:B------:R-:W-:Y:S01]  /*e120*/  LOP3.LUT R66, R66, R67, RZ, 0x3c, !PT ;  /* 0x0000004342427212 */ /* 0x000fe200078e3cff */
[--C-:B------:R-:W-:Y:S01]  /*e130*/  IMAD.X R63, RZ, RZ, R31.reuse, P1 ;  /* 0x000000ffff3f7224 */ /* 0x100fe200008e061f */
[----:B------:R-:W-:Y:S01]  /*e140*/  LOP3.LUT R38, R38, R39, RZ, 0x3c, !PT ;  /* 0x0000002726267212 */ /* 0x000fe200078e3cff */
[--C-:B------:R-:W-:Y:S01]  /*e150*/  IMAD.X R67, RZ, RZ, R31.reuse, P6 ;  /* 0x000000ffff437224 */ /* 0x100fe200030e061f */
[----:B------:R-:W-:Y:S01]  /*e160*/  MOV R80, R80 ;  /* 0x0000005000507202 */ /* 0x000fe20000000f00 */
[----:B------:R-:W-:Y:S01]  /*e170*/  IMAD.X R39, RZ, RZ, R31, P3 ;  /* 0x000000ffff277224 */ /* 0x000fe200018e061f */
[----:B------:R-:W-:-:S02]  /*e180*/  MOV R81, R34 ;  /* 0x0000002200517202 */ /* 0x000fc40000000f00 */
[----:B0-----:R-:W-:Y:S01]  /*e190*/  LOP3.LUT R21, R7, 0x2, RZ, 0x3c, !PT ;  /* 0x0000000207157812 */ /* 0x001fe200078e3cff */
[----:B------:R-:W-:Y:S01]  /*e1a0*/  SHFL.IDX PT, R35, R10, R7, 0x1c1f ;  /* 0x001c1f070a237589 */ /* 0x000fe200000e0000 */
[----:B------:R-:W-:Y:S02]  /*e1b0*/  MOV R191, R78 ;  /* 0x0000004e00bf7202 */ /* 0x000fe40000000f00 */
[----:B------:R-:W-:Y:S01]  /*e1c0*/  MOV R189, R86 ;  /* 0x0000005600bd7202 */ /* 0x000fe20000000f00 */
[----:B------:R-:W-:Y:S01]  /*e1d0*/  SHFL.IDX PT, R10, R24, R21, 0x1c1f ;  /* 0x001c1f15180a7589 */ /* 0x000fe200000e0000 */
[----:B------:R-:W-:Y:S02]  /*e1e0*/  MOV R188, R42 ;  /* 0x0000002a00bc7202 */ /* 0x000fe40000000f00 */
[----:B------:R-:W-:Y:S01]  /*e1f0*/  MOV R84, R70 ;  /* 0x0000004600547202 */ /* 0x000fe20000000f00 */
[----:B------:R-:W-:Y:S01]  /*e200*/  SHFL.IDX PT, R42, R15, R7, 0x1c1f ;  /* 0x001c1f070f2a7589 */ /* 0x000fe200000e0000 */
[----:B------:R-:W-:-:S02]  /*e210*/  MOV R184, R58 ;  /* 0x0000003a00b87202 */ /* 0x000fc40000000f00 */
[----:B------:R-:W-:Y:S01]  /*e220*/  MOV R183, R62 ;  /* 0x0000003e00b77202 */ /* 0x000fe20000000f00 */
        /* <DEDUP_REMOVED lines=9> */
[----:B------:R-:W0:Y:S01]  /*e2c0*/  SHFL.IDX PT, R24, R32, R21, 0x1c1f ;  /* 0x001c1f1520187589 */ /* 0x000e2200000e0000 */
[----:B------:R-:W-:-:S03]  /*e2d0*/  MOV R185, R54 ;  /* 0x0000003600b97202 */ /* 0x000fc60000000f00 */
        /* <DEDUP_REMOVED lines=30> */
[----:B------:R-:W-:-:S03]  /*e4c0*/  SEL R24, R24, R35, P0 ;  /* 0x0000002318187207 */ /* 0x000fc60000000000 */
        /* <DEDUP_REMOVED lines=15> */
[----:B------:R-:W0:Y:S04]  /*e5c0*/  SHFL.IDX PT, R56, R64, R21, 0x1c1f ;  /* 0x001c1f1540387589 */ /* 0x000e2800000e0000 */
[----:B------:R-:W-:Y:S04]  /*e5d0*/  SHFL.IDX PT, R127, R112, R21, 0x1c1f ;  /* 0x001c1f15707f7589 */ /* 0x000fe800000e0000 */
[----:B------:R-:W-:Y:S04]  /*e5e0*/  SHFL.IDX PT, R139, R124, R21, 0x1c1f ;  /* 0x001c1f157c8b7589 */ /* 0x000fe800000e0000 */
[----:B------:R-:W-:Y:S04]  /*e5f0*/  SHFL.IDX PT, R76, R136, R21, 0x1c1f ;  /* 0x001c1f15884c7589 */ /* 0x000fe800000e0000 */
[----:B------:R-:W1:Y:S04]  /*e600*/  SHFL.IDX PT, R27, R27, R21, 0x1c1f ;  /* 0x001c1f151b1b7589 */ /* 0x000e6800000e0000 */
[----:B------:R-:W-:Y:S04]  /*e610*/  SHFL.IDX PT, R7, R150, R21, 0x1c1f ;  /* 0x001c1f1596077589 */ /* 0x000fe800000e0000 */
[----:B------:R2:W3:Y:S01]  /*e620*/  SHFL.IDX PT, R120, R102, R21, 0x1c1f ;  /* 0x001c1f1566787589 */ /* 0x0004e200000e0000 */
[----:B0-----:R-:W-:-:S02]  /*e630*/  SEL R54, R55, R56, P0 ;  /* 0x0000003837367207 */ /* 0x001fc40000000000 */
[----:B------:R-:W-:Y:S01]  /*e640*/  SEL R56, R56, R55, P0 ;  /* 0x0000003738387207 */ /* 0x000fe20000000000 */
[----:B------:R-:W0:Y:S04]  /*e650*/  SHFL.IDX PT, R28, R28, R21, 0x1c1f ;  /* 0x001c1f151c1c7589 */ /* 0x000e2800000e0000 */
[----:B------:R-:W4:Y:S01]  /*e660*/  SHFL.IDX PT, R36, R36, R21, 0x1c1f ;  /* 0x001c1f1524247589 */ /* 0x000f2200000e0000 */
[----:B--2---:R-:W-:-:S03]  /*e670*/  SEL R102, R103, R109, P0 ;  /* 0x0000006d67667207 */ /* 0x004fc60000000000 */
[----:B------:R-:W2:Y:S04]  /*e680*/  SHFL.IDX PT, R64, R72, R21, 0x1c1f ;  /* 0x001c1f1548407589 */ /* 0x000ea800000e0000 */
[----:B------:R-:W5:Y:S01]  /*e690*/  SHFL.IDX PT, R26, R26, R21, 0x1c1f ;  /* 0x001c1f151a1a7589 */ /* 0x000f6200000e0000 */
[----:B-1----:R-:W-:Y:S02]  /*e6a0*/  SEL R13, R15, R27, P0 ;  /* 0x0000001b0f0d7207 */ /* 0x002fe40000000000 */
[----:B------:R-:W-:Y:S01]  /*e6b0*/  SEL R15, R27, R15, P0 ;  /* 0x0000000f1b0f7207 */ /* 0x000fe20000000000 */
[----:B------:R-:W1:Y:S04]  /*e6c0*/  SHFL.IDX PT, R112, R94, R21, 0x1c1f ;  /* 0x001c1f155e707589 */ /* 0x000e6800000e0000 */
[----:B------:R-:W-:Y:S01]  /*e6d0*/  SHFL.IDX PT, R124, R106, R21, 0x1c1f ;  /* 0x001c1f156a7c7589 */ /* 0x000fe200000e0000 */
[----:B---3--:R-:W-:-:S02]  /*e6e0*/  SEL R115, R117, R120, P0 ;  /* 0x0000007875737207 */ /* 0x008fc40000000000 */
[----:B------:R-:W-:Y:S01]  /*e6f0*/  SEL R117, R120, R117, P0 ;  /* 0x0000007578757207 */ /* 0x000fe20000000000 */
[----:B------:R-:W-:Y:S01]  /*e700*/  SHFL.IDX PT, R136, R118, R21, 0x1c1f ;  /* 0x001c1f1576887589 */ /* 0x000fe200000e0000 */
[----:B0-----:R-:W-:Y:S02]  /*e710*/  SEL R9, R38, R28, P0 ;  /* 0x0000001c26097207 */ /* 0x001fe40000000000 */
[----:B------:R-:W-:Y:S01]  /*e720*/  SEL R11, R28, R38, P0 ;  /* 0x000000261c0b7207 */ /* 0x000fe20000000000 */
[----:B------:R-:W0:Y:S01]  /*e730*/  SHFL.IDX PT, R146, R96, R21, 0x1c1f ;  /* 0x001c1f1560927589 */ /* 0x000e2200000e0000 */
[----:B----4-:R-:W-:Y:S02]  /*e740*/  SEL R25, R36, R30, P0 ;  /* 0x0000001e24197207 */ /* 0x010fe40000000000 */
[----:B------:R-:W-:Y:S01]  /*e750*/  SEL R38, R39, R40, P0 ;  /* 0x0000002827267207 */ /* 0x000fe20000000000 */
[----:B------:R3:W4:Y:S01]  /*e760*/  SHFL.IDX PT, R123, R104, R21, 0x1c1f ;  /* 0x001c1f15687b7589 */ /* 0x00072200000e0000 */
[----:B------:R-:W-:-:S02]  /*e770*/  SEL R40, R40, R39, P0 ;  /* 0x0000002728287207 */ /* 0x000fc40000000000 */
[----:B--2---:R-:W-:Y:S01]  /*e780*/  SEL R62, R63, R64, P0 ;  /* 0x000000403f3e7207 */ /* 0x004fe20000000000 */
[----:B------:R-:W-:Y:S01]  /*e790*/  SHFL.IDX PT, R88, R128, R21, 0x1c1f ;  /* 0x001c1f1580587589 */ /* 0x000fe200000e0000 */
[----:B-----5:R-:W-:Y:S02]  /*e7a0*/  SEL R12, R14, R26, P0 ;  /* 0x0000001a0e0c7207 */ /* 0x020fe40000000000 */
[----:B------:R-:W-:Y:S01]  /*e7b0*/  SEL R14, R26, R14, P0 ;  /* 0x0000000e1a0e7207 */ /* 0x000fe20000000000 */
[----:B------:R-:W2:Y:S01]  /*e7c0*/  SHFL.IDX PT, R72, R140, R21, 0x1c1f ;  /* 0x001c1f158c487589 */ /* 0x000ea200000e0000 */
[----:B------:R-:W-:Y:S02]  /*e7d0*/  SEL R64, R64, R63, P0 ;  /* 0x0000003f40407207 */ /* 0x000fe40000000000 */
[----:B---3--:R-:W-:Y:S01]  /*e7e0*/  SEL R104, R109, R103, P0 ;  /* 0x000000676d687207 */ /* 0x008fe20000000000 */
[----:B------:R-:W-:Y:S01]  /*e7f0*/  SHFL.IDX PT, R98, R148, R21, 0x1c1f ;  /* 0x001c1f1594627589 */ /* 0x000fe200000e0000 */
[----:B------:R-:W-:-:S02]  /*e800*/  SEL R103, R107, R105, P0 ;  /* 0x000000696b677207 */ /* 0x000fc40000000000 */
[----:B------:R-:W-:Y:S01]  /*e810*/  SEL R105, R105, R107, P0 ;  /* 0x0000006b69697207 */ /* 0x000fe20000000000 */
[----:B------:R-:W3:Y:S01]  /*e820*/  SHFL.IDX PT, R137, R137, R21, 0x1c1f ;  /* 0x001c1f1589897589 */ /* 0x000ee200000e0000 */
[----:B-1----:R-:W-:Y:S02]  /*e830*/  SEL R107, R175, R112, P0 ;  /* 0x00000070af6b7207 */ /* 0x002fe40000000000 */
[----:B------:R-:W-:Y:S01]  /*e840*/  SEL R109, R112, R175, P0 ;  /* 0x000000af706d7207 */ /* 0x000fe20000000000 */
[----:B------:R-:W1:Y:S01]  /*e850*/  SHFL.IDX PT, R129, R129, R21, 0x1c1f ;  /* 0x001c1f1581817589 */ /* 0x000e6200000e0000 */
[----:B0-----:R-:W-:Y:S02]  /*e860*/  SEL R112, R146, R111, P0 ;  /* 0x0000006f92707207 */ /* 0x001fe40000000000 */
[----:B------:R-:W-:Y:S01]  /*e870*/  SEL R63, R66, R65, P0 ;  /* 0x00000041423f7207 */ /* 0x000fe20000000000 */
[----:B------:R-:W0:Y:S01]  /*e880*/  SHFL.IDX PT, R147, R147, R21, 0x1c1f ;  /* 0x001c1f1593937589 */ /* 0x000e2200000e0000 */
[----:B----4-:R-:W-:-:S02]  /*e890*/  SEL R118, R90, R123, P0 ;  /* 0x0000007b5a767207 */ /* 0x010fc40000000000 */
[----:B------:R-:W-:Y:S01]  /*e8a0*/  SEL R120, R123, R90, P0 ;  /* 0x0000005a7b787207 */ /* 0x000fe20000000000 */
[----:B------:R4:W5:Y:S01]  /*e8b0*/  SHFL.IDX PT, R128, R110, R21, 0x1c1f ;  /* 0x001c1f156e807589 */ /* 0x00096200000e0000 */
[----:B------:R-:W-:-:S03]  /*e8c0*/  SEL R65, R65, R66, P0 ;  /* 0x0000004241417207 */ /* 0x000fc60000000000 */
[----:B------:R1:W-:Y:S01]  /*e8d0*/  SHFL.IDX PT, R140, R122, R21, 0x1c1f ;  /* 0x001c1f157a8c7589 */ /* 0x0003e200000e0000 */
[----:B--2---:R-:W-:-:S03]  /*e8e0*/  SEL R151, R73, R72, P0 ;  /* 0x0000004849977207 */ /* 0x004fc60000000000 */
[----:B------:R2:W5:Y:S01]  /*e8f0*/  SHFL.IDX PT, R148, R130, R21, 0x1c1f ;  /* 0x001c1f1582947589 */ /* 0x00056200000e0000 */
[----:B----4-:R-:W-:-:S03]  /*e900*/  SEL R110, R111, R146, P0 ;  /* 0x000000926f6e7207 */ /* 0x010fc60000000000 */
[----:B------:R-:W4:Y:S01]  /*e910*/  SHFL.IDX PT, R44, R44, R21, 0x1c1f ;  /* 0x001c1f152c2c7589 */ /* 0x000f2200000e0000 */
[----:B---3--:R-:W-:Y:S02]  /*e920*/  SEL R27, R29, R137, P0 ;  /* 0x000000891d1b7207 */ /* 0x008fe40000000000 */
[----:B-1----:R-:W-:Y:S01]  /*e930*/  SEL R122, R125, R124, P0 ;  /* 0x0000007c7d7a7207 */ /* 0x002fe20000000000 */
[----:B------:R-:W1:Y:S01]  /*e940*/  SHFL.IDX PT, R52, R52, R21, 0x1c1f ;  /* 0x001c1f1534347589 */ /* 0x000e6200000e0000 */
[----:B------:R-:W-:Y:S02]  /*e950*/  SEL R124, R124, R125, P0 ;  /* 0x0000007d7c7c7207 */ /* 0x000fe40000000000 */
[----:B--2---:R-:W-:Y:S01]  /*e960*/  SEL R130, R131, R132, P0 ;  /* 0x0000008483827207 */ /* 0x004fe20000000000 */
        /* <DEDUP_REMOVED lines=10> */
[----:B0-----:R-:W-:Y:S02]  /*ea10*/  SEL R35, R37, R147, P0 ;  /* 0x0000009325237207 */ /* 0x001fe40000000000 */
[----:B-----5:R-:W-:Y:S01]  /*ea20*/  SEL R123, R177, R128, P0 ;  /* 0x00000080b17b7207 */ /* 0x020fe20000000000 */
[----:B------:R0:W3:Y:S01]  /*ea30*/  SHFL.IDX PT, R144, R126, R21, 0x1c1f ;  /* 0x001c1f157e907589 */ /* 0x0000e200000e0000 */
[----:B------:R-:W-:-:S02]  /*ea40*/  SEL R125, R128, R177, P0 ;  /* 0x000000b1807d7207 */ /* 0x000fc40000000000 */
[----:B------:R-:W-:Y:S01]  /*ea50*/  SEL R136, R135, R78, P0 ;  /* 0x0000004e87887207 */ /* 0x000fe20000000000 */
[----:B------:R5:W3:Y:S01]  /*ea60*/  SHFL.IDX PT, R150, R134, R21, 0x1c1f ;  /* 0x001c1f1586967589 */ /* 0x000ae200000e0000 */
[----:B------:R-:W-:Y:S02]  /*ea70*/  SEL R146, R149, R148, P0 ;  /* 0x0000009495927207 */ /* 0x000fe40000000000 */
[----:B----4-:R-:W-:Y:S01]  /*ea80*/  SEL R33, R44, R34, P0 ;  /* 0x000000222c217207 */ /* 0x010fe20000000000 */
[----:B------:R4:W3:Y:S01]  /*ea90*/  SHFL.IDX PT, R101, R41, R21, 0x1c1f ;  /* 0x001c1f1529657589 */ /* 0x0008e200000e0000 */
[----:B------:R-:W-:Y:S02]  /*eaa0*/  SEL R37, R147, R37, P0 ;  /* 0x0000002593257207 */ /* 0x000fe40000000000 */
[----:B-1----:R-:W-:Y:S01]  /*eab0*/  SEL R39, R42, R52, P0 ;  /* 0x000000342a277207 */ /* 0x002fe20000000000 */
[----:B------:R-:W-:Y:S01]  /*eac0*/  SHFL.IDX PT, R155, R155, R21, 0x1c1f ;  /* 0x001c1f159b9b7589 */ /* 0x000fe200000e0000 */
[----:B0-----:R-:W-:-:S02]  /*ead0*/  SEL R126, R86, R127, P0 ;  /* 0x0000007f567e7207 */ /* 0x001fc40000000000 */
[----:B-----5:R-:W-:Y:S01]  /*eae0*/  SEL R134, R78, R135, P0 ;  /* 0x000000874e867207 */ /* 0x020fe20000000000 */
[----:B------:R-:W-:Y:S01]  /*eaf0*/  SHFL.IDX PT, R121, R108, R21, 0x1c1f ;  /* 0x001c1f156c797589 */ /* 0x000fe200000e0000 */
[----:B------:R-:W-:Y:S02]  /*eb00*/  SEL R128, R127, R86, P0 ;  /* 0x000000567f807207 */ /* 0x000fe40000000000 */
[----:B----4-:R-:W-:Y:S01]  /*eb10*/  SEL R41, R52, R42, P0 ;  /* 0x0000002a34297207 */ /* 0x010fe20000000000 */
[----:B------:R-:W0:Y:S01]  /*eb20*/  SHFL.IDX PT, R60, R60, R21, 0x1c1f ;  /* 0x001c1f153c3c7589 */ /* 0x000e2200000e0000 */
[----:B------:R-:W-:Y:S02]  /*eb30*/  SEL R135, R77, R139, P0 ;  /* 0x0000008b4d877207 */ /* 0x000fe40000000000 */
[----:B------:R-:W-:Y:S01]  /*eb40*/  SEL R137, R139, R77, P0 ;  /* 0x0000004d8b897207 */ /* 0x000fe20000000000 */
[----:B------:R-:W-:Y:S01]  /*eb50*/  SHFL.IDX PT, R108, R91, R21, 0x1c1f ;  /* 0x001c1f155b6c7589 */ /* 0x000fe200000e0000 */
[----:B------:R-:W-:-:S02]  /*eb60*/  SEL R148, R148, R149, P0 ;  /* 0x0000009594947207 */ /* 0x000fc40000000000 */
[----:B--2---:R-:W-:Y:S01]  /*eb70*/  SEL R42, R154, R153, P0 ;  /* 0x000000999a2a7207 */ /* 0x004fe20000000000 */
[----:B------:R-:W1:Y:S01]  /*eb80*/  SHFL.IDX PT, R51, R157, R21, 0x1c1f ;  /* 0x001c1f159d337589 */ /* 0x000e6200000e0000 */
[----:B------:R-:W-:Y:S02]  /*eb90*/  SEL R127, R89, R143, P0 ;  /* 0x0000008f597f7207 */ /* 0x000fe40000000000 */
[----:B------:R-:W-:Y:S01]  /*eba0*/  SEL R129, R143, R89, P0 ;  /* 0x000000598f817207 */ /* 0x000fe20000000000 */
[----:B------:R2:W-:Y:S01]  /*ebb0*/  SHFL.IDX PT, R91, R138, R21, 0x1c1f ;  /* 0x001c1f158a5b7589 */ /* 0x0005e200000e0000 */
[----:B---3--:R-:W-:Y:S02]  /*ebc0*/  SEL R139, R99, R144, P0 ;  /* 0x00000090638b7207 */ /* 0x008fe40000000000 */
[----:B------:R-:W-:Y:S01]  /*ebd0*/  SEL R147, R79, R150, P0 ;  /* 0x000000964f937207 */ /* 0x000fe20000000000 */
[----:B------:R-:W-:Y:S01]  /*ebe0*/  SHFL.IDX PT, R159, R159, R21, 0x1c1f ;  /* 0x001c1f159f9f7589 */ /* 0x000fe200000e0000 */
[----:B------:R-:W-:-:S02]  /*ebf0*/  SEL R149, R150, R79, P0 ;  /* 0x0000004f96957207 */ /* 0x000fc40000000000 */
[----:B------:R-:W-:Y:S01]  /*ec00*/  SEL R143, R74, R85, P0 ;  /* 0x000000554a8f7207 */ /* 0x000fe20000000000 */
[----:B------:R-:W3:Y:S01]  /*ec10*/  SHFL.IDX PT, R68, R68, R21, 0x1c1f ;  /* 0x001c1f1544447589 */ /* 0x000ee200000e0000 */
[----:B------:R-:W-:Y:S02]  /*ec20*/  SEL R150, R152, R76, P0 ;  /* 0x0000004c98967207 */ /* 0x000fe40000000000 */
[----:B--2---:R-:W-:Y:S01]  /*ec30*/  SEL R138, R141, R140, P0 ;  /* 0x0000008c8d8a7207 */ /* 0x004fe20000000000 */
[----:B------:R-:W-:Y:S01]  /*ec40*/  SHFL.IDX PT, R163, R163, R21, 0x1c1f ;  /* 0x001c1f15a3a37589 */ /* 0x000fe200000e0000 */
[----:B------:R-:W-:Y:S02]  /*ec50*/  SEL R140, R140, R141, P0 ;  /* 0x0000008d8c8c7207 */ /* 0x000fe40000000000 */
[----:B------:R-:W-:Y:S01]  /*ec60*/  SEL R141, R144, R99, P0 ;  /* 0x00000063908d7207 */ /* 0x000fe20000000000 */
[----:B------:R-:W2:Y:S01]  /*ec70*/  SHFL.IDX PT, R162, R162, R21, 0x1c1f ;  /* 0x001c1f15a2a27589 */ /* 0x000ea200000e0000 */
[----:B------:R-:W-:-:S02]  /*ec80*/  SEL R144, R88, R75, P0 ;  /* 0x0000004b58907207 */ /* 0x000fc40000000000 */
[----:B------:R-:W-:Y:S01]  /*ec90*/  SEL R152, R76, R152, P0 ;  /* 0x000000984c987207 */ /* 0x000fe20000000000 */
[----:B------:R-:W-:Y:S01]  /*eca0*/  SHFL.IDX PT, R167, R167, R21, 0x1c1f ;  /* 0x001c1f15a7a77589 */ /* 0x000fe200000e0000 */
[----:B------:R-:W-:Y:S02]  /*ecb0*/  F2FP.BF16.F32.PACK_AB R77, R27, R26 ;  /* 0x0000001a1b4d723e */ /* 0x000fe400000010ff */
[----:B------:R-:W-:Y:S01]  /*ecc0*/  F2FP.BF16.F32.PACK_AB R78, R25, R24 ;  /* 0x00000018194e723e */ /* 0x000fe200000010ff */
[----:B------:R-:W4:Y:S01]  /*ecd0*/  SHFL.IDX PT, R165, R165, R21, 0x1c1f ;  /* 0x001c1f15a5a57589 */ /* 0x000f2200000e0000 */
[----:B------:R-:W-:Y:S02]  /*ece0*/  F2FP.BF16.F32.PACK_AB R79, R29, R28 ;  /* 0x0000001c1d4f723e */ /* 0x000fe400000010ff */
[----:B------:R-:W-:Y:S01]  /*ecf0*/  SEL R70, R71, R101, P0 ;  /* 0x0000006547467207 */ /* 0x000fe20000000000 */
[----:B------:R-:W5:Y:S01]  /*ed00*/  SHFL.IDX PT, R113, R100, R21, 0x1c1f ;  /* 0x001c1f1564717589 */ /* 0x000f6200000e0000 */
[----:B------:R-:W-:-:S02]  /*ed10*/  SEL R92, R101, R71, P0 ;  /* 0x00000047655c7207 */ /* 0x000fc40000000000 */
[----:B------:R-:W-:Y:S01]  /*ed20*/  SEL R71, R119, R93, P0 ;  /* 0x0000005d77477207 */ /* 0x000fe20000000000 */
[----:B------:R-:W-:Y:S01]  /*ed30*/  SHFL.IDX PT, R171, R171, R21, 0x1c1f ;  /* 0x001c1f15abab7589 */ /* 0x000fe200000e0000 */
[----:B------:R-:W-:Y:S02]  /*ed40*/  SEL R93, R93, R119, P0 ;  /* 0x000000775d5d7207 */ /* 0x000fe40000000000 */
[----:B0-----:R-:W-:Y:S01]  /*ed50*/  SEL R49, R60, R50, P0 ;  /* 0x000000323c317207 */ /* 0x001fe20000000000 */
[----:B------:R-:W0:Y:S01]  /*ed60*/  SHFL.IDX PT, R169, R169, R21, 0x1c1f ;  /* 0x001c1f15a9a97589 */ /* 0x000e2200000e0000 */
[----:B------:R-:W-:Y:S02]  /*ed70*/  SEL R119, R87, R121, P0 ;  /* 0x0000007957777207 */ /* 0x000fe40000000000 */
[----:B-1----:R-:W-:Y:S01]  /*ed80*/  SEL R52, R51, R158, P0 ;  /* 0x0000009e33347207 */ /* 0x002fe20000000000 */
[----:B------:R1:W0:Y:S01]  /*ed90*/  SHFL.IDX PT, R157, R142, R21, 0x1c1f ;  /* 0x001c1f158e9d7589 */ /* 0x00022200000e0000 */
[----:B------:R-:W-:-:S02]  /*eda0*/  SEL R121, R121, R87, P0 ;  /* 0x0000005779797207 */ /* 0x000fc40000000000 */
[----:B---3--:R-:W-:Y:S01]  /*edb0*/  SEL R55, R58, R68, P0 ;  /* 0x000000443a377207 */ /* 0x008fe20000000000 */
[----:B------:R-:W3:Y:S01]  /*edc0*/  SHFL.IDX PT, R116, R95, R21, 0x1c1f ;  /* 0x001c1f155f747589 */ /* 0x000ee200000e0000 */
[----:B------:R-:W-:Y:S02]  /*edd0*/  SEL R57, R68, R58, P0 ;  /* 0x0000003a44397207 */ /* 0x000fe40000000000 */
[----:B------:R-:W-:Y:S01]  /*ede0*/  F2FP.BF16.F32.PACK_AB R90, R41, R40 ;  /* 0x00000028295a723e */ /* 0x000fe200000010ff */
[----:B------:R4:W3:Y:S01]  /*edf0*/  SHFL.IDX PT, R96, R5, R21, 0x1c1f ;  /* 0x001c1f1505607589 */ /* 0x0008e200000e0000 */
[----:B--2---:R-:W-:Y:S02]  /*ee00*/  SEL R58, R164, R162, P0 ;  /* 0x000000a2a43a7207 */ /* 0x004fe40000000000 */
[----:B-1----:R-:W-:Y:S02]  /*ee10*/  SEL R142, R75, R88, P0 ;  /* 0x000000584b8e7207 */ /* 0x002fe40000000000 */
[----:B------:R-:W-:-:S02]  /*ee20*/  F2FP.BF16.F32.PACK_AB R75, R15, R14 ;  /* 0x0000000e0f4b723e */ /* 0x000fc400000010ff */
[----:B------:R-:W-:Y:S02]  /*ee30*/  F2FP.BF16.F32.PACK_AB R88, R39, R38 ;  /* 0x000000262758723e */ /* 0x000fe400000010ff */
[----:B------:R-:W-:Y:S02]  /*ee40*/  SEL R59, R166, R163, P0 ;  /* 0x000000a3a63b7207 */ /* 0x000fe40000000000 */
[----:B----4-:R-:W-:Y:S02]  /*ee50*/  SEL R5, R8, R7, P0 ;  /* 0x0000000708057207 */ /* 0x010fe40000000000 */
        /* <DEDUP_REMOVED lines=12> */
[----:B------:R-:W-:Y:S02]  /*ef20*/  F2FP.BF16.F32.PACK_AB R72, R9, R8 ;  /* 0x000000080948723e */ /* 0x000fe400000010ff */
[----:B------:R-:W-:Y:S02]  /*ef30*/  F2FP.BF16.F32.PACK_AB R73, R13, R12 ;  /* 0x0000000c0d49723e */ /* 0x000fe400000010ff */
[----:B------:R-:W-:-:S02]  /*ef40*/  F2FP.BF16.F32.PACK_AB R74, R11, R10 ;  /* 0x0000000a0b4a723e */ /* 0x000fc400000010ff */
[----:B------:R-:W-:Y:S02]  /*ef50*/  F2FP.BF16.F32.PACK_AB R76, R21, R20 ;  /* 0x00000014154c723e */ /* 0x000fe400000010ff */
[----:B------:R-:W-:Y:S01]  /*ef60*/  SEL R43, R45, R155, P0 ;  /* 0x0000009b2d2b7207 */ /* 0x000fe20000000000 */
[----:B------:R-:W-:Y:S01]  /*ef70*/  STSM.16.M88.4 [R83], R72 ;  /* 0x0000004853007844 */ /* 0x000fe20000000200 */
[----:B------:R-:W-:Y:S02]  /*ef80*/  SEL R46, R47, R48, P0 ;  /* 0x000000302f2e7207 */ /* 0x000fe40000000000 */
[----:B------:R-:W-:Y:S01]  /*ef90*/  SEL R45, R155, R45, P0 ;  /* 0x0000002d9b2d7207 */ /* 0x000fe20000000000 */
[----:B------:R1:W-:Y:S01]  /*efa0*/  STSM.16.M88.4 [R84], R76 ;  /* 0x0000004c54007844 */ /* 0x0003e20000000200 */
        /* <DEDUP_REMOVED lines=8> */
[----:B-1----:R-:W-:Y:S02]  /*f030*/  F2FP.BF16.F32.PACK_AB R84, R31, R30 ;  /* 0x0000001e1f54723e */ /* 0x002fe400000010ff */
[----:B------:R-:W-:Y:S02]  /*f040*/  F2FP.BF16.F32.PACK_AB R87, R37, R36 ;  /* 0x000000242557723e */ /* 0x000fe400000010ff */
[----:B------:R-:W-:Y:S02]  /*f050*/  SEL R53, R159, R53, P0 ;  /* 0x000000359f357207 */ /* 0x000fe40000000000 */
[----:B------:R-:W-:Y:S01]  /*f060*/  F2FP.BF16.F32.PACK_AB R91, R45, R44 ;  /* 0x0000002c2d5b723e */ /* 0x000fe200000010ff */
[----:B------:R1:W-:Y:S01]  /*f070*/  STSM.16.M88.4 [R80], R84 ;  /* 0x0000005450007844 */ /* 0x0003e20000000200 */
[----:B------:R-:W-:Y:S02]  /*f080*/  F2FP.BF16.F32.PACK_AB R89, R43, R42 ;  /* 0x0000002a2b59723e */ /* 0x000fe400000010ff */
[----:B------:R-:W-:-:S02]  /*f090*/  SEL R60, R162, R164, P0 ;  /* 0x000000a4a23c7207 */ /* 0x000fc40000000000 */
[----:B------:R-:W-:Y:S01]  /*f0a0*/  SEL R61, R163, R166, P0 ;  /* 0x000000a6a33d7207 */ /* 0x000fe20000000000 */
[----:B------:R2:W-:Y:S01]  /*f0b0*/  STSM.16.M88.4 [R81], R88 ;  /* 0x0000005851007844 */ /* 0x0005e20000000200 */
[----:B------:R-:W-:Y:S02]  /*f0c0*/  SEL R66, R168, R165, P0 ;  /* 0x000000a5a8427207 */ /* 0x000fe40000000000 */
[----:B------:R-:W-:Y:S02]  /*f0d0*/  SEL R68, R165, R168, P0 ;  /* 0x000000a8a5447207 */ /* 0x000fe40000000000 */
[----:B------:R-:W-:Y:S02]  /*f0e0*/  SEL R67, R170, R167, P0 ;  /* 0x000000a7aa437207 */ /* 0x000fe40000000000 */
[----:B------:R-:W-:Y:S02]  /*f0f0*/  SEL R69, R167, R170, P0 ;  /* 0x000000aaa7457207 */ /* 0x000fe40000000000 */
[----:B-----5:R-:W-:-:S02]  /*f100*/  SEL R111, R114, R113, P0 ;  /* 0x00000071726f7207 */ /* 0x020fc40000000000 */
[----:B0-----:R-:W-:Y:S02]  /*f110*/  SEL R94, R172, R169, P0 ;  /* 0x000000a9ac5e7207 */ /* 0x001fe40000000000 */
[----:B------:R-:W-:Y:S02]  /*f120*/  SEL R100, R169, R172, P0 ;  /* 0x000000aca9647207 */ /* 0x000fe40000000000 */
[----:B------:R-:W-:Y:S02]  /*f130*/  SEL R95, R173, R171, P0 ;  /* 0x000000abad5f7207 */ /* 0x000fe40000000000 */
[----:B------:R-:W-:Y:S02]  /*f140*/  SEL R101, R171, R173, P0 ;  /* 0x000000adab657207 */ /* 0x000fe40000000000 */
[----:B------:R-:W-:Y:S02]  /*f150*/  SEL R106, R174, R108, P0 ;  /* 0x0000006cae6a7207 */ /* 0x000fe40000000000 */
[----:B------:R-:W-:-:S02]  /*f160*/  SEL R113, R113, R114, P0 ;  /* 0x0000007271717207 */ /* 0x000fc40000000000 */
[----:B------:R-:W-:Y:S02]  /*f170*/  SEL R155, R82, R157, P0 ;  /* 0x0000009d529b7207 */ /* 0x000fe40000000000 */
[----:B------:R-:W-:Y:S02]  /*f180*/  F2FP.BF16.F32.PACK_AB R72, R47, R46 ;  /* 0x0000002e2f48723e */ /* 0x000fe400000010ff */
[----:B------:R-:W-:Y:S02]  /*f190*/  F2FP.BF16.F32.PACK_AB R74, R49, R48 ;  /* 0x00000030314a723e */ /* 0x000fe400000010ff */
[----:B------:R-:W-:Y:S02]  /*f1a0*/  F2FP.BF16.F32.PACK_AB R75, R53, R52 ;  /* 0x00000034354b723e */ /* 0x000fe400000010ff */
[----:B------:R-:W-:Y:S02]  /*f1b0*/  F2FP.BF16.F32.PACK_AB R73, R51, R50 ;  /* 0x000000323349723e */ /* 0x000fe400000010ff */
[----:B------:R-:W-:-:S02]  /*f1c0*/  SEL R108, R108, R174, P0 ;  /* 0x000000ae6c6c7207 */ /* 0x000fc40000000000 */
[----:B---3--:R-:W-:Y:S01]  /*f1d0*/  SEL R114, R176, R116, P0 ;  /* 0x00000074b0727207 */ /* 0x008fe20000000000 */
[----:B------:R0:W-:Y:S01]  /*f1e0*/  STSM.16.M88.4 [R4], R72 ;  /* 0x0000004804007844 */ /* 0x0001e20000000200 */
[----:B------:R-:W-:Y:S02]  /*f1f0*/  SEL R157, R157, R82, P0 ;  /* 0x000000529d9d7207 */ /* 0x000fe40000000000 */
[----:B------:R-:W-:Y:S02]  /*f200*/  F2FP.BF16.F32.PACK_AB R76, R55, R54 ;  /* 0x00000036374c723e */ /* 0x000fe400000010ff */
[----:B------:R-:W-:Y:S02]  /*f210*/  F2FP.BF16.F32.PACK_AB R78, R57, R56 ;  /* 0x00000038394e723e */ /* 0x000fe400000010ff */
[----:B------:R-:W-:Y:S02]  /*f220*/  F2FP.BF16.F32.PACK_AB R79, R61, R60 ;  /* 0x0000003c3d4f723e */ /* 0x000fe400000010ff */
[----:B------:R-:W-:-:S02]  /*f230*/  F2FP.BF16.F32.PACK_AB R77, R59, R58 ;  /* 0x0000003a3b4d723e */ /* 0x000fc400000010ff */
[----:B------:R-:W-:Y:S02]  /*f240*/  SEL R116, R116, R176, P0 ;  /* 0x000000b074747207 */ /* 0x000fe40000000000 */
[----:B-1----:R-:W-:Y:S01]  /*f250*/  F2FP.BF16.F32.PACK_AB R80, R63, R62 ;  /* 0x0000003e3f50723e */ /* 0x002fe200000010ff */
[----:B------:R-:W-:Y:S01]  /*f260*/  STSM.16.M88.4 [R182], R76 ;  /* 0x0000004cb6007844 */ /* 0x000fe20000000200 */
[----:B------:R-:W-:Y:S02]  /*f270*/  F2FP.BF16.F32.PACK_AB R82, R65, R64 ;  /* 0x000000404152723e */ /* 0x000fe400000010ff */
[----:B------:R-:W-:Y:S02]  /*f280*/  F2FP.BF16.F32.PACK_AB R83, R69, R68 ;  /* 0x000000444553723e */ /* 0x000fe400000010ff */
[----:B--2---:R-:W-:Y:S02]  /*f290*/  F2FP.BF16.F32.PACK_AB R81, R67, R66 ;  /* 0x000000424351723e */ /* 0x004fe400000010ff */
[----:B------:R-:W-:-:S02]  /*f2a0*/  F2FP.BF16.F32.PACK_AB R84, R71, R70 ;  /* 0x000000464754723e */ /* 0x000fc400000010ff */
[----:B------:R-:W-:Y:S01]  /*f2b0*/  F2FP.BF16.F32.PACK_AB R86, R93, R92 ;  /* 0x0000005c5d56723e */ /* 0x000fe200000010ff */
[----:B------:R1:W-:Y:S01]  /*f2c0*/  STSM.16.M88.4 [R183], R80 ;  /* 0x00000050b7007844 */ /* 0x0003e20000000200 */
[----:B------:R-:W-:Y:S02]  /*f2d0*/  F2FP.BF16.F32.PACK_AB R87, R101, R100 ;  /* 0x000000646557723e */ /* 0x000fe400000010ff */
[----:B------:R-:W-:Y:S02]  /*f2e0*/  F2FP.BF16.F32.PACK_AB R85, R95, R94 ;  /* 0x0000005e5f55723e */ /* 0x000fe400000010ff */
[----:B------:R-:W-:Y:S02]  /*f2f0*/  F2FP.BF16.F32.PACK_AB R88, R103, R102 ;  /* 0x000000666758723e */ /* 0x000fe400000010ff */
[----:B------:R-:W-:Y:S01]  /*f300*/  F2FP.BF16.F32.PACK_AB R90, R105, R104 ;  /* 0x00000068695a723e */ /* 0x000fe200000010ff */
[----:B------:R-:W-:Y:S01]  /*f310*/  STSM.16.M88.4 [R184], R84 ;  /* 0x00000054b8007844 */ /* 0x000fe20000000200 */
[----:B------:R-:W-:-:S02]  /*f320*/  F2FP.BF16.F32.PACK_AB R91, R109, R108 ;  /* 0x0000006c6d5b723e */ /* 0x000fc400000010ff */
[----:B------:R-:W-:Y:S02]  /*f330*/  F2FP.BF16.F32.PACK_AB R89, R107, R106 ;  /* 0x0000006a6b59723e */ /* 0x000fe400000010ff */
[----:B0-----:R-:W-:Y:S02]  /*f340*/  F2FP.BF16.F32.PACK_AB R72, R111, R110 ;  /* 0x0000006e6f48723e */ /* 0x001fe400000010ff */
[----:B------:R-:W-:Y:S01]  /*f350*/  F2FP.BF16.F32.PACK_AB R74, R113, R112 ;  /* 0x00000070714a723e */ /* 0x000fe200000010ff */
[----:B------:R-:W-:Y:S01]  /*f360*/  STSM.16.M88.4 [R185], R88 ;  /* 0x00000058b9007844 */ /* 0x000fe20000000200 */
[----:B------:R-:W-:Y:S02]  /*f370*/  F2FP.BF16.F32.PACK_AB R75, R117, R116 ;  /* 0x00000074754b723e */ /* 0x000fe400000010ff */
[----:B------:R-:W-:Y:S02]  /*f380*/  F2FP.BF16.F32.PACK_AB R73, R115, R114 ;  /* 0x000000727349723e */ /* 0x000fe400000010ff */
[----:B------:R-:W-:-:S02]  /*f390*/  SEL R158, R160, R161, P0 ;  /* 0x000000a1a09e7207 */ /* 0x000fc40000000000 */
[----:B-1----:R-:W-:Y:S01]  /*f3a0*/  F2FP.BF16.F32.PACK_AB R80, R119, R118 ;  /* 0x000000767750723e */ /* 0x002fe200000010ff */
[----:B------:R0:W-:Y:S01]  /*f3b0*/  STSM.16.M88.4 [R186], R72 ;  /* 0x00000048ba007844 */ /* 0x0001e20000000200 */
[----:B------:R-:W-:Y:S02]  /*f3c0*/  F2FP.BF16.F32.PACK_AB R82, R121, R120 ;  /* 0x000000787952723e */ /* 0x000fe400000010ff */
[----:B------:R-:W-:Y:S02]  /*f3d0*/  F2FP.BF16.F32.PACK_AB R83, R125, R124 ;  /* 0x0000007c7d53723e */ /* 0x000fe400000010ff */
[----:B------:R-:W-:Y:S02]  /*f3e0*/  F2FP.BF16.F32.PACK_AB R81, R123, R122 ;  /* 0x0000007a7b51723e */ /* 0x000fe400000010ff */
[----:B------:R-:W-:Y:S02]  /*f3f0*/  SEL R160, R161, R160, P0 ;  /* 0x000000a0a1a07207 */ /* 0x000fe40000000000 */
[----:B------:R-:W-:Y:S01]  /*f400*/  SEL R4, R6, R96, P0 ;  /* 0x0000006006047207 */ /* 0x000fe20000000000 */
[----:B------:R1:W-:Y:S01]  /*f410*/  STSM.16.M88.4 [R187], R80 ;  /* 0x00000050bb007844 */ /* 0x0003e20000000200 */
[----:B------:R-:W-:-:S02]  /*f420*/  SEL R159, R97, R98, P0 ;  /* 0x00000062619f7207 */ /* 0x000fc40000000000 */
[----:B------:R-:W-:Y:S02]  /*f430*/  SEL R161, R98, R97, P0 ;  /* 0x0000006162a17207 */ /* 0x000fe40000000000 */
[----:B------:R-:W-:Y:S02]  /*f440*/  SEL R6, R96, R6, P0 ;  /* 0x0000000660067207 */ /* 0x000fe40000000000 */
[----:B------:R-:W-:Y:S02]  /*f450*/  F2FP.BF16.F32.PACK_AB R96, R127, R126 ;  /* 0x0000007e7f60723e */ /* 0x000fe400000010ff */
[----:B------:R-:W-:Y:S02]  /*f460*/  F2FP.BF16.F32.PACK_AB R98, R129, R128 ;  /* 0x000000808162723e */ /* 0x000fe400000010ff */
[----:B------:R-:W-:Y:S02]  /*f470*/  F2FP.BF16.F32.PACK_AB R99, R133, R132 ;  /* 0x000000848563723e */ /* 0x000fe400000010ff */
[----:B------:R-:W-:-:S02]  /*f480*/  F2FP.BF16.F32.PACK_AB R97, R131, R130 ;  /* 0x000000828361723e */ /* 0x000fc400000010ff */
[----:B0-----:R-:W-:Y:S02]  /*f490*/  F2FP.BF16.F32.PACK_AB R72, R135, R134 ;  /* 0x000000868748723e */ /* 0x001fe400000010ff */
[----:B------:R-:W-:Y:S01]  /*f4a0*/  F2FP.BF16.F32.PACK_AB R74, R137, R136 ;  /* 0x00000088894a723e */ /* 0x000fe200000010ff */
[----:B------:R-:W-:Y:S01]  /*f4b0*/  STSM.16.M88.4 [R188], R96 ;  /* 0x00000060bc007844 */ /* 0x000fe20000000200 */
[----:B------:R-:W-:Y:S02]  /*f4c0*/  F2FP.BF16.F32.PACK_AB R75, R141, R140 ;  /* 0x0000008c8d4b723e */ /* 0x000fe400000010ff */
[----:B------:R-:W-:Y:S02]  /*f4d0*/  F2FP.BF16.F32.PACK_AB R73, R139, R138 ;  /* 0x0000008a8b49723e */ /* 0x000fe400000010ff */
[----:B------:R-:W-:Y:S02]  /*f4e0*/  F2FP.BF16.F32.PACK_AB R76, R143, R142 ;  /* 0x0000008e8f4c723e */ /* 0x000fe400000010ff */
[----:B------:R-:W-:Y:S01]  /*f4f0*/  F2FP.BF16.F32.PACK_AB R78, R145, R144 ;  /* 0x00000090914e723e */ /* 0x000fe200000010ff */
[----:B------:R0:W-:Y:S01]  /*f500*/  STSM.16.M88.4 [R189], R72 ;  /* 0x00000048bd007844 */ /* 0x0001e20000000200 */
[----:B------:R-:W-:-:S02]  /*f510*/  F2FP.BF16.F32.PACK_AB R79, R149, R148 ;  /* 0x00000094954f723e */ /* 0x000fc400000010ff */
[----:B------:R-:W-:Y:S02]  /*f520*/  F2FP.BF16.F32.PACK_AB R77, R147, R146 ;  /* 0x00000092934d723e */ /* 0x000fe400000010ff */
[----:B-1----:R-:W-:Y:S02]  /*f530*/  F2FP.BF16.F32.PACK_AB R80, R151, R150 ;  /* 0x000000969750723e */ /* 0x002fe400000010ff */
[----:B------:R-:W-:Y:S01]  /*f540*/  F2FP.BF16.F32.PACK_AB R82, R153, R152 ;  /* 0x000000989952723e */ /* 0x000fe200000010ff */
[----:B------:R-:W-:Y:S01]  /*f550*/  STSM.16.M88.4 [R190], R76 ;  /* 0x0000004cbe007844 */ /* 0x000fe20000000200 */
[----:B------:R-:W-:Y:S02]  /*f560*/  F2FP.BF16.F32.PACK_AB R83, R157, R156 ;  /* 0x0000009c9d53723e */ /* 0x000fe400000010ff */
[----:B------:R-:W-:Y:S02]  /*f570*/  F2FP.BF16.F32.PACK_AB R81, R155, R154 ;  /* 0x0000009a9b51723e */ /* 0x000fe400000010ff */
[----:B------:R-:W-:-:S02]  /*f580*/  F2FP.BF16.F32.PACK_AB R85, R5, R4 ;  /* 0x000000040555723e */ /* 0x000fc400000010ff */
[----:B------:R-:W-:Y:S01]  /*f590*/  F2FP.BF16.F32.PACK_AB R86, R161, R160 ;  /* 0x000000a0a156723e */ /* 0x000fe200000010ff */
[----:B------:R1:W-:Y:S01]  /*f5a0*/  STSM.16.M88.4 [R191], R80 ;  /* 0x00000050bf007844 */ /* 0x0003e20000000200 */
[----:B------:R-:W-:Y:S01]  /*f5b0*/  F2FP.BF16.F32.PACK_AB R87, R7, R6 ;  /* 0x000000060757723e */ /* 0x000fe200000010ff */
[----:B0-----:R-:W-:Y:S01]  /*f5c0*/  IMAD.U32 R72, RZ, RZ, UR10 ;  /* 0x0000000aff487e24 */ /* 0x001fe2000f8e00ff */
[----:B------:R-:W-:Y:S01]  /*f5d0*/  F2FP.BF16.F32.PACK_AB R84, R159, R158 ;  /* 0x0000009e9f54723e */ /* 0x000fe200000010ff */
[----:B------:R-:W-:Y:S01]  /*f5e0*/  IMAD.U32 R73, RZ, RZ, UR11 ;  /* 0x0000000bff497e24 */ /* 0x000fe2000f8e00ff */
[----:B------:R-:W-:-:S03]  /*f5f0*/  ISETP.NE.U32.AND P0, PT, RZ, UR14, PT ;  /* 0x0000000eff007c0c */ /* 0x000fc6000bf05070 */
[----:B------:R0:W-:Y:S01]  /*f600*/  STSM.16.M88.4 [R216], R84 ;  /* 0x00000054d8007844 */ /* 0x0001e20000000200 */
[----:B------:R-:W-:Y:S01]  /*f610*/  ISETP.NE.AND.EX P0, PT, RZ, UR15, PT, P0 ;  /* 0x0000000fff007c0c */ /* 0x000fe2000bf05300 */
[----:B------:R-:W-:Y:S01]  /*f620*/  BAR.SYNC.DEFER_BLOCKING 0x1, 0x100 ;  /* 0x0044000000007b1d */ /* 0x000fe20000010000 */
[----:B------:R-:W-:-:S04]  /*f630*/  UISETP.NE.U32.AND UP0, UPT, UR12, URZ, UPT ;  /* 0x0000003f0c00728c */ /* 0x000fc8000bf05070 */
[----:B------:R-:W-:-:S07]  /*f640*/  UISETP.NE.AND.EX UP0, UPT, UR13, URZ, UPT, UP0 ;  /* 0x0000003f0d00728c */ /* 0x000fce000bf05300 */
[----:B------:R2:W3:Y:S04]  /*f650*/  @P0 LDG.E R88, desc[UR48][R72.64] ;  /* 0x0000003048580981 */ /* 0x0004e8000c1e1900 */
[----:B------:R-:W-:Y:S01]  /*f660*/  @UP0 ULDC.64 UR12, c[0x0][0xc08] ;  /* 0x00030200000c0ab9 */ /* 0x000fe20000000a00 */
[----:B------:R-:W-:Y:S01]  /*f670*/  PLOP3.LUT P4, PT, PT, PT, UP0, 0x80, 0x0 ;  /* 0x000000000000781c */ /* 0x000fe20003f8f008 */
[----:B------:R-:W-:-:S06]  /*f680*/  @UP0 UIMAD.WIDE UR12, UR56, 0x4, UR12 ;  /* 0x00000004380c08a5 */ /* 0x000fcc000f8e020c */
[----:B--2---:R-:W-:Y:S02]  /*f690*/  IMAD.U32 R72, RZ, RZ, UR12 ;  /* 0x0000000cff487e24 */ /* 0x004fe4000f8e00ff */
[----:B------:R-:W-:-:S05]  /*f6a0*/  IMAD.U32 R73, RZ, RZ, UR13 ;  /* 0x0000000dff497e24 */ /* 0x000fca000f8e00ff */
[----:B------:R2:W4:Y:S01]  /*f6b0*/  @P4 LDG.E R74, desc[UR48][R72.64] ;  /* 0x00000030484a4981 */ /* 0x000522000c1e1900 */
[----:B------:R-:W-:Y:S01]  /*f6c0*/  UMOV UR22, 0x9b8 ;  /* 0x000009b800167882 */ /* 0x000fe20000000000 */
[----:B------:R-:W-:Y:S01]  /*f6d0*/  UISETP.NE.AND UP2, UPT, UR20, 0x1, UPT ;  /* 0x000000011400788c */ /* 0x000fe2000bf45270 */
[----:B-1----:R-:W-:Y:S01]  /*f6e0*/  VIADD R80, R16, UR41 ;  /* 0x0000002910507c36 */ /* 0x002fe20008000000 */
[----:B------:R-:W-:Y:S02]  /*f6f0*/  USEL UR22, UR22, 0x978, UP1 ;  /* 0x0000097816167887 */ /* 0x000fe40008800000 */
[----:B------:R-:W-:Y:S02]  /*f700*/  UISETP.NE.U32.AND UP0, UPT, UR14, URZ, UPT ;  /* 0x0000003f0e00728c */ /* 0x000fe4000bf05070 */
[----:B------:R-:W-:Y:S01]  /*f710*/  PLOP3.LUT P1, PT, PT, PT, UP2, 0x80, 0x0 ;  /* 0x000000000000781c */ /* 0x000fe20003f2f028 */
[----:B------:R-:W-:Y:S01]  /*f720*/  UMOV UR4, URZ ;  /* 0x0000003f00047c82 */ /* 0x000fe20008000000 */
[----:B------:R-:W-:Y:S01]  /*f730*/  UISETP.NE.AND.EX UP0, UPT, UR15, URZ, UPT, UP0 ;  /* 0x0000003f0f00728c */ /* 0x000fe2000bf05300 */
[----:B--2---:R-:W-:Y:S01]  /*f740*/  IMAD.MOV.U32 R73, RZ, RZ, R80 ;  /* 0x000000ffff497224 */ /* 0x004fe200078e0050 */
[----:B------:R-:W-:-:S02]  /*f750*/  USHF.R.S32.HI UR24, URZ, 0x1f, UR56 ;  /* 0x0000001f3f187899 */ /* 0x000fc40008011438 */
[----:B------:R-:W-:Y:S02]  /*f760*/  USEL UR21, UR55, URZ, UP1 ;  /* 0x0000003f37157287 */ /* 0x000fe40008800000 */
[----:B------:R-:W-:Y:S01]  /*f770*/  ULDC.64 UR12, c[0x0][UR22+0x218] ;  /* 0x00008600160c7abb */ /* 0x000fe20008000a00 */
[----:B------:R-:W-:Y:S01]  /*f780*/  @UP2 ULDC UR26, c[0x0][0xbec] ;  /* 0x0002fb00001a2ab9 */ /* 0x000fe20000000800 */
[----:B------:R-:W-:Y:S02]  /*f790*/  UIMAD.WIDE.U32 UR14, UR12, UR52, URZ ;  /* 0x000000340c0e72a5 */ /* 0x000fe4000f8e003f */
[----:B------:R-:W-:Y:S01]  /*f7a0*/  USEL UR12, UR56, URZ, !UP0 ;  /* 0x0000003f380c7287 */ /* 0x000fe2000c000000 */
[----:B------:R-:W-:Y:S01]  /*f7b0*/  @P1 IMAD.HI.U32 R72, R80, UR26, RZ ;  /* 0x0000001a50481c27 */ /* 0x000fe2000f8e00ff */
[----:B------:R-:W-:Y:S01]  /*f7c0*/  ULDC.64 UR16, c[0x0][UR22+0x220] ;  /* 0x0000880016107abb */ /* 0x000fe20008000a00 */
[----:B------:R-:W-:Y:S01]  /*f7d0*/  ULDC.64 UR18, c[0x0][UR22+0x228] ;  /* 0x00008a0016127abb */ /* 0x000fe20008000a00 */
[----:B------:R-:W-:-:S02]  /*f7e0*/  UIMAD UR23, UR13, UR52, URZ ;  /* 0x000000340d1772a4 */ /* 0x000fc4000f8e023f */
[----:B------:R-:W-:Y:S02]  /*f7f0*/  USEL UR13, UR24, URZ, !UP0 ;  /* 0x0000003f180d7287 */ /* 0x000fe4000c000000 */
[----:B------:R-:W-:Y:S02]  /*f800*/  UIMAD UR17, UR17, UR12, URZ ;  /* 0x0000000c111172a4 */ /* 0x000fe4000f8e023f */
[----:B------:R-:W-:Y:S01]  /*f810*/  UIMAD.WIDE.U32 UR24, UR18, UR21, URZ ;  /* 0x00000015121872a5 */ /* 0x000fe2000f8e003f */
[----:B------:R-:W-:Y:S01]  /*f820*/  @UP2 ULDC UR27, c[0x0][0xbf0] ;  /* 0x0002fc00001b2ab9 */ /* 0x000fe20000000800 */
[----:B------:R-:W-:Y:S01]  /*f830*/  UIMAD UR21, UR19, UR21, URZ ;  /* 0x00000015131572a4 */ /* 0x000fe2000f8e023f */
[----:B------:R-:W-:Y:S01]  /*f840*/  @P1 SHF.R.U32.HI R73, RZ, UR27, R72 ;  /* 0x0000001bff491c19 */ /* 0x000fe20008011648 */
[----:B------:R-:W-:Y:S02]  /*f850*/  UIMAD.WIDE.U32 UR18, UR16, UR12, URZ ;  /* 0x0000000c101272a5 */ /* 0x000fe4000f8e003f */
[----:B------:R-:W-:Y:S01]  /*f860*/  IMAD.U32 R72, RZ, RZ, UR24 ;  /* 0x00000018ff487e24 */ /* 0x000fe2000f8e00ff */
[----:B------:R-:W-:-:S02]  /*f870*/  UIMAD UR17, UR16, UR13, UR17 ;  /* 0x0000000d101172a4 */ /* 0x000fc4000f8e0211 */
[----:B------:R-:W-:Y:S01]  /*f880*/  UIADD3 UR21, UR25, UR21, URZ ;  /* 0x0000001519157290 */ /* 0x000fe2000fffe03f */
[----:B------:R-:W-:Y:S01]  /*f890*/  IMAD.MOV R75, RZ, RZ, -R73 ;  /* 0x000000ffff4b7224 */ /* 0x000fe200078e0a49 */
[----:B------:R-:W-:Y:S02]  /*f8a0*/  UIADD3 UR13, UR15, UR23, URZ ;  /* 0x000000170f0d7290 */ /* 0x000fe4000fffe03f */
[----:B------:R-:W-:Y:S01]  /*f8b0*/  UIADD3 UR17, UR19, UR17, URZ ;  /* 0x0000001113117290 */ /* 0x000fe2000fffe03f */
[----:B------:R-:W-:Y:S02]  /*f8c0*/  IMAD R75, R75, UR20, R80 ;  /* 0x000000144b4b7c24 */ /* 0x000fe4000f8e0250 */
[----:B------:R-:W-:-:S03]  /*f8d0*/  IMAD.U32 R78, RZ, RZ, UR21 ;  /* 0x00000015ff4e7e24 */ /* 0x000fc6000f8e00ff */
[----:B------:R-:W-:Y:S02]  /*f8e0*/  SHF.R.S32.HI R76, RZ, 0x1f, R75 ;  /* 0x0000001fff4c7819 */ /* 0x000fe4000001144b */
[----:B---3--:R-:W-:-:S13]  /*f8f0*/  @P0 R2UR UR4, R88 ;  /* 0x00000000580402ca */ /* 0x008fda00000e0000 */
[----:B------:R-:W-:Y:S02]  /*f900*/  UIADD3 UR14, UP0, UP3, UR18, UR14, UR4 ;  /* 0x0000000e120e7290 */ /* 0x000fe4000fb1e004 */
[----:B------:R-:W-:Y:S01]  /*f910*/  USHF.R.S32.HI UR16, URZ, 0x1f, UR4 ;  /* 0x0000001f3f107899 */ /* 0x000fe20008011404 */
[----:B------:R-:W-:Y:S01]  /*f920*/  ULDC.64 UR18, c[0x0][0xba8] ;  /* 0x0002ea0000127ab9 */ /* 0x000fe20000000a00 */
[----:B------:R-:W-:Y:S02]  /*f930*/  @!UP1 ULDC UR18, c[0x0][0xb50] ;  /* 0x0002d40000129ab9 */ /* 0x000fe40000000800 */
[----:B------:R-:W-:Y:S01]  /*f940*/  UIADD3.X UR13, UR17, UR13, UR16, UP0, UP3 ;  /* 0x0000000d110d7290 */ /* 0x000fe200087e6410 */
[----:B------:R-:W-:Y:S01]  /*f950*/  IADD3 R72, P2, P3, R73, UR14, R72 ;  /* 0x0000000e49487c10 */ /* 0x000fe2000fb5e048 */
[----:B------:R-:W-:Y:S01]  /*f960*/  ULDC.64 UR14, c[0x0][UR22+0x210] ;  /* 0x00008400160e7abb */ /* 0x000fe20008000a00 */
[----:B------:R-:W-:Y:S01]  /*f970*/  SHF.R.S32.HI R73, RZ, 0x1f, R73 ;  /* 0x0000001fff497819 */ /* 0x000fe20000011449 */
[----:B------:R-:W-:Y:S01]  /*f980*/  IMAD R77, R75, UR15, RZ ;  /* 0x0000000f4b4d7c24 */ /* 0x000fe2000f8e02ff */
[----:B------:R-:W-:-:S02]  /*f990*/  @!UP1 ULDC UR19, c[0x0][0xb54] ;  /* 0x0002d50000139ab9 */ /* 0x000fc40000000800 */
[----:B------:R-:W-:Y:S01]  /*f9a0*/  IADD3.X R73, R73, UR13, R78, P2, P3 ;  /* 0x0000000d49497c10 */ /* 0x000fe200097e644e */
[----:B------:R-:W-:Y:S01]  /*f9b0*/  IMAD R77, R76, UR14, R77 ;  /* 0x0000000e4c4d7c24 */ /* 0x000fe2000f8e024d */
[----:B------:R-:W-:Y:S01]  /*f9c0*/  ULDC UR13, c[0x0][0xa88] ;  /* 0x0002a200000d7ab9 */ /* 0x000fe20000000800 */
[----:B----4-:R-:W-:Y:S01]  /*f9d0*/  @P4 R2UR UR13, R74 ;  /* 0x000000004a0d42ca */ /* 0x010fe200000e0000 */
[----:B------:R-:W-:-:S04]  /*f9e0*/  IMAD.WIDE.U32 R72, R75, UR14, R72 ;  /* 0x0000000e4b487c25 */ /* 0x000fc8000f8e0048 */
[----:B------:R-:W-:Y:S01]  /*f9f0*/  IMAD.IADD R73, R73, 0x1, R77 ;  /* 0x0000000149497824 */ /* 0x000fe200078e024d */
[----:B------:R-:W-:-:S04]  /*fa00*/  LEA R77, P2, R72, UR18, 0x2 ;  /* 0x00000012484d7c11 */ /* 0x000fc8000f8410ff */
[----:B------:R-:W-:Y:S01]  /*fa10*/  LEA.HI.X R78, R72, UR19, R73, 0x2, P2 ;  /* 0x00000013484e7c11 */ /* 0x000fe200090f1449 */
[----:B0-----:R-:W-:Y:S08]  /*fa20*/  @P4 BRA `(.L_x_1233) ;  /* 0x0000000000284947 */ /* 0x001ff00003800000 */
[----:B------:R-:W-:Y:S05]  /*fa30*/  @!P0 BRA `(.L_x_1233) ;  /* 0x0000000000248947 */ /* 0x000fea0003800000 */
[----:B------:R-:W-:Y:S02]  /*fa40*/  IMAD.U32 R72, RZ, RZ, UR10 ;  /* 0x0000000aff487e24 */ /* 0x000fe4000f8e00ff */
[----:B------:R-:W-:Y:S02]  /*fa50*/  IMAD.U32 R74, RZ, RZ, UR10 ;  /* 0x0000000aff4a7e24 */ /* 0x000fe4000f8e00ff */
[----:B------:R-:W-:Y:S02]  /*fa60*/  IMAD.U32 R73, RZ, RZ, UR11 ;  /* 0x0000000bff497e24 */ /* 0x000fe4000f8e00ff */
[----:B------:R-:W-:-:S03]  /*fa70*/  IMAD.U32 R75, RZ, RZ, UR11 ;  /* 0x0000000bff4b7e24 */ /* 0x000fc6000f8e00ff */
[----:B------:R-:W2:Y:S04]  /*fa80*/  LDG.E R72, desc[UR48][R72.64] ;  /* 0x0000003048487981 */ /* 0x000ea8000c1e1900 */
[----:B------:R-:W3:Y:S01]  /*fa90*/  LDG.E R74, desc[UR48][R74.64+0x4] ;  /* 0x000004304a4a7981 */ /* 0x000ee2000c1e1900 */
[----:B--2---:R-:W-:Y:S02]  /*faa0*/  R2UR UR10, R72 ;  /* 0x00000000480a72ca */ /* 0x004fe400000e0000 */
[----:B---3--:R-:W-:-:S13]  /*fab0*/  R2UR UR13, R74 ;  /* 0x000000004a0d72ca */ /* 0x008fda00000e0000 */
[----:B------:R-:W-:-:S12]  /*fac0*/  UIADD3 UR13, -UR10, UR13, URZ ;  /* 0x0000000d0a0d7290 */ /* 0x000fd8000fffe13f */
.L_x_1233:
[----:B------:R-:W2:Y:S01]  /*fad0*/  LDL R76, [R1+0x24] ;  /* 0x00002400014c7983 */ /* 0x000ea20000100800 */
[----:B------:R-:W-:Y:S01]  /*fae0*/  UIMAD UR10, UR13, UR20, URZ ;  /* 0x000000140d0a72a4 */ /* 0x000fe2000f8e023f */
[----:B------:R-:W-:Y:S02]  /*faf0*/  LOP3.LUT P0, RZ, R217, 0x3, RZ, 0xc0, !PT ;  /* 0x00000003d9ff7812 */ /* 0x000fe4000780c0ff */
[----:B------:R-:W-:Y:S04]  /*fb00*/  SHFL.IDX PT, R72, R77, RZ, 0x1c1f ;  /* 0x001c1fff4d487589 */ /* 0x000fe800000e0000 */
[----:B------:R-:W0:Y:S04]  /*fb10*/  SHFL.IDX PT, R73, R78, RZ, 0x1c1f ;  /* 0x001c1fff4e497589 */ /* 0x000e2800000e0000 */
[----:B------:R-:W-:Y:S04]  /*fb20*/  SHFL.IDX PT, R74, R77, 0x1, 0x1c1f ;  /* 0x003c1f004d4a7f89 */ /* 0x000fe800000e0000 */
[----:B------:R-:W1:Y:S01]  /*fb30*/  SHFL.IDX PT, R75, R78, 0x1, 0x1c1f ;  /* 0x003c1f004e4b7f89 */ /* 0x000e6200000e0000 */
[----:B--2---:R-:W-:-:S04]  /*fb40*/  VIADD R79, R76, UR41 ;  /* 0x000000294c4f7c36 */ /* 0x004fc80008000000 */
[C---:B------:R-:W-:Y:S01]  /*fb50*/  VIADD R76, R79.reuse, 0x8 ;  /* 0x000000084f4c7836 */ /* 0x040fe20000000000 */
[----:B------:R-:W-:-:S04]  /*fb60*/  ISETP.GE.OR P2, PT, R79, UR10, P0 ;  /* 0x0000000a4f007c0c */ /* 0x000fc80008746670 */
[----:B------:R-:W-:-:S09]  /*fb70*/  ISETP.GE.OR P0, PT, R76, UR10, P0 ;  /* 0x0000000a4c007c0c */ /* 0x000fd20008706670 */
[----:B0-----:R0:W-:Y:S04]  /*fb80*/  @!P2 ST.E desc[UR48][R72.64], R0 ;  /* 0x000000004800a985 */ /* 0x0011e8000c101930 */
[----:B-1----:R0:W-:Y:S01]  /*fb90*/  @!P0 ST.E desc[UR48][R74.64], R3 ;  /* 0x000000034a008985 */ /* 0x0021e2000c101930 */
[----:B------:R-:W-:-:S13]  /*fba0*/  PLOP3.LUT P0, PT, PT, PT, UP1, 0x80, 0x0 ;  /* 0x000000000000781c */ /* 0x000fda0003f0f018 */
[----:B0-----:R-:W-:Y:S05]  /*fbb0*/  @P0 BRA `(.L_x_1234) ;  /* 0x0000001000080947 */ /* 0x001fea0003800000 */
[----:B------:R-:W0:Y:S01]  /*fbc0*/  S2R R81, SR_TID.X ;  /* 0x0000000000517919 */ /* 0x000e220000002100 */
[----:B------:R-:W-:Y:S01]  /*fbd0*/  ULDC.64 UR14, c[0x0][0xaa0] ;  /* 0x0002a800000e7ab9 */ /* 0x000fe20000000a00 */
[----:B0-----:R-:W-:-:S05]  /*fbe0*/  VIADD R0, R81, 0xffffff80 ;  /* 0xffffff8051007836 */ /* 0x001fca0000000000 */
[----:B------:R-:W-:-:S04]  /*fbf0*/  SHF.R.S32.HI R3, RZ, 0x1f, R0 ;  /* 0x0000001fff037819 */ /* 0x000fc80000011400 */
[----:B------:R-:W-:-:S04]  /*fc00*/  LEA.HI R3, R3, R0, RZ, 0x3 ;  /* 0x0000000003037211 */ /* 0x000fc800078f18ff */
[----:B------:R-:W-:Y:S02]  /*fc10*/  LOP3.LUT R5, R3, 0xfffffff8, RZ, 0xc0, !PT ;  /* 0xfffffff803057812 */ /* 0x000fe400078ec0ff */
[----:B------:R-:W-:-:S03]  /*fc20*/  SHF.R.S32.HI R81, RZ, 0x3, R3 ;  /* 0x00000003ff517819 */ /* 0x000fc60000011403 */
[----:B------:R-:W-:Y:S02]  /*fc30*/  IMAD.IADD R20, R0, 0x1, -R5 ;  /* 0x0000000100147824 */ /* 0x000fe400078e0a05 */
[----:B------:R-:W-:Y:S02]  /*fc40*/  IMAD.MOV.U32 R5, RZ, RZ, 0x2 ;  /* 0x00000002ff057424 */ /* 0x000fe400078e00ff */
[----:B------:R-:W-:-:S04]  /*fc50*/  IMAD.SHL.U32 R0, R20, 0x8, RZ ;  /* 0x0000000814007824 */ /* 0x000fc800078e00ff */
[----:B------:R-:W-:-:S04]  /*fc60*/  IMAD R4, R81, 0x40, R0 ;  /* 0x0000004051047824 */ /* 0x000fc800078e0200 */
[----:B------:R-:W-:-:S03]  /*fc70*/  IMAD.WIDE R4, R4, R5, UR8 ;  /* 0x0000000804047e25 */ /* 0x000fc6000f8e0205 */
[C---:B------:R-:W-:Y:S01]  /*fc80*/  IADD3 R25, P2, R4.reuse, 0x3000, RZ ;  /* 0x0000300004197810 */ /* 0x040fe20007f5e0ff */
[----:B------:R-:W-:Y:S01]  /*fc90*/  UIMAD UR11, UR16, UR14, URZ ;  /* 0x0000000e100b72a4 */ /* 0x000fe2000f8e023f */
[C---:B------:R-:W-:Y:S02]  /*fca0*/  IADD3 R9, P4, R4.reuse, 0x1000, RZ ;  /* 0x0000100004097810 */ /* 0x040fe40007f9e0ff */
[----:B------:R-:W-:Y:S02]  /*fcb0*/  LOP3.LUT R24, R25, 0x380, RZ, 0xc0, !PT ;  /* 0x0000038019187812 */ /* 0x000fe400078ec0ff */
[----:B------:R-:W-:Y:S02]  /*fcc0*/  IADD3 R13, P3, R4, 0x2000, RZ ;  /* 0x00002000040d7810 */ /* 0x000fe40007f7e0ff */
[----:B------:R-:W-:Y:S01]  /*fcd0*/  SHF.R.U64 R24, R24, 0x3, RZ ;  /* 0x0000000318187819 */ /* 0x000fe200000012ff */
[----:B------:R-:W-:Y:S01]  /*fce0*/  UIMAD.WIDE.U32 UR8, UR4, UR14, URZ ;  /* 0x0000000e040872a5 */ /* 0x000fe2000f8e003f */
[----:B------:R-:W-:-:S02]  /*fcf0*/  LOP3.LUT R8, R9, 0x380, RZ, 0xc0, !PT ;  /* 0x0000038009087812 */ /* 0x000fc400078ec0ff */
[----:B------:R-:W-:Y:S01]  /*fd00*/  LOP3.LUT R24, R24, R25, RZ, 0x3c, !PT ;  /* 0x0000001918187212 */ /* 0x000fe200078e3cff */
[--C-:B------:R-:W-:Y:S01]  /*fd10*/  IMAD.X R25, RZ, RZ, R5.reuse, P2 ;  /* 0x000000ffff197224 */ /* 0x100fe200010e0605 */
[----:B------:R-:W-:Y:S01]  /*fd20*/  IADD3 R49, P2, R4, 0x9000, RZ ;  /* 0x0000900004317810 */ /* 0x000fe20007f5e0ff */
[----:B------:R-:W-:Y:S01]  /*fd30*/  UIMAD UR11, UR4, UR15, UR11 ;  /* 0x0000000f040b72a4 */ /* 0x000fe2000f8e020b */
[----:B------:R-:W-:Y:S02]  /*fd40*/  LOP3.LUT R12, R13, 0x380, RZ, 0xc0, !PT ;  /* 0x000003800d0c7812 */ /* 0x000fe400078ec0ff */
[----:B------:R-:W-:Y:S01]  /*fd50*/  LOP3.LUT R48, R49, 0x380, RZ, 0xc0, !PT ;  /* 0x0000038031307812 */ /* 0x000fe200078ec0ff */
[----:B------:R-:W-:Y:S01]  /*fd60*/  UIADD3 UR9, UR9, UR11, URZ ;  /* 0x0000000b09097290 */ /* 0x000fe2000fffe03f */
[----:B------:R-:W-:Y:S01]  /*fd70*/  SHF.R.U64 R8, R8, 0x3, RZ ;  /* 0x0000000308087819 */ /* 0x000fe200000012ff */
[----:B------:R-:W-:Y:S01]  /*fd80*/  ULDC.64 UR14, c[0x0][0xae8] ;  /* 0x0002ba00000e7ab9 */ /* 0x000fe20000000a00 */
[----:B------:R-:W-:Y:S01]  /*fd90*/  SHF.R.U64 R48, R48, 0x3, RZ ;  /* 0x0000000330307819 */ /* 0x000fe200000012ff */
[----:B------:R-:W-:Y:S01]  /*fda0*/  USHF.R.S32.HI UR4, URZ, 0x1f, UR12 ;  /* 0x0000001f3f047899 */ /* 0x000fe2000801140c */
[----:B------:R-:W-:Y:S01]  /*fdb0*/  SHF.R.U64 R12, R12, 0x3, RZ ;  /* 0x000000030c0c7819 */ /* 0x000fe200000012ff */
[----:B------:R-:W-:Y:S01]  /*fdc0*/  @UP2 ULDC UR11, c[0x0][0xbec] ;  /* 0x0002fb00000b2ab9 */ /* 0x000fe20000000800 */
[----:B------:R-:W-:Y:S01]  /*fdd0*/  LOP3.LUT R48, R48, R49, RZ, 0x3c, !PT ;  /* 0x0000003130307212 */ /* 0x000fe200078e3cff */
[--C-:B------:R-:W-:Y:S01]  /*fde0*/  IMAD.X R49, RZ, RZ, R5.reuse, P2 ;  /* 0x000000ffff317224 */ /* 0x100fe200010e0605 */
[----:B------:R-:W-:Y:S01]  /*fdf0*/  IADD3 R6, P2, R4, 0xf000, RZ ;  /* 0x0000f00004067810 */ /* 0x000fe20007f5e0ff */
[----:B------:R-:W-:Y:S01]  /*fe00*/  UIMAD.WIDE.U32 UR8, UR52, UR14, UR8 ;  /* 0x0000000e340872a5 */ /* 0x000fe2000f8e0008 */
[----:B------:R-:W-:Y:S01]  /*fe10*/  LOP3.LUT R8, R8, R9, RZ, 0x3c, !PT ;  /* 0x0000000908087212 */ /* 0x000fe200078e3cff */
[--C-:B------:R-:W-:Y:S01]  /*fe20*/  IMAD.X R9, RZ, RZ, R5.reuse, P4 ;  /* 0x000000ffff097224 */ /* 0x100fe200020e0605 */
[----:B------:R-:W-:Y:S01]  /*fe30*/  LOP3.LUT R3, R6, 0x380, RZ, 0xc0, !PT ;  /* 0x0000038006037812 */ /* 0x000fe200078ec0ff */
[--C-:B------:R-:W-:Y:S01]  /*fe40*/  IMAD.X R73, RZ, RZ, R5.reuse, P2 ;  /* 0x000000ffff497224 */ /* 0x100fe200010e0605 */
[----:B------:R-:W-:Y:S01]  /*fe50*/  LOP3.LUT R12, R12, R13, RZ, 0x3c, !PT ;  /* 0x0000000d0c0c7212 */ /* 0x000fe200078e3cff */
[----:B------:R-:W-:Y:S01]  /*fe60*/  IMAD.X R13, RZ, RZ, R5, P3 ;  /* 0x000000ffff0d7224 */ /* 0x000fe200018e0605 */
[----:B------:R-:W-:-:S02]  /*fe70*/  SHF.R.U64 R3, R3, 0x3, RZ ;  /* 0x0000000303037819 */ /* 0x000fc400000012ff */
[C---:B------:R-:W-:Y:S02]  /*fe80*/  IADD3 R29, P0, R4.reuse, 0x4000, RZ ;  /* 0x00004000041d7810 */ /* 0x040fe40007f1e0ff */
[C---:B------:R-:W-:Y:S02]  /*fe90*/  IADD3 R33, P6, R4.reuse, 0x5000, RZ ;  /* 0x0000500004217810 */ /* 0x040fe40007fde0ff */
[----:B------:R-:W-:Y:S01]  /*fea0*/  IADD3 R37, P5, R4, 0x6000, RZ ;  /* 0x0000600004257810 */ /* 0x000fe20007fbe0ff */
[----:B------:R-:W-:Y:S01]  /*feb0*/  UIMAD UR9, UR52, UR15, UR9 ;  /* 0x0000000f340972a4 */ /* 0x000fe2000f8e0209 */
[----:B------:R-:W-:Y:S01]  /*fec0*/  LOP3.LUT R72, R3, R6, RZ, 0x3c, !PT ;  /* 0x0000000603487212 */ /* 0x000fe200078e3cff */
[----:B------:R-:W-:Y:S01]  /*fed0*/  IMAD R3, R20, 0x20, R81 ;  /* 0x0000002014037824 */ /* 0x000fe200078e0251 */
[C---:B------:R-:W-:Y:S01]  /*fee0*/  IADD3 R41, P4, R4.reuse, 0x7000, RZ ;  /* 0x0000700004297810 */ /* 0x040fe20007f9e0ff */
[----:B------:R-:W-:Y:S01]  /*fef0*/  ULDC.64 UR14, c[0x0][0xaf0] ;  /* 0x0002bc00000e7ab9 */ /* 0x000fe20000000a00 */
[----:B------:R-:W-:Y:S01]  /*ff00*/  IADD3 R45, P3, R4, 0x8000, RZ ;  /* 0x00008000042d7810 */ /* 0x000fe20007f7e0ff */
[----:B------:R-:W-:Y:S01]  /*ff10*/  VIADD R78, R3, UR41 ;  /* 0x00000029034e7c36 */ /* 0x000fe20008000000 */
[----:B------:R-:W-:Y:S01]  /*ff20*/  LOP3.LUT R28, R29, 0x380, RZ, 0xc0, !PT ;  /* 0x000003801d1c7812 */ /* 0x000fe200078ec0ff */
[----:B------:R-:W-:Y:S01]  /*ff30*/  UIMAD UR4, UR4, UR14, URZ ;  /* 0x0000000e040472a4 */ /* 0x000fe2000f8e023f */
[----:B------:R-:W-:Y:S01]  /*ff40*/  LOP3.LUT R32, R33, 0x380, RZ, 0xc0, !PT ;  /* 0x0000038021207812 */ /* 0x000fe200078ec0ff */
[----:B------:R-:W5:Y:S01]  /*ff50*/  LD.E.128 R8, desc[UR48][R8.64] ;  /* 0x0000003008087980 */ /* 0x000f62000c101d00 */
[----:B------:R-:W-:-:S02]  /*ff60*/  LOP3.LUT R36, R37, 0x380, RZ, 0xc0, !PT ;  /* 0x0000038025247812 */ /* 0x000fc400078ec0ff */
[----:B------:R-:W-:Y:S01]  /*ff70*/  LOP3.LUT R40, R41, 0x380, RZ, 0xc0, !PT ;  /* 0x0000038029287812 */ /* 0x000fe200078ec0ff */
[----:B------:R-:W5:Y:S01]  /*ff80*/  LD.E.128 R12, desc[UR48][R12.64] ;  /* 0x000000300c0c7980 */ /* 0x000f62000c101d00 */
[----:B------:R-:W-:Y:S01]  /*ff90*/  LOP3.LUT R44, R45, 0x380, RZ, 0xc0, !PT ;  /* 0x000003802d2c7812 */ /* 0x000fe200078ec0ff */
[----:B------:R-:W-:Y:S01]  /*ffa0*/  @P1 IMAD.HI.U32 R20, R78, UR11, RZ ;  /* 0x0000000b4e141c27 */ /* 0x000fe2000f8e00ff */
[----:B------:R-:W-:Y:S01]  /*ffb0*/  SHF.R.U64 R28, R28, 0x3, RZ ;  /* 0x000000031c1c7819 */ /* 0x000fe200000012ff */
[----:B------:R-:W-:Y:S01]  /*ffc0*/  UIMAD UR4, UR12, UR15, UR4 ;  /* 0x0000000f0c0472a4 */ /* 0x000fe2000f8e0204 */
[----:B------:R-:W-:Y:S01]  /*ffd0*/  SHF.R.U64 R32, R32, 0x3, RZ ;  /* 0x0000000320207819 */ /* 0x000fe200000012ff */
[----:B------:R-:W5:Y:S01]  /*ffe0*/  LD.E.128 R24, desc[UR48][R24.64] ;  /* 0x0000003018187980 */ /* 0x000f62000c101d00 */
[----:B------:R-:W-:Y:S02]  /*fff0*/  SHF.R.U64 R36, R36, 0x3, RZ ;  /* 0x0000000324247819 */ /* 0x000fe400000012ff */
[----:B------:R-:W-:Y:S01]  /*10000*/  SHF.R.U64 R40, R40, 0x3, RZ ;  /* 0x0000000328287819 */ /* 0x000fe200000012ff */
[----:B------:R-:W5:Y:S01]  /*10010*/  LD.E.128 R48, desc[UR48][R48.64] ;  /* 0x0000003030307980 */ /* 0x000f62000c101d00 */
[----:B------:R-:W-:Y:S01]  /*10020*/  SHF.R.U64 R44, R44, 0x3, RZ ;  /* 0x000000032c2c7819 */ /* 0x000fe200000012ff */
[----:B------:R-:W-:Y:S01]  /*10030*/  UIMAD.WIDE.U32 UR12, UR12, UR14, UR8 ;  /* 0x0000000e0c0c72a5 */ /* 0x000fe2000f8e0008 */
[----:B------:R-:W-:Y:S01]  /*10040*/  LOP3.LUT R28, R28, R29, RZ, 0x3c, !PT ;  /* 0x0000001d1c1c7212 */ /* 0x000fe200078e3cff */
[----:B------:R-:W-:Y:S01]  /*10050*/  IMAD.MOV.U32 R3, RZ, RZ, R78 ;  /* 0x000000ffff037224 */ /* 0x000fe200078e004e */
[----:B------:R-:W-:Y:S01]  /*10060*/  @UP2 ULDC UR8, c[0x0][0xbf0] ;  /* 0x0002fc0000082ab9 */ /* 0x000fe20000000800 */
        /* <DEDUP_REMOVED lines=8> */
[----:B------:R-:W-:Y:S01]  /*100f0*/  @P1 SHF.R.U32.HI R3, RZ, UR8, R20 ;  /* 0x00000008ff031c19 */ /* 0x000fe20008011614 */
[----:B------:R-:W-:Y:S01]  /*10100*/  IMAD.X R45, RZ, RZ, R5, P3 ;  /* 0x000000ffff2d7224 */ /* 0x000fe200018e0605 */
[C---:B------:R-:W-:Y:S01]  /*10110*/  IADD3 R53, P0, R4.reuse, 0xa000, RZ ;  /* 0x0000a00004357810 */ /* 0x040fe20007f1e0ff */
[----:B------:R-:W-:Y:S01]  /*10120*/  UIADD3 UR4, UR13, UR4, URZ ;  /* 0x000000040d047290 */ /* 0x000fe2000fffe03f */
[C---:B------:R-:W-:Y:S01]  /*10130*/  IADD3 R57, P6, R4.reuse, 0xb000, RZ ;  /* 0x0000b00004397810 */ /* 0x040fe20007fde0ff */
[----:B------:R-:W-:Y:S01]  /*10140*/  ULDC.64 UR8, c[0x0][0xae0] ;  /* 0x0002b80000087ab9 */ /* 0x000fe20000000a00 */
[----:B------:R-:W-:-:S02]  /*10150*/  IADD3 R61, P5, R4, 0xc000, RZ ;  /* 0x0000c000043d7810 */ /* 0x000fc40007fbe0ff */
[C---:B------:R-:W-:Y:S01]  /*10160*/  LOP3.LUT R7, R4.reuse, 0x380, RZ, 0xc0, !PT ;  /* 0x0000038004077812 */ /* 0x040fe200078ec0ff */
[----:B------:R-:W-:Y:S01]  /*10170*/  IMAD.U32 R21, RZ, RZ, UR13 ;  /* 0x0000000dff157e24 */ /* 0x000fe2000f8e00ff */
[C---:B------:R-:W-:Y:S01]  /*10180*/  IADD3 R65, P4, R4.reuse, 0xd000, RZ ;  /* 0x0000d00004417810 */ /* 0x040fe20007f9e0ff */
[--C-:B------:R-:W-:Y:S01]  /*10190*/  IMAD.MOV R77, RZ, RZ, -R3.reuse ;  /* 0x000000ffff4d7224 */ /* 0x100fe200078e0a03 */
[----:B------:R-:W-:Y:S01]  /*101a0*/  IADD3 R69, P3, R4, 0xe000, RZ ;  /* 0x0000e00004457810 */ /* 0x000fe20007f7e0ff */
[----:B------:R-:W-:Y:S01]  /*101b0*/  IMAD.U32 R20, RZ, RZ, UR12 ;  /* 0x0000000cff147e24 */ /* 0x000fe2000f8e00ff */
[----:B------:R-:W-:Y:S01]  /*101c0*/  SHF.R.S32.HI R76, RZ, 0x1f, R3 ;  /* 0x0000001fff4c7819 */ /* 0x000fe20000011403 */
[----:B------:R-:W5:Y:S01]  /*101d0*/  LD.E.128 R28, desc[UR48][R28.64] ;  /* 0x000000301c1c7980 */ /* 0x000f62000c101d00 */
[----:B------:R-:W-:Y:S02]  /*101e0*/  LOP3.LUT R52, R53, 0x380, RZ, 0xc0, !PT ;  /* 0x0000038035347812 */ /* 0x000fe400078ec0ff */
[----:B------:R-:W-:Y:S01]  /*101f0*/  LOP3.LUT R56, R57, 0x380, RZ, 0xc0, !PT ;  /* 0x0000038039387812 */ /* 0x000fe200078ec0ff */
[----:B------:R-:W5:Y:S01]  /*10200*/  LD.E.128 R32, desc[UR48][R32.64] ;  /* 0x0000003020207980 */ /* 0x000f62000c101d00 */
[----:B------:R-:W-:-:S02]  /*10210*/  LOP3.LUT R60, R61, 0x380, RZ, 0xc0, !PT ;  /* 0x000003803d3c7812 */ /* 0x000fc400078ec0ff */
[----:B------:R-:W-:Y:S01]  /*10220*/  LOP3.LUT R64, R65, 0x380, RZ, 0xc0, !PT ;  /* 0x0000038041407812 */ /* 0x000fe200078ec0ff */
[----:B------:R-:W5:Y:S01]  /*10230*/  LD.E.128 R36, desc[UR48][R36.64] ;  /* 0x0000003024247980 */ /* 0x000f62000c101d00 */
[----:B------:R-:W-:Y:S01]  /*10240*/  LOP3.LUT R68, R69, 0x380, RZ, 0xc0, !PT ;  /* 0x0000038045447812 */ /* 0x000fe200078ec0ff */
[----:B------:R-:W-:Y:S01]  /*10250*/  IMAD.U32 R21, RZ, RZ, UR4 ;  /* 0x00000004ff157e24 */ /* 0x000fe2000f8e00ff */
[----:B------:R-:W-:Y:S01]  /*10260*/  SHF.R.U64 R52, R52, 0x3, RZ ;  /* 0x0000000334347819 */ /* 0x000fe200000012ff */
[----:B------:R-:W-:Y:S01]  /*10270*/  IMAD R76, R76, UR8, RZ ;  /* 0x000000084c4c7c24 */ /* 0x000fe2000f8e02ff */
[----:B------:R-:W-:Y:S01]  /*10280*/  SHF.R.U64 R56, R56, 0x3, RZ ;  /* 0x0000000338387819 */ /* 0x000fe200000012ff */
[----:B------:R-:W-:Y:S01]  /*10290*/  IMAD R77, R77, UR20, R78 ;  /* 0x000000144d4d7c24 */ /* 0x000fe2000f8e024e */
[----:B------:R-:W-:Y:S01]  /*102a0*/  SHF.R.U64 R60, R60, 0x3, RZ ;  /* 0x000000033c3c7819 */ /* 0x000fe200000012ff */
[----:B------:R-:W5:Y:S01]  /*102b0*/  LD.E.128 R40, desc[UR48][R40.64] ;  /* 0x0000003028287980 */ /* 0x000f62000c101d00 */
[----:B------:R-:W-:-:S02]  /*102c0*/  SHF.R.U64 R64, R64, 0x3, RZ ;  /* 0x0000000340407819 */ /* 0x000fc400000012ff */
[----:B------:R-:W-:Y:S01]  /*102d0*/  SHF.R.U64 R68, R68, 0x3, RZ ;  /* 0x0000000344447819 */ /* 0x000fe200000012ff */
[----:B------:R-:W5:Y:S01]  /*102e0*/  LD.E.128 R44, desc[UR48][R44.64] ;  /* 0x000000302c2c7980 */ /* 0x000f62000c101d00 */
[----:B------:R-:W-:Y:S01]  /*102f0*/  SHF.R.U64 R7, R7, 0x3, RZ ;  /* 0x0000000307077819 */ /* 0x000fe200000012ff */
[C---:B------:R-:W-:Y:S01]  /*10300*/  IMAD R79, R3.reuse, UR9, R76 ;  /* 0x00000009034f7c24 */ /* 0x040fe2000f8e024c */
[----:B------:R-:W-:Y:S01]  /*10310*/  LOP3.LUT R52, R52, R53, RZ, 0x3c, !PT ;  /* 0x0000003534347212 */ /* 0x000fe200078e3cff */
[----:B------:R-:W-:Y:S01]  /*10320*/  IMAD.WIDE.U32 R20, R3, UR8, R20 ;  /* 0x0000000803147c25 */ /* 0x000fe2000f8e0014 */
[----:B------:R-:W-:Y:S01]  /*10330*/  LOP3.LUT R56, R56, R57, RZ, 0x3c, !PT ;  /* 0x0000003938387212 */ /* 0x000fe200078e3cff */
[----:B------:R-:W-:Y:S01]  /*10340*/  ULDC.64 UR8, c[0x0][0xad8] ;  /* 0x0002b60000087ab9 */ /* 0x000fe20000000a00 */
        /* <DEDUP_REMOVED lines=8> */
[----:B------:R-:W-:Y:S01]  /*103d0*/  SHF.R.S32.HI R3, RZ, 0x1f, R77 ;  /* 0x0000001fff037819 */ /* 0x000fe2000001144d */
[----:B------:R-:W-:Y:S01]  /*103e0*/  IMAD.X R69, RZ, RZ, R5, P3 ;  /* 0x000000ffff457224 */ /* 0x000fe200018e0605 */
[----:B------:R-:W5:Y:S01]  /*103f0*/  LD.E.128 R52, desc[UR48][R52.64] ;  /* 0x0000003034347980 */ /* 0x000f62000c101d00 */
[----:B------:R-:W-:-:S02]  /*10400*/  IMAD.IADD R21, R21, 0x1, R79 ;  /* 0x0000000115157824 */ /* 0x000fc400078e024f */
[----:B------:R-:W-:Y:S01]  /*10410*/  IMAD R76, R3, UR8, RZ ;  /* 0x00000008034c7c24 */ /* 0x000fe2000f8e02ff */
[----:B------:R-:W5:Y:S01]  /*10420*/  LD.E.128 R4, desc[UR48][R4.64] ;  /* 0x0000003004047980 */ /* 0x000f62000c101d00 */
[----:B------:R-:W-:-:S03]  /*10430*/  IMAD.WIDE.U32 R20, R77, UR8, R20 ;  /* 0x000000084d147c25 */ /* 0x000fc6000f8e0014 */
[----:B------:R-:W5:Y:S01]  /*10440*/  LD.E.128 R56, desc[UR48][R56.64] ;  /* 0x0000003038387980 */ /* 0x000f62000c101d00 */
[----:B------:R-:W-:Y:S01]  /*10450*/  IMAD R3, R77, UR9, R76 ;  /* 0x000000094d037c24 */ /* 0x000fe2000f8e024c */
[----:B------:R-:W-:Y:S02]  /*10460*/  ULDC.64 UR8, c[0x0][0xa80] ;  /* 0x0002a00000087ab9 */ /* 0x000fe40000000a00 */
[----:B------:R-:W5:Y:S04]  /*10470*/  LD.E.128 R60, desc[UR48][R60.64] ;  /* 0x000000303c3c7980 */ /* 0x000f68000c101d00 */
[----:B------:R-:W5:Y:S04]  /*10480*/  LD.E.128 R64, desc[UR48][R64.64] ;  /* 0x0000003040407980 */ /* 0x000f68000c101d00 */
[----:B------:R-:W5:Y:S04]  /*10490*/  LD.E.128 R68, desc[UR48][R68.64] ;  /* 0x0000003044447980 */ /* 0x000f68000c101d00 */
[----:B------:R-:W5:Y:S01]  /*104a0*/  LD.E.128 R72, desc[UR48][R72.64] ;  /* 0x0000003048487980 */ /* 0x000f62000c101d00 */
[----:B------:R-:W-:Y:S01]  /*104b0*/  @!PT LDS RZ, [RZ] ;  /* 0x00000000fffff984 */ /* 0x000fe20000000800 */
[----:B------:R-:W-:Y:S01]  /*104c0*/  @!PT LDS RZ, [RZ] ;  /* 0x00000000fffff984 */ /* 0x000fe20000000800 */
[----:B------:R-:W-:Y:S01]  /*104d0*/  @!PT LDS RZ, [RZ] ;  /* 0x00000000fffff984 */ /* 0x000fe20000000800 */
[----:B------:R-:W-:Y:S01]  /*104e0*/  @!PT LDS RZ, [RZ] ;  /* 0x00000000fffff984 */ /* 0x000fe20000000800 */
[----:B------:R0:W-:Y:S06]  /*104f0*/  MEMBAR.ALL.CTA ;  /* 0x0000000000007992 */ /* 0x0001ec0000008000 */
[----:B0-----:R-:W0:Y:S01]  /*10500*/  FENCE.VIEW.ASYNC.S ;  /* 0x00000000000073c6 */ /* 0x001e220000000000 */
[----:B------:R-:W-:Y:S01]  /*10510*/  IMAD.IADD R3, R21, 0x1, R3 ;  /* 0x0000000115037824 */ /* 0x000fe200078e0203 */
[----:B------:R-:W-:Y:S01]  /*10520*/  LEA R82, P2, R20, UR8, 0x1 ;  /* 0x0000000814527c11 */ /* 0x000fe2000f8408ff */
[----:B------:R-:W-:Y:S01]  /*10530*/  VIADD R84, R81, UR41 ;  /* 0x0000002951547c36 */ /* 0x000fe20008000000 */
[----:B------:R-:W-:-:S02]  /*10540*/  UIADD3 UR7, UR7, 0x28420, URZ ;  /* 0x0002842007077890 */ /* 0x000fc4000fffe03f */
[----:B------:R-:W-:Y:S02]  /*10550*/  LEA.HI.X R83, R20, UR9, R3, 0x1, P2 ;  /* 0x0000000914537c11 */ /* 0x000fe400090f0c03 */
[C---:B------:R-:W-:Y:S01]  /*10560*/  ISETP.GE.AND P2, PT, R84.reuse, UR10, PT ;  /* 0x0000000a54007c0c */ /* 0x040fe2000bf46270 */
[----:B------:R-:W-:Y:S01]  /*10570*/  UPRMT UR7, URZ, 0x654, UR7 ;  /* 0x000006543f077896 */ /* 0x000fe20008000007 */
[C---:B------:R-:W-:Y:S02]  /*10580*/  VIADD R76, R84.reuse, 0x20 ;  /* 0x00000020544c7836 */ /* 0x040fe40000000000 */
[----:B------:R-:W-:Y:S02]  /*10590*/  VIADD R77, R84, 0x40 ;  /* 0x00000040544d7836 */ /* 0x000fe40000000000 */
[C---:B------:R-:W-:Y:S02]  /*105a0*/  VIADD R88, R0.reuse, 0x80 ;  /* 0x0000008000587836 */ /* 0x040fe40000000000 */
[----:B------:R-:W-:-:S02]  /*105b0*/  VIADD R90, R0, 0xc0 ;  /* 0x000000c0005a7836 */ /* 0x000fc40000000000 */
[----:B------:R-:W-:Y:S01]  /*105c0*/  VIADD R86, R0, 0x40 ;  /* 0x0000004000567836 */ /* 0x000fe20000000000 */
[----:B0-----:R0:W1:Y:S01]  /*105d0*/  SHFL.IDX PT, R81, R82, RZ, 0x181f ;  /* 0x00181fff52517589 */ /* 0x00106200000e0000 */
[----:B------:R-:W-:Y:S03]  /*105e0*/  BSSY B1, `(.L_x_1235) ;  /* 0x000001b000017945 */ /* 0x000fe60003800000 */
[----:B------:R0:W2:Y:S01]  /*105f0*/  SHFL.IDX PT, R3, R83, RZ, 0x181f ;  /* 0x00181fff53037589 */ /* 0x0000a200000e0000 */
[----:B------:R-:W-:Y:S01]  /*10600*/  SYNCS.ARRIVE.TRANS64.RED.A1T0 RZ, [UR7], RZ ;  /* 0x000000ffffff79a7 */ /* 0x000fe20008100407 */
[----:B------:R-:W-:Y:S02]  /*10610*/  ISETP.GE.AND P1, PT, R76, UR10, PT ;  /* 0x0000000a4c007c0c */ /* 0x000fe4000bf26270 */
[----:B------:R-:W-:Y:S02]  /*10620*/  ISETP.GE.AND P0, PT, R77, UR10, PT ;  /* 0x0000000a4d007c0c */ /* 0x000fe4000bf06270 */
[----:B------:R-:W-:-:S02]  /*10630*/  SHF.R.S32.HI R91, RZ, 0x1f, R0 ;  /* 0x0000001fff5b7819 */ /* 0x000fc40000011400 */
        /* <DEDUP_REMOVED lines=21> */
.L_x_1236:
[----:B------:R-:W-:Y:S05]  /*10790*/  BSYNC B1 ;  /* 0x0000000000017941 */ /* 0x000fea0003800000 */
.L_x_1235:
[----:B--2---:R2:W3:Y:S01]  /*107a0*/  SHFL.IDX PT, R3, R83, 0x1, 0x181f ;  /* 0x00381f0053037f89 */ /* 0x0044e200000e0000 */
[----:B------:R-:W-:Y:S03]  /*107b0*/  BSSY B1, `(.L_x_1237) ;  /* 0x0000014000017945 */ /* 0x000fe60003800000 */
[----:B0----5:R2:W0:Y:S01]  /*107c0*/  SHFL.IDX PT, R29, R82, 0x1, 0x181f ;  /* 0x00381f00521d7f89 */ /* 0x02142200000e0000 */
[----:B------:R-:W-:Y:S05]  /*107d0*/  @P1 BRA `(.L_x_1238) ;  /* 0x0000000000441947 */ /* 0x000fea0003800000 */
[----:B------:R-:W-:Y:S02]  /*107e0*/  ULDC UR4, c[0x0][0xac8] ;  /* 0x0002b20000047ab9 */ /* 0x000fe40000000800 */
[----:B------:R-:W-:Y:S02]  /*107f0*/  ISETP.GE.AND P4, PT, R0, UR4, PT ;  /* 0x0000000400007c0c */ /* 0x000fe4000bf86270 */
[----:B------:R-:W-:Y:S02]  /*10800*/  ISETP.GE.AND P3, PT, R86, UR4, PT ;  /* 0x0000000456007c0c */ /* 0x000fe4000bf66270 */
[----:B------:R-:W-:Y:S02]  /*10810*/  ISETP.GE.AND P2, PT, R88, UR4, PT ;  /* 0x0000000458007c0c */ /* 0x000fe4000bf46270 */
[----:B------:R-:W-:-:S07]  /*10820*/  ISETP.GE.AND P1, PT, R90, UR4, PT ;  /* 0x000000045a007c0c */ /* 0x000fce000bf26270 */
[-C--:B0-----:R-:W-:Y:S02]  /*10830*/  @!P4 LEA R4, P6, R0, R29.reuse, 0x1 ;  /* 0x0000001d0004c211 */ /* 0x081fe400078c08ff */
        /* <DEDUP_REMOVED lines=11> */
.L_x_1238:
[----:B------:R-:W-:Y:S05]  /*108f0*/  BSYNC B1 ;  /* 0x0000000000017941 */ /* 0x000fea0003800000 */
.L_x_1237:
[----:B---3--:R3:W0:Y:S01]  /*10900*/  SHFL.IDX PT, R3, R83, 0x2, 0x181f ;  /* 0x00581f0053037f89 */ /* 0x00862200000e0000 */
[----:B------:R-:W-:Y:S03]  /*10910*/  BSSY B1, `(.L_x_1239) ;  /* 0x0000014000017945 */ /* 0x000fe60003800000 */
[----:B----4-:R3:W4:Y:S01]  /*10920*/  SHFL.IDX PT, R11, R82, 0x2, 0x181f ;  /* 0x00581f00520b7f89 */ /* 0x01072200000e0000 */
        /* <DEDUP_REMOVED lines=12> */
[----:B------:R0:W-:Y:S01]  /*109f0*/  @!P3 ST.E.128 desc[UR48][R4.64], R12 ;  /* 0x0000000c0400b985 */ /* 0x0001e2000c101d30 */
[----:B------:R-:W-:-:S02]  /*10a00*/  @!P1 LEA.HI.X R9, R88, R3, R85, 0x1, P4 ;  /* 0x0000000358099211 */ /* 0x000fc400020f0c55 */
[----:B------:R-:W-:Y:S01]  /*10a10*/  @!P0 LEA.HI.X R11, R90, R3, R87, 0x1, P6 ;  /* 0x000000035a0b8211 */ /* 0x000fe200030f0c57 */
[----:B------:R0:W-:Y:S04]  /*10a20*/  @!P2 ST.E.128 desc[UR48][R6.64], R36 ;  /* 0x000000240600a985 */ /* 0x0001e8000c101d30 */
[----:B------:R0:W-:Y:S04]  /*10a30*/  @!P1 ST.E.128 desc[UR48][R8.64], R52 ;  /* 0x0000003408009985 */ /* 0x0001e8000c101d30 */
[----:B------:R0:W-:Y:S02]  /*10a40*/  @!P0 ST.E.128 desc[UR48][R10.64], R68 ;  /* 0x000000440a008985 */ /* 0x0001e4000c101d30 */
.L_x_1240:
[----:B------:R-:W-:Y:S05]  /*10a50*/  BSYNC B1 ;  /* 0x0000000000017941 */ /* 0x000fea0003800000 */
.L_x_1239:
[----:B0-----:R-:W-:Y:S01]  /*10a60*/  VIADD R3, R84, 0x60 ;  /* 0x0000006054037836 */ /* 0x001fe20000000000 */
[----:B--23--:R-:W0:Y:S04]  /*10a70*/  SHFL.IDX PT, R83, R83, 0x3, 0x181f ;  /* 0x00781f0053537f89 */ /* 0x00ce2800000e0000 */
[----:B------:R-:W-:Y:S01]  /*10a80*/  ISETP.GE.AND P0, PT, R3, UR10, PT ;  /* 0x0000000a03007c0c */ /* 0x000fe2000bf06270 */
[----:B----4-:R4:W2:-:S12]  /*10a90*/  SHFL.IDX PT, R11, R82, 0x3, 0x181f ;  /* 0x00781f00520b7f89 */ /* 0x01089800000e0000 */
[----:B----4-:R-:W-:Y:S05]  /*10aa0*/  @P0 BRA `(.L_x_1241) ;  /* 0x0000002400500947 */ /* 0x010fea0003800000 */
[----:B------:R-:W-:Y:S02]  /*10ab0*/  ULDC UR4, c[0x0][0xac8] ;  /* 0x0002b20000047ab9 */ /* 0x000fe40000000800 */
[----:B------:R-:W-:Y:S02]  /*10ac0*/  ISETP.GE.AND P3, PT, R0, UR4, PT ;  /* 0x0000000400007c0c */ /* 0x000fe4000bf66270 */
[----:B------:R-:W-:Y:S02]  /*10ad0*/  ISETP.GE.AND P4, PT, R86, UR4, PT ;  /* 0x0000000456007c0c */ /* 0x000fe4000bf86270 */
[----:B------:R-:W-:-:S09]  /*10ae0*/  ISETP.GE.AND P5, PT, R88, UR4, PT ;  /* 0x0000000458007c0c */ /* 0x000fd2000bfa6270 */
[-C--:B--2---:R-:W-:Y:S02]  /*10af0*/  @!P3 LEA R4, P0, R0, R11.reuse, 0x1 ;  /* 0x0000000b0004b211 */ /* 0x084fe400078008ff */
[-C--:B------:R-:W-:Y:S02]  /*10b00*/  @!P4 LEA R6, P1, R86, R11.reuse, 0x1 ;  /* 0x0000000b5606c211 */ /* 0x080fe400078208ff */
[----:B------:R-:W-:Y:S02]  /*10b10*/  @!P5 LEA R8, P2, R88, R11, 0x1 ;  /* 0x0000000b5808d211 */ /* 0x000fe400078408ff */
[-C--:B0-----:R-:W-:Y:S02]  /*10b20*/  @!P3 LEA.HI.X R5, R0, R83.reuse, R91, 0x1, P0 ;  /* 0x000000530005b211 */ /* 0x081fe400000f0c5b */
[-C--:B------:R-:W-:Y:S02]  /*10b30*/  @!P4 LEA.HI.X R7, R86, R83.reuse, R89, 0x1, P1 ;  /* 0x000000535607c211 */ /* 0x080fe400008f0c59 */
[----:B------:R-:W-:Y:S01]  /*10b40*/  @!P5 LEA.HI.X R9, R88, R83, R85, 0x1, P2 ;  /* 0x000000535809d211 */ /* 0x000fe200010f0c55 */
[----:B------:R4:W-:Y:S01]  /*10b50*/  @!P3 ST.E.128 desc[UR48][R4.64], R24 ;  /* 0x000000180400b985 */ /* 0x0009e2000c101d30 */
[----:B------:R-:W-:-:S03]  /*10b60*/  ISETP.GE.AND P0, PT, R90, UR4, PT ;  /* 0x000000045a007c0c */ /* 0x000fc6000bf06270 */
[----:B------:R4:W-:Y:S04]  /*10b70*/  @!P4 ST.E.128 desc[UR48][R6.64], R40 ;  /* 0x000000280600c985 */ /* 0x0009e8000c101d30 */
[----:B------:R4:W-:Y:S06]  /*10b80*/  @!P5 ST.E.128 desc[UR48][R8.64], R56 ;  /* 0x000000380800d985 */ /* 0x0009ec000c101d30 */
[----:B------:R-:W-:Y:S05]  /*10b90*/  @P0 BRA `(.L_x_1241) ;  /* 0x0000002400140947 */ /* 0x000fea0003800000 */
[----:B----4-:R-:W-:-:S04]  /*10ba0*/  LEA R4, P0, R90, R11, 0x1 ;  /* 0x0000000b5a047211 */ /* 0x010fc800078008ff */
[----:B------:R-:W-:-:S05]  /*10bb0*/  LEA.HI.X R5, R90, R83, R87, 0x1, P0 ;  /* 0x000000535a057211 */ /* 0x000fca00000f0c57 */
[----:B------:R0:W-:Y:S01]  /*10bc0*/  ST.E.128 desc[UR48][R4.64], R72 ;  /* 0x0000004804007985 */ /* 0x0001e2000c101d30 */
[----:B------:R-:W-:Y:S05]  /*10bd0*/  BRA `(.L_x_1241) ;  /* 0x0000002400047947 */ /* 0x000fea0003800000 */
.L_x_1234:
[----:B------:R-:W-:Y:S01]  /*10be0*/  ULDC.64 UR14, c[0x0][0xb08] ;  /* 0x0002c200000e7ab9 */ /* 0x000fe20000000a00 */
[----:B------:R-:W-:Y:S01]  /*10bf0*/  IMAD.MOV.U32 R3, RZ, RZ, R80 ;  /* 0x000000ffff037224 */ /* 0x000fe200078e0050 */
[----:B------:R-:W-:Y:S01]  /*10c00*/  UIMAD UR11, UR16, UR14, URZ ;  /* 0x0000000e100b72a4 */ /* 0x000fe2000f8e023f */
[----:B------:R-:W-:Y:S01]  /*10c10*/  ISETP.GE.AND P0, PT, R79, UR10, PT ;  /* 0x0000000a4f007c0c */ /* 0x000fe2000bf06270 */
[----:B------:R-:W-:Y:S01]  /*10c20*/  UIMAD.WIDE.U32 UR8, UR4, UR14, URZ ;  /* 0x0000000e040872a5 */ /* 0x000fe2000f8e003f */
[----:B------:R-:W-:Y:S01]  /*10c30*/  BSSY B1, `(.L_x_1242) ;  /* 0x00000bd000017945 */ /* 0x000fe20003800000 */
[----:B------:R-:W-:Y:S01]  /*10c40*/  UIMAD UR11, UR4, UR15, UR11 ;  /* 0x0000000f040b72a4 */ /* 0x000fe2000f8e020b */
[----:B------:R-:W-:Y:S01]  /*10c50*/  SHF.R.S32.HI R81, RZ, 0x1f, R208 ;  /* 0x0000001fff517819 */ /* 0x000fe200000114d0 */
[----:B------:R-:W-:Y:S01]  /*10c60*/  USHF.R.S32.HI UR4, URZ, 0x1f, UR12 ;  /* 0x0000001f3f047899 */ /* 0x000fe2000801140c */
[----:B------:R-:W-:Y:S01]  /*10c70*/  SHF.R.S32.HI R82, RZ, 0x1f, R209 ;  /* 0x0000001fff527819 */ /* 0x000fe200000114d1 */
[----:B------:R-:W-:Y:S01]  /*10c80*/  UIADD3 UR9, UR9, UR11, URZ ;  /* 0x0000000b09097290 */ /* 0x000fe2000fffe03f */
[----:B------:R-:W-:Y:S01]  /*10c90*/  SHF.R.S32.HI R83, RZ, 0x1f, R210 ;  /* 0x0000001fff537819 */ /* 0x000fe200000114d2 */
[----:B------:R-:W-:Y:S01]  /*10ca0*/  ULDC.64 UR14, c[0x0][0xb38] ;  /* 0x0002ce00000e7ab9 */ /* 0x000fe20000000a00 */
[----:B------:R-:W-:Y:S01]  /*10cb0*/  ULDC.64 UR16, c[0x0][0xb40] ;  /* 0x0002d00000107ab9 */ /* 0x000fe20000000a00 */
[----:B------:R-:W-:Y:S01]  /*10cc0*/  UIMAD.WIDE.U32 UR8, UR52, UR14, UR8 ;  /* 0x0000000e340872a5 */ /* 0x000fe2000f8e0008 */
[----:B------:R-:W-:Y:S01]  /*10cd0*/  SHF.R.S32.HI R84, RZ, 0x1f, R211 ;  /* 0x0000001fff547819 */ /* 0x000fe200000114d3 */
[----:B------:R-:W-:Y:S01]  /*10ce0*/  UIMAD UR4, UR4, UR16, URZ ;  /* 0x00000010040472a4 */ /* 0x000fe2000f8e023f */
[----:B------:R-:W-:Y:S01]  /*10cf0*/  SHF.R.S32.HI R85, RZ, 0x1f, R212 ;  /* 0x0000001fff557819 */ /* 0x000fe200000114d4 */
[----:B------:R-:W-:Y:S01]  /*10d00*/  UIMAD UR9, UR52, UR15, UR9 ;  /* 0x0000000f340972a4 */ /* 0x000fe2000f8e0209 */
[----:B------:R-:W-:Y:S01]  /*10d10*/  SHF.R.S32.HI R86, RZ, 0x1f, R213 ;  /* 0x0000001fff567819 */ /* 0x000fe200000114d5 */
[----:B------:R-:W-:Y:S01]  /*10d20*/  UIMAD UR4, UR12, UR17, UR4 ;  /* 0x000000110c0472a4 */ /* 0x000fe2000f8e0204 */
[----:B------:R-:W-:Y:S01]  /*10d30*/  SHF.R.S32.HI R87, RZ, 0x1f, R214 ;  /* 0x0000001fff577819 */ /* 0x000fe200000114d6 */
[----:B------:R-:W-:Y:S01]  /*10d40*/  UIMAD.WIDE.U32 UR12, UR12, UR16, UR8 ;  /* 0x000000100c0c72a5 */ /* 0x000fe2000f8e0008 */
[----:B------:R-:W-:Y:S01]  /*10d50*/  SHF.R.S32.HI R88, RZ, 0x1f, R215 ;  /* 0x0000001fff587819 */ /* 0x000fe200000114d7 */
[----:B------:R-:W-:Y:S01]  /*10d60*/  ULDC.64 UR14, c[0x0][0xb48] ;  /* 0x0002d200000e7ab9 */ /* 0x000fe20000000a00 */
[----:B------:R-:W-:Y:S01]  /*10d70*/  @UP2 ULDC UR8, c[0x0][0xbec] ;  /* 0x0002fb0000082ab9 */ /* 0x000fe20000000800 */
[----:B------:R-:W-:Y:S01]  /*10d80*/  UIADD3 UR9, UR13, UR4, URZ ;  /* 0x000000040d097290 */ /* 0x000fe2000fffe03f */
[----:B------:R-:W-:Y:S01]  /*10d90*/  @P1 IMAD.HI.U32 R0, R80, UR8, RZ ;  /* 0x0000000850001c27 */ /* 0x000fe2000f8e00ff */
[----:B------:R-:W-:Y:S01]  /*10da0*/  UIADD3 UR7, UR7, 0x28420, URZ ;  /* 0x0002842007077890 */ /* 0x000fe2000fffe03f */
[----:B------:R-:W-:Y:S01]  /*10db0*/  SHF.R.S32.HI R89, RZ, 0x1f, R2 ;  /* 0x0000001fff597819 */ /* 0x000fe20000011402 */
[----:B------:R-:W-:Y:S01]  /*10dc0*/  @UP2 ULDC UR4, c[0x0][0xbf0] ;  /* 0x0002fc0000042ab9 */ /* 0x000fe20000000800 */
[----:B------:R-:W-:Y:S01]  /*10dd0*/  UMOV UR8, UR12 ;  /* 0x0000000c00087c82 */ /* 0x000fe20008000000 */
[----:B------:R-:W-:Y:S01]  /*10de0*/  @P1 SHF.R.U32.HI R3, RZ, UR4, R0 ;  /* 0x00000004ff031c19 */ /* 0x000fe20008011600 */
[----:B------:R-:W-:Y:S01]  /*10df0*/  UIMAD.WIDE.U32 UR8, UR55, UR14, UR8 ;  /* 0x0000000e370872a5 */ /* 0x000fe2000f8e0008 */
[----:B------:R-:W-:-:S02]  /*10e00*/  ULDC.64 UR12, c[0x0][0xb30] ;  /* 0x0002cc00000c7ab9 */ /* 0x000fc40000000a00 */
[--C-:B------:R-:W-:Y:S01]  /*10e10*/  SHF.R.S32.HI R0, RZ, 0x1f, R3.reuse ;  /* 0x0000001fff007819 */ /* 0x100fe20000011403 */
[----:B------:R-:W-:Y:S01]  /*10e20*/  IMAD.MOV R75, RZ, RZ, -R3 ;  /* 0x000000ffff4b7224 */ /* 0x000fe200078e0a03 */
[----:B------:R-:W-:Y:S02]  /*10e30*/  UIMAD UR55, UR55, UR15, UR9 ;  /* 0x0000000f373772a4 */ /* 0x000fe4000f8e0209 */
[----:B------:R-:W-:Y:S01]  /*10e40*/  IMAD.U32 R73, RZ, RZ, UR9 ;  /* 0x00000009ff497e24 */ /* 0x000fe2000f8e00ff */
[----:B------:R-:W-:Y:S01]  /*10e50*/  UPRMT UR7, URZ, 0x654, UR7 ;  /* 0x000006543f077896 */ /* 0x000fe20008000007 */
[----:B------:R-:W-:Y:S02]  /*10e60*/  IMAD R75, R75, UR20, R80 ;  /* 0x000000144b4b7c24 */ /* 0x000fe4000f8e0250 */
[----:B------:R-:W-:Y:S02]  /*10e70*/  IMAD R0, R0, UR12, RZ ;  /* 0x0000000c00007c24 */ /* 0x000fe4000f8e02ff */
[----:B------:R-:W-:Y:S01]  /*10e80*/  IMAD.U32 R72, RZ, RZ, UR8 ;  /* 0x00000008ff487e24 */ /* 0x000fe2000f8e00ff */
[----:B------:R-:W-:Y:S01]  /*10e90*/  ULDC.64 UR8, c[0x0][0xb28] ;  /* 0x0002ca0000087ab9 */ /* 0x000fe20000000a00 */
[----:B------:R-:W-:-:S02]  /*10ea0*/  IMAD.U32 R73, RZ, RZ, UR55 ;  /* 0x00000037ff497e24 */ /* 0x000fc4000f8e00ff */
[C---:B------:R-:W-:Y:S01]  /*10eb0*/  IMAD R77, R3.reuse, UR13, R0 ;  /* 0x0000000d034d7c24 */ /* 0x040fe2000f8e0200 */
[----:B------:R-:W-:Y:S01]  /*10ec0*/  SHF.R.S32.HI R0, RZ, 0x1f, R75 ;  /* 0x0000001fff007819 */ /* 0x000fe2000001144b */
[----:B------:R-:W-:Y:S01]  /*10ed0*/  IMAD.WIDE.U32 R72, R3, UR12, R72 ;  /* 0x0000000c03487c25 */ /* 0x000fe2000f8e0048 */
[----:B------:R-:W-:Y:S03]  /*10ee0*/  SYNCS.ARRIVE.TRANS64.RED.A1T0 RZ, [UR7], RZ ;  /* 0x000000ffffff79a7 */ /* 0x000fe60008100407 */
[----:B------:R-:W-:Y:S02]  /*10ef0*/  IMAD R0, R0, UR8, RZ ;  /* 0x0000000800007c24 */ /* 0x000fe4000f8e02ff */
[----:B------:R-:W-:Y:S02]  /*10f00*/  IMAD.IADD R73, R73, 0x1, R77 ;  /* 0x0000000149497824 */ /* 0x000fe400078e024d */
[----:B------:R-:W-:-:S02]  /*10f10*/  IMAD R3, R75, UR9, R0 ;  /* 0x000000094b037c24 */ /* 0x000fc4000f8e0200 */
[----:B------:R-:W-:Y:S01]  /*10f20*/  IMAD.WIDE.U32 R72, R75, UR8, R72 ;  /* 0x000000084b487c25 */ /* 0x000fe2000f8e0048 */
[----:B------:R-:W-:-:S03]  /*10f30*/  ULDC.64 UR8, c[0x0][0xb00] ;  /* 0x0002c00000087ab9 */ /* 0x000fc60000000a00 */
[----:B------:R-:W-:Y:S01]  /*10f40*/  IMAD.IADD R3, R73, 0x1, R3 ;  /* 0x0000000149037824 */ /* 0x000fe200078e0203 */
[----:B------:R-:W-:-:S04]  /*10f50*/  LEA R0, P1, R72, UR8, 0x2 ;  /* 0x0000000848007c11 */ /* 0x000fc8000f8210ff */
[----:B------:R-:W-:Y:S01]  /*10f60*/  LEA.HI.X R3, R72, UR9, R3, 0x2, P1 ;  /* 0x0000000948037c11 */ /* 0x000fe200088f1403 */
[----:B------:R0:W1:Y:S04]  /*10f70*/  SHFL.IDX PT, R77, R0, RZ, 0x1c1f ;  /* 0x001c1fff004d7589 */ /* 0x00006800000e0000 */
[----:B------:R0:W2:Y:S01]  /*10f80*/  SHFL.IDX PT, R78, R3, RZ, 0x1c1f ;  /* 0x001c1fff034e7589 */ /* 0x0000a200000e0000 */
[----:B------:R-:W-:Y:S05]  /*10f90*/  @P0 BRA `(.L_x_1243) ;  /* 0x0000000800180947 */ /* 0x000fea0003800000 */
[----:B------:R-:W-:Y:S02]  /*10fa0*/  ULDC UR4, c[0x0][0xac8] ;  /* 0x0002b20000047ab9 */ /* 0x000fe40000000800 */
[----:B------:R-:W-:Y:S02]  /*10fb0*/  ISETP.GE.AND P2, PT, R2, UR4, PT ;  /* 0x0000000402007c0c */ /* 0x000fe4000bf46270 */
[----:B------:R-:W-:Y:S02]  /*10fc0*/  ISETP.GE.AND P1, PT, R215, UR4, PT ;  /* 0x00000004d7007c0c */ /* 0x000fe4000bf26270 */
[----:B------:R-:W-:Y:S02]  /*10fd0*/  ISETP.GE.AND P3, PT, R214, UR4, PT ;  /* 0x00000004d6007c0c */ /* 0x000fe4000bf66270 */
[----:B------:R-:W-:-:S07]  /*10fe0*/  ISETP.GE.AND P0, PT, R213, UR4, PT ;  /* 0x00000004d5007c0c */ /* 0x000fce000bf06270 */
[CC--:B-1----:R-:W-:Y:S02]  /*10ff0*/  @!P2 LEA R72, P4, R2.reuse, R77.reuse, 0x2 ;  /* 0x0000004d0248a211 */ /* 0x0c2fe400078810ff */
[C---:B------:R-:W-:Y:S02]  /*11000*/  @!P1 LEA R74, P5, R215.reuse, R77, 0x2 ;  /* 0x0000004dd74a9211 */ /* 0x040fe400078a10ff */
[-C--:B--2---:R-:W-:Y:S02]  /*11010*/  @!P2 LEA.HI.X R73, R2, R78.reuse, R89, 0x2, P4 ;  /* 0x0000004e0249a211 */ /* 0x084fe400020f1459 */
[----:B------:R-:W-:Y:S02]  /*11020*/  @!P1 LEA.HI.X R75, R215, R78, R88, 0x2, P5 ;  /* 0x0000004ed74b9211 */ /* 0x000fe400028f1458 */
[----:B------:R-:W-:Y:S01]  /*11030*/  ISETP.GE.AND P4, PT, R212, UR4, PT ;  /* 0x00000004d4007c0c */ /* 0x000fe2000bf86270 */
[----:B------:R1:W-:Y:S04]  /*11040*/  @!P2 ST.E.64 desc[UR48][R72.64], R8 ;  /* 0x000000084800a985 */ /* 0x0003e8000c101b30 */
[----:B------:R2:W-:Y:S01]  /*11050*/  @!P1 ST.E.64 desc[UR48][R74.64], R10 ;  /* 0x0000000a4a009985 */ /* 0x0005e2000c101b30 */
[----:B------:R-:W-:-:S02]  /*11060*/  ISETP.GE.AND P1, PT, R211, UR4, PT ;  /* 0x00000004d3007c0c */ /* 0x000fc4000bf26270 */
[----:B-1----:R-:W-:-:S05]  /*11070*/  @!P3 LEA R8, P2, R214, R77, 0x2 ;  /* 0x0000004dd608b211 */ /* 0x002fca00078410ff */
[-C--:B------:R-:W-:Y:S02]  /*11080*/  @!P4 LEA R72, P5, R212, R77.reuse, 0x2 ;  /* 0x0000004dd448c211 */ /* 0x080fe400078a10ff */
[C---:B--2---:R-:W-:Y:S02]  /*11090*/  @!P0 LEA R10, P6, R213.reuse, R77, 0x2 ;  /* 0x0000004dd50a8211 */ /* 0x044fe400078c10ff */
[-C--:B------:R-:W-:Y:S02]  /*110a0*/  @!P3 LEA.HI.X R9, R214, R78.reuse, R87, 0x2, P2 ;  /* 0x0000004ed609b211 */ /* 0x080fe400010f1457 */
[-C--:B------:R-:W-:Y:S02]  /*110b0*/  @!P0 LEA.HI.X R11, R213, R78.reuse, R86, 0x2, P6 ;  /* 0x0000004ed50b8211 */ /* 0x080fe400030f1456 */
[----:B------:R-:W-:Y:S01]  /*110c0*/  ISETP.GE.AND P2, PT, R210, UR4, PT ;  /* 0x00000004d2007c0c */ /* 0x000fe2000bf46270 */
[----:B------:R1:W-:Y:S01]  /*110d0*/  @!P3 ST.E.64 desc[UR48][R8.64], R20 ;  /* 0x000000140800b985 */ /* 0x0003e2000c101b30 */
[----:B------:R-:W-:-:S02]  /*110e0*/  @!P4 LEA.HI.X R73, R212, R78, R85, 0x2, P5 ;  /* 0x0000004ed449c211 */ /* 0x000fc400028f1455 */
[----:B------:R-:W-:Y:S01]  /*110f0*/  ISETP.GE.AND P3, PT, R209, UR4, PT ;  /* 0x00000004d1007c0c */ /* 0x000fe2000bf66270 */
[----:B------:R2:W-:Y:S04]  /*11100*/  @!P0 ST.E.64 desc[UR48][R10.64], R24 ;  /* 0x000000180a008985 */ /* 0x0005e8000c101b30 */
[----:B------:R-:W-:Y:S01]  /*11110*/  @!P4 ST.E.64 desc[UR48][R72.64], R30 ;  /* 0x0000001e4800c985 */ /* 0x000fe2000c101b30 */
[----:B------:R-:W-:Y:S02]  /*11120*/  ISETP.GE.AND P4, PT, R208, UR4, PT ;  /* 0x00000004d0007c0c */ /* 0x000fe4000bf86270 */
[----:B-1----:R-:W-:-:S05]  /*11130*/  @!P1 LEA R8, P0, R211, R77, 0x2 ;  /* 0x0000004dd3089211 */ /* 0x002fca00078010ff */
[-C--:B------:R-:W-:Y:S02]  /*11140*/  @!P3 LEA R20, P5, R209, R77.reuse, 0x2 ;  /* 0x0000004dd114b211 */ /* 0x080fe400078a10ff */
[-C--:B------:R-:W-:Y:S02]  /*11150*/  @!P1 LEA.HI.X R9, R211, R78.reuse, R84, 0x2, P0 ;  /* 0x0000004ed3099211 */ /* 0x080fe400000f1454 */
[----:B--2---:R-:W-:Y:S02]  /*11160*/  @!P2 LEA R10, P6, R210, R77, 0x2 ;  /* 0x0000004dd20aa211 */ /* 0x004fe400078c10ff */
[----:B------:R-:W-:Y:S01]  /*11170*/  ISETP.GE.AND P0, PT, R207, UR4, PT ;  /* 0x00000004cf007c0c */ /* 0x000fe2000bf06270 */
[----:B------:R1:W-:Y:S01]  /*11180*/  @!P1 ST.E.64 desc[UR48][R8.64], R32 ;  /* 0x0000002008009985 */ /* 0x0003e2000c101b30 */
[----:B------:R-:W-:Y:S02]  /*11190*/  ISETP.GE.AND P1, PT, R206, UR4, PT ;  /* 0x00000004ce007c0c */ /* 0x000fe4000bf26270 */
[----:B------:R-:W-:-:S02]  /*111a0*/  @!P2 LEA.HI.X R11, R210, R78, R83, 0x2, P6 ;  /* 0x0000004ed20ba211 */ /* 0x000fc400030f1453 */
[----:B------:R-:W-:-:S03]  /*111b0*/  @!P3 LEA.HI.X R21, R209, R78, R82, 0x2, P5 ;  /* 0x0000004ed115b211 */ /* 0x000fc600028f1452 */
[----:B------:R2:W-:Y:S01]  /*111c0*/  @!P2 ST.E.64 desc[UR48][R10.64], R38 ;  /* 0x000000260a00a985 */ /* 0x0005e2000c101b30 */
[----:B------:R-:W-:-:S03]  /*111d0*/  ISETP.GE.AND P2, PT, R205, UR4, PT ;  /* 0x00000004cd007c0c */ /* 0x000fc6000bf46270 */
[----:B------:R3:W-:Y:S01]  /*111e0*/  @!P3 ST.E.64 desc[UR48][R20.64], R40 ;  /* 0x000000281400b985 */ /* 0x0007e2000c101b30 */
[----:B------:R-:W-:Y:S02]  /*111f0*/  ISETP.GE.AND P3, PT, R204, UR4, PT ;  /* 0x00000004cc007c0c */ /* 0x000fe4000bf66270 */
[----:B-1----:R-:W-:-:S04]  /*11200*/  @!P4 LEA R8, P5, R208, R77, 0x2 ;  /* 0x0000004dd008c211 */ /* 0x002fc800078a10ff */
[----:B------:R-:W-:Y:S02]  /*11210*/  @!P4 LEA.HI.X R9, R208, R78, R81, 0x2, P5 ;  /* 0x0000004ed009c211 */ /* 0x000fe400028f1451 */
[----:B--2---:R-:W-:-:S03]  /*11220*/  @!P0 LEA R10, P6, R207, R77, 0x2 ;  /* 0x0000004dcf0a8211 */ /* 0x004fc600078c10ff */
[----:B------:R1:W-:Y:S01]  /*11230*/  @!P4 ST.E.64 desc[UR48][R8.64], R46 ;  /* 0x0000002e0800c985 */ /* 0x0003e2000c101b30 */
[----:B------:R-:W-:Y:S02]  /*11240*/  ISETP.GE.AND P4, PT, R203, UR4, PT ;  /* 0x00000004cb007c0c */ /* 0x000fe4000bf86270 */
[C---:B---3--:R-:W-:Y:S02]  /*11250*/  @!P1 LEA R20, P5, R206.reuse, R77, 0x2 ;  /* 0x0000004dce149211 */ /* 0x048fe400078a10ff */
[-C--:B------:R-:W-:Y:S02]  /*11260*/  @!P0 LEA.HI.X R11, R207, R78.reuse, R237, 0x2, P6 ;  /* 0x0000004ecf0b8211 */ /* 0x080fe400030f14ed */
[----:B------:R-:W-:-:S03]  /*11270*/  @!P1 LEA.HI.X R21, R206, R78, R236, 0x2, P5 ;  /* 0x0000004ece159211 */ /* 0x000fc600028f14ec */
[----:B------:R2:W-:Y:S01]  /*11280*/  @!P0 ST.E.64 desc[UR48][R10.64], R48 ;  /* 0x000000300a008985 */ /* 0x0005e2000c101b30 */
[----:B-1----:R-:W-:-:S03]  /*11290*/  @!P2 LEA R8, P0, R205, R77, 0x2 ;  /* 0x0000004dcd08a211 */ /* 0x002fc600078010ff */
[----:B------:R1:W-:Y:S01]  /*112a0*/  @!P1 ST.E.64 desc[UR48][R20.64], R54 ;  /* 0x0000003614009985 */ /* 0x0003e2000c101b30 */
[----:B------:R-:W-:Y:S02]  /*112b0*/  ISETP.GE.AND P1, PT, R202, UR4, PT ;  /* 0x00000004ca007c0c */ /* 0x000fe4000bf26270 */
[----:B------:R-:W-:Y:S02]  /*112c0*/  @!P2 LEA.HI.X R9, R205, R78, R235, 0x2, P0 ;  /* 0x0000004ecd09a211 */ /* 0x000fe400000f14eb */
[----:B------:R-:W-:-:S03]  /*112d0*/  ISETP.GE.AND P0, PT, R201, UR4, PT ;  /* 0x00000004c9007c0c */ /* 0x000fc6000bf06270 */
[----:B------:R3:W-:Y:S01]  /*112e0*/  @!P2 ST.E.64 desc[UR48][R8.64], R56 ;  /* 0x000000380800a985 */ /* 0x0007e2000c101b30 */
[-C--:B--2---:R-:W-:Y:S02]  /*112f0*/  @!P3 LEA R10, P6, R204, R77.reuse, 0x2 ;  /* 0x0000004dcc0ab211 */ /* 0x084fe400078c10ff */
[----:B------:R-:W-:Y:S02]  /*11300*/  ISETP.GE.AND P2, PT, R200, UR4, PT ;  /* 0x00000004c8007c0c */ /* 0x000fe4000bf46270 */
[----:B------:R-:W-:Y:S02]  /*11310*/  @!P3 LEA.HI.X R11, R204, R78, R234, 0x2, P6 ;  /* 0x0000004ecc0bb211 */ /* 0x000fe400030f14ea */
[----:B-1----:R-:W-:-:S03]  /*11320*/  @!P4 LEA R20, P5, R203, R77, 0x2 ;  /* 0x0000004dcb14c211 */ /* 0x002fc600078a10ff */
[----:B------:R1:W-:Y:S01]  /*11330*/  @!P3 ST.E.64 desc[UR48][R10.64], R62 ;  /* 0x0000003e0a00b985 */ /* 0x0003e2000c101b30 */
[-C--:B------:R-:W-:Y:S02]  /*11340*/  @!P4 LEA.HI.X R21, R203, R78.reuse, R233, 0x2, P5 ;  /* 0x0000004ecb15c211 */ /* 0x080fe400028f14e9 */
[----:B------:R-:W-:Y:S02]  /*11350*/  ISETP.GE.AND P3, PT, R199, UR4, PT ;  /* 0x00000004c7007c0c */ /* 0x000fe4000bf66270 */
[-C--:B---3--:R-:W-:Y:S01]  /*11360*/  @!P1 LEA R8, P5, R202, R77.reuse, 0x2 ;  /* 0x0000004dca089211 */ /* 0x088fe200078a10ff */
[----:B------:R2:W-:Y:S01]  /*11370*/  @!P4 ST.E.64 desc[UR48][R20.64], R64 ;  /* 0x000000401400c985 */ /* 0x0005e2000c101b30 */
[----:B------:R-:W-:Y:S02]  /*11380*/  ISETP.GE.AND P4, PT, R198, UR4, PT ;  /* 0x00000004c6007c0c */ /* 0x000fe4000bf86270 */
[----:B------:R-:W-:Y:S02]  /*11390*/  @!P1 LEA.HI.X R9, R202, R78, R232, 0x2, P5 ;  /* 0x0000004eca099211 */ /* 0x000fe400028f14e8 */
[----:B-1----:R-:W-:-:S03]  /*113a0*/  @!P0 LEA R10, P6, R201, R77, 0x2 ;  /* 0x0000004dc90a8211 */ /* 0x002fc600078c10ff */
[----:B------:R1:W-:Y:S01]  /*113b0*/  @!P1 ST.E.64 desc[UR48][R8.64], R70 ;  /* 0x0000004608009985 */ /* 0x0003e2000c101b30 */
[----:B------:R-:W-:Y:S02]  /*113c0*/  ISETP.GE.AND P1, PT, R197, UR4, PT ;  /* 0x00000004c5007c0c */ /* 0x000fe4000bf26270 */
[----:B------:R-:W-:Y:S02]  /*113d0*/  @!P0 LEA.HI.X R11, R201, R78, R231, 0x2, P6 ;  /* 0x0000004ec90b8211 */ /* 0x000fe400030f14e7 */
[----:B--2---:R-:W-:-:S03]  /*113e0*/  @!P2 LEA R20, P5, R200, R77, 0x2 ;  /* 0x0000004dc814a211 */ /* 0x004fc600078a10ff */
[----:B------:R2:W-:Y:S01]  /*113f0*/  @!P0 ST.E.64 desc[UR48][R10.64], R92 ;  /* 0x0000005c0a008985 */ /* 0x0005e2000c101b30 */
[----:B------:R-:W-:-:S05]  /*11400*/  @!P2 LEA.HI.X R21, R200, R78, R230, 0x2, P5 ;  /* 0x0000004ec815a211 */ /* 0x000fca00028f14e6 */
[----:B------:R3:W-:Y:S01]  /*11410*/  @!P2 ST.E.64 desc[UR48][R20.64], R102 ;  /* 0x000000661400a985 */ /* 0x0007e2000c101b30 */
[CC--:B-1----:R-:W-:Y:S02]  /*11420*/  @!P3 LEA R8, P0, R199.reuse, R77.reuse, 0x2 ;  /* 0x0000004dc708b211 */ /* 0x0c2fe400078010ff */
[----:B------:R-:W-:Y:S02]  /*11430*/  ISETP.GE.AND P2, PT, R196, UR4, PT ;  /* 0x00000004c4007c0c */ /* 0x000fe4000bf46270 */
[----:B------:R-:W-:Y:S02]  /*11440*/  @!P3 LEA.HI.X R9, R199, R78, R229, 0x2, P0 ;  /* 0x0000004ec709b211 */ /* 0x000fe400000f14e5 */
[----:B------:R-:W-:Y:S02]  /*11450*/  ISETP.GE.AND P0, PT, R195, UR4, PT ;  /* 0x00000004c3007c0c */ /* 0x000fe4000bf06270 */
[----:B--2---:R-:W-:Y:S01]  /*11460*/  @!P4 LEA R10, P6, R198, R77, 0x2 ;  /* 0x0000004dc60ac211 */ /* 0x004fe200078c10ff */
[----:B------:R1:W-:Y:S01]  /*11470*/  @!P3 ST.E.64 desc[UR48][R8.64], R104 ;  /* 0x000000680800b985 */ /* 0x0003e2000c101b30 */
[----:B------:R-:W-:-:S02]  /*11480*/  ISETP.GE.AND P3, PT, R194, UR4, PT ;  /* 0x00000004c2007c0c */ /* 0x000fc4000bf66270 */
[----:B------:R-:W-:Y:S02]  /*11490*/  @!P4 LEA.HI.X R11, R198, R78, R228, 0x2, P6 ;  /* 0x0000004ec60bc211 */ /* 0x000fe400030f14e4 */
[----:B---3--:R-:W-:-:S03]  /*114a0*/  @!P1 LEA R20, P5, R197, R77, 0x2 ;  /* 0x0000004dc5149211 */ /* 0x008fc600078a10ff */
[----:B------:R2:W-:Y:S01]  /*114b0*/  @!P4 ST.E.64 desc[UR48][R10.64], R110 ;  /* 0x0000006e0a00c985 */ /* 0x0005e2000c101b30 */
[-C--:B------:R-:W-:Y:S02]  /*114c0*/  @!P1 LEA.HI.X R21, R197, R78.reuse, R227, 0x2, P5 ;  /* 0x0000004ec5159211 */ /* 0x080fe400028f14e3 */
[CC--:B------:R-:W-:Y:S02]  /*114d0*/  @!P2 LEA R24, P4, R196.reuse, R77.reuse, 0x2 ;  /* 0x0000004dc418a211 */ /* 0x0c0fe400078810ff */
[----:B------:R-:W-:Y:S01]  /*114e0*/  @!P0 LEA R32, P6, R195, R77, 0x2 ;  /* 0x0000004dc3208211 */ /* 0x000fe200078c10ff */
[----:B------:R3:W-:Y:S01]  /*114f0*/  @!P1 ST.E.64 desc[UR48][R20.64], R112 ;  /* 0x0000007014009985 */ /* 0x0007e2000c101b30 */
[----:B------:R-:W-:Y:S02]  /*11500*/  ISETP.GE.AND P1, PT, R193, UR4, PT ;  /* 0x00000004c1007c0c */ /* 0x000fe4000bf26270 */
[----:B------:R-:W-:Y:S02]  /*11510*/  @!P2 LEA.HI.X R25, R196, R78, R226, 0x2, P4 ;  /* 0x0000004ec419a211 */ /* 0x000fe400020f14e2 */
[----:B------:R-:W-:-:S02]  /*11520*/  ISETP.GE.AND P4, PT, R192, UR4, PT ;  /* 0x00000004c0007c0c */ /* 0x000fc4000bf86270 */
[-C--:B------:R-:W-:Y:S01]  /*11530*/  @!P0 LEA.HI.X R33, R195, R78.reuse, R225, 0x2, P6 ;  /* 0x0000004ec3218211 */ /* 0x080fe200030f14e1 */
[----:B------:R-:W-:Y:S01]  /*11540*/  @!P2 ST.E.64 desc[UR48][R24.64], R118 ;  /* 0x000000761800a985 */ /* 0x000fe2000c101b30 */
[----:B------:R-:W-:Y:S02]  /*11550*/  ISETP.GE.AND P2, PT, R23, UR4, PT ;  /* 0x0000000417007c0c */ /* 0x000fe4000bf46270 */
[CC--:B------:R-:W-:Y:S01]  /*11560*/  @!P3 LEA R30, P5, R194.reuse, R77.reuse, 0x2 ;  /* 0x0000004dc21eb211 */ /* 0x0c0fe200078a10ff */
[----:B------:R4:W-:Y:S02]  /*11570*/  @!P0 ST.E.64 desc[UR48][R32.64], R120 ;  /* 0x0000007820008985 */ /* 0x0009e4000c101b30 */
[C---:B-1----:R-:W-:Y:S02]  /*11580*/  @!P1 LEA R8, P0, R193.reuse, R77, 0x2 ;  /* 0x0000004dc1089211 */ /* 0x042fe400078010ff */
[-C--:B------:R-:W-:Y:S02]  /*11590*/  @!P3 LEA.HI.X R31, R194, R78.reuse, R224, 0x2, P5 ;  /* 0x0000004ec21fb211 */ /* 0x080fe400028f14e0 */
[----:B------:R-:W-:-:S02]  /*115a0*/  @!P1 LEA.HI.X R9, R193, R78, R223, 0x2, P0 ;  /* 0x0000004ec1099211 */ /* 0x000fc400000f14df */
[----:B------:R-:W-:Y:S01]  /*115b0*/  ISETP.GE.AND P0, PT, R22, UR4, PT ;  /* 0x0000000416007c0c */ /* 0x000fe2000bf06270 */
[----:B------:R1:W-:Y:S01]  /*115c0*/  @!P3 ST.E.64 desc[UR48][R30.64], R126 ;  /* 0x0000007e1e00b985 */ /* 0x0003e2000c101b30 */
[CC--:B--2---:R-:W-:Y:S02]  /*115d0*/  @!P4 LEA R10, P3, R192.reuse, R77.reuse, 0x2 ;  /* 0x0000004dc00ac211 */ /* 0x0c4fe400078610ff */
[C---:B---3--:R-:W-:Y:S01]  /*115e0*/  @!P2 LEA R20, P5, R23.reuse, R77, 0x2 ;  /* 0x0000004d1714a211 */ /* 0x048fe200078a10ff */
[----:B------:R2:W-:Y:S01]  /*115f0*/  @!P1 ST.E.64 desc[UR48][R8.64], R128 ;  /* 0x0000008008009985 */ /* 0x0005e2000c101b30 */
[-C--:B------:R-:W-:Y:S01]  /*11600*/  @!P4 LEA.HI.X R11, R192, R78.reuse, R222, 0x2, P3 ;  /* 0x0000004ec00bc211 */ /* 0x080fe200018f14de */
[C---:B----4-:R-:W-:Y:S01]  /*11610*/  VIADD R32, R2.reuse, 0xf0 ;  /* 0x000000f002207836 */ /* 0x050fe20000000000 */
[----:B------:R-:W-:Y:S01]  /*11620*/  @!P2 LEA.HI.X R21, R23, R78, R221, 0x2, P5 ;  /* 0x0000004e1715a211 */ /* 0x000fe200028f14dd */
[----:B------:R-:W-:Y:S01]  /*11630*/  VIADD R33, R2, 0xf8 ;  /* 0x000000f802217836 */ /* 0x000fe20000000000 */
[----:B------:R-:W-:Y:S01]  /*11640*/  ISETP.GE.AND P1, PT, R17, UR4, PT ;  /* 0x0000000411007c0c */ /* 0x000fe2000bf26270 */
[----:B------:R3:W-:Y:S01]  /*11650*/  @!P4 ST.E.64 desc[UR48][R10.64], R134 ;  /* 0x000000860a00c985 */ /* 0x0007e2000c101b30 */
[----:B------:R-:W-:-:S02]  /*11660*/  ISETP.GE.AND P3, PT, R32, UR4, PT ;  /* 0x0000000420007c0c */ /* 0x000fc4000bf66270 */
[----:B------:R-:W-:Y:S01]  /*11670*/  ISETP.GE.AND P5, PT, R19, UR4, PT ;  /* 0x0000000413007c0c */ /* 0x000fe2000bfa6270 */
[----:B------:R4:W-:Y:S01]  /*11680*/  @!P2 ST.E.64 desc[UR48][R20.64], R136 ;  /* 0x000000881400a985 */ /* 0x0009e2000c101b30 */
[-C--:B------:R-:W-:Y:S02]  /*11690*/  @!P0 LEA R24, P2, R22, R77.reuse, 0x2 ;  /* 0x0000004d16188211 */ /* 0x080fe400078410ff */
[----:B------:R-:W-:Y:S02]  /*116a0*/  ISETP.GE.AND P4, PT, R18, UR4, PT ;  /* 0x0000000412007c0c */ /* 0x000fe4000bf86270 */
[----:B------:R-:W-:Y:S02]  /*116b0*/  @!P0 LEA.HI.X R25, R22, R78, R220, 0x2, P2 ;  /* 0x0000004e16198211 */ /* 0x000fe400010f14dc */
[----:B------:R-:W-:Y:S02]  /*116c0*/  ISETP.GE.AND P2, PT, R33, UR4, PT ;  /* 0x0000000421007c0c */ /* 0x000fe4000bf46270 */
[----:B-1----:R-:W-:Y:S01]  /*116d0*/  SHF.R.S32.HI R31, RZ, 0x1f, R17 ;  /* 0x0000001fff1f7819 */ /* 0x002fe20000011411 */
[----:B------:R1:W-:Y:S01]  /*116e0*/  @!P0 ST.E.64 desc[UR48][R24.64], R142 ;  /* 0x0000008e18008985 */ /* 0x0003e2000c101b30 */
[----:B--2---:R-:W-:-:S02]  /*116f0*/  @!P1 LEA R8, P6, R17, R77, 0x2 ;  /* 0x0000004d11089211 */ /* 0x004fc400078c10ff */
[----:B---3--:R-:W-:Y:S02]  /*11700*/  SHF.R.S32.HI R11, RZ, 0x1f, R32 ;  /* 0x0000001fff0b7819 */ /* 0x008fe40000011420 */
[CC--:B------:R-:W-:Y:S02]  /*11710*/  @!P3 LEA R30, P0, R32.reuse, R77.reuse, 0x2 ;  /* 0x0000004d201eb211 */ /* 0x0c0fe400078010ff */
[-C--:B------:R-:W-:Y:S02]  /*11720*/  @!P1 LEA.HI.X R9, R17, R78.reuse, R31, 0x2, P6 ;  /* 0x0000004e11099211 */ /* 0x080fe400030f141f */
[C---:B------:R-:W-:Y:S02]  /*11730*/  @!P5 LEA R10, P6, R19.reuse, R77, 0x2 ;  /* 0x0000004d130ad211 */ /* 0x040fe400078c10ff */
[-C--:B------:R-:W-:Y:S02]  /*11740*/  @!P3 LEA.HI.X R31, R32, R78.reuse, R11, 0x2, P0 ;  /* 0x0000004e201fb211 */ /* 0x080fe400000f140b */
[----:B------:R-:W-:-:S02]  /*11750*/  @!P5 LEA.HI.X R11, R19, R78, R219, 0x2, P6 ;  /* 0x0000004e130bd211 */ /* 0x000fc400030f14db */
[----:B----4-:R-:W-:Y:S02]  /*11760*/  SHF.R.S32.HI R21, RZ, 0x1f, R33 ;  /* 0x0000001fff157819 */ /* 0x010fe40000011421 */
[CC--:B------:R-:W-:Y:S01]  /*11770*/  @!P2 LEA R32, P6, R33.reuse, R77.reuse, 0x2 ;  /* 0x0000004d2120a211 */ /* 0x0c0fe200078c10ff */
[----:B------:R1:W-:Y:S01]  /*11780*/  @!P5 ST.E.64 desc[UR48][R10.64], R144 ;  /* 0x000000900a00d985 */ /* 0x0003e2000c101b30 */
[C---:B------:R-:W-:Y:S02]  /*11790*/  @!P4 LEA R20, P0, R18.reuse, R77, 0x2 ;  /* 0x0000004d1214c211 */ /* 0x040fe400078010ff */
[-C--:B------:R-:W-:Y:S02]  /*117a0*/  @!P2 LEA.HI.X R33, R33, R78.reuse, R21, 0x2, P6 ;  /* 0x0000004e2121a211 */ /* 0x080fe400030f1415 */
[----:B------:R-:W-:-:S05]  /*117b0*/  @!P4 LEA.HI.X R21, R18, R78, R218, 0x2, P0 ;  /* 0x0000004e1215c211 */ /* 0x000fca00000f14da */
[----:B------:R1:W-:Y:S04]  /*117c0*/  @!P4 ST.E.64 desc[UR48][R20.64], R150 ;  /* 0x000000961400c985 */ /* 0x0003e8000c101b30 */
[----:B------:R1:W-:Y:S04]  /*117d0*/  @!P1 ST.E.64 desc[UR48][R8.64], R152 ;  /* 0x0000009808009985 */ /* 0x0003e8000c101b30 */
[----:B------:R1:W-:Y:S04]  /*117e0*/  @!P3 ST.E.64 desc[UR48][R30.64], R158 ;  /* 0x0000009e1e00b985 */ /* 0x0003e8000c101b30 */
[----:B------:R1:W-:Y:S02]  /*117f0*/  @!P2 ST.E.64 desc[UR48][R32.64], R160 ;  /* 0x000000a02000a985 */ /* 0x0003e4000c101b30 */
.L_x_1243:
[----:B------:R-:W-:Y:S05]  /*11800*/  BSYNC B1 ;  /* 0x0000000000017941 */ /* 0x000fea0003800000 */
.L_x_1242:
[----:B------:R-:W-:Y:S01]  /*11810*/  ISETP.GE.AND P0, PT, R76, UR10, PT ;  /* 0x0000000a4c007c0c */ /* 0x000fe2000bf06270 */
[----:B0-----:R-:W0:Y:S04]  /*11820*/  SHFL.IDX PT, R3, R3, 0x1, 0x1c1f ;  /* 0x003c1f0003037f89 */ /* 0x001e2800000e0000 */
[----:B------:R-:W3:Y:S08]  /*11830*/  SHFL.IDX PT, R0, R0, 0x1, 0x1c1f ;  /* 0x003c1f0000007f89 */ /* 0x000ef000000e0000 */
[----:B------:R-:W-:Y:S05]  /*11840*/  @P0 BRA `(.L_x_1241) ;  /* 0x0000001400e80947 */ /* 0x000fea0003800000 */
[----:B------:R-:W-:Y:S02]  /*11850*/  ULDC UR4, c[0x0][0xac8] ;  /* 0x0002b20000047ab9 */ /* 0x000fe40000000800 */
[----:B------:R-:W-:Y:S02]  /*11860*/  ISETP.GE.AND P5, PT, R2, UR4, PT ;  /* 0x0000000402007c0c */ /* 0x000fe4000bfa6270 */
[----:B------:R-:W-:Y:S02]  /*11870*/  ISETP.GE.AND P1, PT, R215, UR4, PT ;  /* 0x00000004d7007c0c */ /* 0x000fe4000bf26270 */
[----:B------:R-:W-:Y:S02]  /*11880*/  ISETP.GE.AND P4, PT, R214, UR4, PT ;  /* 0x00000004d6007c0c */ /* 0x000fe4000bf86270 */
[----:B------:R-:W-:-:S07]  /*11890*/  ISETP.GE.AND P3, PT, R213, UR4, PT ;  /* 0x00000004d5007c0c */ /* 0x000fce000bf66270 */
[CC--:B-1-3--:R-:W-:Y:S02]  /*118a0*/  @!P5 LEA R8, P0, R2.reuse, R0.reuse, 0x2 ;  /* 0x000000000208d211 */ /* 0x0cafe400078010ff */
[CC--:B------:R-:W-:Y:S02]  /*118b0*/  @!P1 LEA R10, P2, R215.reuse, R0.reuse, 0x2 ;  /* 0x00000000d70a9211 */ /* 0x0c0fe400078410ff */
[-C--:B0-----:R-:W-:Y:S02]  /*118c0*/  @!P5 LEA.HI.X R9, R2, R3.reuse, R89, 0x2, P0 ;  /* 0x000000030209d211 */ /* 0x081fe400000f1459 */
[----:B------:R-:W-:Y:S02]  /*118d0*/  @!P1 LEA.HI.X R11, R215, R3, R88, 0x2, P2 ;  /* 0x00000003d70b9211 */ /* 0x000fe400010f1458 */
[----:B------:R-:W-:Y:S01]  /*118e0*/  ISETP.GE.AND P0, PT, R212, UR4, PT ;  /* 0x00000004d4007c0c */ /* 0x000fe2000bf06270 */
[----:B------:R0:W-:Y:S01]  /*118f0*/  @!P5 ST.E.64 desc[UR48][R8.64], R12 ;  /* 0x0000000c0800d985 */ /* 0x0001e2000c101b30 */
[----:B------:R-:W-:-:S02]  /*11900*/  @!P4 LEA R20, P2, R214, R0, 0x2 ;  /* 0x00000000d614c211 */ /* 0x000fc400078410ff */
[----:B------:R-:W-:Y:S01]  /*11910*/  @!P3 LEA R24, P6, R213, R0, 0x2 ;  /* 0x00000000d518b211 */ /* 0x000fe200078c10ff */
[----:B------:R1:W-:Y:S01]  /*11920*/  @!P1 ST.E.64 desc[UR48][R10.64], R14 ;  /* 0x0000000e0a009985 */ /* 0x0003e2000c101b30 */
[----:B------:R-:W-:Y:S02]  /*11930*/  ISETP.GE.AND P1, PT, R211, UR4, PT ;  /* 0x00000004d3007c0c */ /* 0x000fe4000bf26270 */
[-C--:B------:R-:W-:Y:S02]  /*11940*/  @!P4 LEA.HI.X R21, R214, R3.reuse, R87, 0x2, P2 ;  /* 0x00000003d615c211 */ /* 0x080fe400010f1457 */
[----:B------:R-:W-:Y:S02]  /*11950*/  ISETP.GE.AND P2, PT, R210, UR4, PT ;  /* 0x00000004d2007c0c */ /* 0x000fe4000bf46270 */
[----:B------:R-:W-:Y:S01]  /*11960*/  @!P3 LEA.HI.X R25, R213, R3, R86, 0x2, P6 ;  /* 0x00000003d519b211 */ /* 0x000fe200030f1456 */
[----:B------:R3:W-:Y:S01]  /*11970*/  @!P4 ST.E.64 desc[UR48][R20.64], R26 ;  /* 0x0000001a1400c985 */ /* 0x0007e2000c101b30 */
[----:B------:R-:W-:-:S02]  /*11980*/  ISETP.GE.AND P4, PT, R209, UR4, PT ;  /* 0x00000004d1007c0c */ /* 0x000fc4000bf86270 */
[-C--:B------:R-:W-:Y:S01]  /*11990*/  @!P0 LEA R30, P5, R212, R0.reuse, 0x2 ;  /* 0x00000000d41e8211 */ /* 0x080fe200078a10ff */
[----:B------:R4:W-:Y:S01]  /*119a0*/  @!P3 ST.E.64 desc[UR48][R24.64], R28 ;  /* 0x0000001c1800b985 */ /* 0x0009e2000c101b30 */
[----:B------:R-:W-:Y:S02]  /*119b0*/  ISETP.GE.AND P3, PT, R208, UR4, PT ;  /* 0x00000004d0007c0c */ /* 0x000fe4000bf66270 */
[-C--:B------:R-:W-:Y:S02]  /*119c0*/  @!P0 LEA.HI.X R31, R212, R3.reuse, R85, 0x2, P5 ;  /* 0x00000003d41f8211 */ /* 0x080fe400028f1455 */
[CC--:B0-----:R-:W-:Y:S02]  /*119d0*/  @!P1 LEA R8, P5, R211.reuse, R0.reuse, 0x2 ;  /* 0x00000000d3089211 */ /* 0x0c1fe400078a10ff */
[----:B-1----:R-:W-:Y:S01]  /*119e0*/  @!P2 LEA R10, P6, R210, R0, 0x2 ;  /* 0x00000000d20aa211 */ /* 0x002fe200078c10ff */
[----:B------:R-:W-:Y:S01]  /*119f0*/  @!P0 ST.E.64 desc[UR48][R30.64], R34 ;  /* 0x000000221e008985 */ /* 0x000fe2000c101b30 */
[-C--:B------:R-:W-:Y:S01]  /*11a00*/  @!P1 LEA.HI.X R9, R211, R3.reuse, R84, 0x2, P5 ;  /* 0x00000003d3099211 */ /* 0x080fe200028f1454 */
[----:B---3--:R-:W-:Y:S01]  /*11a10*/  VIADD R26, R2, 0xf0 ;  /* 0x000000f0021a7836 */ /* 0x008fe20000000000 */
[----:B------:R-:W-:-:S02]  /*11a20*/  @!P2 LEA.HI.X R11, R210, R3, R83, 0x2, P6 ;  /* 0x00000003d20ba211 */ /* 0x000fc400030f1453 */
[-C--:B------:R-:W-:Y:S01]  /*11a30*/  @!P4 LEA R12, P5, R209, R0.reuse, 0x2 ;  /* 0x00000000d10cc211 */ /* 0x080fe200078a10ff */
[----:B------:R0:W-:Y:S01]  /*11a40*/  @!P1 ST.E.64 desc[UR48][R8.64], R36 ;  /* 0x0000002408009985 */ /* 0x0001e2000c101b30 */
[----:B------:R-:W-:Y:S02]  /*11a50*/  ISETP.GE.AND P0, PT, R207, UR4, PT ;  /* 0x00000004cf007c0c */ /* 0x000fe4000bf06270 */
        /* <DEDUP_REMOVED lines=11> */
[----:B----4-:R-:W-:Y:S02]  /*11b10*/  @!P1 LEA R24, P5, R206, R0, 0x2 ;  /* 0x00000000ce189211 */ /* 0x010fe400078a10ff */
[----:B------:R-:W-:-:S02]  /*11b20*/  @!P0 LEA.HI.X R21, R207, R3, R237, 0x2, P6 ;  /* 0x00000003cf158211 */ /* 0x000fc400030f14ed */
[-C--:B------:R-:W-:Y:S02]  /*11b30*/  @!P1 LEA.HI.X R25, R206, R3.reuse, R236, 0x2, P5 ;  /* 0x00000003ce199211 */ /* 0x080fe400028f14ec */
[CC--:B0-----:R-:W-:Y:S01]  /*11b40*/  @!P4 LEA R8, P5, R205.reuse, R0.reuse, 0x2 ;  /* 0x00000000cd08c211 */ /* 0x0c1fe200078a10ff */
[----:B------:R0:W-:Y:S01]  /*11b50*/  @!P0 ST.E.64 desc[UR48][R20.64], R52 ;  /* 0x0000003414008985 */ /* 0x0001e2000c101b30 */
[----:B------:R-:W-:Y:S02]  /*11b60*/  ISETP.GE.AND P0, PT, R202, UR4, PT ;  /* 0x00000004ca007c0c */ /* 0x000fe4000bf06270 */
[-C--:B-1----:R-:W-:Y:S01]  /*11b70*/  @!P2 LEA R10, P6, R204, R0.reuse, 0x2 ;  /* 0x00000000cc0aa211 */ /* 0x082fe200078c10ff */
[----:B------:R1:W-:Y:S01]  /*11b80*/  @!P1 ST.E.64 desc[UR48][R24.64], R58 ;  /* 0x0000003a18009985 */ /* 0x0003e2000c101b30 */
[----:B------:R-:W-:Y:S02]  /*11b90*/  @!P4 LEA.HI.X R9, R205, R3, R235, 0x2, P5 ;  /* 0x00000003cd09c211 */ /* 0x000fe400028f14eb */
[----:B---3--:R-:W-:-:S02]  /*11ba0*/  @!P3 LEA R12, P5, R203, R0, 0x2 ;  /* 0x00000000cb0cb211 */ /* 0x008fc400078a10ff */
[-C--:B------:R-:W-:Y:S01]  /*11bb0*/  @!P2 LEA.HI.X R11, R204, R3.reuse, R234, 0x2, P6 ;  /* 0x00000003cc0ba211 */ /* 0x080fe200030f14ea */
[----:B------:R3:W-:Y:S01]  /*11bc0*/  @!P4 ST.E.64 desc[UR48][R8.64], R60 ;  /* 0x0000003c0800c985 */ /* 0x0007e2000c101b30 */
[----:B------:R-:W-:Y:S02]  /*11bd0*/  @!P3 LEA.HI.X R13, R203, R3, R233, 0x2, P5 ;  /* 0x00000003cb0db211 */ /* 0x000fe400028f14e9 */
[----:B------:R-:W-:Y:S01]  /*11be0*/  ISETP.GE.AND P1, PT, R201, UR4, PT ;  /* 0x00000004c9007c0c */ /* 0x000fe2000bf26270 */
[----:B------:R4:W-:Y:S01]  /*11bf0*/  @!P2 ST.E.64 desc[UR48][R10.64], R66 ;  /* 0x000000420a00a985 */ /* 0x0009e2000c101b30 */
[----:B------:R-:W-:Y:S02]  /*11c00*/  ISETP.GE.AND P4, PT, R200, UR4, PT ;  /* 0x00000004c8007c0c */ /* 0x000fe4000bf86270 */
[----:B-----5:R-:W-:Y:S01]  /*11c10*/  @!P0 LEA R14, P2, R202, R0, 0x2 ;  /* 0x00000000ca0e8211 */ /* 0x020fe200078410ff */
[----:B------:R5:W-:Y:S01]  /*11c20*/  @!P3 ST.E.64 desc[UR48][R12.64], R68 ;  /* 0x000000440c00b985 */ /* 0x000be2000c101b30 */
[----:B------:R-:W-:-:S02]  /*11c30*/  ISETP.GE.AND P3, PT, R199, UR4, PT ;  /* 0x00000004c7007c0c */ /* 0x000fc4000bf66270 */
[----:B------:R-:W-:Y:S02]  /*11c40*/  @!P0 LEA.HI.X R15, R202, R3, R232, 0x2, P2 ;  /* 0x00000003ca0f8211 */ /* 0x000fe400010f14e8 */
[----:B------:R-:W-:-:S03]  /*11c50*/  ISETP.GE.AND P2, PT, R198, UR4, PT ;  /* 0x00000004c6007c0c */ /* 0x000fc6000bf46270 */
[CC--:B0-----:R-:W-:Y:S01]  /*11c60*/  @!P1 LEA R20, P6, R201.reuse, R0.reuse, 0x2 ;  /* 0x00000000c9149211 */ /* 0x0c1fe200078c10ff */
[----:B------:R0:W-:Y:S01]  /*11c70*/  @!P0 ST.E.64 desc[UR48][R14.64], R94 ;  /* 0x0000005e0e008985 */ /* 0x0001e2000c101b30 */
[CC--:B-1----:R-:W-:Y:S02]  /*11c80*/  @!P4 LEA R24, P5, R200.reuse, R0.reuse, 0x2 ;  /* 0x00000000c818c211 */ /* 0x0c2fe400078a10ff */
[-C--:B------:R-:W-:Y:S02]  /*11c90*/  @!P1 LEA.HI.X R21, R201, R3.reuse, R231, 0x2, P6 ;  /* 0x00000003c9159211 */ /* 0x080fe400030f14e7 */
[----:B------:R-:W-:Y:S02]  /*11ca0*/  ISETP.GE.AND P0, PT, R197, UR4, PT ;  /* 0x00000004c5007c0c */ /* 0x000fe4000bf06270 */
[----:B------:R-:W-:Y:S01]  /*11cb0*/  @!P4 LEA.HI.X R25, R200, R3, R230, 0x2, P5 ;  /* 0x00000003c819c211 */ /* 0x000fe200028f14e6 */
[----:B------:R1:W-:Y:S01]  /*11cc0*/  @!P1 ST.E.64 desc[UR48][R20.64], R100 ;  /* 0x0000006414009985 */ /* 0x0003e2000c101b30 */
[----:B---3--:R-:W-:-:S02]  /*11cd0*/  @!P3 LEA R8, P5, R199, R0, 0x2 ;  /* 0x00000000c708b211 */ /* 0x008fc400078a10ff */
[----:B------:R-:W-:Y:S01]  /*11ce0*/  ISETP.GE.AND P1, PT, R196, UR4, PT ;  /* 0x00000004c4007c0c */ /* 0x000fe2000bf26270 */
[----:B------:R3:W-:Y:S01]  /*11cf0*/  @!P4 ST.E.64 desc[UR48][R24.64], R106 ;  /* 0x0000006a1800c985 */ /* 0x0007e2000c101b30 */
[----:B------:R-:W-:Y:S02]  /*11d00*/  @!P3 LEA.HI.X R9, R199, R3, R229, 0x2, P5 ;  /* 0x00000003c709b211 */ /* 0x000fe400028f14e5 */
[-C--:B----4-:R-:W-:Y:S02]  /*11d10*/  @!P2 LEA R10, P6, R198, R0.reuse, 0x2 ;  /* 0x00000000c60aa211 */ /* 0x090fe400078c10ff */
[----:B------:R-:W-:Y:S01]  /*11d20*/  ISETP.GE.AND P4, PT, R195, UR4, PT ;  /* 0x00000004c3007c0c */ /* 0x000fe2000bf86270 */
[----:B------:R4:W-:Y:S01]  /*11d30*/  @!P3 ST.E.64 desc[UR48][R8.64], R108 ;  /* 0x0000006c0800b985 */ /* 0x0009e2000c101b30 */
[----:B------:R-:W-:Y:S02]  /*11d40*/  ISETP.GE.AND P3, PT, R194, UR4, PT ;  /* 0x00000004c2007c0c */ /* 0x000fe4000bf66270 */
[----:B-----5:R-:W-:-:S02]  /*11d50*/  @!P0 LEA R12, P5, R197, R0, 0x2 ;  /* 0x00000000c50c8211 */ /* 0x020fc400078a10ff */
[-C--:B------:R-:W-:Y:S02]  /*11d60*/  @!P2 LEA.HI.X R11, R198, R3.reuse, R228, 0x2, P6 ;  /* 0x00000003c60ba211 */ /* 0x080fe400030f14e4 */
[----:B------:R-:W-:-:S03]  /*11d70*/  @!P0 LEA.HI.X R13, R197, R3, R227, 0x2, P5 ;  /* 0x00000003c50d8211 */ /* 0x000fc600028f14e3 */
[----:B------:R5:W-:Y:S01]  /*11d80*/  @!P2 ST.E.64 desc[UR48][R10.64], R114 ;  /* 0x000000720a00a985 */ /* 0x000be2000c101b30 */
[CC--:B0-----:R-:W-:Y:S02]  /*11d90*/  @!P1 LEA R14, P2, R196.reuse, R0.reuse, 0x2 ;  /* 0x00000000c40e9211 */ /* 0x0c1fe400078410ff */
[-C--:B-1----:R-:W-:Y:S01]  /*11da0*/  @!P4 LEA R20, P5, R195, R0.reuse, 0x2 ;  /* 0x00000000c314c211 */ /* 0x082fe200078a10ff */
[----:B------:R0:W-:Y:S01]  /*11db0*/  @!P0 ST.E.64 desc[UR48][R12.64], R116 ;  /* 0x000000740c008985 */ /* 0x0001e2000c101b30 */
[----:B------:R-:W-:Y:S02]  /*11dc0*/  ISETP.GE.AND P0, PT, R193, UR4, PT ;  /* 0x00000004c1007c0c */ /* 0x000fe4000bf06270 */
[-C--:B------:R-:W-:Y:S02]  /*11dd0*/  @!P1 LEA.HI.X R15, R196, R3.reuse, R226, 0x2, P2 ;  /* 0x00000003c40f9211 */ /* 0x080fe400010f14e2 */
[----:B------:R-:W-:Y:S02]  /*11de0*/  ISETP.GE.AND P2, PT, R192, UR4, PT ;  /* 0x00000004c0007c0c */ /* 0x000fe4000bf46270 */
[----:B---3--:R-:W-:Y:S01]  /*11df0*/  @!P3 LEA R24, P6, R194, R0, 0x2 ;  /* 0x00000000c218b211 */ /* 0x008fe200078c10ff */
[----:B------:R1:W-:Y:S01]  /*11e00*/  @!P1 ST.E.64 desc[UR48][R14.64], R122 ;  /* 0x0000007a0e009985 */ /* 0x0003e2000c101b30 */
[----:B------:R-:W-:-:S02]  /*11e10*/  @!P4 LEA.HI.X R21, R195, R3, R225, 0x2, P5 ;  /* 0x00000003c315c211 */ /* 0x000fc400028f14e1 */
[----:B------:R-:W-:-:S03]  /*11e20*/  @!P3 LEA.HI.X R25, R194, R3, R224, 0x2, P6 ;  /* 0x00000003c219b211 */ /* 0x000fc600030f14e0 */
[----:B------:R3:W-:Y:S01]  /*11e30*/  @!P4 ST.E.64 desc[UR48][R20.64], R124 ;  /* 0x0000007c1400c985 */ /* 0x0007e2000c101b30 */
[-C--:B----4-:R-:W-:Y:S02]  /*11e40*/  @!P0 LEA R8, P1, R193, R0.reuse, 0x2 ;  /* 0x00000000c1088211 */ /* 0x090fe400078210ff */
[----:B------:R-:W-:Y:S01]  /*11e50*/  ISETP.GE.AND P4, PT, R23, UR4, PT ;  /* 0x0000000417007c0c */ /* 0x000fe2000bf86270 */
[----:B------:R4:W-:Y:S01]  /*11e60*/  @!P3 ST.E.64 desc[UR48][R24.64], R130 ;  /* 0x000000821800b985 */ /* 0x0009e2000c101b30 */
[----:B------:R-:W-:Y:S02]  /*11e70*/  ISETP.GE.AND P3, PT, R22, UR4, PT ;  /* 0x0000000416007c0c */ /* 0x000fe4000bf66270 */
[C---:B-----5:R-:W-:Y:S02]  /*11e80*/  @!P2 LEA R10, P5, R192.reuse, R0, 0x2 ;  /* 0x00000000c00aa211 */ /* 0x060fe400078a10ff */
        /* <DEDUP_REMOVED lines=10> */
[-C--:B------:R-:W-:Y:S02]  /*11f30*/  @!P3 LEA.HI.X R15, R22, R3.reuse, R220, 0x2, P6 ;  /* 0x00000003160fb211 */ /* 0x080fe400030f14dc */
[----:B------:R-:W-:Y:S01]  /*11f40*/  ISETP.GE.AND P6, PT, R17, UR4, PT ;  /* 0x0000000411007c0c */ /* 0x000fe2000bfc6270 */
[----:B------:R1:W-:Y:S01]  /*11f50*/  @!P4 ST.E.64 desc[UR48][R12.64], R140 ;  /* 0x0000008c0c00c985 */ /* 0x0003e2000c101b30 */
[----:B---3--:R-:W-:Y:S02]  /*11f60*/  SHF.R.S32.HI R20, RZ, 0x1f, R26 ;  /* 0x0000001fff147819 */ /* 0x008fe4000001141a */
[CC--:B----4-:R-:W-:Y:S01]  /*11f70*/  @!P1 LEA R24, P5, R26.reuse, R0.reuse, 0x2 ;  /* 0x000000001a189211 */ /* 0x0d0fe200078a10ff */
[----:B------:R3:W-:Y:S01]  /*11f80*/  @!P3 ST.E.64 desc[UR48][R14.64], R146 ;  /* 0x000000920e00b985 */ /* 0x0007e2000c101b30 */
[----:B-----5:R-:W-:Y:S02]  /*11f90*/  @!P2 LEA R8, P4, R19, R0, 0x2 ;  /* 0x000000001308a211 */ /* 0x020fe400078810ff */
[----:B------:R-:W-:-:S02]  /*11fa0*/  @!P1 LEA.HI.X R25, R26, R3, R20, 0x2, P5 ;  /* 0x000000031a199211 */ /* 0x000fc400028f1414 */
[-C--:B0-----:R-:W-:Y:S02]  /*11fb0*/  @!P0 LEA R10, P3, R18, R0.reuse, 0x2 ;  /* 0x00000000120a8211 */ /* 0x081fe400078610ff */
[-C--:B------:R-:W-:Y:S02]  /*11fc0*/  @!P2 LEA.HI.X R9, R19, R3.reuse, R219, 0x2, P4 ;  /* 0x000000031309a211 */ /* 0x080fe400020f14db */
[----:B------:R-:W-:Y:S01]  /*11fd0*/  SHF.R.S32.HI R26, RZ, 0x1f, R17 ;  /* 0x0000001fff1a7819 */ /* 0x000fe20000011411 */
[----:B-1----:R-:W-:Y:S01]  /*11fe0*/  VIADD R12, R2, 0xf8 ;  /* 0x000000f8020c7836 */ /* 0x002fe20000000000 */
[C---:B------:R-:W-:Y:S01]  /*11ff0*/  @!P6 LEA R20, P4, R17.reuse, R0, 0x2 ;  /* 0x000000001114e211 */ /* 0x040fe200078810ff */
[----:B------:R3:W-:Y:S01]  /*12000*/  @!P2 ST.E.64 desc[UR48][R8.64], R148 ;  /* 0x000000940800a985 */ /* 0x0007e2000c101b30 */
[-C--:B------:R-:W-:Y:S02]  /*12010*/  @!P0 LEA.HI.X R11, R18, R3.reuse, R218, 0x2, P3 ;  /* 0x00000003120b8211 */ /* 0x080fe400018f14da */
[----:B------:R-:W-:-:S03]  /*12020*/  @!P6 LEA.HI.X R21, R17, R3, R26, 0x2, P4 ;  /* 0x000000031115e211 */ /* 0x000fc600020f141a */
[----:B------:R3:W-:Y:S01]  /*12030*/  @!P0 ST.E.64 desc[UR48][R10.64], R154 ;  /* 0x0000009a0a008985 */ /* 0x0007e2000c101b30 */
[----:B------:R-:W-:-:S03]  /*12040*/  ISETP.GE.AND P0, PT, R12, UR4, PT ;  /* 0x000000040c007c0c */ /* 0x000fc6000bf06270 */
[----:B------:R3:W-:Y:S04]  /*12050*/  @!P6 ST.E.64 desc[UR48][R20.64], R156 ;  /* 0x0000009c1400e985 */ /* 0x0007e8000c101b30 */
[----:B------:R3:W-:Y:S06]  /*12060*/  @!P1 ST.E.64 desc[UR48][R24.64], R4 ;  /* 0x0000000418009985 */ /* 0x0007ec000c101b30 */
[----:B------:R-:W-:Y:S05]  /*12070*/  @P0 BRA `(.L_x_1241) ;  /* 0x0000000c00dc0947 */ /* 0x000fea0003800000 */
[----:B---3--:R-:W-:Y:S02]  /*12080*/  LEA R4, P0, R12, R0, 0x2 ;  /* 0x000000000c047211 */ /* 0x008fe400078010ff */
[----:B------:R-:W-:-:S04]  /*12090*/  SHF.R.S32.HI R0, RZ, 0x1f, R12 ;  /* 0x0000001fff007819 */ /* 0x000fc8000001140c */
[----:B------:R-:W-:-:S05]  /*120a0*/  LEA.HI.X R5, R12, R3, R0, 0x2, P0 ;  /* 0x000000030c057211 */ /* 0x000fca00000f1400 */
[----:B------:R0:W-:Y:S01]  /*120b0*/  ST.E.64 desc[UR48][R4.64], R6 ;  /* 0x0000000604007985 */ /* 0x0001e2000c101b30 */
[----:B------:R-:W-:Y:S05]  /*120c0*/  BRA `(.L_x_1241) ;  /* 0x0000000c00c87947 */ /* 0x000fea0003800000 */
.L_x_1232:
        /* <DEDUP_REMOVED lines=9> */
[----:B------:R-:W-:Y:S01]  /*12160*/  UISETP.NE.U32.AND UP1, UPT, UR8, URZ, UPT ;  /* 0x0000003f0800728c */ /* 0x000fe2000bf25070 */
[----:B------:R-:W-:Y:S02]  /*12170*/  ULDC UR4, c[0x0][0xa88] ;  /* 0x0002a20000047ab9 */ /* 0x000fe40000000800 */
[----:B------:R-:W2:Y:S01]  /*12180*/  @P1 LDG.E R3, desc[UR48][R4.64] ;  /* 0x0000003004031981 */ /* 0x000ea2000c1e1900 */
[----:B------:R-:W-:Y:S01]  /*12190*/  UISETP.NE.AND.EX UP1, UPT, UR9, URZ, UPT, UP1 ;  /* 0x0000003f0900728c */ /* 0x000fe2000bf25310 */
[----:B------:R-:W-:Y:S01]  /*121a0*/  IMAD.U32 R0, RZ, RZ, UR4 ;  /* 0x00000004ff007e24 */ /* 0x000fe2000f8e00ff */
[----:B------:R-:W0:Y:S04]  /*121b0*/  S2R R10, SR_TID.X ;  /* 0x00000000000a7919 */ /* 0x000e280000002100 */
[----:B------:R-:W-:-:S05]  /*121c0*/  PLOP3.LUT P2, PT, PT, PT, UP1, 0x80, 0x0 ;  /* 0x000000000000781c */ /* 0x000fca0003f4f018 */
[----:B------:R-:W-:Y:S02]  /*121d0*/  @UP1 ULDC.64 UR8, c[0x0][0xc08] ;  /* 0x0003020000081ab9 */ /* 0x000fe40000000a00 */
[----:B------:R-:W-:-:S06]  /*121e0*/  @UP1 UIMAD.WIDE UR8, UR56, 0x4, UR8 ;  /* 0x00000004380818a5 */ /* 0x000fcc000f8e0208 */
[----:B------:R-:W-:Y:S02]  /*121f0*/  IMAD.U32 R6, RZ, RZ, UR8 ;  /* 0x00000008ff067e24 */ /* 0x000fe4000f8e00ff */
[----:B------:R-:W-:-:S05]  /*12200*/  IMAD.U32 R7, RZ, RZ, UR9 ;  /* 0x00000009ff077e24 */ /* 0x000fca000f8e00ff */
[----:B------:R1:W5:Y:S01]  /*12210*/  @P2 LDG.E R0, desc[UR48][R6.64] ;  /* 0x0000003006002981 */ /* 0x000362000c1e1900 */
[----:B------:R-:W-:Y:S01]  /*12220*/  UMOV UR4, URZ ;  /* 0x0000003f00047c82 */ /* 0x000fe20008000000 */
[----:B0-----:R-:W-:-:S05]  /*12230*/  VIADD R8, R10, 0xffffff80 ;  /* 0xffffff800a087836 */ /* 0x001fca0000000000 */
[----:B------:R-:W-:Y:S02]  /*12240*/  ISETP.GT.AND P0, PT, R8, 0x7f, PT ;  /* 0x0000007f0800780c */ /* 0x000fe40003f04270 */
[----:B--2---:R-:W-:Y:S01]  /*12250*/  @P1 R2UR UR4, R3 ;  /* 0x00000000030412ca */ /* 0x004fe200000e0000 */
[----:B-1----:R-:W-:-:S14]  /*12260*/  @P2 BRA `(.L_x_1244) ;  /* 0x0000000000102947 */ /* 0x002fdc0003800000 */
[----:B------:R-:W-:Y:S05]  /*12270*/  @!P1 BRA `(.L_x_1244) ;  /* 0x00000000000c9947 */ /* 0x000fea0003800000 */
[----:B------:R-:W2:Y:S04]  /*12280*/  LDG.E R3, desc[UR48][R4.64] ;  /* 0x0000003004037981 */ /* 0x000ea8000c1e1900 */
[----:B-----5:R-:W2:Y:S02]  /*12290*/  LDG.E R0, desc[UR48][R4.64+0x4] ;  /* 0x0000043004007981 */ /* 0x020ea4000c1e1900 */
[----:B--2---:R-:W-:-:S07]  /*122a0*/  IMAD.IADD R0, R0, 0x1, -R3 ;  /* 0x0000000100007824 */ /* 0x004fce00078e0a03 */
.L_x_1244:
[----:B------:R-:W-:Y:S01]  /*122b0*/  USHF.R.S32.HI UR12, URZ, 0x1f, UR56 ;  /* 0x0000001f3f0c7899 */ /* 0x000fe20008011438 */
[----:B------:R-:W-:Y:S01]  /*122c0*/  BSSY B1, `(.L_x_1245) ;  /* 0x0000039000017945 */ /* 0x000fe20003800000 */
[----:B------:R-:W-:Y:S02]  /*122d0*/  USHF.R.S32.HI UR18, URZ, 0x1f, UR4 ;  /* 0x0000001f3f127899 */ /* 0x000fe40008011404 */
[----:B------:R-:W-:Y:S02]  /*122e0*/  USEL UR7, UR56, URZ, !UP0 ;  /* 0x0000003f38077287 */ /* 0x000fe4000c000000 */
[----:B------:R-:W-:Y:S01]  /*122f0*/  USEL UR12, UR12, URZ, !UP0 ;  /* 0x0000003f0c0c7287 */ /* 0x000fe2000c000000 */
[----:B------:R-:W-:Y:S11]  /*12300*/  @P0 BRA `(.L_x_1246) ;  /* 0x0000000000d00947 */ /* 0x000ff60003800000 */
[----:B------:R-:W0:Y:S01]  /*12310*/  LDC R9, c[0x0][0xbe8] ;  /* 0x0002fa00ff097b82 */ /* 0x000e220000000800 */
[----:B------:R-:W-:-:S05]  /*12320*/  IMAD.U32 R6, RZ, RZ, UR41 ;  /* 0x00000029ff067e24 */ /* 0x000fca000f8e00ff */
[----:B------:R-:W-:Y:S01]  /*12330*/  IADD3 R6, R6, -0x80, R10 ;  /* 0xffffff8006067810 */ /* 0x000fe20007ffe00a */
[----:B0----5:R-:W-:-:S05]  /*12340*/  IMAD R3, R0, R9, RZ ;  /* 0x0000000900037224 */ /* 0x021fca00078e02ff */
[----:B------:R-:W-:-:S13]  /*12350*/  ISETP.GE.AND P0, PT, R6, R3, PT ;  /* 0x000000030600720c */ /* 0x000fda0003f06270 */
[----:B------:R-:W-:Y:S05]  /*12360*/  @P0 BRA `(.L_x_1246) ;  /* 0x0000000000b80947 */ /* 0x000fea0003800000 */
[----:B------:R-:W-:Y:S01]  /*12370*/  ISETP.NE.AND P0, PT, R9, 0x1, PT ;  /* 0x000000010900780c */ /* 0x000fe20003f05270 */
[----:B------:R-:W-:Y:S01]  /*12380*/  UISETP.GT.AND UP2, UPT, UR54, 0x1, UPT ;  /* 0x000000013600788c */ /* 0x000fe2000bf44270 */
[----:B------:R-:W-:-:S03]  /*12390*/  UMOV UR8, 0x9b8 ;  /* 0x000009b800087882 */ /* 0x000fc60000000000 */
[----:B------:R-:W-:Y:S02]  /*123a0*/  USEL UR19, UR8, 0x978, UP2 ;  /* 0x0000097808137887 */ /* 0x000fe40009000000 */
[----:B------:R-:W-:-:S06]  /*123b0*/  USEL UR21, UR55, URZ, UP2 ;  /* 0x0000003f37157287 */ /* 0x000fcc0009000000 */
[----:B------:R-:W0:Y:S04]  /*123c0*/  @P0 LDC R3, c[0x0][0xbec] ;  /* 0x0002fb00ff030b82 */ /* 0x000e280000000800 */
[----:B------:R-:W-:Y:S01]  /*123d0*/  ULDC.64 UR8, c[0x0][UR19+0x218] ;  /* 0x0000860013087abb */ /* 0x000fe20008000a00 */
[----:B------:R-:W-:Y:S01]  /*123e0*/  ULDC.64 UR14, c[0x0][UR19+0x220] ;  /* 0x00008800130e7abb */ /* 0x000fe20008000a00 */
[----:B------:R-:W-:Y:S01]  /*123f0*/  ULDC.64 UR16, c[0x0][UR19+0x228] ;  /* 0x00008a0013107abb */ /* 0x000fe20008000a00 */
[----:B------:R-:W-:Y:S01]  /*12400*/  UIMAD.WIDE.U32 UR10, UR8, UR52, URZ ;  /* 0x00000034080a72a5 */ /* 0x000fe2000f8e003f */
[----:B------:R-:W1:Y:S01]  /*12410*/  @P0 LDC R5, c[0x0][0xbf0] ;  /* 0x0002fc00ff050b82 */ /* 0x000e620000000800 */
        /* <DEDUP_REMOVED lines=8> */
[----:B0-----:R-:W-:Y:S01]  /*124a0*/  @P0 IMAD.HI.U32 R4, R6, R3, RZ ;  /* 0x0000000306040227 */ /* 0x001fe200078e00ff */
[----:B------:R-:W-:-:S02]  /*124b0*/  UIADD3 UR11, UR20, UR11, URZ ;  /* 0x0000000b140b7290 */ /* 0x000fc4000fffe03f */
[----:B------:R-:W-:Y:S01]  /*124c0*/  UIADD3 UR13, UR9, UR13, URZ ;  /* 0x0000000d090d7290 */ /* 0x000fe2000fffe03f */
[----:B------:R-:W-:Y:S02]  /*124d0*/  IMAD.MOV.U32 R3, RZ, RZ, R6 ;  /* 0x000000ffff037224 */ /* 0x000fe400078e0006 */
[----:B------:R-:W-:Y:S01]  /*124e0*/  IMAD.U32 R10, RZ, RZ, UR8 ;  /* 0x00000008ff0a7e24 */ /* 0x000fe2000f8e00ff */
[----:B------:R-:W-:Y:S01]  /*124f0*/  ULDC.64 UR8, c[0x0][UR19+0x210] ;  /* 0x0000840013087abb */ /* 0x000fe20008000a00 */
[----:B-1----:R-:W-:Y:S01]  /*12500*/  @P0 SHF.R.U32.HI R3, RZ, R5, R4 ;  /* 0x00000005ff030219 */ /* 0x002fe20000011604 */
[----:B------:R-:W-:Y:S02]  /*12510*/  IMAD.U32 R4, RZ, RZ, UR22 ;  /* 0x00000016ff047e24 */ /* 0x000fe4000f8e00ff */
[----:B------:R-:W-:Y:S01]  /*12520*/  IMAD.U32 R5, RZ, RZ, UR23 ;  /* 0x00000017ff057e24 */ /* 0x000fe2000f8e00ff */
[--C-:B------:R-:W-:Y:S01]  /*12530*/  SHF.R.S32.HI R5, RZ, 0x1f, R3.reuse ;  /* 0x0000001fff057819 */ /* 0x100fe20000011403 */
[----:B------:R-:W-:Y:S01]  /*12540*/  IMAD.MOV R7, RZ, RZ, -R3 ;  /* 0x000000ffff077224 */ /* 0x000fe200078e0a03 */
[----:B------:R-:W-:Y:S01]  /*12550*/  IADD3 R4, P0, P1, R3, UR10, R4 ;  /* 0x0000000a03047c10 */ /* 0x000fe2000f91e004 */
[----:B------:R-:W-:-:S02]  /*12560*/  UIADD3.X UR10, UR13, UR11, UR18, UP0, UP1 ;  /* 0x0000000b0d0a7290 */ /* 0x000fc400087e2412 */
        /* <DEDUP_REMOVED lines=14> */
.L_x_1246:
[----:B------:R-:W-:Y:S05]  /*12650*/  BSYNC B1 ;  /* 0x0000000000017941 */ /* 0x000fea0003800000 */
.L_x_1245:
[----:B------:R-:W-:-:S06]  /*12660*/  UISETP.GT.AND UP0, UPT, UR54, 0x1, UPT ;  /* 0x000000013600788c */ /* 0x000fcc000bf04270 */
[----:B------:R-:W-:-:S13]  /*12670*/  PLOP3.LUT P0, PT, PT, PT, UP0, 0x80, 0x0 ;  /* 0x000000000000781c */ /* 0x000fda0003f0f008 */
[----:B------:R-:W-:Y:S05]  /*12680*/  @P0 BRA `(.L_x_1241) ;  /* 0x0000000800580947 */ /* 0x000fea0003800000 */
[----:B------:R-:W1:Y:S01]  /*12690*/  LDC R11, c[0x0][0xbe8] ;  /* 0x0002fa00ff0b7b82 */ /* 0x000e620000000800 */
[----:B0-----:R-:W-:Y:S01]  /*126a0*/  SHF.R.S32.HI R3, RZ, 0x1f, R8 ;  /* 0x0000001fff037819 */ /* 0x001fe20000011408 */
        /* <DEDUP_REMOVED lines=9> */
[----:B------:R-:W-:-:S03]  /*12740*/  UIADD3 UR9, UR9, UR10, URZ ;  /* 0x0000000a09097290 */ /* 0x000fc6000fffe03f */
[----:B------:R-:W-:Y:S01]  /*12750*/  IMAD R3, R10, 0x20, R13 ;  /* 0x000000200a037824 */ /* 0x000fe200078e020d */
[----:B------:R-:W-:Y:S02]  /*12760*/  ULDC.64 UR10, c[0x0][0xae8] ;  /* 0x0002ba00000a7ab9 */ /* 0x000fe40000000a00 */
[----:B------:R-:W-:Y:S01]  /*12770*/  UIMAD.WIDE.U32 UR8, UR52, UR10, UR8 ;  /* 0x0000000a340872a5 */ /* 0x000fe2000f8e0008 */
[----:B------:R-:W-:Y:S01]  /*12780*/  VIADD R8, R3, UR41 ;  /* 0x0000002903087c36 */ /* 0x000fe20008000000 */
[----:B-1----:R-:W-:Y:S02]  /*12790*/  ISETP.NE.AND P0, PT, R11, 0x1, PT ;  /* 0x000000010b00780c */ /* 0x002fe40003f05270 */
[----:B------:R-:W-:Y:S01]  /*127a0*/  UIMAD UR9, UR52, UR11, UR9 ;  /* 0x0000000b340972a4 */ /* 0x000fe2000f8e0209 */
[----:B------:R-:W-:Y:S02]  /*127b0*/  IMAD.MOV.U32 R3, RZ, RZ, R8 ;  /* 0x000000ffff037224 */ /* 0x000fe400078e0008 */
[----:B------:R-:W-:-:S02]  /*127c0*/  ULDC.64 UR10, c[0x0][0xaf0] ;  /* 0x0002bc00000a7ab9 */ /* 0x000fc40000000a00 */
[----:B------:R-:W-:Y:S02]  /*127d0*/  UIMAD UR12, UR12, UR10, URZ ;  /* 0x0000000a0c0c72a4 */ /* 0x000fe4000f8e023f */
[----:B------:R-:W-:Y:S02]  /*127e0*/  UIMAD.WIDE.U32 UR8, UR7, UR10, UR8 ;  /* 0x0000000a070872a5 */ /* 0x000fe4000f8e0008 */
[----:B------:R-:W-:Y:S02]  /*127f0*/  UIMAD UR4, UR7, UR11, UR12 ;  /* 0x0000000b070472a4 */ /* 0x000fe4000f8e020c */
[----:B------:R-:W0:Y:S02]  /*12800*/  @P0 LDC R5, c[0x0][0xbec] ;  /* 0x0002fb00ff050b82 */ /* 0x000e240000000800 */
[----:B------:R-:W-:Y:S01]  /*12810*/  UIADD3 UR4, UR9, UR4, URZ ;  /* 0x0000000409047290 */ /* 0x000fe2000fffe03f */
[----:B------:R-:W-:-:S05]  /*12820*/  ULDC.64 UR10, c[0x0][0xae0] ;  /* 0x0002b800000a7ab9 */ /* 0x000fca0000000a00 */
[----:B------:R-:W1:Y:S01]  /*12830*/  @P0 LDC R7, c[0x0][0xbf0] ;  /* 0x0002fc00ff070b82 */ /* 0x000e620000000800 */
[----:B0-----:R-:W-:-:S04]  /*12840*/  @P0 IMAD.HI.U32 R4, R8, R5, RZ ;  /* 0x0000000508040227 */ /* 0x001fc800078e00ff */
[----:B------:R-:W-:Y:S02]  /*12850*/  IMAD.U32 R5, RZ, RZ, UR9 ;  /* 0x00000009ff057e24 */ /* 0x000fe4000f8e00ff */
[----:B------:R-:W-:Y:S01]  /*12860*/  IMAD.U32 R5, RZ, RZ, UR4 ;  /* 0x00000004ff057e24 */ /* 0x000fe2000f8e00ff */
[----:B-1----:R-:W-:Y:S01]  /*12870*/  @P0 SHF.R.U32.HI R3, RZ, R7, R4 ;  /* 0x00000007ff030219 */ /* 0x002fe20000011604 */
[----:B------:R-:W-:Y:S01]  /*12880*/  IMAD.U32 R4, RZ, RZ, UR8 ;  /* 0x00000008ff047e24 */ /* 0x000fe2000f8e00ff */
[----:B------:R-:W-:Y:S02]  /*12890*/  ULDC.64 UR8, c[0x0][0xad8] ;  /* 0x0002b60000087ab9 */ /* 0x000fe40000000a00 */
[--C-:B------:R-:W-:Y:S01]  /*128a0*/  SHF.R.S32.HI R6, RZ, 0x1f, R3.reuse ;  /* 0x0000001fff067819 */ /* 0x100fe20000011403 */
[----:B------:R-:W-:Y:S02]  /*128b0*/  IMAD.MOV R7, RZ, RZ, -R3 ;  /* 0x000000ffff077224 */ /* 0x000fe400078e0a03 */
[----:B------:R-:W-:-:S04]  /*128c0*/  IMAD.WIDE.U32 R4, R3, UR10, R4 ;  /* 0x0000000a03047c25 */ /* 0x000fc8000f8e0004 */
[----:B------:R-:W-:Y:S02]  /*128d0*/  IMAD R7, R11, R7, R8 ;  /* 0x000000070b077224 */ /* 0x000fe400078e0208 */
[----:B------:R-:W-:Y:S02]  /*128e0*/  IMAD R6, R6, UR10, RZ ;  /* 0x0000000a06067c24 */ /* 0x000fe4000f8e02ff */
[----:B------:R-:W-:Y:S02]  /*128f0*/  VIADD R8, R13, UR41 ;  /* 0x000000290d087c36 */ /* 0x000fe40008000000 */
[----:B------:R-:W-:Y:S01]  /*12900*/  IMAD R9, R3, UR11, R6 ;  /* 0x0000000b03097c24 */ /* 0x000fe2000f8e0206 */
[----:B------:R-:W-:Y:S01]  /*12910*/  SHF.R.S32.HI R6, RZ, 0x1f, R7 ;  /* 0x0000001fff067819 */ /* 0x000fe20000011407 */
[----:B-----5:R-:W-:Y:S02]  /*12920*/  IMAD R11, R0, R11, RZ ;  /* 0x0000000b000b7224 */ /* 0x020fe400078e02ff */
[----:B------:R-:W-:-:S02]  /*12930*/  IMAD.IADD R5, R5, 0x1, R9 ;  /* 0x0000000105057824 */ /* 0x000fc400078e0209 */
[----:B------:R-:W-:Y:S02]  /*12940*/  IMAD R6, R6, UR8, RZ ;  /* 0x0000000806067c24 */ /* 0x000fe4000f8e02ff */
[----:B------:R-:W-:-:S04]  /*12950*/  IMAD.WIDE.U32 R4, R7, UR8, R4 ;  /* 0x0000000807047c25 */ /* 0x000fc8000f8e0004 */
[----:B------:R-:W-:Y:S01]  /*12960*/  IMAD R9, R7, UR9, R6 ;  /* 0x0000000907097c24 */ /* 0x000fe2000f8e0206 */
[----:B------:R-:W-:Y:S01]  /*12970*/  ULDC.64 UR8, c[0x0][0xa80] ;  /* 0x0002a00000087ab9 */ /* 0x000fe20000000a00 */
[----:B------:R-:W-:Y:S01]  /*12980*/  VIADD R3, R8, 0x40 ;  /* 0x0000004008037836 */ /* 0x000fe20000000000 */
[----:B------:R-:W-:Y:S01]  /*12990*/  LEA R6, P2, R4, UR8, 0x1 ;  /* 0x0000000804067c11 */ /* 0x000fe2000f8408ff */
[----:B------:R-:W-:Y:S02]  /*129a0*/  IMAD.IADD R5, R5, 0x1, R9 ;  /* 0x0000000105057824 */ /* 0x000fe400078e0209 */
[----:B------:R-:W-:Y:S01]  /*129b0*/  VIADD R0, R8, 0x20 ;  /* 0x0000002008007836 */ /* 0x000fe20000000000 */
[-C--:B------:R-:W-:Y:S01]  /*129c0*/  ISETP.GE.AND P0, PT, R3, R11.reuse, PT ;  /* 0x0000000b0300720c */ /* 0x080fe20003f06270 */
[----:B------:R-:W-:Y:S01]  /*129d0*/  IMAD.SHL.U32 R7, R10, 0x8, RZ ;  /* 0x000000080a077824 */ /* 0x000fe200078e00ff */
[----:B------:R-:W-:Y:S02]  /*129e0*/  LEA.HI.X R3, R4, UR9, R5, 0x1, P2 ;  /* 0x0000000904037c11 */ /* 0x000fe400090f0c05 */
[-C--:B------:R-:W-:Y:S01]  /*129f0*/  ISETP.GE.AND P2, PT, R8, R11.reuse, PT ;  /* 0x0000000b0800720c */ /* 0x080fe20003f46270 */
[C---:B------:R-:W-:Y:S01]  /*12a00*/  VIADD R9, R7.reuse, 0x80 ;  /* 0x0000008007097836 */ /* 0x040fe20000000000 */
[----:B------:R-:W-:Y:S01]  /*12a10*/  ISETP.GE.AND P1, PT, R0, R11, PT ;  /* 0x0000000b0000720c */ /* 0x000fe20003f26270 */
[C---:B------:R-:W-:Y:S01]  /*12a20*/  VIADD R15, R7.reuse, 0xc0 ;  /* 0x000000c0070f7836 */ /* 0x040fe20000000000 */
[----:B------:R0:W1:Y:S01]  /*12a30*/  SHFL.IDX PT, R4, R6, RZ, 0x181f ;  /* 0x00181fff06047589 */ /* 0x00006200000e0000 */
[----:B------:R-:W-:Y:S01]  /*12a40*/  VIADD R13, R7, 0x40 ;  /* 0x00000040070d7836 */ /* 0x000fe20000000000 */
[----:B------:R-:W-:-:S02]  /*12a50*/  SHF.R.S32.HI R12, RZ, 0x1f, R7 ;  /* 0x0000001fff0c7819 */ /* 0x000fc40000011407 */
[----:B------:R0:W2:Y:S01]  /*12a60*/  SHFL.IDX PT, R0, R3, RZ, 0x181f ;  /* 0x00181fff03007589 */ /* 0x0000a200000e0000 */
[----:B------:R-:W-:Y:S02]  /*12a70*/  SHF.R.S32.HI R10, RZ, 0x1f, R9 ;  /* 0x0000001fff0a7819 */ /* 0x000fe40000011409 */
[----:B------:R-:W-:Y:S02]  /*12a80*/  SHF.R.S32.HI R14, RZ, 0x1f, R15 ;  /* 0x0000001fff0e7819 */ /* 0x000fe4000001140f */
[----:B------:R-:W-:Y:S01]  /*12a90*/  SHF.R.S32.HI R20, RZ, 0x1f, R13 ;  /* 0x0000001fff147819 */ /* 0x000fe2000001140d */
[----:B------:R-:W-:Y:S06]  /*12aa0*/  @P2 BRA `(.L_x_1248) ;  /* 0x0000000000442947 */ /* 0x000fec0003800000 */
        /* <DEDUP_REMOVED lines=17> */
.L_x_1248:
[----:B------:R-:W-:Y:S05]  /*12bc0*/  BSYNC B1 ;  /* 0x0000000000017941 */ /* 0x000fea0003800000 */
.L_x_1247:
[----:B--2---:R2:W4:Y:S01]  /*12bd0*/  SHFL.IDX PT, R0, R3, 0x1, 0x181f ;  /* 0x00381f0003007f89 */ /* 0x00452200000e0000 */
[----:B------:R-:W-:Y:S03]  /*12be0*/  BSSY B1, `(.L_x_1249) ;  /* 0x0000014000017945 */ /* 0x000fe60003800000 */
[----:B-1-3--:R2:W1:Y:S01]  /*12bf0*/  SHFL.IDX PT, R4, R6, 0x1, 0x181f ;  /* 0x00381f0006047f89 */ /* 0x00a46200000e0000 */
[----:B------:R-:W-:Y:S05]  /*12c00*/  @P1 BRA `(.L_x_1250) ;  /* 0x0000000000441947 */ /* 0x000fea0003800000 */
[----:B------:R-:W-:Y:S02]  /*12c10*/  ULDC UR4, c[0x0][0xac8] ;  /* 0x0002b20000047ab9 */ /* 0x000fe40000000800 */
[----:B------:R-:W-:Y:S02]  /*12c20*/  ISETP.GE.AND P4, PT, R7, UR4, PT ;  /* 0x0000000407007c0c */ /* 0x000fe4000bf86270 */
[----:B------:R-:W-:Y:S02]  /*12c30*/  ISETP.GE.AND P3, PT, R13, UR4, PT ;  /* 0x000000040d007c0c */ /* 0x000fe4000bf66270 */
[----:B------:R-:W-:Y:S02]  /*12c40*/  ISETP.GE.AND P2, PT, R9, UR4, PT ;  /* 0x0000000409007c0c */ /* 0x000fe4000bf46270 */
[----:B------:R-:W-:-:S07]  /*12c50*/  ISETP.GE.AND P1, PT, R15, UR4, PT ;  /* 0x000000040f007c0c */ /* 0x000fce000bf26270 */
[-C--:B-1----:R-:W-:Y:S02]  /*12c60*/  @!P4 LEA R24, P6, R7, R4.reuse, 0x1 ;  /* 0x000000040718c211 */ /* 0x082fe400078c08ff */
[----:B------:R-:W-:Y:S02]  /*12c70*/  @!P3 LEA R26, P5, R13, R4, 0x1 ;  /* 0x000000040d1ab211 */ /* 0x000fe400078a08ff */
[----:B----4-:R-:W-:Y:S02]  /*12c80*/  @!P4 LEA.HI.X R25, R7, R0, R12, 0x1, P6 ;  /* 0x000000000719c211 */ /* 0x010fe400030f0c0c */
        /* <DEDUP_REMOVED lines=9> */
.L_x_1250:
[----:B------:R-:W-:Y:S05]  /*12d20*/  BSYNC B1 ;  /* 0x0000000000017941 */ /* 0x000fea0003800000 */
.L_x_1249:
[----:B----4-:R4:W0:Y:S01]  /*12d30*/  SHFL.IDX PT, R0, R3, 0x2, 0x181f ;  /* 0x00581f0003007f89 */ /* 0x01082200000e0000 */
        /* <DEDUP_REMOVED lines=20> */
.L_x_1252:
[----:B------:R-:W-:Y:S05]  /*12e80*/  BSYNC B1 ;  /* 0x0000000000017941 */ /* 0x000fea0003800000 */
.L_x_1251:
[----:B0-----:R-:W-:Y:S01]  /*12e90*/  VIADD R0, R8, 0x60 ;  /* 0x0000006008007836 */ /* 0x001fe20000000000 */
[----:B--2-4-:R-:W2:Y:S04]  /*12ea0*/  SHFL.IDX PT, R3, R3, 0x3, 0x181f ;  /* 0x00781f0003037f89 */ /* 0x014ea800000e0000 */
[----:B------:R-:W-:Y:S01]  /*12eb0*/  ISETP.GE.AND P0, PT, R0, R11, PT ;  /* 0x0000000b0000720c */ /* 0x000fe20003f06270 */
[----:B-1-3--:R1:W3:-:S12]  /*12ec0*/  SHFL.IDX PT, R4, R6, 0x3, 0x181f ;  /* 0x00781f0006047f89 */ /* 0x00a2d800000e0000 */
[----:B-1----:R-:W-:Y:S05]  /*12ed0*/  @P0 BRA `(.L_x_1241) ;  /* 0x0000000000440947 */ /* 0x002fea0003800000 */
[----:B------:R-:W-:Y:S02]  /*12ee0*/  ULDC UR4, c[0x0][0xac8] ;  /* 0x0002b20000047ab9 */ /* 0x000fe40000000800 */
[----:B------:R-:W-:Y:S02]  /*12ef0*/  ISETP.GE.AND P3, PT, R7, UR4, PT ;  /* 0x0000000407007c0c */ /* 0x000fe4000bf66270 */
[----:B------:R-:W-:Y:S02]  /*12f00*/  ISETP.GE.AND P2, PT, R13, UR4, PT ;  /* 0x000000040d007c0c */ /* 0x000fe4000bf46270 */
[----:B------:R-:W-:Y:S02]  /*12f10*/  ISETP.GE.AND P1, PT, R9, UR4, PT ;  /* 0x0000000409007c0c */ /* 0x000fe4000bf26270 */
[----:B------:R-:W-:-:S07]  /*12f20*/  ISETP.GE.AND P0, PT, R15, UR4, PT ;  /* 0x000000040f007c0c */ /* 0x000fce000bf06270 */
[----:B---3--:R-:W-:-:S04]  /*12f30*/  @!P3 LEA R6, P4, R7, R4, 0x1 ;  /* 0x000000040706b211 */ /* 0x008fc800078808ff */
[-C--:B--2---:R-:W-:Y:S02]  /*12f40*/  @!P3 LEA.HI.X R7, R7, R3.reuse, R12, 0x1, P4 ;  /* 0x000000030707b211 */ /* 0x084fe400020f0c0c */
        /* <DEDUP_REMOVED lines=10> */
.L_x_1241:
[----:B------:R-:W-:Y:S05]  /*12ff0*/  BSYNC B0 ;  /* 0x0000000000007941 */ /* 0x000fea0003800000 */
.L_x_1231:
[----:B------:R-:W-:Y:S02]  /*13000*/  ULDC UR4, c[0x0][0xc3c] ;  /* 0x00030f0000047ab9 */ /* 0x000fe40000000800 */
[----:B------:R-:W-:-:S06]  /*13010*/  UISETP.GE.AND UP0, UPT, UR51, UR4, UPT ;  /* 0x000000043300728c */ /* 0x000fcc000bf06270 */
[----:B------:R-:W-:-:S13]  /*13020*/  PLOP3.LUT P0, PT, PT, PT, UP0, 0x80, 0x0 ;  /* 0x000000000000781c */ /* 0x000fda0003f0f008 */
[----:B------:R-:W-:Y:S05]  /*13030*/  @!P0 BRA `(.L_x_1253) ;  /* 0xfffffee000588947 */ /* 0x000fea000383ffff */
[----:B------:R-:W-:Y:S05]  /*13040*/  EXIT ;  /* 0x000000000000794d */ /* 0x000fea0003800000 */
.L_x_1144:
[----:B------:R-:W-:-:S08]  /*13050*/  NOP ;  /* 0x0000000000007918 */ /* 0x000fd00000000000 */
[----:B0-----:R-:W0:-:S00]  /*13060*/  USETMAXREG.DEALLOC.CTAPOOL 0x18 ;  /* 0x00000018000079c8 */ /* 0x001e0000080e0500 */
        /* <DEDUP_REMOVED lines=20> */
.L_x_1254:
        /* <DEDUP_REMOVED lines=21> */
[----:B------:R-:W-:Y:S02]  /*13300*/  IMAD.IADD R7, R4, 0x1, R7 ;  /* 0x0000000104077824 */ /* 0x000fe400078e0207 */
[----:B------:R-:W0:Y:S03]  /*13310*/  LDC R4, c[0x0][0xc38] ;  /* 0x00030e00ff047b82 */ /* 0x000e260000000800 */
[----:B------:R-:W1:Y:S02]  /*13320*/  SHFL.UP PT, R8, R7, 0x2, RZ ;  /* 0x0440000007087989 */ /* 0x000e6400000e00ff */
[----:B-1----:R-:W-:-:S05]  /*13330*/  SEL R8, R8, RZ, P2 ;  /* 0x000000ff08087207 */ /* 0x002fca0001000000 */
[----:B------:R-:W-:Y:S02]  /*13340*/  IMAD.IADD R8, R7, 0x1, R8 ;  /* 0x0000000107087824 */ /* 0x000fe400078e0208 */
[----:B------:R-:W1:Y:S03]  /*13350*/  S2R R7, SR_CTAID.X ;  /* 0x0000000000077919 */ /* 0x000e660000002500 */
        /* <DEDUP_REMOVED lines=9> */
[----:B------:R-:W0:Y:S02]  /*133f0*/  SHFL.IDX PT, R11, R3, 0x1f, 0x1f ;  /* 0x03e01f00030b7f89 */ /* 0x000e2400000e0000 */
[----:B0-----:R-:W-:-:S04]  /*13400*/  IMAD R8, R11, R4, RZ ;  /* 0x000000040b087224 */ /* 0x001fc800078e02ff */
[----:B------:R-:W-:Y:S01]  /*13410*/  IMAD.MOV.U32 R9, RZ, RZ, R8 ;  /* 0x000000ffff097224 */ /* 0x000fe200078e0008 */
[----:B-1----:R-:W-:-:S13]  /*13420*/  ISETP.GT.AND P6, PT, R8, R7, PT ;  /* 0x000000070800720c */ /* 0x002fda0003fc4270 */
[----:B------:R-:W-:Y:S05]  /*13430*/  @P6 BRA `(.L_x_1256) ;  /* 0x0000000000a86947 */ /* 0x000fea0003800000 */
[----:B------:R-:W-:Y:S01]  /*13440*/  IMAD.MOV.U32 R8, RZ, RZ, R9 ;  /* 0x000000ffff087224 */ /* 0x000fe200078e0009 */
[----:B------:R-:W-:Y:S01]  /*13450*/  UMOV UR38, URZ ;  /* 0x0000003f00267c82 */ /* 0x000fe20008000000 */
[----:B------:R-:W-:-:S05]  /*13460*/  ULDC UR5, c[0x0][0xc3c] ;  /* 0x00030f0000057ab9 */ /* 0x000fca0000000800 */
.L_x_1258:
        /* <DEDUP_REMOVED lines=22> */
[----:B------:R-:W-:Y:S02]  /*135d0*/  IMAD.IADD R9, R4, 0x1, R9 ;  /* 0x0000000104097824 */ /* 0x000fe400078e0209 */
[----:B------:R-:W0:Y:S03]  /*135e0*/  LDC R4, c[0x0][0xc38] ;  /* 0x00030e00ff047b82 */ /* 0x000e260000000800 */
[----:B------:R-:W1:Y:S02]  /*135f0*/  SHFL.UP PT, R10, R9, 0x4, RZ ;  /* 0x04800000090a7989 */ /* 0x000e6400000e00ff */
[----:B-1----:R-:W-:-:S05]  /*13600*/  SEL R10, R10, RZ, P3 ;  /* 0x000000ff0a0a7207 */ /* 0x002fca0001800000 */
[----:B------:R-:W-:-:S05]  /*13610*/  IMAD.IADD R10, R9, 0x1, R10 ;  /* 0x00000001090a7824 */ /* 0x000fca00078e020a */
[----:B------:R-:W1:Y:S02]  /*13620*/  SHFL.UP PT, R2, R10, 0x8, RZ ;  /* 0x050000000a027989 */ /* 0x000e6400000e00ff */
[----:B-1----:R-:W-:-:S05]  /*13630*/  SEL R3, R2, RZ, P4 ;  /* 0x000000ff02037207 */ /* 0x002fca0002000000 */
[----:B------:R-:W-:-:S05]  /*13640*/  IMAD.IADD R3, R10, 0x1, R3 ;  /* 0x000000010a037824 */ /* 0x000fca00078e0203 */
[----:B------:R-:W1:Y:S02]  /*13650*/  SHFL.UP PT, R2, R3, 0x10, RZ ;  /* 0x0600000003027989 */ /* 0x000e6400000e00ff */
[----:B-1----:R-:W-:-:S05]  /*13660*/  SEL R2, R2, RZ, P5 ;  /* 0x000000ff02027207 */ /* 0x002fca0002800000 */
[----:B------:R-:W-:-:S05]  /*13670*/  IMAD.IADD R2, R3, 0x1, R2 ;  /* 0x0000000103027824 */ /* 0x000fca00078e0202 */
[----:B------:R-:W0:Y:S02]  /*13680*/  SHFL.IDX PT, R11, R2, 0x1f, 0x1f ;  /* 0x03e01f00020b7f89 */ /* 0x000e2400000e0000 */
[----:B0-----:R-:W-:-:S04]  /*13690*/  IMAD R9, R11, R4, RZ ;  /* 0x000000040b097224 */ /* 0x001fc800078e02ff */
[----:B------:R-:W-:-:S05]  /*136a0*/  IMAD.IADD R8, R9, 0x1, R8 ;  /* 0x0000000109087824 */ /* 0x000fca00078e0208 */
[----:B------:R-:W-:-:S13]  /*136b0*/  ISETP.GT.AND P6, PT, R8, R7, PT ;  /* 0x000000070800720c */ /* 0x000fda0003fc4270 */
[----:B------:R-:W-:Y:S05]  /*136c0*/  @!P6 BRA `(.L_x_1258) ;  /* 0xfffffffc0068e947 */ /* 0x000fea000383ffff */
[----:B------:R-:W-:-:S07]  /*136d0*/  IMAD.MOV.U32 R3, RZ, RZ, R2 ;  /* 0x000000ffff037224 */ /* 0x000fce00078e0002 */
.L_x_1256:
        /* <DEDUP_REMOVED lines=8> */
[----:B------:R-:W-:-:S04]  /*13760*/  IMAD.U32 R11, RZ, RZ, UR4 ;  /* 0x00000004ff0b7e24 */ /* 0x000fc8000f8e00ff */
[----:B------:R0:W1:Y:S04]  /*13770*/  SHFL.IDX PT, R8, R5, R8, 0x1f ;  /* 0x00001f0805087589 */ /* 0x00006800000e0000 */
[----:B------:R0:W2:Y:S01]  /*13780*/  SHFL.IDX PT, R6, R6, R11, 0x1f ;  /* 0x00001f0b06067589 */ /* 0x0000a200000e0000 */
[----:B------:R-:W-:Y:S05]  /*13790*/  @!P0 BRA `(.L_x_1259) ;  /* 0x00000000000c8947 */ /* 0x000fea0003800000 */
[----:B------:R-:W-:-:S06]  /*137a0*/  UIADD3 UR5, UR4, -0x1, URZ ;  /* 0xffffffff04057890 */ /* 0x000fcc000fffe03f */
[----:B------:R-:W-:-:S05]  /*137b0*/  IMAD.U32 R2, RZ, RZ, UR5 ;  /* 0x00000005ff027e24 */ /* 0x000fca000f8e00ff */
[----:B------:R3:W4:Y:S02]  /*137c0*/  SHFL.IDX PT, R9, R3, R2, 0x1f ;  /* 0x00001f0203097589 */ /* 0x00072400000e0000 */
.L_x_1259:
[----:B---34-:R-:W-:Y:S01]  /*137d0*/  IMAD R2, R9, R4, R10 ;  /* 0x0000000409027224 */ /* 0x018fe200078e020a */
[----:B-1----:R-:W-:Y:S01]  /*137e0*/  ISETP.NE.AND P0, PT, R8, 0x1, PT ;  /* 0x000000010800780c */ /* 0x002fe20003f05270 */
[----:B------:R-:W-:Y:S02]  /*137f0*/  UIADD3 UR38, UR4, UR38, URZ ;  /* 0x0000002604267290 */ /* 0x000fe4000fffe03f */
[----:B0-----:R-:W-:Y:S01]  /*13800*/  IMAD.IADD R5, R7, 0x1, -R2 ;  /* 0x0000000107057824 */ /* 0x001fe200078e0a02 */
[----:B------:R0:W-:Y:S09]  /*13810*/  STL [R1+0x10], R2 ;  /* 0x0000100201007387 */ /* 0x0001f20000100800 */
[----:B------:R-:W-:Y:S05]  /*13820*/  @!P0 BRA `(.L_x_1260) ;  /* 0x0000000000e08947 */ /* 0x000fea0003800000 */
[----:B--2---:R-:W-:Y:S02]  /*13830*/  IABS R4, R6 ;  /* 0x0000000600047213 */ /* 0x004fe40000000000 */
[----:B------:R-:W-:Y:S02]  /*13840*/  IABS R7, R8 ;  /* 0x0000000800077213 */ /* 0x000fe40000000000 */
[----:B------:R-:W1:Y:S08]  /*13850*/  I2F.RP R9, R4 ;  /* 0x0000000400097306 */ /* 0x000e700000209400 */
[----:B------:R-:W2:Y:S08]  /*13860*/  I2F.RP R10, R7 ;  /* 0x00000007000a7306 */ /* 0x000eb00000209400 */
[----:B-1----:R-:W0:Y:S08]  /*13870*/  MUFU.RCP R9, R9 ;  /* 0x0000000900097308 */ /* 0x002e300000001000 */
[----:B--2---:R-:W-:Y:S01]  /*13880*/  MUFU.RCP R10, R10 ;  /* 0x0000000a000a7308 */ /* 0x004fe20000001000 */
[----:B0-----:R-:W-:Y:S01]  /*13890*/  VIADD R2, R9, 0xffffffe ;  /* 0x0ffffffe09027836 */ /* 0x001fe20000000000 */
[----:B------:R-:W-:-:S06]  /*138a0*/  IABS R9, R6 ;  /* 0x0000000600097213 */ /* 0x000fcc0000000000 */
[----:B------:R0:W1:Y:S02]  /*138b0*/  F2I.FTZ.U32.TRUNC.NTZ R3, R2 ;  /* 0x0000000200037305 */ /* 0x000064000021f000 */
[----:B0-----:R-:W-:Y:S02]  /*138c0*/  IMAD.MOV.U32 R2, RZ, RZ, RZ ;  /* 0x000000ffff027224 */ /* 0x001fe400078e00ff */
[----:B-1----:R-:W-:-:S04]  /*138d0*/  IMAD.MOV R11, RZ, RZ, -R3 ;  /* 0x000000ffff0b7224 */ /* 0x002fc800078e0a03 */
[----:B------:R-:W-:-:S04]  /*138e0*/  IMAD R11, R11, R4, RZ ;  /* 0x000000040b0b7224 */ /* 0x000fc800078e02ff */
[----:B------:R-:W-:Y:S01]  /*138f0*/  IMAD.HI.U32 R3, R3, R11, R2 ;  /* 0x0000000b03037227 */ /* 0x000fe200078e0002 */
[----:B------:R-:W-:-:S03]  /*13900*/  IABS R2, R5 ;  /* 0x0000000500027213 */ /* 0x000fc60000000000 */
[----:B------:R-:W-:Y:S02]  /*13910*/  IMAD.MOV R11, RZ, RZ, -R9 ;  /* 0x000000ffff0b7224 */ /* 0x000fe400078e0a09 */
[----:B------:R-:W-:-:S04]  /*13920*/  IMAD.HI.U32 R9, R3, R2, RZ ;  /* 0x0000000203097227 */ /* 0x000fc800078e00ff */
[----:B------:R-:W-:Y:S02]  /*13930*/  VIADD R3, R10, 0xffffffe ;  /* 0x0ffffffe0a037836 */ /* 0x000fe40000000000 */
[----:B------:R-:W-:-:S04]  /*13940*/  IMAD R11, R9, R11, R2 ;  /* 0x0000000b090b7224 */ /* 0x000fc800078e0202 */
[----:B------:R-:W0:Y:S01]  /*13950*/  F2I.FTZ.U32.TRUNC.NTZ R3, R3 ;  /* 0x0000000300037305 */ /* 0x000e22000021f000 */
[----:B------:R-:W-:-:S13]  /*13960*/  ISETP.GT.U32.AND P1, PT, R4, R11, PT ;  /* 0x0000000b0400720c */ /* 0x000fda0003f24070 */
[----:B------:R-:W-:Y:S02]  /*13970*/  @!P1 IMAD.IADD R11, R11, 0x1, -R4 ;  /* 0x000000010b0b9824 */ /* 0x000fe400078e0a04 */
[----:B0-----:R-:W-:Y:S02]  /*13980*/  IMAD.MOV R2, RZ, RZ, -R3 ;  /* 0x000000ffff027224 */ /* 0x001fe400078e0a03 */
[----:B------:R-:W-:Y:S01]  /*13990*/  @!P1 VIADD R9, R9, 0x1 ;  /* 0x0000000109099836 */ /* 0x000fe20000000000 */
[----:B------:R-:W-:Y:S01]  /*139a0*/  ISETP.GE.U32.AND P0, PT, R11, R4, PT ;  /* 0x000000040b00720c */ /* 0x000fe20003f06070 */
[----:B------:R-:W-:Y:S01]  /*139b0*/  IMAD R11, R2, R7, RZ ;  /* 0x00000007020b7224 */ /* 0x000fe200078e02ff */
[----:B------:R-:W-:Y:S01]  /*139c0*/  ISETP.NE.AND P1, PT, R6, RZ, PT ;  /* 0x000000ff0600720c */ /* 0x000fe20003f25270 */
[----:B------:R-:W-:-:S04]  /*139d0*/  IMAD.MOV.U32 R2, RZ, RZ, RZ ;  /* 0x000000ffff027224 */ /* 0x000fc800078e00ff */
[----:B------:R-:W-:Y:S01]  /*139e0*/  IMAD.HI.U32 R4, R3, R11, R2 ;  /* 0x0000000b03047227 */ /* 0x000fe200078e0002 */
[----:B------:R-:W-:-:S04]  /*139f0*/  LOP3.LUT R2, R5, R6, RZ, 0x3c, !PT ;  /* 0x0000000605027212 */ /* 0x000fc800078e3cff */
[----:B------:R-:W-:Y:S01]  /*13a00*/  ISETP.GE.AND P2, PT, R2, RZ, PT ;  /* 0x000000ff0200720c */ /* 0x000fe20003f46270 */
[----:B------:R-:W-:Y:S01]  /*13a10*/  @P0 VIADD R9, R9, 0x1 ;  /* 0x0000000109090836 */ /* 0x000fe20000000000 */
[----:B------:R-:W-:-:S05]  /*13a20*/  IABS R2, R8 ;  /* 0x0000000800027213 */ /* 0x000fca0000000000 */
[----:B------:R-:W-:-:S06]  /*13a30*/  IMAD.MOV R2, RZ, RZ, -R2 ;  /* 0x000000ffff027224 */ /* 0x000fcc00078e0a02 */
[----:B------:R-:W-:Y:S01]  /*13a40*/  @!P2 IMAD.MOV R9, RZ, RZ, -R9 ;  /* 0x000000ffff09a224 */ /* 0x000fe200078e0a09 */
[----:B------:R-:W-:-:S04]  /*13a50*/  @!P1 LOP3.LUT R9, RZ, R6, RZ, 0x33, !PT ;  /* 0x00000006ff099212 */ /* 0x000fc800078e33ff */
        /* <DEDUP_REMOVED lines=15> */
[--C-:B------:R-:W-:Y:S02]  /*13b50*/  IMAD R8, R8, R2, R9.reuse ;  /* 0x0000000208087224 */ /* 0x100fe400078e0209 */
[----:B------:R-:W-:Y:S02]  /*13b60*/  IMAD.MOV R2, RZ, RZ, -R9 ;  /* 0x000000ffff027224 */ /* 0x000fe400078e0a09 */
[----:B------:R-:W-:Y:S02]  /*13b70*/  IMAD R3, R8, 0x10000, R3 ;  /* 0x0001000008037824 */ /* 0x000fe400078e0203 */
[----:B------:R-:W-:-:S03]  /*13b80*/  IMAD R2, R6, R2, R5 ;  /* 0x0000000206027224 */ /* 0x000fc600078e0205 */
[----:B------:R0:W-:Y:S01]  /*13b90*/  STL [R1+0x18], R3 ;  /* 0x0000180301007387 */ /* 0x0001e20000100800 */
[----:B------:R-:W-:Y:S05]  /*13ba0*/  BRA `(.L_x_1261) ;  /* 0x0000000000fc7947 */ /* 0x000fea0003800000 */
.L_x_1260:
[----:B------:R-:W-:Y:S02]  /*13bb0*/  ULDC.64 UR4, c[0x0][0xc90] ;  /* 0x0003240000047ab9 */ /* 0x000fe40000000a00 */
[----:B------:R-:W-:-:S06]  /*13bc0*/  UIMAD.WIDE UR4, UR38, 0x4, UR4 ;  /* 0x00000004260478a5 */ /* 0x000fcc000f8e0204 */
[----:B0-----:R-:W-:Y:S02]  /*13bd0*/  IMAD.U32 R2, RZ, RZ, UR4 ;  /* 0x00000004ff027e24 */ /* 0x001fe4000f8e00ff */
[----:B------:R-:W-:-:S05]  /*13be0*/  IMAD.U32 R3, RZ, RZ, UR5 ;  /* 0x00000005ff037e24 */ /* 0x000fca000f8e00ff */
[----:B------:R0:W2:Y:S02]  /*13bf0*/  LDG.E R7, desc[UR48][R2.64] ;  /* 0x0000003002077981 */ /* 0x0000a4000c1e1900 */
[----:B0-----:R-:W-:Y:S02]  /*13c00*/  IMAD.MOV.U32 R2, RZ, RZ, RZ ;  /* 0x000000ffff027224 */ /* 0x001fe400078e00ff */
[----:B--2---:R-:W-:-:S05]  /*13c10*/  IMAD R8, R6, R7, RZ ;  /* 0x0000000706087224 */ /* 0x004fca00078e02ff */
[----:B------:R-:W-:-:S04]  /*13c20*/  IABS R9, R8 ;  /* 0x0000000800097213 */ /* 0x000fc80000000000 */
[----:B------:R-:W0:Y:S08]  /*13c30*/  I2F.RP R10, R9 ;  /* 0x00000009000a7306 */ /* 0x000e300000209400 */
[----:B0-----:R-:W0:Y:S02]  /*13c40*/  MUFU.RCP R10, R10 ;  /* 0x0000000a000a7308 */ /* 0x001e240000001000 */
[----:B0-----:R-:W-:-:S06]  /*13c50*/  VIADD R11, R10, 0xffffffe ;  /* 0x0ffffffe0a0b7836 */ /* 0x001fcc0000000000 */
[----:B------:R-:W0:Y:S02]  /*13c60*/  F2I.FTZ.U32.TRUNC.NTZ R3, R11 ;  /* 0x0000000b00037305 */ /* 0x000e24000021f000 */
[----:B0-----:R-:W-:-:S04]  /*13c70*/  IMAD.MOV R12, RZ, RZ, -R3 ;  /* 0x000000ffff0c7224 */ /* 0x001fc800078e0a03 */
[----:B------:R-:W-:-:S04]  /*13c80*/  IMAD R13, R12, R9, RZ ;  /* 0x000000090c0d7224 */ /* 0x000fc800078e02ff */
[----:B------:R-:W-:Y:S01]  /*13c90*/  IMAD.HI.U32 R2, R3, R13, R2 ;  /* 0x0000000d03027227 */ /* 0x000fe200078e0002 */
[----:B------:R-:W-:Y:S02]  /*13ca0*/  IABS R13, R5 ;  /* 0x00000005000d7213 */ /* 0x000fe40000000000 */
[----:B------:R-:W-:-:S03]  /*13cb0*/  IABS R3, R8 ;  /* 0x0000000800037213 */ /* 0x000fc60000000000 */
[----:B------:R-:W-:-:S04]  /*13cc0*/  IMAD.HI.U32 R2, R2, R13, RZ ;  /* 0x0000000d02027227 */ /* 0x000fc800078e00ff */
[----:B------:R-:W-:-:S04]  /*13cd0*/  IMAD.MOV R3, RZ, RZ, -R3 ;  /* 0x000000ffff037224 */ /* 0x000fc800078e0a03 */
[----:B------:R-:W-:Y:S01]  /*13ce0*/  IMAD R10, R2, R3, R13 ;  /* 0x00000003020a7224 */ /* 0x000fe200078e020d */
[----:B------:R-:W-:-:S04]  /*13cf0*/  LOP3.LUT R3, R5, R8, RZ, 0x3c, !PT ;  /* 0x0000000805037212 */ /* 0x000fc800078e3cff */
[----:B------:R-:W-:Y:S02]  /*13d00*/  ISETP.GT.U32.AND P1, PT, R9, R10, PT ;  /* 0x0000000a0900720c */ /* 0x000fe40003f24070 */
[----:B------:R-:W-:-:S11]  /*13d10*/  ISETP.GE.AND P2, PT, R3, RZ, PT ;  /* 0x000000ff0300720c */ /* 0x000fd60003f46270 */
[----:B------:R-:W-:Y:S02]  /*13d20*/  @!P1 IMAD.IADD R10, R10, 0x1, -R9 ;  /* 0x000000010a0a9824 */ /* 0x000fe400078e0a09 */
[----:B------:R-:W-:Y:S01]  /*13d30*/  @!P1 VIADD R2, R2, 0x1 ;  /* 0x0000000102029836 */ /* 0x000fe20000000000 */
[----:B------:R-:W-:Y:S02]  /*13d40*/  ISETP.NE.AND P1, PT, R8, RZ, PT ;  /* 0x000000ff0800720c */ /* 0x000fe40003f25270 */
[----:B------:R-:W-:-:S13]  /*13d50*/  ISETP.GE.U32.AND P0, PT, R10, R9, PT ;  /* 0x000000090a00720c */ /* 0x000fda0003f06070 */
[----:B------:R-:W-:-:S04]  /*13d60*/  @P0 VIADD R2, R2, 0x1 ;  /* 0x0000000102020836 */ /* 0x000fc80000000000 */
[----:B------:R-:W-:Y:S01]  /*13d70*/  @!P2 IMAD.MOV R2, RZ, RZ, -R2 ;  /* 0x000000ffff02a224 */ /* 0x000fe200078e0a02 */
[----:B------:R-:W-:-:S05]  /*13d80*/  @!P1 LOP3.LUT R2, RZ, R8, RZ, 0x33, !PT ;  /* 0x00000008ff029212 */ /* 0x000fca00078e33ff */
[----:B------:R-:W-:Y:S02]  /*13d90*/  IMAD R9, R7, R2, RZ ;  /* 0x0000000207097224 */ /* 0x000fe400078e02ff */
[----:B------:R-:W-:Y:S02]  /*13da0*/  IMAD.MOV R2, RZ, RZ, -R2 ;  /* 0x000000ffff027224 */ /* 0x000fe400078e0a02 */
[----:B------:R-:W-:Y:S02]  /*13db0*/  IMAD.MOV R3, RZ, RZ, -R9 ;  /* 0x000000ffff037224 */ /* 0x000fe400078e0a09 */
[----:B------:R-:W-:-:S03]  /*13dc0*/  IMAD R5, R8, R2, R5 ;  /* 0x0000000208057224 */ /* 0x000fc600078e0205 */
[----:B------:R-:W-:-:S04]  /*13dd0*/  VIADDMNMX R4, R3, R4, R7, PT ;  /* 0x0000000403047246 */ /* 0x000fc80003800107 */
[-C--:B------:R-:W-:Y:S02]  /*13de0*/  IABS R7, R4.reuse ;  /* 0x0000000400077213 */ /* 0x080fe40000000000 */
[----:B------:R-:W-:Y:S02]  /*13df0*/  IABS R8, R4 ;  /* 0x0000000400087213 */ /* 0x000fe40000000000 */
[----:B------:R-:W0:Y:S03]  /*13e00*/  I2F.RP R10, R7 ;  /* 0x00000007000a7306 */ /* 0x000e260000209400 */
[----:B------:R-:W-:-:S05]  /*13e10*/  IMAD.MOV R8, RZ, RZ, -R8 ;  /* 0x000000ffff087224 */ /* 0x000fca00078e0a08 */
[----:B0-----:R-:W0:Y:S02]  /*13e20*/  MUFU.RCP R10, R10 ;  /* 0x0000000a000a7308 */ /* 0x001e240000001000 */
[----:B0-----:R-:W-:-:S06]  /*13e30*/  VIADD R3, R10, 0xffffffe ;  /* 0x0ffffffe0a037836 */ /* 0x001fcc0000000000 */
[----:B------:R-:W0:Y:S02]  /*13e40*/  F2I.FTZ.U32.TRUNC.NTZ R3, R3 ;  /* 0x0000000300037305 */ /* 0x000e24000021f000 */
[----:B0-----:R-:W-:-:S04]  /*13e50*/  IMAD.MOV R2, RZ, RZ, -R3 ;  /* 0x000000ffff027224 */ /* 0x001fc800078e0a03 */
[----:B------:R-:W-:Y:S02]  /*13e60*/  IMAD R11, R2, R7, RZ ;  /* 0x00000007020b7224 */ /* 0x000fe400078e02ff */
[----:B------:R-:W-:-:S04]  /*13e70*/  IMAD.MOV.U32 R2, RZ, RZ, RZ ;  /* 0x000000ffff027224 */ /* 0x000fc800078e00ff */
[----:B------:R-:W-:Y:S01]  /*13e80*/  IMAD.HI.U32 R2, R3, R11, R2 ;  /* 0x0000000b03027227 */ /* 0x000fe200078e0002 */
[----:B------:R-:W-:Y:S02]  /*13e90*/  IABS R11, R5 ;  /* 0x00000005000b7213 */ /* 0x000fe40000000000 */
[----:B------:R-:W-:Y:S02]  /*13ea0*/  LOP3.LUT R3, R5, R4, RZ, 0x3c, !PT ;  /* 0x0000000405037212 */ /* 0x000fe400078e3cff */
[----:B------:R-:W-:Y:S01]  /*13eb0*/  IADD3 R5, R9, 0x1000000, R5 ;  /* 0x0100000009057810 */ /* 0x000fe20007ffe005 */
[----:B------:R-:W-:Y:S01]  /*13ec0*/  IMAD.HI.U32 R2, R2, R11, RZ ;  /* 0x0000000b02027227 */ /* 0x000fe200078e00ff */
[----:B------:R-:W-:-:S03]  /*13ed0*/  ISETP.GE.AND P2, PT, R3, RZ, PT ;  /* 0x000000ff0300720c */ /* 0x000fc60003f46270 */
        /* <DEDUP_REMOVED lines=8> */
[----:B------:R-:W-:Y:S01]  /*13f60*/  @!P1 LOP3.LUT R2, RZ, R4, RZ, 0x33, !PT ;  /* 0x00000004ff029212 */ /* 0x000fe200078e33ff */
[----:B------:R-:W-:-:S04]  /*13f70*/  IMAD.MOV R4, RZ, RZ, -R4 ;  /* 0x000000ffff047224 */ /* 0x000fc800078e0a04 */
[----:B------:R-:W-:-:S05]  /*13f80*/  IMAD R3, R2, R4, R5 ;  /* 0x0000000402037224 */ /* 0x000fca00078e0205 */
[----:B------:R1:W-:Y:S02]  /*13f90*/  STL [R1+0x18], R3 ;  /* 0x0000180301007387 */ /* 0x0003e40000100800 */
.L_x_1261:
[----:B01----:R-:W-:-:S05]  /*13fa0*/  LOP3.LUT R3, RZ, R2, RZ, 0x33, !PT ;  /* 0x00000002ff037212 */ /* 0x003fca00078e33ff */
[----:B------:R-:W-:-:S05]  /*13fb0*/  IMAD.IADD R2, R6, 0x1, R3 ;  /* 0x0000000106027824 */ /* 0x000fca00078e0203 */
[----:B------:R1:W-:Y:S01]  /*13fc0*/  STL [R1+0x14], R2 ;  /* 0x0000140201007387 */ /* 0x0003e20000100800 */
[----:B------:R-:W-:Y:S05]  /*13fd0*/  BRA `(.L_x_1262) ;  /* 0x00000000000c7947 */ /* 0x000fea0003800000 */
.L_x_1257:
[----:B------:R0:W-:Y:S04]  /*13fe0*/  STL [R1+0x10], R7 ;  /* 0x0000100701007387 */ /* 0x0001e80000100800 */
[----:B------:R0:W-:Y:S04]  /*13ff0*/  STL [R1+0x14], RZ ;  /* 0x000014ff01007387 */ /* 0x0001e80000100800 */
[----:B------:R0:W-:Y:S02]  /*14000*/  STL [R1+0x18], RZ ;  /* 0x000018ff01007387 */ /* 0x0001e40000100800 */
.L_x_1262:
[----:B------:R-:W2:Y:S04]  /*14010*/  LDL R4, [R1+0x10] ;  /* 0x0000100001047983 */ /* 0x000ea80000100800 */
[----:B------:R-:W2:Y:S04]  /*14020*/  LDL R5, [R1+0x14] ;  /* 0x0000140001057983 */ /* 0x000ea80000100800 */
[----:B------:R-:W2:Y:S01]  /*14030*/  LDL R6, [R1+0x18] ;  /* 0x0000180001067983 */ /* 0x000ea20000100800 */
[----:B------:R-:W-:Y:S01]  /*14040*/  ISETP.NE.AND P0, PT, R0, RZ, PT ;  /* 0x000000ff0000720c */ /* 0x000fe20003f05270 */
[----:B-1----:R-:W-:-:S12]  /*14050*/  IMAD.U32 R2, RZ, RZ, UR38 ;  /* 0x00000026ff027e24 */ /* 0x002fd8000f8e00ff */
[----:B------:R-:W1:Y:S01]  /*14060*/  @!P0 S2R R3, SR_CgaCtaId ;  /* 0x0000000000038919 */ /* 0x000e620000008800 */
[----:B------:R-:W-:Y:S01]  /*14070*/  @!P0 MOV R0, 0x400 ;  /* 0x0000040000008802 */ /* 0x000fe20000000f00 */
[----:B0-----:R-:W-:-:S03]  /*14080*/  @!P0 IMAD.MOV.U32 R7, RZ, RZ, R2 ;  /* 0x000000ffff078224 */ /* 0x001fc600078e0002 */
[----:B-1----:R-:W-:-:S05]  /*14090*/  @!P0 LEA R0, R3, R0, 0x18 ;  /* 0x0000000003008211 */ /* 0x002fca00078ec0ff */
[----:B--2---:R0:W-:Y:S01]  /*140a0*/  @!P0 STS.128 [R0+0x284d0], R4 ;  /* 0x0284d00400008388 */ /* 0x0041e20000000c00 */
[----:B------:R-:W-:Y:S06]  /*140b0*/  BAR.ARV 0x5, 0x180 ;  /* 0x0146000000007b1d */ /* 0x000fec0000002000 */
.L_x_1255:
[----:B0-----:R-:W-:Y:S01]  /*140c0*/  IMAD.MOV.U32 R0, RZ, RZ, 0x1 ;  /* 0x00000001ff007424 */ /* 0x001fe200078e00ff */
[----:B------:R-:W-:Y:S01]  /*140d0*/  ULDC UR4, c[0x0][0xc3c] ;  /* 0x00030f0000047ab9 */ /* 0x000fe20000000800 */
[----:B------:R0:W-:Y:S01]  /*140e0*/  STL [R1], RZ ;  /* 0x000000ff01007387 */ /* 0x0001e20000100800 */
[----:B------:R-:W-:-:S03]  /*140f0*/  UISETP.GE.AND UP0, UPT, UR38, UR4, UPT ;  /* 0x000000042600728c */ /* 0x000fc6000bf06270 */
[----:B------:R0:W-:Y:S03]  /*14100*/  STL [R1+0x4], R0 ;  /* 0x0000040001007387 */ /* 0x0001e60000100800 */
[----:B------:R-:W-:Y:S01]  /*14110*/  PLOP3.LUT P0, PT, PT, PT, UP0, 0x80, 0x0 ;  /* 0x000000000000781c */ /* 0x000fe20003f0f008 */
[----:B------:R0:W-:-:S12]  /*14120*/  STL [R1+0x34], RZ ;  /* 0x000034ff01007387 */ /* 0x0001d80000100800 */
[----:B0-----:R-:W-:Y:S05]  /*14130*/  @P0 BRA `(.L_x_1263) ;  /* 0x0000005000e00947 */ /* 0x001fea0003800000 */
[----:B------:R-:W2:Y:S01]  /*14140*/  LDL R0, [R1+0x38] ;  /* 0x0000380001007983 */ /* 0x000ea20000100800 */
[----:B------:R-:W0:Y:S01]  /*14150*/  S2UR UR5, SR_CgaCtaId ;  /* 0x00000000000579c3 */ /* 0x000e220000008800 */
[----:B------:R-:W-:Y:S01]  /*14160*/  ULDC UR46, c[0x0][0xc] ;  /* 0x00000300002e7ab9 */ /* 0x000fe20000000800 */
[----:B------:R-:W-:Y:S01]  /*14170*/  ULDC.64 UR44, c[0x0][0x198] ;  /* 0x00006600002c7ab9 */ /* 0x000fe20000000a00 */
[----:B-1----:R-:W1:Y:S02]  /*14180*/  S2R R4, SR_TID.X ;  /* 0x0000000000047919 */ /* 0x002e640000002100 */
[C---:B-1----:R-:W-:Y:S01]  /*14190*/  IMAD.SHL.U32 R3, R4.reuse, 0x8, RZ ;  /* 0x0000000804037824 */ /* 0x042fe200078e00ff */
[C---:B------:R-:W-:Y:S02]  /*141a0*/  LOP3.LUT R6, R4.reuse, 0x7f, RZ, 0xc0, !PT ;  /* 0x0000007f04067812 */ /* 0x040fe400078ec0ff */
[----:B------:R-:W-:Y:S02]  /*141b0*/  LOP3.LUT P0, RZ, R4, 0x4, RZ, 0xc0, !PT ;  /* 0x0000000404ff7812 */ /* 0x000fe4000780c0ff */
[----:B--2---:R-:W-:Y:S01]  /*141c0*/  R2UR UR4, R0 ;  /* 0x00000000000472ca */ /* 0x004fe200000e0000 */
[----:B------:R-:W-:-:S05]  /*141d0*/  IMAD.SHL.U32 R0, R4, 0x40, RZ ;  /* 0x0000004004007824 */ /* 0x000fca00078e00ff */
[----:B------:R-:W-:-:S04]  /*141e0*/  LOP3.LUT R2, R0, 0x180, RZ, 0xc0, !PT ;  /* 0x0000018000027812 */ /* 0x000fc800078ec0ff */
[----:B------:R-:W-:-:S03]  /*141f0*/  LOP3.LUT R2, R2, 0x10, R4, 0xf8, !PT ;  /* 0x0000001002027812 */ /* 0x000fc600078ef804 */
[----:B------:R-:W-:Y:S01]  /*14200*/  ULOP3.LUT UR39, UR4, 0x1, URZ, 0xfc, !UPT ;  /* 0x0000000104277892 */ /* 0x000fe2000f8efc3f */
[----:B------:R-:W-:Y:S01]  /*14210*/  LOP3.LUT R5, R2, 0x30, R3, 0x78, !PT ;  /* 0x0000003002057812 */ /* 0x000fe200078e7803 */
[----:B------:R-:W-:Y:S01]  /*14220*/  ULOP3.LUT UR42, UR4, 0x2, URZ, 0xfc, !UPT ;  /* 0x00000002042a7892 */ /* 0x000fe2000f8efc3f */
[----:B------:R-:W-:Y:S02]  /*14230*/  SHF.R.U32.HI R3, RZ, 0x5, R6 ;  /* 0x00000005ff037819 */ /* 0x000fe40000011606 */
[C---:B------:R-:W-:Y:S01]  /*14240*/  LOP3.LUT R2, R0.reuse, 0x40, RZ, 0xc0, !PT ;  /* 0x0000004000027812 */ /* 0x040fe200078ec0ff */
[----:B------:R-:W-:Y:S01]  /*14250*/  UMOV UR4, 0x400 ;  /* 0x0000040000047882 */ /* 0x000fe20000000000 */
[----:B------:R-:W-:Y:S01]  /*14260*/  LOP3.LUT R0, R0, 0x200, RZ, 0xc0, !PT ;  /* 0x0000020000007812 */ /* 0x000fe200078ec0ff */
[----:B0-----:R-:W-:Y:S02]  /*14270*/  ULEA UR4, UR5, UR4, 0x18 ;  /* 0x0000000405047291 */ /* 0x001fe4000f8ec03f */
[----:B------:R-:W-:-:S04]  /*14280*/  IMAD R2, R3, 0x400, R2 ;  /* 0x0000040003027824 */ /* 0x000fc800078e0202 */
[----:B------:R-:W-:Y:S01]  /*14290*/  IMAD.U32 R17, RZ, RZ, UR4 ;  /* 0x00000004ff117e24 */ /* 0x000fe2000f8e00ff */
[----:B------:R-:W-:Y:S01]  /*142a0*/  IADD3 R5, R5, R2, R0 ;  /* 0x0000000205057210 */ /* 0x000fe20007ffe000 */
[----:B------:R-:W-:-:S04]  /*142b0*/  IMAD.SHL.U32 R2, R4, 0x80, RZ ;  /* 0x0000008004027824 */ /* 0x000fc800078e00ff */
[----:B------:R0:W-:Y:S01]  /*142c0*/  STL [R1+0x20], R5 ;  /* 0x0000200501007387 */ /* 0x0001e20000100800 */
[----:B------:R-:W-:-:S05]  /*142d0*/  LOP3.LUT R0, R2, 0x380, RZ, 0xc0, !PT ;  /* 0x0000038002007812 */ /* 0x000fca00078ec0ff */
[----:B------:R-:W-:Y:S02]  /*142e0*/  IMAD R3, R3, 0x10, R0 ;  /* 0x0000001003037824 */ /* 0x000fe400078e0200 */
[----:B------:R-:W-:-:S05]  /*142f0*/  IMAD.SHL.U32 R0, R4, 0x10, RZ ;  /* 0x0000001004007824 */ /* 0x000fca00078e00ff */
[----:B------:R-:W-:-:S04]  /*14300*/  LOP3.LUT R3, R3, 0x70, R0, 0x78, !PT ;  /* 0x0000007003037812 */ /* 0x000fc800078e7800 */
[----:B0-----:R-:W-:Y:S01]  /*14310*/  LOP3.LUT R5, R3, 0xc00, R2, 0xf8, !PT ;  /* 0x00000c0003057812 */ /* 0x001fe200078ef802 */
[----:B------:R-:W-:Y:S01]  /*14320*/  IMAD.SHL.U32 R3, R4, 0x2, RZ ;  /* 0x0000000204037824 */ /* 0x000fe200078e00ff */
[----:B------:R-:W-:Y:S01]  /*14330*/  LOP3.LUT R2, R0, 0x3f0, RZ, 0xc0, !PT ;  /* 0x000003f000027812 */ /* 0x000fe200078ec0ff */
[----:B------:R-:W-:Y:S02]  /*14340*/  IMAD.MOV.U32 R4, RZ, RZ, 0x20 ;  /* 0x00000020ff047424 */ /* 0x000fe400078e00ff */
[----:B------:R0:W-:Y:S01]  /*14350*/  STL [R1+0x24], R5 ;  /* 0x0000240501007387 */ /* 0x0001e20000100800 */
[----:B------:R-:W-:Y:S01]  /*14360*/  LOP3.LUT R3, R2, 0x70, R3, 0x78, !PT ;  /* 0x0000007002037812 */ /* 0x000fe200078e7803 */
[----:B------:R-:W-:-:S05]  /*14370*/  IMAD.SHL.U32 R2, R6, 0x10, RZ ;  /* 0x0000001006027824 */ /* 0x000fca00078e00ff */
[----:B------:R-:W-:Y:S01]  /*14380*/  LOP3.LUT R2, R3, 0x400, R2, 0xf8, !PT ;  /* 0x0000040003027812 */ /* 0x000fe200078ef802 */
[----:B------:R-:W-:Y:S01]  /*14390*/  IMAD.MOV.U32 R3, RZ, RZ, 0x40 ;  /* 0x00000040ff037424 */ /* 0x000fe200078e00ff */
[----:B0-----:R-:W-:-:S03]  /*143a0*/  SHF.R.U32.HI R5, RZ, 0x3, R6 ;  /* 0x00000003ff057819 */ /* 0x001fc60000011606 */
[----:B------:R-:W-:Y:S01]  /*143b0*/  IMAD.IADD R2, R17, 0x1, R2 ;  /* 0x0000000111027824 */ /* 0x000fe200078e0202 */
[----:B------:R-:W-:Y:S02]  /*143c0*/  SEL R7, R3, 0xffffffc0, !P0 ;  /* 0xffffffc003077807 */ /* 0x000fe40004000000 */
[----:B------:R-:W-:Y:S02]  /*143d0*/  SEL R3, R4, 0xffffffe0, !P0 ;  /* 0xffffffe004037807 */ /* 0x000fe40004000000 */
[----:B------:R-:W-:Y:S01]  /*143e0*/  LOP3.LUT R3, R0, 0x70, RZ, 0xc0, !PT ;  /* 0x0000007000037812 */ /* 0x000fe200078ec0ff */
[----:B------:R-:W-:Y:S01]  /*143f0*/  STL [R1+0x2c], R2 ;  /* 0x00002c0201007387 */ /* 0x000fe20000100800 */
[----:B------:R-:W-:Y:S01]  /*14400*/  LOP3.LUT R4, R5, 0x70, R0, 0xf8, !PT ;  /* 0x0000007005047812 */ /* 0x000fe200078ef800 */
[----:B------:R-:W-:Y:S02]  /*14410*/  IMAD.MOV.U32 R0, RZ, RZ, 0x1 ;  /* 0x00000001ff007424 */ /* 0x000fe400078e00ff */
[----:B------:R-:W-:Y:S04]  /*14420*/  STL [R1+0x34], RZ ;  /* 0x000034ff01007387 */ /* 0x000fe80000100800 */
[----:B------:R0:W-:Y:S04]  /*14430*/  STL [R1+0x4], R0 ;  /* 0x0000040001007387 */ /* 0x0001e80000100800 */
[----:B------:R1:W-:Y:S01]  /*14440*/  STL [R1], RZ ;  /* 0x000000ff01007387 */ /* 0x0003e20000100800 */
[----:B0-----:R-:W-:-:S07]  /*14450*/  LOP3.LUT R0, R3, 0x80, RZ, 0xfc, !PT ;  /* 0x0000008003007812 */ /* 0x001fce00078efcff */
.L_x_1341:
[----:B------:R-:W-:Y:S01]  /*14460*/  ULDC.64 UR8, c[0x0][0xa00] ;  /* 0x0002800000087ab9 */ /* 0x000fe20000000a00 */
[----:B------:R-:W-:Y:S01]  /*14470*/  ULDC.64 UR6, c[0x0][0xa00] ;  /* 0x0002800000067ab9 */ /* 0x000fe20000000a00 */
[----:B------:R-:W-:Y:S01]  /*14480*/  ISETP.NE.U32.AND P0, PT, RZ, UR8, PT ;  /* 0x00000008ff007c0c */ /* 0x000fe2000bf05070 */
[----:B------:R-:W-:Y:S01]  /*14490*/  UIMAD.WIDE UR6, UR38, 0x4, UR6 ;  /* 0x00000004260678a5 */ /* 0x000fe2000f8e0206 */
[----:B-1----:R-:W2:Y:S01]  /*144a0*/  LDL.LU R7, [R1+0x18] ;  /* 0x0000180001077983 */ /* 0x002ea20000300800 */
[----:B------:R-:W-:Y:S01]  /*144b0*/  ULDC.64 UR4, c[0x0][0xa28] ;  /* 0x00028a0000047ab9 */ /* 0x000fe20000000a00 */
[----:B------:R-:W-:Y:S01]  /*144c0*/  ISETP.NE.AND.EX P0, PT, RZ, UR9, PT, P0 ;  /* 0x00000009ff007c0c */ /* 0x000fe2000bf05300 */
[----:B------:R-:W-:Y:S01]  /*144d0*/  UISETP.NE.U32.AND UP0, UPT, UR4, URZ, UPT ;  /* 0x0000003f0400728c */ /* 0x000fe2000bf05070 */
[----:B------:R-:W-:Y:S01]  /*144e0*/  IMAD.MOV.U32 R0, RZ, RZ, RZ ;  /* 0x000000ffff007224 */ /* 0x000fe200078e00ff */
[----:B------:R-:W-:Y:S01]  /*144f0*/  ULDC.64 UR10, c[0x0][0xa18] ;  /* 0x00028600000a7ab9 */ /* 0x000fe20000000a00 */
[----:B------:R-:W-:Y:S01]  /*14500*/  IMAD.U32 R2, RZ, RZ, UR6 ;  /* 0x00000006ff027e24 */ /* 0x000fe2000f8e00ff */
[----:B------:R-:W-:Y:S01]  /*14510*/  UISETP.NE.AND.EX UP0, UPT, UR5, URZ, UPT, UP0 ;  /* 0x0000003f0500728c */ /* 0x000fe2000bf05300 */
[----:B------:R-:W-:Y:S01]  /*14520*/  IMAD.U32 R3, RZ, RZ, UR7 ;  /* 0x00000007ff037e24 */ /* 0x000fe2000f8e00ff */
[----:B0-----:R-:W0:Y:S01]  /*14530*/  LDC R19, c[0x0][0x288] ;  /* 0x0000a200ff137b82 */ /* 0x001e220000000800 */
[----:B------:R-:W-:-:S03]  /*14540*/  ULDC.64 UR8, c[0x0][0xa08] ;  /* 0x0002820000087ab9 */ /* 0x000fc60000000a00 */
[----:B------:R-:W-:Y:S02]  /*14550*/  PLOP3.LUT P1, PT, PT, PT, UP0, 0x80, 0x0 ;  /* 0x000000000000781c */ /* 0x000fe40003f2f008 */
[----:B------:R3:W4:Y:S01]  /*14560*/  @P0 LDG.E R5, desc[UR48][R2.64] ;  /* 0x0000003002050981 */ /* 0x000722000c1e1900 */
[----:B------:R-:W-:Y:S01]  /*14570*/  IMAD.MOV.U32 R4, RZ, RZ, RZ ;  /* 0x000000ffff047224 */ /* 0x000fe200078e00ff */
[----:B------:R-:W-:Y:S01]  /*14580*/  UMOV UR43, URZ ;  /* 0x0000003f002b7c82 */ /* 0x000fe20008000000 */
[----:B------:R-:W-:Y:S01]  /*14590*/  @UP0 ULDC.64 UR4, c[0x0][0xa28] ;  /* 0x00028a0000040ab9 */ /* 0x000fe20000000a00 */
[----:B------:R-:W1:Y:S01]  /*145a0*/  LDC R6, c[0x0][0x2f0] ;  /* 0x0000bc00ff067b82 */ /* 0x000e620000000800 */
[----:B------:R-:W-:Y:S02]  /*145b0*/  @UP0 UIMAD.WIDE UR4, UR38, 0x4, UR4 ;  /* 0x00000004260408a5 */ /* 0x000fe4000f8e0204 */
[----:B------:R-:W-:-:S04]  /*145c0*/  UISETP.NE.U32.AND UP0, UPT, UR10, URZ, UPT ;  /* 0x0000003f0a00728c */ /* 0x000fc8000bf05070 */
[----:B---3--:R-:W-:Y:S02]  /*145d0*/  IMAD.U32 R2, RZ, RZ, UR4 ;  /* 0x00000004ff027e24 */ /* 0x008fe4000f8e00ff */
[----:B------:R-:W-:Y:S01]  /*145e0*/  IMAD.U32 R3, RZ, RZ, UR5 ;  /* 0x00000005ff037e24 */ /* 0x000fe2000f8e00ff */
[----:B------:R-:W-:Y:S01]  /*145f0*/  ULDC.64 UR4, c[0x0][0xa08] ;  /* 0x0002820000047ab9 */ /* 0x000fe20000000a00 */
[----:B------:R-:W-:-:S03]  /*14600*/  UISETP.NE.AND.EX UP0, UPT, UR11, URZ, UPT, UP0 ;  /* 0x0000003f0b00728c */ /* 0x000fc6000bf05300 */
[----:B------:R3:W5:Y:S01]  /*14610*/  @P1 LDG.E R0, desc[UR48][R2.64] ;  /* 0x0000003002001981 */ /* 0x000762000c1e1900 */
[----:B------:R-:W-:Y:S01]  /*14620*/  ISETP.NE.U32.AND P1, PT, RZ, UR4, PT ;  /* 0x00000004ff007c0c */ /* 0x000fe2000bf25070 */
[----:B------:R-:W-:-:S03]  /*14630*/  UIMAD.WIDE UR8, UR38, 0x4, UR8 ;  /* 0x00000004260878a5 */ /* 0x000fc6000f8e0208 */
[----:B------:R-:W-:Y:S02]  /*14640*/  ISETP.NE.AND.EX P1, PT, RZ, UR5, PT, P1 ;  /* 0x00000005ff007c0c */ /* 0x000fe4000bf25310 */
[----:B------:R-:W-:Y:S01]  /*14650*/  PLOP3.LUT P4, PT, PT, PT, UP0, 0x80, 0x0 ;  /* 0x000000000000781c */ /* 0x000fe20003f8f008 */
[----:B------:R-:W-:Y:S01]  /*14660*/  @UP0 ULDC.64 UR4, c[0x0][0xa18] ;  /* 0x0002860000040ab9 */ /* 0x000fe20000000a00 */
[----:B---3--:R-:W-:Y:S01]  /*14670*/  IMAD.U32 R2, RZ, RZ, UR8 ;  /* 0x00000008ff027e24 */ /* 0x008fe2000f8e00ff */
[----:B------:R-:W-:Y:S01]  /*14680*/  @UP0 UIMAD.WIDE UR4, UR38, 0x4, UR4 ;  /* 0x00000004260408a5 */ /* 0x000fe2000f8e0204 */
[----:B------:R-:W-:-:S07]  /*14690*/  IMAD.U32 R3, RZ, RZ, UR9 ;  /* 0x00000009ff037e24 */ /* 0x000fce000f8e00ff */
[----:B------:R3:W5:Y:S02]  /*146a0*/  @P1 LDG.E R4, desc[UR48][R2.64] ;  /* 0x0000003002041981 */ /* 0x000764000c1e1900 */
[----:B---3--:R-:W-:Y:S02]  /*146b0*/  IMAD.U32 R2, RZ, RZ, UR4 ;  /* 0x00000004ff027e24 */ /* 0x008fe4000f8e00ff */
[----:B------:R-:W-:Y:S01]  /*146c0*/  IMAD.U32 R3, RZ, RZ, UR5 ;  /* 0x00000005ff037e24 */ /* 0x000fe2000f8e00ff */
[----:B------:R-:W-:-:S04]  /*146d0*/  ULDC.64 UR4, c[0x0][0xa20] ;  /* 0x0002880000047ab9 */ /* 0x000fc80000000a00 */
[----:B0-----:R0:W5:Y:S02]  /*146e0*/  @P4 LDG.E R19, desc[UR48][R2.64] ;  /* 0x0000003002134981 */ /* 0x001164000c1e1900 */
[----:B0-----:R-:W0:Y:S01]  /*146f0*/  LDC.64 R2, c[0x0][0x418] ;  /* 0x00010600ff027b82 */ /* 0x001e220000000a00 */
[----:B------:R-:W-:-:S04]  /*14700*/  ISETP.NE.U32.AND P3, PT, RZ, UR4, PT ;  /* 0x00000004ff007c0c */ /* 0x000fc8000bf65070 */
[----:B------:R-:W-:Y:S02]  /*14710*/  ISETP.NE.AND.EX P3, PT, RZ, UR5, PT, P3 ;  /* 0x00000005ff007c0c */ /* 0x000fe4000bf65330 */
[----:B0-----:R-:W-:-:S04]  /*14720*/  ISETP.NE.U32.AND P2, PT, R2, RZ, PT ;  /* 0x000000ff0200720c */ /* 0x001fc80003f45070 */
[----:B------:R-:W-:Y:S02]  /*14730*/  ISETP.NE.AND.EX P2, PT, R3, RZ, PT, P2 ;  /* 0x000000ff0300720c */ /* 0x000fe40003f45320 */
[----:B--2---:R-:W-:Y:S02]  /*14740*/  R2UR UR36, R7 ;  /* 0x00000000072472ca */ /* 0x004fe400000e0000 */
[----:B----4-:R-:W-:Y:S02]  /*14750*/  @P0 R2UR UR43, R5 ;  /* 0x00000000052b02ca */ /* 0x010fe400000e0000 */
[----:B------:R-:W0:Y:S01]  /*14760*/  LDC R5, c[0x0][0x424] ;  /* 0x00010900ff057b82 */ /* 0x000e220000000800 */
[----:B------:R-:W-:-:S08]  /*14770*/  LOP3.LUT R2, R7, 0xff000000, RZ, 0xc0, !PT ;  /* 0xff00000007027812 */ /* 0x000fd000078ec0ff */
[----:B------:R-:W-:Y:S01]  /*14780*/  ULOP3.LUT UR36, UR36, 0xffff, URZ, 0xc0, !UPT ;  /* 0x0000ffff24247892 */ /* 0x000fe2000f8ec03f */
[----:B------:R-:W-:Y:S02]  /*14790*/  LOP3.LUT R7, R7, 0xff0000, RZ, 0xc0, !PT ;  /* 0x00ff000007077812 */ /* 0x000fe400078ec0ff */
[----:B------:R-:W-:-:S04]  /*147a0*/  SHF.R.U32.HI R2, RZ, 0x8, R2 ;  /* 0x00000008ff027819 */ /* 0x000fc80000011602 */
[----:B------:R-:W-:Y:S02]  /*147b0*/  LEA.HI R7, R7, R2, RZ, 0x10 ;  /* 0x0000000207077211 */ /* 0x000fe400078f80ff */
[----:B0-----:R-:W-:-:S05]  /*147c0*/  SEL R5, R5, 0x1, P2 ;  /* 0x0000000105057807 */ /* 0x001fca0001000000 */
[----:B-1----:R-:W-:Y:S01]  /*147d0*/  IMAD R5, R5, R6, RZ ;  /* 0x0000000605057224 */ /* 0x002fe200078e02ff */
[----:B------:R-:W-:Y:S06]  /*147e0*/  @P4 BRA `(.L_x_1264) ;  /* 0x0000000000184947 */ /* 0x000fec0003800000 */
[----:B------:R-:W-:Y:S05]  /*147f0*/  @!P0 BRA `(.L_x_1264) ;  /* 0x0000000000148947 */ /* 0x000fea0003800000 */
[----:B------:R-:W-:Y:S02]  /*14800*/  IMAD.U32 R2, RZ, RZ, UR6 ;  /* 0x00000006ff027e24 */ /* 0x000fe4000f8e00ff */
[----:B------:R-:W-:-:S05]  /*14810*/  IMAD.U32 R3, RZ, RZ, UR7 ;  /* 0x00000007ff037e24 */ /* 0x000fca000f8e00ff */
[----:B-----5:R-:W2:Y:S04]  /*14820*/  LDG.E R19, desc[UR48][R2.64] ;  /* 0x0000003002137981 */ /* 0x020ea8000c1e1900 */
[----:B------:R-:W2:Y:S02]  /*14830*/  LDG.E R2, desc[UR48][R2.64+0x4] ;  /* 0x0000043002027981 */ /* 0x000ea4000c1e1900 */
[----:B--2---:R-:W-:-:S07]  /*14840*/  IMAD.IADD R19, R2, 0x1, -R19 ;  /* 0x0000000102137824 */ /* 0x004fce00078e0a13 */
.L_x_1264:
[----:B-----5:R-:W-:-:S05]  /*14850*/  IMAD.IADD R2, R4, 0x1, R0 ;  /* 0x0000000104027824 */ /* 0x020fca00078e0200 */
[----:B------:R0:W-:Y:S01]  /*14860*/  STL [R1+0x1c], R2 ;  /* 0x00001c0201007387 */ /* 0x0001e20000100800 */
[----:B------:R-:W-:Y:S05]  /*14870*/  @!P3 BRA `(.L_x_1265) ;  /* 0x000000000018b947 */ /* 0x000fea0003800000 */
[----:B------:R-:W-:Y:S02]  /*14880*/  ULDC.64 UR4, c[0x0][0xa20] ;  /* 0x0002880000047ab9 */ /* 0x000fe40000000a00 */
[----:B------:R-:W-:-:S06]  /*14890*/  UIMAD.WIDE UR4, UR38, 0x4, UR4 ;  /* 0x00000004260478a5 */ /* 0x000fcc000f8e0204 */
[----:B0-----:R-:W-:Y:S02]  /*148a0*/  IMAD.U32 R2, RZ, RZ, UR4 ;  /* 0x00000004ff027e24 */ /* 0x001fe4000f8e00ff */
[----:B------:R-:W-:-:S05]  /*148b0*/  IMAD.U32 R3, RZ, RZ, UR5 ;  /* 0x00000005ff037e24 */ /* 0x000fca000f8e00ff */
[----:B------:R1:W5:Y:S01]  /*148c0*/  LDG.E R5, desc[UR48][R2.64] ;  /* 0x0000003002057981 */ /* 0x000362000c1e1900 */
[----:B------:R-:W-:Y:S05]  /*148d0*/  BRA `(.L_x_1266) ;  /* 0x0000000000187947 */ /* 0x000fea0003800000 */
.L_x_1265:
[----:B------:R-:W-:Y:S05]  /*148e0*/  @!P1 BRA `(.L_x_1266) ;  /* 0x0000000000149947 */ /* 0x000fea0003800000 */
[----:B0-----:R-:W-:Y:S02]  /*148f0*/  IMAD.U32 R2, RZ, RZ, UR8 ;  /* 0x00000008ff027e24 */ /* 0x001fe4000f8e00ff */
[----:B------:R-:W-:-:S05]  /*14900*/  IMAD.U32 R3, RZ, RZ, UR9 ;  /* 0x00000009ff037e24 */ /* 0x000fca000f8e00ff */
[----:B------:R-:W2:Y:S04]  /*14910*/  LDG.E R5, desc[UR48][R2.64] ;  /* 0x0000003002057981 */ /* 0x000ea8000c1e1900 */
[----:B------:R-:W2:Y:S02]  /*14920*/  LDG.E R2, desc[UR48][R2.64+0x4] ;  /* 0x0000043002027981 */ /* 0x000ea4000c1e1900 */
[----:B--2---:R-:W-:-:S07]  /*14930*/  IMAD.IADD R5, R2, 0x1, -R5 ;  /* 0x0000000102057824 */ /* 0x004fce00078e0a05 */
.L_x_1266:
[----:B------:R-:W2:Y:S01]  /*14940*/  LDL.LU R4, [R1+0x14] ;  /* 0x0000140001047983 */ /* 0x000ea20000300800 */
[----:B01----:R-:W0:Y:S01]  /*14950*/  LDC R2, c[0x0][0x448] ;  /* 0x00011200ff027b82 */ /* 0x003e220000000800 */
[----:B-----5:R-:W-:Y:S01]  /*14960*/  IMAD.IADD R0, R5, 0x1, -R0 ;  /* 0x0000000105007824 */ /* 0x020fe200078e0a00 */
[----:B0-----:R-:W-:-:S13]  /*14970*/  ISETP.NE.AND P1, PT, R2, 0x1, PT ;  /* 0x000000010200780c */ /* 0x001fda0003f25270 */
[----:B------:R-:W0:Y:S08]  /*14980*/  @P1 LDC R3, c[0x0][0x44c] ;  /* 0x00011300ff031b82 */ /* 0x000e300000000800 */
[----:B------:R-:W1:Y:S01]  /*14990*/  @P1 LDC R2, c[0x0][0x450] ;  /* 0x00011400ff021b82 */ /* 0x000e620000000800 */
[----:B--2---:R-:W-:-:S04]  /*149a0*/  IMAD.SHL.U32 R18, R4, 0x80, RZ ;  /* 0x0000008004127824 */ /* 0x004fc800078e00ff */
[----:B------:R-:W-:-:S04]  /*149b0*/  VIADD R4, R18, 0x7f ;  /* 0x0000007f12047836 */ /* 0x000fc80000000000 */
[----:B0-----:R-:W-:-:S04]  /*149c0*/  @P1 IMAD.HI.U32 R3, R4, R3, RZ ;  /* 0x0000000304031227 */ /* 0x001fc800078e00ff */
[----:B------:R-:W-:Y:S01]  /*149d0*/  IMAD.MOV.U32 R6, RZ, RZ, R4 ;  /* 0x000000ffff067224 */ /* 0x000fe200078e0004 */
[----:B-1----:R-:W-:Y:S02]  /*149e0*/  @P1 SHF.R.U32.HI R6, RZ, R2, R3 ;  /* 0x00000002ff061219 */ /* 0x002fe40000011603 */
[----:B------:R-:W-:-:S05]  /*149f0*/  IADD3 R2, R0, 0x1, -R19 ;  /* 0x0000000100027810 */ /* 0x000fca0007ffe813 */
[----:B------:R-:W-:Y:S02]  /*14a00*/  IMAD.IADD R6, R2, 0x1, R6 ;  /* 0x0000000102067824 */ /* 0x000fe400078e0206 */
[----:B------:R-:W0:Y:S02]  /*14a10*/  LDC.64 R2, c[0x0][0x9e0] ;  /* 0x00027800ff027b82 */ /* 0x000e240000000a00 */
[----:B0-----:R-:W-:Y:S01]  /*14a20*/  ISETP.GE.AND P2, PT, R3, 0x1, PT ;  /* 0x000000010300780c */ /* 0x001fe20003f46270 */
[----:B------:R-:W-:-:S12]  /*14a30*/  IMAD.IADD R2, R6, 0x1, R2 ;  /* 0x0000000106027824 */ /* 0x000fd800078e0202 */
[----:B------:R-:W-:Y:S05]  /*14a40*/  @!P2 BRA `(.L_x_1267) ;  /* 0x000000000040a947 */ /* 0x000fea0003800000 */
[C---:B------:R-:W-:Y:S01]  /*14a50*/  ISETP.GT.AND P0, PT, R6.reuse, RZ, PT ;  /* 0x000000ff0600720c */ /* 0x040fe20003f04270 */
[----:B------:R-:W-:-:S12]  /*14a60*/  VIADD R8, R6, 0xffffffff ;  /* 0xffffffff06087836 */ /* 0x000fd80000000000 */
[----:B------:R-:W-:Y:S05]  /*14a70*/  @P0 BRA `(.L_x_1268) ;  /* 0x00000000001c0947 */ /* 0x000fea0003800000 */
[----:B------:R-:W-:Y:S01]  /*14a80*/  ISETP.NE.AND P0, PT, R3, 0x1, PT ;  /* 0x000000010300780c */ /* 0x000fe20003f05270 */
[----:B------:R-:W-:-:S12]  /*14a90*/  IMAD.MOV R6, RZ, RZ, -R6 ;  /* 0x000000ffff067224 */ /* 0x000fd800078e0a06 */
[----:B------:R-:W0:Y:S02]  /*14aa0*/  @P0 LDC.64 R4, c[0x0][0x9e8] ;  /* 0x00027a00ff040b82 */ /* 0x000e240000000a00 */
[----:B0-----:R-:W-:-:S05]  /*14ab0*/  @P0 IMAD.HI.U32 R4, R6, R4, RZ ;  /* 0x0000000406040227 */ /* 0x001fca00078e00ff */
[----:B------:R-:W-:-:S04]  /*14ac0*/  @P0 SHF.R.U32.HI R6, RZ, R5, R4 ;  /* 0x00000005ff060219 */ /* 0x000fc80000011604 */
[----:B------:R-:W-:Y:S01]  /*14ad0*/  LOP3.LUT R8, RZ, R6, RZ, 0x33, !PT ;  /* 0x00000006ff087212 */ /* 0x000fe200078e33ff */
[----:B------:R-:W-:Y:S06]  /*14ae0*/  BRA `(.L_x_1269) ;  /* 0x0000000000107947 */ /* 0x000fec0003800000 */
.L_x_1268:
[----:B------:R-:W-:-:S13]  /*14af0*/  ISETP.NE.AND P0, PT, R3, 0x1, PT ;  /* 0x000000010300780c */ /* 0x000fda0003f05270 */
[----:B------:R-:W0:Y:S02]  /*14b00*/  @P0 LDC.64 R4, c[0x0][0x9e8] ;  /* 0x00027a00ff040b82 */ /* 0x000e240000000a00 */
[----:B0-----:R-:W-:-:S05]  /*14b10*/  @P0 IMAD.HI.U32 R4, R8, R4, RZ ;  /* 0x0000000408040227 */ /* 0x001fca00078e00ff */
[----:B------:R-:W-:-:S07]  /*14b20*/  @P0 SHF.R.U32.HI R8, RZ, R5, R4 ;  /* 0x00000005ff080219 */ /* 0x000fce0000011604 */
.L_x_1269:
[----:B------:R-:W-:-:S05]  /*14b30*/  IMAD R8, R8, R3, R3 ;  /* 0x0000000308087224 */ /* 0x000fca00078e0203 */
[----:B------:R-:W-:-:S07]  /*14b40*/  VIMNMX R2, R2, R8, PT ;  /* 0x0000000802027248 */ /* 0x000fce0003fe0100 */
.L_x_1267:
[----:B------:R-:W0:Y:S01]  /*14b50*/  @P1 LDC R4, c[0x0][0x44c] ;  /* 0x00011300ff041b82 */ /* 0x000e220000000800 */
[----:B------:R-:W-:Y:S01]  /*14b60*/  IMAD.MOV.U32 R5, RZ, RZ, R18 ;  /* 0x000000ffff057224 */ /* 0x000fe200078e0012 */
[----:B------:R-:W-:Y:S01]  /*14b70*/  ULDC UR4, c[0x0][0x9dc] ;  /* 0x0002770000047ab9 */ /* 0x000fe20000000800 */
[----:B------:R-:W-:-:S05]  /*14b80*/  VIADD R2, R2, 0x3f ;  /* 0x0000003f02027836 */ /* 0x000fca0000000000 */
[----:B------:R-:W1:Y:S01]  /*14b90*/  @P1 LDC R6, c[0x0][0x450] ;  /* 0x00011400ff061b82 */ /* 0x000e620000000800 */
[----:B0-----:R-:W-:-:S05]  /*14ba0*/  @P1 IMAD.HI.U32 R4, R18, R4, RZ ;  /* 0x0000000412041227 */ /* 0x001fca00078e00ff */
[----:B-1----:R-:W-:Y:S02]  /*14bb0*/  @P1 SHF.R.U32.HI R5, RZ, R6, R4 ;  /* 0x00000006ff051219 */ /* 0x002fe40000011604 */
[----:B------:R-:W-:Y:S02]  /*14bc0*/  SHF.R.S32.HI R4, RZ, 0x1f, R2 ;  /* 0x0000001fff047819 */ /* 0x000fe40000011402 */
[----:B------:R-:W-:Y:S01]  /*14bd0*/  IADD3 R6, R5, R0, -R19 ;  /* 0x0000000005067210 */ /* 0x000fe20007ffe813 */
[----:B------:R-:W-:Y:S01]  /*14be0*/  VIADD R0, R0, 0x3f ;  /* 0x0000003f00007836 */ /* 0x000fe20000000000 */
[----:B------:R-:W-:-:S04]  /*14bf0*/  LEA.HI R4, R4, R2, RZ, 0x6 ;  /* 0x0000000204047211 */ /* 0x000fc800078f30ff */
[----:B------:R-:W-:-:S04]  /*14c00*/  SHF.R.S32.HI R2, RZ, 0x1f, R0 ;  /* 0x0000001fff027819 */ /* 0x000fc80000011400 */
[----:B------:R-:W-:Y:S02]  /*14c10*/  LEA.HI R2, R2, R0, RZ, 0x6 ;  /* 0x0000000002027211 */ /* 0x000fe400078f30ff */
[----:B------:R-:W-:Y:S02]  /*14c20*/  SHF.R.S32.HI R0, RZ, 0x6, R4 ;  /* 0x00000006ff007819 */ /* 0x000fe40000011404 */
[----:B------:R-:W-:-:S04]  /*14c30*/  SHF.R.S32.HI R2, RZ, 0x6, R2 ;  /* 0x00000006ff027819 */ /* 0x000fc80000011402 */
[----:B------:R-:W-:Y:S01]  /*14c40*/  VIMNMX R0, R2, R0, PT ;  /* 0x0000000002007248 */ /* 0x000fe20003fe0100 */
        /* <DEDUP_REMOVED lines=11> */
.L_x_1271:
[----:B------:R-:W-:-:S13]  /*14d00*/  ISETP.NE.AND P0, PT, R3, 0x1, PT ;  /* 0x000000010300780c */ /* 0x000fda0003f05270 */
[----:B------:R-:W0:Y:S02]  /*14d10*/  @P0 LDC.64 R4, c[0x0][0x9e8] ;  /* 0x00027a00ff040b82 */ /* 0x000e240000000a00 */
[----:B0-----:R-:W-:-:S05]  /*14d20*/  @P0 IMAD.HI.U32 R4, R6, R4, RZ ;  /* 0x0000000406040227 */ /* 0x001fca00078e00ff */
[----:B------:R-:W-:-:S07]  /*14d30*/  @P0 SHF.R.U32.HI R6, RZ, R5, R4 ;  /* 0x00000005ff060219 */ /* 0x000fce0000011604 */
.L_x_1272:
[----:B------:R-:W-:-:S05]  /*14d40*/  IMAD R3, R6, R3, RZ ;  /* 0x0000000306037224 */ /* 0x000fca00078e02ff */
[----:B------:R-:W-:-:S07]  /*14d50*/  VIMNMX R2, R2, R3, !PT ;  /* 0x0000000302027248 */ /* 0x000fce0007fe0100 */
.L_x_1270:
[----:B------:R-:W-:Y:S02]  /*14d60*/  SHF.R.U32.HI R5, RZ, 0x10, R7 ;  /* 0x00000010ff057819 */ /* 0x000fe40000011607 */
[----:B------:R-:W-:Y:S02]  /*14d70*/  SHF.R.S32.HI R3, RZ, 0x1f, R2 ;  /* 0x0000001fff037819 */ /* 0x000fe40000011402 */
[----:B------:R-:W-:Y:S02]  /*14d80*/  ISETP.NE.AND P0, PT, R5, RZ, PT ;  /* 0x000000ff0500720c */ /* 0x000fe40003f05270 */
[----:B------:R-:W-:Y:S01]  /*14d90*/  LEA.HI R3, R3, R2, RZ, 0x6 ;  /* 0x0000000203037211 */ /* 0x000fe200078f30ff */
[----:B------:R-:W-:-:S03]  /*14da0*/  IMAD.MOV.U32 R2, RZ, RZ, RZ ;  /* 0x000000ffff027224 */ /* 0x000fc600078e00ff */
[----:B------:R-:W-:-:S04]  /*14db0*/  SHF.R.S32.HI R3, RZ, 0x6, R3 ;  /* 0x00000006ff037819 */ /* 0x000fc80000011403 */
[----:B------:R-:W-:-:S03]  /*14dc0*/  VIMNMX R4, RZ, R3, !PT ;  /* 0x00000003ff047248 */ /* 0x000fc60007fe0100 */
[----:B------:R-:W0:Y:S01]  /*14dd0*/  @!P0 LDC R5, c[0x0][0x9f0] ;  /* 0x00027c00ff058b82 */ /* 0x000e220000000800 */
[----:B------:R-:W-:-:S13]  /*14de0*/  ISETP.GT.AND P1, PT, R0, R4, PT ;  /* 0x000000040000720c */ /* 0x000fda0003f24270 */
[----:B------:R-:W-:Y:S05]  /*14df0*/  @!P1 BRA `(.L_x_1273) ;  /* 0x0000000000689947 */ /* 0x000fea0003800000 */
[-C--:B0-----:R-:W-:Y:S02]  /*14e00*/  IABS R6, R5.reuse ;  /* 0x0000000500067213 */ /* 0x081fe40000000000 */
        /* <DEDUP_REMOVED lines=10> */
[----:B------:R-:W-:-:S05]  /*14eb0*/  IADD3 R8, R5, -0x1, R0 ;  /* 0xffffffff05087810 */ /* 0x000fca0007ffe000 */
[----:B------:R-:W-:-:S05]  /*14ec0*/  IMAD.IADD R8, R8, 0x1, -R4 ;  /* 0x0000000108087824 */ /* 0x000fca00078e0a04 */
[----:B------:R-:W-:Y:S02]  /*14ed0*/  IABS R3, R8 ;  /* 0x0000000800037213 */ /* 0x000fe40000000000 */
[----:B------:R-:W-:-:S03]  /*14ee0*/  LOP3.LUT R8, R8, R5, RZ, 0x3c, !PT ;  /* 0x0000000508087212 */ /* 0x000fc600078e3cff */
        /* <DEDUP_REMOVED lines=10> */
[----:B------:R-:W-:-:S07]  /*14f90*/  @!P1 LOP3.LUT R2, RZ, R5, RZ, 0x33, !PT ;  /* 0x00000005ff029212 */ /* 0x000fce00078e33ff */
.L_x_1273:
[----:B------:R-:W-:Y:S01]  /*14fa0*/  LOP3.LUT R7, R7, 0xff, RZ, 0xc0, !PT ;  /* 0x000000ff07077812 */ /* 0x000fe200078ec0ff */
[----:B------:R-:W-:Y:S04]  /*14fb0*/  BSSY B7, `(.L_x_1274) ;  /* 0x0000344000077945 */ /* 0x000fe80003800000 */
[----:B------:R-:W-:-:S05]  /*14fc0*/  IMAD R3, R7, R2, R4 ;  /* 0x0000000207037224 */ /* 0x000fca00078e0204 */
[----:B------:R-:W-:Y:S01]  /*14fd0*/  VIADDMNMX R0, R3, R2, R0, PT ;  /* 0x0000000203007246 */ /* 0x000fe20003800100 */
[----:B------:R1:W-:Y:S03]  /*14fe0*/  STL [R1+0x14], R3 ;  /* 0x0000140301007387 */ /* 0x0003e60000100800 */
[----:B------:R-:W-:Y:S01]  /*14ff0*/  ISETP.GT.AND P0, PT, R0, R3, PT ;  /* 0x000000030000720c */ /* 0x000fe20003f04270 */
[----:B------:R1:W-:-:S12]  /*15000*/  STL [R1+0x30], R0 ;  /* 0x0000300001007387 */ /* 0x0003d80000100800 */
[----:B-1----:R-:W-:Y:S05]  /*15010*/  @P0 BRA `(.L_x_1275) ;  /* 0x0000000000480947 */ /* 0x002fea0003800000 */
[----:B------:R-:W1:Y:S02]  /*15020*/  S2R R3, SR_TID.X ;  /* 0x0000000000037919 */ /* 0x000e640000002100 */
[----:B-1----:R-:W-:-:S04]  /*15030*/  LOP3.LUT R3, R3, 0x7f, RZ, 0xc0, !PT ;  /* 0x0000007f03037812 */ /* 0x002fc800078ec0ff */
[----:B------:R-:W-:-:S13]  /*15040*/  ISETP.NE.AND P0, PT, R3, RZ, PT ;  /* 0x000000ff0300720c */ /* 0x000fda0003f05270 */
[----:B------:R-:W-:Y:S05]  /*15050*/  @P0 BRA `(.L_x_1276) ;  /* 0x0000003000e40947 */ /* 0x000fea0003800000 */
[----:B------:R-:W1:Y:S01]  /*15060*/  S2R R3, SR_LANEID ;  /* 0x0000000000037919 */ /* 0x000e620000000000 */
[----:B------:R-:W-:Y:S02]  /*15070*/  VOTEU.ANY UR4, UPT, PT ;  /* 0x0000000000047886 */ /* 0x000fe400038e0100 */
[----:B------:R-:W1:Y:S08]  /*15080*/  FLO.U32 R0, UR4 ;  /* 0x0000000400007d00 */ /* 0x000e7000080e0000 */
[----:B------:R-:W2:Y:S01]  /*15090*/  POPC R4, UR4 ;  /* 0x0000000400047d09 */ /* 0x000ea20008000000 */
[----:B-1----:R-:W-:-:S02]  /*150a0*/  ISETP.EQ.U32.AND P0, PT, R0, R3, PT ;  /* 0x000000030000720c */ /* 0x002fc40003f02070 */
[----:B------:R-:W2:Y:S11]  /*150b0*/  LDC.64 R2, c[0x0][0xc60] ;  /* 0x00031800ff027b82 */ /* 0x000eb60000000a00 */
[----:B--2---:R-:W2:Y:S01]  /*150c0*/  @P0 ATOMG.E.ADD.STRONG.GPU PT, R3, desc[UR48][R2.64], R4 ;  /* 0x00000004020309a8 */ /* 0x004ea200081ee1f0 */
[----:B0-----:R-:W0:Y:S02]  /*150d0*/  S2R R5, SR_LTMASK ;  /* 0x0000000000057919 */ /* 0x001e240000003900 */
[----:B0-----:R-:W-:-:S06]  /*150e0*/  LOP3.LUT R5, R5, UR4, RZ, 0xc0, !PT ;  /* 0x0000000405057c12 */ /* 0x001fcc000f8ec0ff */
[----:B------:R-:W0:Y:S01]  /*150f0*/  POPC R5, R5 ;  /* 0x0000000500057309 */ /* 0x000e220000000000 */
[----:B--2---:R-:W0:Y:S02]  /*15100*/  SHFL.IDX PT, R0, R3, R0, 0x1f ;  /* 0x00001f0003007589 */ /* 0x004e2400000e0000 */
[----:B0-----:R-:W-:-:S05]  /*15110*/  IADD3 R0, R0, UR46, R5 ;  /* 0x0000002e00007c10 */ /* 0x001fca000fffe005 */
[----:B------:R2:W-:Y:S01]  /*15120*/  STL [R1+0x10], R0 ;  /* 0x0000100001007387 */ /* 0x0005e20000100800 */
[----:B------:R-:W-:Y:S05]  /*15130*/  BRA `(.L_x_1276) ;  /* 0x0000003000ac7947 */ /* 0x000fea0003800000 */
.L_x_1275:
        /* <DEDUP_REMOVED lines=9> */
[----:B------:R-:W1:Y:S01]  /*151d0*/  LDC.64 R2, c[0x4][R2] ;  /* 0x0100000002027b82 */ /* 0x000e620000000a00 */
[----:B0-----:R-:W-:Y:S02]  /*151e0*/  IMAD.U32 R5, RZ, RZ, UR7 ;  /* 0x00000007ff057e24 */ /* 0x001fe4000f8e00ff */
        /* <DEDUP_REMOVED lines=8> */
[----:B-1----:R-:W-:Y:S05]  /*15270*/  CALL.ABS.NOINC R2 ;  /* 0x0000000002007343 */ /* 0x002fea0003c00000 */
.L_x_1278:
[----:B------:R-:W-:Y:S05]  /*15280*/  BSYNC B6 ;  /* 0x0000000000067941 */ /* 0x000fea0003800000 */
.L_x_1277:
        /* <DEDUP_REMOVED lines=23> */
[----:B-12---:R-:W-:Y:S05]  /*15400*/  CALL.ABS.NOINC R2 ;  /* 0x0000000002007343 */ /* 0x006fea0003c00000 */
.L_x_1280:
[----:B------:R-:W-:Y:S05]  /*15410*/  BSYNC B6 ;  /* 0x0000000000067941 */ /* 0x000fea0003800000 */
.L_x_1279:
        /* <DEDUP_REMOVED lines=20> */
.L_x_1282:
[----:B------:R-:W-:Y:S05]  /*15560*/  BSYNC B6 ;  /* 0x0000000000067941 */ /* 0x000fea0003800000 */
.L_x_1281:
        /* <DEDUP_REMOVED lines=19> */
.L_x_1284:
[----:B------:R-:W-:Y:S05]  /*156a0*/  BSYNC B6 ;  /* 0x0000000000067941 */ /* 0x000fea0003800000 */
.L_x_1283:
[----:B------:R-:W-:Y:S01]  /*156b0*/  ULDC.64 UR4, c[0x0][0x9f8] ;  /* 0x00027e0000047ab9 */ /* 0x000fe20000000a00 */
[----:B------:R-:W-:Y:S01]  /*156c0*/  IMAD.U32 R8, RZ, RZ, UR38 ;  /* 0x00000026ff087e24 */ /* 0x000fe2000f8e00ff */
[----:B------:R-:W-:-:S04]  /*156d0*/  UISETP.NE.U32.AND UP0, UPT, UR4, URZ, UPT ;  /* 0x0000003f0400728c */ /* 0x000fc8000bf05070 */
[----:B------:R-:W-:-:S06]  /*156e0*/  UISETP.NE.AND.EX UP0, UPT, UR5, URZ, UPT, UP0 ;  /* 0x0000003f0500728c */ /* 0x000fcc000bf05300 */
[----:B------:R-:W-:-:S05]  /*156f0*/  PLOP3.LUT P0, PT, PT, PT, UP0, 0x80, 0x0 ;  /* 0x000000000000781c */ /* 0x000fca0003f0f008 */
[----:B------:R-:W-:Y:S02]  /*15700*/  @UP0 ULDC.64 UR4, c[0x0][0x9f8] ;  /* 0x00027e0000040ab9 */ /* 0x000fe40000000a00 */
[----:B------:R-:W-:-:S06]  /*15710*/  @UP0 UIMAD.WIDE UR4, UR38, 0x4, UR4 ;  /* 0x00000004260408a5 */ /* 0x000fcc000f8e0204 */
[----:B------:R-:W-:Y:S02]  /*15720*/  IMAD.U32 R2, RZ, RZ, UR4 ;  /* 0x00000004ff027e24 */ /* 0x000fe4000f8e00ff */
[----:B------:R-:W-:Y:S01]  /*15730*/  IMAD.U32 R3, RZ, RZ, UR5 ;  /* 0x00000005ff037e24 */ /* 0x000fe2000f8e00ff */
[----:B------:R-:W2:Y:S01]  /*15740*/  S2R R0, SR_TID.X ;  /* 0x0000000000007919 */ /* 0x000ea20000002100 */
[----:B------:R-:W-:-:S03]  /*15750*/  ULDC.64 UR4, c[0x0][0xa08] ;  /* 0x0002820000047ab9 */ /* 0x000fc60000000a00 */
[----:B------:R3:W4:Y:S02]  /*15760*/  @P0 LDG.E R8, desc[UR48][R2.64] ;  /* 0x0000003002080981 */ /* 0x000724000c1e1900 */
[----:B---3--:R-:W3:Y:S01]  /*15770*/  LDC.64 R2, c[0x0][0x418] ;  /* 0x00010600ff027b82 */ /* 0x008ee20000000a00 */
[----:B--2---:R-:W-:-:S04]  /*15780*/  SHF.R.U32.HI R0, RZ, 0x5, R0 ;  /* 0x00000005ff007819 */ /* 0x004fc80000011600 */
[----:B------:R-:W-:Y:S02]  /*15790*/  LOP3.LUT R0, R0, 0x3, RZ, 0xc0, !PT ;  /* 0x0000000300007812 */ /* 0x000fe400078ec0ff */
[----:B---3--:R-:W-:Y:S01]  /*157a0*/  LOP3.LUT P0, RZ, R2, UR4, RZ, 0xfc, !PT ;  /* 0x0000000402ff7c12 */ /* 0x008fe2000f80fcff */
[----:B------:R-:W-:-:S03]  /*157b0*/  UMOV UR4, 0xffffffff ;  /* 0xffffffff00047882 */ /* 0x000fc60000000000 */
[----:B------:R-:W-:Y:S02]  /*157c0*/  LOP3.LUT P0, RZ, R3, UR5, RZ, 0xfc, P0 ;  /* 0x0000000503ff7c12 */ /* 0x000fe4000800fcff */
[----:B----4-:R-:W-:Y:S01]  /*157d0*/  SHF.R.S32.HI R9, RZ, 0x1f, R8 ;  /* 0x0000001fff097819 */ /* 0x010fe20000011408 */
[----:B------:R2:W-:Y:S01]  /*157e0*/  STL [R1+0x8], R8 ;  /* 0x0000080801007387 */ /* 0x0005e20000100800 */
[----:B-1----:R-:W-:-:S03]  /*157f0*/  SEL R16, R8, RZ, !P0 ;  /* 0x000000ff08107207 */ /* 0x002fc60004000000 */
[----:B------:R2:W-:Y:S01]  /*15800*/  STL [R1+0x18], R9 ;  /* 0x0000180901007387 */ /* 0x0005e20000100800 */
[----:B------:R-:W-:Y:S05]  /*15810*/  BRA.DIV UR4, `(.L_x_1285) ;  /* 0x0000004604147947 */ /* 0x000fea000b800000 */
[----:B------:R1:W3:Y:S02]  /*15820*/  SHFL.IDX PT, R14, R0, RZ, 0x1f ;  /* 0x00001fff000e7589 */ /* 0x0002e400000e0000 */
.L_x_1360:
[----:B-1----:R-:W4:Y:S01]  /*15830*/  LDL.LU R0, [R1+0xc] ;  /* 0x00000c0001007983 */ /* 0x002f220000300800 */
[----:B------:R-:W-:Y:S02]  /*15840*/  PLOP3.LUT P1, PT, PT, PT, PT, 0x8, 0x0 ;  /* 0x000000000000781c */ /* 0x000fe40003f2e170 */
[----:B---3--:R-:W-:Y:S02]  /*15850*/  ISETP.NE.AND P0, PT, R14, RZ, PT ;  /* 0x000000ff0e00720c */ /* 0x008fe40003f05270 */
[----:B----4-:R-:W-:-:S09]  /*15860*/  LOP3.LUT R0, R0, 0xfffffffe, RZ, 0xc0, !PT ;  /* 0xfffffffe00007812 */ /* 0x010fd200078ec0ff */
[----:B------:R-:W-:-:S05]  /*15870*/  @P1 LOP3.LUT R0, R0, 0x1, RZ, 0xfc, !PT ;  /* 0x0000000100001812 */ /* 0x000fca00078efcff */
[----:B------:R1:W-:Y:S01]  /*15880*/  STL [R1+0xc], R0 ;  /* 0x00000c0001007387 */ /* 0x0003e20000100800 */
[----:B------:R-:W-:Y:S05]  /*15890*/  @P0 BRA `(.L_x_1286) ;  /* 0x0000000400980947 */ /* 0x000fea0003800000 */
[----:B-1----:R-:W3:Y:S01]  /*158a0*/  LDL R0, [R1+0x30] ;  /* 0x0000300001007983 */ /* 0x002ee20000100800 */
[----:B------:R-:W-:Y:S01]  /*158b0*/  UMOV UR4, 0xffffffff ;  /* 0xffffffff00047882 */ /* 0x000fe20000000000 */
[----:B---3--:R-:W-:Y:S02]  /*158c0*/  VIADD R0, R0, 0xffffffff ;  /* 0xffffffff00007836 */ /* 0x008fe40000000000 */
[----:B------:R-:W-:Y:S05]  /*158d0*/  BRA.DIV UR4, `(.L_x_1287) ;  /* 0x0000004604047947 */ /* 0x000fea000b800000 */
[----:B------:R-:W-:-:S13]  /*158e0*/  ELECT P6, URZ, PT ;  /* 0x00000000003f782f */ /* 0x000fda00038c0000 */
.L_x_1363:
[----:B------:R-:W-:Y:S05]  /*158f0*/  @!P6 BRA `(.L_x_1286) ;  /* 0x000000040080e947 */ /* 0x000fea0003800000 */
[----:B------:R-:W-:-:S04]  /*15900*/  ISETP.NE.U32.AND P0, PT, R2, RZ, PT ;  /* 0x000000ff0200720c */ /* 0x000fc80003f05070 */
[----:B------:R-:W-:-:S13]  /*15910*/  ISETP.NE.AND.EX P0, PT, R3, RZ, PT, P0 ;  /* 0x000000ff0300720c */ /* 0x000fda0003f05300 */
[----:B------:R-:W-:Y:S05]  /*15920*/  @!P0 BRA `(.L_x_1288) ;  /* 0x0000000000448947 */ /* 0x000fea0003800000 */
[----:B------:R-:W1:Y:S01]  /*15930*/  LDC R7, c[0x0][0x43c] ;  /* 0x00010f00ff077b82 */ /* 0x000e620000000800 */
[----:B------:R-:W-:Y:S01]  /*15940*/  ULDC.64 UR4, c[0x0][0x428] ;  /* 0x00010a0000047ab9 */ /* 0x000fe20000000a00 */
[----:B-1----:R-:W-:-:S13]  /*15950*/  ISETP.NE.AND P0, PT, R7, 0x1, PT ;  /* 0x000000010700780c */ /* 0x002fda0003f05270 */
[----:B0-----:R-:W0:Y:S02]  /*15960*/  @P0 LDC.64 R4, c[0x0][0x440] ;  /* 0x00011000ff040b82 */ /* 0x001e240000000a00 */
        /* <DEDUP_REMOVED lines=13> */
.L_x_1288:
[----:B-1----:R-:W3:Y:S04]  /*15a40*/  LDL R3, [R1] ;  /* 0x0000000001037983 */ /* 0x002ee80000100800 */
[----:B------:R-:W4:Y:S01]  /*15a50*/  LDL R2, [R1+0x4] ;  /* 0x0000040001027983 */ /* 0x000f220000100800 */
[----:B--2---:R-:W1:Y:S02]  /*15a60*/  S2R R8, SR_TID.X ;  /* 0x0000000000087919 */ /* 0x004e640000002100 */
[----:B-1----:R-:W-:-:S04]  /*15a70*/  LOP3.LUT R8, R8, 0x7f, RZ, 0xc0, !PT ;  /* 0x0000007f08087812 */ /* 0x002fc800078ec0ff */
[----:B------:R-:W-:Y:S01]  /*15a80*/  ISETP.NE.AND P1, PT, R8, RZ, PT ;  /* 0x000000ff0800720c */ /* 0x000fe20003f25270 */
[----:B---3--:R-:W-:Y:S01]  /*15a90*/  IMAD R3, R3, 0x8, R17 ;  /* 0x0000000803037824 */ /* 0x008fe200078e0211 */
[----:B----4-:R-:W-:-:S04]  /*15aa0*/  SHF.L.U32 R4, R2, 0x1f, RZ ;  /* 0x0000001f02047819 */ /* 0x010fc800000006ff */
[----:B------:R-:W1:Y:S02]  /*15ab0*/  SYNCS.PHASECHK.TRANS64.TRYWAIT P0, [R3+URZ+0x28480], R4 ;  /* 0x02848004030075a7 */ /* 0x000e64000800017f */
[----:B-1----:R-:W-:Y:S05]  /*15ac0*/  @!P0 BRA `(.L_x_1289) ;  /* 0x0000004000a88947 */ /* 0x002fea0003800000 */
.L_x_1364:
[----:B------:R-:W-:Y:S05]  /*15ad0*/  @P1 BRA `(.L_x_1290) ;  /* 0x00000000001c1947 */ /* 0x000fea0003800000 */
[----:B------:R-:W0:Y:S02]  /*15ae0*/  S2R R2, SR_TID.X ;  /* 0x0000000000027919 */ /* 0x000e240000002100 */
[----:B0-----:R-:W-:Y:S01]  /*15af0*/  LOP3.LUT R5, R2, 0x1f, RZ, 0xc0, !PT ;  /* 0x0000001f02057812 */ /* 0x001fe200078ec0ff */
[----:B------:R-:W-:-:S03]  /*15b00*/  IMAD.MOV.U32 R2, RZ, RZ, 0x4000 ;  /* 0x00004000ff027424 */ /* 0x000fc600078e00ff */
[----:B------:R-:W-:Y:S01]  /*15b10*/  ISETP.NE.AND P0, PT, R5, RZ, PT ;  /* 0x000000ff0500720c */ /* 0x000fe20003f05270 */
[----:B------:R2:W-:-:S12]  /*15b20*/  SYNCS.ARRIVE.TRANS64 RZ, [R3+URZ+0x28470], R2 ;  /* 0x0284700203ff79a7 */ /* 0x0005d8000800003f */
[----:B--2---:R-:W-:Y:S05]  /*15b30*/  @!P0 BRA `(.L_x_1290) ;  /* 0x0000000000048947 */ /* 0x004fea0003800000 */
[----:B------:R-:W-:Y:S01]  /*15b40*/  BPT.TRAP 0x1 ;  /* 0x000000040000795c */ /* 0x000fe20000300000 */
.L_x_1290:
[----:B------:R-:W2:Y:S04]  /*15b50*/  LDL R2, [R1] ;  /* 0x0000000001027983 */ /* 0x000ea80000100800 */
[----:B0-----:R-:W3:Y:S01]  /*15b60*/  LDL R5, [R1+0x1c] ;  /* 0x00001c0001057983 */ /* 0x001ee20000100800 */
[----:B------:R-:W-:Y:S01]  /*15b70*/  R2UR UR33, R3 ;  /* 0x00000000032172ca */ /* 0x000fe200000e0000 */
[----:B------:R-:W-:Y:S01]  /*15b80*/  UIADD3 UR4, UP0, UR44, 0x470, URZ ;  /* 0x000004702c047890 */ /* 0x000fe2000ff1e03f */
[----:B-----5:R-:W-:Y:S01]  /*15b90*/  R2UR UR37, R16 ;  /* 0x00000000102572ca */ /* 0x020fe200000e0000 */
[----:B------:R-:W-:Y:S01]  /*15ba0*/  UMOV UR6, 0x0 ;  /* 0x0000000000067882 */ /* 0x000fe20000000000 */
[----:B------:R-:W-:Y:S01]  /*15bb0*/  UMOV UR7, 0x14f00000 ;  /* 0x14f0000000077882 */ /* 0x000fe20000000000 */
[----:B------:R-:W-:Y:S01]  /*15bc0*/  UIADD3.X UR5, URZ, UR45, URZ, UP0, !UPT ;  /* 0x0000002d3f057290 */ /* 0x000fe200087fe43f */
[----:B------:R-:W-:Y:S01]  /*15bd0*/  UMOV UR34, URZ ;  /* 0x0000003f00227c82 */ /* 0x000fe20008000000 */
[----:B------:R-:W-:Y:S01]  /*15be0*/  UMOV UR10, 0x80 ;  /* 0x00000080000a7882 */ /* 0x000fe20000000000 */
[----:B------:R-:W-:-:S05]  /*15bf0*/  UMOV UR12, UR36 ;  /* 0x00000024000c7c82 */ /* 0x000fca0008000000 */
[----:B------:R-:W-:Y:S02]  /*15c00*/  UIADD3 UR33, UR33, 0x28470, URZ ;  /* 0x0002847021217890 */ /* 0x000fe4000fffe03f */
[----:B------:R-:W-:-:S05]  /*15c10*/  UMOV UR13, UR37 ;  /* 0x00000025000d7c82 */ /* 0x000fca0008000000 */
[----:B------:R-:W-:Y:S01]  /*15c20*/  UMOV UR9, UR33 ;  /* 0x0000002100097c82 */ /* 0x000fe20008000000 */
[----:B--2---:R-:W-:Y:S02]  /*15c30*/  IMAD R2, R2, 0x4000, R17 ;  /* 0x0000400002027824 */ /* 0x004fe400078e0211 */
[----:B---3--:R-:W-:-:S03]  /*15c40*/  IMAD R0, R0, 0x40, R5 ;  /* 0x0000004000007824 */ /* 0x008fc600078e0205 */
[----:B------:R-:W-:Y:S02]  /*15c50*/  R2UR UR8, R2 ;  /* 0x00000000020872ca */ /* 0x000fe400000e0000 */
[----:B------:R-:W-:-:S11]  /*15c60*/  R2UR UR35, R0 ;  /* 0x00000000002372ca */ /* 0x000fd600000e0000 */
[----:B------:R-:W-:Y:S02]  /*15c70*/  UIADD3 UR32, UR8, 0x10000, URZ ;  /* 0x0001000008207890 */ /* 0x000fe4000fffe03f */
[----:B------:R-:W-:Y:S01]  /*15c80*/  UIADD3 UR8, UR8, 0x12000, URZ ;  /* 0x0001200008087890 */ /* 0x000fe2000fffe03f */
[----:B------:R-:W-:-:S06]  /*15c90*/  UMOV UR11, UR35 ;  /* 0x00000023000b7c82 */ /* 0x000fcc0008000000 */
[----:B------:R0:W-:Y:S02]  /*15ca0*/  UTMALDG.4D [UR32], [UR4], desc[UR6] ;  /* 0x00000620040075b4 */ /* 0x0001e40008019000 */
[----:B------:R0:W-:Y:S01]  /*15cb0*/  UTMALDG.4D [UR8], [UR4], desc[UR6] ;  /* 0x00000608040075b4 */ /* 0x0001e20008019000 */
[----:B------:R-:W2:Y:S02]  /*15cc0*/  SYNCS.PHASECHK.TRANS64.TRYWAIT P0, [R3+URZ+0x28440], R4 ;  /* 0x02844004030075a7 */ /* 0x000ea4000800017f */
[----:B0-2---:R-:W-:Y:S05]  /*15cd0*/  @!P0 BRA `(.L_x_1291) ;  /* 0x0000004000388947 */ /* 0x005fea0003800000 */
.L_x_1365:
[----:B------:R-:W-:Y:S05]  /*15ce0*/  @P1 BRA `(.L_x_1292) ;  /* 0x00000000001c1947 */ /* 0x000fea0003800000 */
[----:B------:R-:W2:Y:S01]  /*15cf0*/  S2R R5, SR_TID.X ;  /* 0x0000000000057919 */ /* 0x000ea20000002100 */
[----:B01----:R-:W-:-:S04]  /*15d00*/  IMAD.MOV.U32 R4, RZ, RZ, 0x4000 ;  /* 0x00004000ff047424 */ /* 0x003fc800078e00ff */
[----:B------:R3:W-:Y:S01]  /*15d10*/  SYNCS.ARRIVE.TRANS64 RZ, [R3+URZ+0x28430], R4 ;  /* 0x0284300403ff79a7 */ /* 0x0007e2000800003f */
[----:B--2---:R-:W-:-:S04]  /*15d20*/  LOP3.LUT R5, R5, 0x1f, RZ, 0xc0, !PT ;  /* 0x0000001f05057812 */ /* 0x004fc800078ec0ff */
[----:B------:R-:W-:-:S13]  /*15d30*/  ISETP.NE.AND P0, PT, R5, RZ, PT ;  /* 0x000000ff0500720c */ /* 0x000fda0003f05270 */
[----:B---3--:R-:W-:Y:S05]  /*15d40*/  @!P0 BRA `(.L_x_1292) ;  /* 0x0000000000048947 */ /* 0x008fea0003800000 */
[----:B------:R-:W-:Y:S01]  /*15d50*/  BPT.TRAP 0x1 ;  /* 0x000000040000795c */ /* 0x000fe20000300000 */
.L_x_1292:
[----:B01----:R-:W2:Y:S01]  /*15d60*/  LDL.LU R4, [R1+0xc] ;  /* 0x00000c0001047983 */ /* 0x003ea20000300800 */
        /* <DEDUP_REMOVED lines=25> */
.L_x_1286:
[----:B------:R-:W-:Y:S05]  /*15f00*/  WARPSYNC.ALL ;  /* 0x0000000000007948 */ /* 0x000fea0003800000 */
[----:B-1----:R-:W-:Y:S01]  /*15f10*/  VIADD R0, R17, 0x18000 ;  /* 0x0001800011007836 */ /* 0x002fe20000000000 */
[----:B---3--:R-:W-:Y:S01]  /*15f20*/  USHF.R.S32.HI UR4, URZ, 0x1f, UR43 ;  /* 0x0000001f3f047899 */ /* 0x008fe2000801142b */
[----:B------:R-:W-:Y:S03]  /*15f30*/  BAR.SYNC.DEFER_BLOCKING 0x8, 0x180 ;  /* 0x0206000000007b1d */ /* 0x000fe60000010000 */
[----:B------:R-:W-:-:S03]  /*15f40*/  LOP3.LUT P0, RZ, R0, 0x3ff, RZ, 0xc0, !PT ;  /* 0x000003ff00ff7812 */ /* 0x000fc6000780c0ff */
[----:B------:R-:W-:Y:S01]  /*15f50*/  ULDC.64 UR6, c[0x0][0x298] ;  /* 0x0000a60000067ab9 */ /* 0x000fe20000000a00 */
[----:B------:R-:W-:Y:S01]  /*15f60*/  BSSY B6, `(.L_x_1293) ;  /* 0x0000016000067945 */ /* 0x000fe20003800000 */
[----:B------:R-:W-:Y:S02]  /*15f70*/  UIMAD UR4, UR4, UR6, URZ ;  /* 0x00000006040472a4 */ /* 0x000fe4000f8e023f */
[----:B------:R-:W-:Y:S02]  /*15f80*/  UIMAD.WIDE.U32 UR40, UR43, UR6, URZ ;  /* 0x000000062b2872a5 */ /* 0x000fe4000f8e003f */
[----:B------:R-:W-:-:S04]  /*15f90*/  UIMAD UR4, UR43, UR7, UR4 ;  /* 0x000000072b0472a4 */ /* 0x000fc8000f8e0204 */
[----:B------:R-:W-:Y:S01]  /*15fa0*/  UIADD3 UR37, UR41, UR4, URZ ;  /* 0x0000000429257290 */ /* 0x000fe2000fffe03f */
[----:B------:R-:W-:Y:S11]  /*15fb0*/  @!P0 BRA `(.L_x_1294) ;  /* 0x0000000000408947 */ /* 0x000ff60003800000 */
        /* <DEDUP_REMOVED lines=11> */
[----:B--2---:R-:W-:Y:S02]  /*16070*/  IMAD.MOV.U32 R8, RZ, RZ, 0x70 ;  /* 0x00000070ff087424 */ /* 0x004fe400078e00ff */
[----:B------:R-:W-:Y:S02]  /*16080*/  IMAD.MOV.U32 R12, RZ, RZ, 0x1 ;  /* 0x00000001ff0c7424 */ /* 0x000fe400078e00ff */
[----:B------:R-:W-:-:S07]  /*16090*/  IMAD.MOV.U32 R13, RZ, RZ, RZ ;  /* 0x000000ffff0d7224 */ /* 0x000fce00078e00ff */
[----:B------:R-:W-:-:S07]  /*160a0*/  LEPC R20, `(.L_x_1294) ;  /* 0x000000001014794e */ /* 0x000fce0000000000 */
[----:B-1----:R-:W-:Y:S05]  /*160b0*/  CALL.ABS.NOINC R2 ;  /* 0x0000000002007343 */ /* 0x002fea0003c00000 */
.L_x_1294:
[----:B------:R-:W-:Y:S05]  /*160c0*/  BSYNC B6 ;  /* 0x0000000000067941 */ /* 0x000fea0003800000 */
.L_x_1293:
[----:B------:R-:W1:Y:S01]  /*160d0*/  S2R R2, SR_TID.X ;  /* 0x0000000000027919 */ /* 0x000e620000002100 */
[----:B--2---:R-:W2:Y:S01]  /*160e0*/  LDC R8, c[0x0][0x448] ;  /* 0x00011200ff087b82 */ /* 0x004ea20000000800 */
[----:B------:R-:W-:Y:S01]  /*160f0*/  ULDC.64 UR8, c[0x0][0xa00] ;  /* 0x0002800000087ab9 */ /* 0x000fe20000000a00 */
[----:B------:R-:W-:Y:S01]  /*16100*/  ULDC.64 UR6, c[0x0][0x2d8] ;  /* 0x0000b60000067ab9 */ /* 0x000fe20000000a00 */
[----:B------:R-:W3:Y:S01]  /*16110*/  S2R R0, SR_TID.X ;  /* 0x0000000000007919 */ /* 0x000ee20000002100 */
[----:B------:R-:W-:Y:S01]  /*16120*/  UISETP.NE.U32.AND UP0, UPT, UR8, URZ, UPT ;  /* 0x0000003f0800728c */ /* 0x000fe2000bf05070 */
[----:B------:R-:W-:Y:S01]  /*16130*/  UMOV UR4, UR40 ;  /* 0x0000002800047c82 */ /* 0x000fe20008000000 */
[----:B------:R-:W4:Y:S01]  /*16140*/  S2R R9, SR_TID.X ;  /* 0x0000000000097919 */ /* 0x000f220000002100 */
[----:B------:R-:W-:Y:S01]  /*16150*/  UMOV UR5, UR37 ;  /* 0x0000002500057c82 */ /* 0x000fe20008000000 */
[----:B------:R-:W-:Y:S02]  /*16160*/  UISETP.NE.AND.EX UP0, UPT, UR9, URZ, UPT, UP0 ;  /* 0x0000003f0900728c */ /* 0x000fe4000bf05300 */
[----:B------:R-:W-:-:S02]  /*16170*/  UIMAD.WIDE.U32 UR4, UR36, UR6, UR4 ;  /* 0x00000006240472a5 */ /* 0x000fc4000f8e0004 */
[----:B------:R-:W-:Y:S01]  /*16180*/  USHF.R.S32.HI UR6, URZ, 0x1f, UR38 ;  /* 0x0000001f3f067899 */ /* 0x000fe20008011426 */
[----:B------:R-:W-:Y:S01]  /*16190*/  ULDC.64 UR8, c[0x0][0x2e0] ;  /* 0x0000b80000087ab9 */ /* 0x000fe20000000a00 */
[----:B------:R-:W-:Y:S02]  /*161a0*/  UIMAD UR5, UR36, UR7, UR5 ;  /* 0x00000007240572a4 */ /* 0x000fe4000f8e0205 */
[----:B------:R-:W-:Y:S02]  /*161b0*/  USEL UR6, UR6, URZ, !UP0 ;  /* 0x0000003f06067287 */ /* 0x000fe4000c000000 */
[----:B------:R-:W-:Y:S02]  /*161c0*/  USEL UR7, UR38, URZ, !UP0 ;  /* 0x0000003f26077287 */ /* 0x000fe4000c000000 */
[----:B------:R-:W-:Y:S01]  /*161d0*/  UIMAD UR6, UR6, UR8, URZ ;  /* 0x00000008060672a4 */ /* 0x000fe2000f8e023f */
[----:B--2---:R-:W-:Y:S01]  /*161e0*/  ISETP.NE.AND P0, PT, R8, 0x1, PT ;  /* 0x000000010800780c */ /* 0x004fe20003f05270 */
[----:B------:R-:W-:-:S02]  /*161f0*/  UIMAD.WIDE.U32 UR4, UR7, UR8, UR4 ;  /* 0x00000008070472a5 */ /* 0x000fc4000f8e0004 */
[----:B------:R-:W-:Y:S01]  /*16200*/  UIMAD UR6, UR7, UR9, UR6 ;  /* 0x00000009070672a4 */ /* 0x000fe2000f8e0206 */
[----:B-1----:R-:W-:-:S03]  /*16210*/  LOP3.LUT R2, R2, 0x7f, RZ, 0xc0, !PT ;  /* 0x0000007f02027812 */ /* 0x002fc600078ec0ff */
[----:B------:R-:W-:Y:S01]  /*16220*/  UIADD3 UR6, UR5, UR6, URZ ;  /* 0x0000000605067290 */ /* 0x000fe2000fffe03f */
[----:B------:R-:W-:Y:S01]  /*16230*/  IMAD.U32 R6, RZ, RZ, UR4 ;  /* 0x00000004ff067e24 */ /* 0x000fe2000f8e00ff */
[----:B------:R-:W-:Y:S01]  /*16240*/  SHF.R.U32.HI R2, RZ, 0x3, R2 ;  /* 0x00000003ff027819 */ /* 0x000fe20000011602 */
[----:B---3--:R-:W-:-:S03]  /*16250*/  IMAD.SHL.U32 R0, R0, 0x10, RZ ;  /* 0x0000001000007824 */ /* 0x008fc600078e00ff */
[----:B------:R-:W1:Y:S01]  /*16260*/  @P0 LDC R3, c[0x0][0x450] ;  /* 0x00011400ff030b82 */ /* 0x000e620000000800 */
[----:B------:R-:W-:Y:S01]  /*16270*/  IMAD.U32 R7, RZ, RZ, UR5 ;  /* 0x00000005ff077e24 */ /* 0x000fe2000f8e00ff */
[----:B------:R-:W-:Y:S01]  /*16280*/  ULDC.64 UR4, c[0x0][0x2d0] ;  /* 0x0000b40000047ab9 */ /* 0x000fe20000000a00 */
[----:B----4-:R-:W-:Y:S01]  /*16290*/  IMAD.SHL.U32 R9, R9, 0x10, RZ ;  /* 0x0000001009097824 */ /* 0x010fe200078e00ff */
[----:B------:R-:W-:-:S03]  /*162a0*/  LOP3.LUT R0, R2, 0x70, R0, 0xf8, !PT ;  /* 0x0000007002007812 */ /* 0x000fc600078ef800 */
[----:B------:R-:W2:Y:S01]  /*162b0*/  S2R R7, SR_TID.X ;  /* 0x0000000000077919 */ /* 0x000ea20000002100 */
[----:B------:R-:W3:Y:S01]  /*162c0*/  @P0 LDC R2, c[0x0][0x44c] ;  /* 0x00011300ff020b82 */ /* 0x000ee20000000800 */
[----:B------:R-:W-:Y:S01]  /*162d0*/  IMAD.IADD R0, R0, 0x1, R18 ;  /* 0x0000000100007824 */ /* 0x000fe200078e0212 */
[----:B------:R-:W-:-:S03]  /*162e0*/  LOP3.LUT R9, R9, 0x70, RZ, 0xc0, !PT ;  /* 0x0000007009097812 */ /* 0x000fc600078ec0ff */
[----:B------:R-:W-:Y:S01]  /*162f0*/  IMAD.MOV.U32 R4, RZ, RZ, R0 ;  /* 0x000000ffff047224 */ /* 0x000fe200078e0000 */
[----:B------:R-:W-:Y:S01]  /*16300*/  LOP3.LUT R9, R9, 0x80, RZ, 0xfc, !PT ;  /* 0x0000008009097812 */ /* 0x000fe200078efcff */
[----:B---3--:R-:W-:-:S05]  /*16310*/  @P0 IMAD.HI.U32 R2, R0, R2, RZ ;  /* 0x0000000200020227 */ /* 0x008fca00078e00ff */
[----:B-1----:R-:W-:Y:S01]  /*16320*/  @P0 SHF.R.U32.HI R4, RZ, R3, R2 ;  /* 0x00000003ff040219 */ /* 0x002fe20000011602 */
[----:B------:R-:W-:Y:S01]  /*16330*/  IMAD.U32 R3, RZ, RZ, UR6 ;  /* 0x00000006ff037e24 */ /* 0x000fe2000f8e00ff */
[----:B------:R-:W-:Y:S01]  /*16340*/  ULDC.64 UR6, c[0x0][0x280] ;  /* 0x0000a00000067ab9 */ /* 0x000fe20000000a00 */
[----:B--2---:R-:W-:Y:S01]  /*16350*/  IMAD.SHL.U32 R10, R7, 0x10, RZ ;  /* 0x00000010070a7824 */ /* 0x004fe200078e00ff */
[--C-:B0-----:R-:W-:Y:S01]  /*16360*/  SHF.R.S32.HI R5, RZ, 0x1f, R4.reuse ;  /* 0x0000001fff057819 */ /* 0x101fe20000011404 */
[----:B------:R-:W-:-:S03]  /*16370*/  IMAD.MOV R2, RZ, RZ, -R4 ;  /* 0x000000ffff027224 */ /* 0x000fc600078e0a04 */
[----:B------:R-:W-:Y:S01]  /*16380*/  LOP3.LUT R10, R10, 0x70, RZ, 0xc0, !PT ;  /* 0x000000700a0a7812 */ /* 0x000fe200078ec0ff */
[----:B------:R-:W-:Y:S02]  /*16390*/  IMAD R0, R8, R2, R0 ;  /* 0x0000000208007224 */ /* 0x000fe400078e0200 */
[----:B------:R-:W-:Y:S02]  /*163a0*/  IMAD.MOV.U32 R2, RZ, RZ, R6 ;  /* 0x000000ffff027224 */ /* 0x000fe400078e0006 */
[----:B------:R-:W-:Y:S02]  /*163b0*/  IMAD R5, R5, UR4, RZ ;  /* 0x0000000405057c24 */ /* 0x000fe4000f8e02ff */
[----:B------:R-:W-:-:S04]  /*163c0*/  IMAD.WIDE.U32 R2, R4, UR4, R2 ;  /* 0x0000000404027c25 */ /* 0x000fc8000f8e0002 */
[----:B------:R-:W-:Y:S01]  /*163d0*/  IMAD R4, R4, UR5, R5 ;  /* 0x0000000504047c24 */ /* 0x000fe2000f8e0205 */
[----:B------:R-:W-:-:S03]  /*163e0*/  ULDC.64 UR4, c[0x0][0x2c8] ;  /* 0x0000b20000047ab9 */ /* 0x000fc60000000a00 */
[----:B------:R-:W-:Y:S01]  /*163f0*/  IMAD.IADD R3, R3, 0x1, R4 ;  /* 0x0000000103037824 */ /* 0x000fe200078e0204 */
[----:B------:R-:W-:Y:S01]  /*16400*/  SHF.R.S32.HI R4, RZ, 0x1f, R0 ;  /* 0x0000001fff047819 */ /* 0x000fe20000011400 */
[----:B------:R-:W-:-:S04]  /*16410*/  IMAD.WIDE.U32 R2, R0, UR4, R2 ;  /* 0x0000000400027c25 */ /* 0x000fc8000f8e0002 */
[----:B------:R-:W-:Y:S01]  /*16420*/  IMAD R4, R4, UR4, RZ ;  /* 0x0000000404047c24 */ /* 0x000fe2000f8e02ff */
[----:B------:R-:W-:Y:S02]  /*16430*/  ULDC UR4, c[0x0][0x2b8] ;  /* 0x0000ae0000047ab9 */ /* 0x000fe40000000800 */
[----:B------:R-:W-:Y:S01]  /*16440*/  ISETP.GE.AND P1, PT, R9, UR4, PT ;  /* 0x0000000409007c0c */ /* 0x000fe2000bf26270 */
[----:B------:R-:W-:Y:S01]  /*16450*/  IMAD R0, R0, UR5, R4 ;  /* 0x0000000500007c24 */ /* 0x000fe2000f8e0204 */
[----:B------:R0:W5:Y:S01]  /*16460*/  LDL R9, [R1+0x2c] ;  /* 0x00002c0001097983 */ /* 0x0001620000100800 */
[----:B------:R-:W-:Y:S02]  /*16470*/  IADD3 R4, P2, R2, UR6, RZ ;  /* 0x0000000602047c10 */ /* 0x000fe4000ff5e0ff */
[----:B------:R-:W-:Y:S01]  /*16480*/  ISETP.GE.AND P0, PT, R10, UR4, PT ;  /* 0x000000040a007c0c */ /* 0x000fe2000bf06270 */
[----:B------:R-:W-:Y:S01]  /*16490*/  UMOV UR4, 0xffffffff ;  /* 0xffffffff00047882 */ /* 0x000fe20000000000 */
[----:B------:R-:W-:-:S02]  /*164a0*/  IADD3.X R3, R3, UR7, R0, P2, !PT ;  /* 0x0000000703037c10 */ /* 0x000fc400097fe400 */
[----:B------:R-:W-:Y:S09]  /*164b0*/  BRA.DIV UR4, `(.L_x_1295) ;  /* 0x0000003a04547947 */ /* 0x000ff2000b800000 */
[----:B------:R-:W1:Y:S01]  /*164c0*/  S2R R5, SR_TID.X ;  /* 0x0000000000057919 */ /* 0x000e620000002100 */
[----:B------:R-:W-:Y:S01]  /*164d0*/  IMAD R2, R19, R8, RZ ;  /* 0x0000000813027224 */ /* 0x000fe200078e02ff */
[----:B------:R-:W2:Y:S04]  /*164e0*/  SHFL.IDX PT, R7, R4, RZ, 0x181f ;  /* 0x00181fff04077589 */ /* 0x000ea800000e0000 */
[----:B------:R-:W3:Y:S04]  /*164f0*/  SHFL.IDX PT, R6, R3, RZ, 0x181f ;  /* 0x00181fff03067589 */ /* 0x000ee800000e0000 */
[----:B------:R-:W-:Y:S01]  /*16500*/  SHFL.IDX PT, R8, R3, 0x1, 0x181f ;  /* 0x00381f0003087f89 */ /* 0x000fe200000e0000 */
[----:B-1----:R-:W-:-:S04]  /*16510*/  LOP3.LUT R5, R5, 0x7f, RZ, 0xc0, !PT ;  /* 0x0000007f05057812 */ /* 0x002fc800078ec0ff */
[----:B------:R-:W-:-:S05]  /*16520*/  SHF.R.U32.HI R5, RZ, 0x3, R5 ;  /* 0x00000003ff057819 */ /* 0x000fca0000011605 */
[----:B------:R-:W-:-:S04]  /*16530*/  IMAD.IADD R0, R5, 0x1, R18 ;  /* 0x0000000105007824 */ /* 0x000fc800078e0212 */
[C---:B------:R-:W-:Y:S01]  /*16540*/  VIADD R5, R0.reuse, 0x10 ;  /* 0x0000001000057836 */ /* 0x040fe20000000000 */
[----:B------:R-:W-:-:S04]  /*16550*/  ISETP.GE.AND P4, PT, R0, R2, PT ;  /* 0x000000020000720c */ /* 0x000fc80003f86270 */
[----:B------:R-:W-:Y:S02]  /*16560*/  ISETP.GE.AND P2, PT, R5, R2, PT ;  /* 0x000000020500720c */ /* 0x000fe40003f46270 */
[----:B------:R-:W1:Y:S07]  /*16570*/  SHFL.IDX PT, R5, R4, 0x1, 0x181f ;  /* 0x00381f0004057f89 */ /* 0x000e6e00000e0000 */
[----:B--2---:R-:W-:-:S05]  /*16580*/  @!P4 IADD3 R7, P3, R10, R7, RZ ;  /* 0x000000070a07c210 */ /* 0x004fca0007f7e0ff */
[----:B---3--:R-:W-:-:S05]  /*16590*/  @!P4 IMAD.X R6, RZ, RZ, R6, P3 ;  /* 0x000000ffff06c224 */ /* 0x008fca00018e0606 */
[----:B------:R-:W-:-:S04]  /*165a0*/  @!P4 LOP3.LUT R7, R7, R6, RZ, 0x3c, !PT ;  /* 0x000000060707c212 */ /* 0x000fc800078e3cff */
[----:B------:R-:W-:-:S04]  /*165b0*/  @!P4 LOP3.LUT R6, R7, R6, RZ, 0x3c, !PT ;  /* 0x000000060706c212 */ /* 0x000fc800078e3cff */
[----:B------:R-:W-:-:S05]  /*165c0*/  @!P4 LOP3.LUT R7, R7, R6, RZ, 0x3c, !PT ;  /* 0x000000060707c212 */ /* 0x000fca00078e3cff */
[----:B-----5:R-:W-:Y:S04]  /*165d0*/  @!P4 LDGSTS.E.BYPASS.LTC128B.128 [R9+0x18000], desc[UR48][R6.64], !P0 ;  /* 0x180000000609cfae */ /* 0x020fe8000c101d70 */
[----:B------:R1:W-:Y:S02]  /*165e0*/  @!P4 LDGSTS.E.BYPASS.LTC128B.128 [R9+0x1c000], desc[UR48][R6.64+0x80], !P1 ;  /* 0x1c0000800609cfae */ /* 0x0003e4000c901d70 */
[----:B-1----:R-:W-:Y:S01]  /*165f0*/  @!P2 IADD3 R7, P3, R10, R5, RZ ;  /* 0x000000050a07a210 */ /* 0x002fe20007f7e0ff */
[----:B------:R-:W-:-:S04]  /*16600*/  VIADD R5, R0, 0x20 ;  /* 0x0000002000057836 */ /* 0x000fc80000000000 */
[----:B------:R-:W-:-:S05]  /*16610*/  @!P2 IMAD.X R6, RZ, RZ, R8, P3 ;  /* 0x000000ffff06a224 */ /* 0x000fca00018e0608 */
[----:B------:R-:W-:-:S04]  /*16620*/  @!P2 LOP3.LUT R7, R7, R6, RZ, 0x3c, !PT ;  /* 0x000000060707a212 */ /* 0x000fc800078e3cff */
[----:B------:R-:W-:-:S04]  /*16630*/  @!P2 LOP3.LUT R6, R7, R6, RZ, 0x3c, !PT ;  /* 0x000000060706a212 */ /* 0x000fc800078e3cff */
[----:B------:R-:W-:-:S05]  /*16640*/  @!P2 LOP3.LUT R7, R7, R6, RZ, 0x3c, !PT ;  /* 0x000000060707a212 */ /* 0x000fca00078e3cff */
[----:B------:R-:W-:Y:S04]  /*16650*/  @!P2 LDGSTS.E.BYPASS.LTC128B.128 [R9+0x18800], desc[UR48][R6.64], !P0 ;  /* 0x188000000609afae */ /* 0x000fe8000c101d70 */
[----:B------:R1:W-:Y:S01]  /*16660*/  @!P2 LDGSTS.E.BYPASS.LTC128B.128 [R9+0x1c800], desc[UR48][R6.64+0x80], !P1 ;  /* 0x1c8000800609afae */ /* 0x0003e2000c901d70 */
[----:B------:R-:W-:Y:S01]  /*16670*/  ISETP.GE.AND P2, PT, R5, R2, PT ;  /* 0x000000020500720c */ /* 0x000fe20003f46270 */
[----:B------:R-:W-:Y:S02]  /*16680*/  VIADD R5, R0, 0x30 ;  /* 0x0000003000057836 */ /* 0x000fe40000000000 */
[----:B-1----:R-:W1:Y:S04]  /*16690*/  SHFL.IDX PT, R7, R4, 0x2, 0x181f ;  /* 0x00581f0004077f89 */ /* 0x002e6800000e0000 */
[----:B------:R-:W2:Y:S06]  /*166a0*/  SHFL.IDX PT, R6, R3, 0x2, 0x181f ;  /* 0x00581f0003067f89 */ /* 0x000eac00000e0000 */
[----:B-1----:R-:W-:-:S05]  /*166b0*/  @!P2 IADD3 R7, P3, R10, R7, RZ ;  /* 0x000000070a07a210 */ /* 0x002fca0007f7e0ff */
[----:B--2---:R-:W-:-:S05]  /*166c0*/  @!P2 IMAD.X R6, RZ, RZ, R6, P3 ;  /* 0x000000ffff06a224 */ /* 0x004fca00018e0606 */
        /* <DEDUP_REMOVED lines=38> */
[----:B------:R-:W-:-:S03]  /*16930*/  ISETP.GE.AND P2, PT, R5, R2, PT ;  /* 0x000000020500720c */ /* 0x000fc60003f46270 */
[----:B-1----:R-:W1:Y:S04]  /*16940*/  SHFL.IDX PT, R7, R4, 0x6, 0x181f ;  /* 0x00d81f0004077f89 */ /* 0x002e6800000e0000 */
[----:B------:R-:W2:Y:S04]  /*16950*/  SHFL.IDX PT, R6, R3, 0x6, 0x181f ;  /* 0x00d81f0003067f89 */ /* 0x000ea800000e0000 */
[----:B------:R-:W3:Y:S04]  /*16960*/  SHFL.IDX PT, R3, R3, 0x7, 0x181f ;  /* 0x00f81f0003037f89 */ /* 0x000ee800000e0000 */
[----:B------:R-:W4:Y:S01]  /*16970*/  SHFL.IDX PT, R4, R4, 0x7, 0x181f ;  /* 0x00f81f0004047f89 */ /* 0x000f2200000e0000 */
[----:B-1----:R-:W-:-:S05]  /*16980*/  @!P2 IADD3 R7, P3, R10, R7, RZ ;  /* 0x000000070a07a210 */ /* 0x002fca0007f7e0ff */
[----:B--2---:R-:W-:-:S05]  /*16990*/  @!P2 IMAD.X R6, RZ, RZ, R6, P3 ;  /* 0x000000ffff06a224 */ /* 0x004fca00018e0606 */
[----:B------:R-:W-:-:S04]  /*169a0*/  @!P2 LOP3.LUT R7, R7, R6, RZ, 0x3c, !PT ;  /* 0x000000060707a212 */ /* 0x000fc800078e3cff */
[----:B------:R-:W-:-:S04]  /*169b0*/  @!P2 LOP3.LUT R6, R7, R6, RZ, 0x3c, !PT ;  /* 0x000000060706a212 */ /* 0x000fc800078e3cff */
[----:B------:R-:W-:-:S05]  /*169c0*/  @!P2 LOP3.LUT R7, R7, R6, RZ, 0x3c, !PT ;  /* 0x000000060707a212 */ /* 0x000fca00078e3cff */
[----:B------:R1:W-:Y:S04]  /*169d0*/  @!P2 LDGSTS.E.BYPASS.LTC128B.128 [R9+0x1b000], desc[UR48][R6.64], !P0 ;  /* 0x1b0000000609afae */ /* 0x0003e8000c101d70 */
[----:B---34-:R1:W-:Y:S02]  /*169e0*/  @!P2 LDGSTS.E.BYPASS.LTC128B.128 [R9+0x1f000], desc[UR48][R6.64+0x80], !P1 ;  /* 0x1f0000800609afae */ /* 0x0183e4000c901d70 */
.L_x_1382:
[----:B------:R-:W-:Y:S01]  /*169f0*/  VIADD R0, R0, 0x70 ;  /* 0x0000007000007836 */ /* 0x000fe20000000000 */
[----:B------:R-:W-:Y:S04]  /*16a00*/  BSSY B0, `(.L_x_1296) ;  /* 0x000000a000007945 */ /* 0x000fe80003800000 */
[----:B------:R-:W-:-:S13]  /*16a10*/  ISETP.GE.AND P2, PT, R0, R2, PT ;  /* 0x000000020000720c */ /* 0x000fda0003f46270 */
[----:B------:R-:W-:Y:S05]  /*16a20*/  @P2 BRA `(.L_x_1297) ;  /* 0x00000000001c2947 */ /* 0x000fea0003800000 */
[----:B------:R-:W-:-:S05]  /*16a30*/  IADD3 R2, P2, R10, R4, RZ ;  /* 0x000000040a027210 */ /* 0x000fca0007f5e0ff */
[----:B------:R-:W-:-:S05]  /*16a40*/  IMAD.X R3, RZ, RZ, R3, P2 ;  /* 0x000000ffff037224 */ /* 0x000fca00010e0603 */
[----:B------:R-:W-:Y:S01]  /*16a50*/  @!PT LDS RZ, [RZ] ;  /* 0x00000000fffff984 */ /* 0x000fe20000000800 */
[----:B------:R-:W-:Y:S01]  /*16a60*/  @!PT LDS RZ, [RZ] ;  /* 0x00000000fffff984 */ /* 0x000fe20000000800 */
[----:B------:R-:W-:Y:S01]  /*16a70*/  @!PT LDS RZ, [RZ] ;  /* 0x00000000fffff984 */ /* 0x000fe20000000800 */
[----:B------:R3:W-:Y:S04]  /*16a80*/  LDGSTS.E.BYPASS.LTC128B.128 [R9+0x1b800], desc[UR48][R2.64], !P0 ;  /* 0x1b80000002097fae */ /* 0x0007e8000c101d70 */
[----:B------:R3:W-:Y:S02]  /*16a90*/  LDGSTS.E.BYPASS.LTC128B.128 [R9+0x1f800], desc[UR48][R2.64+0x80], !P1 ;  /* 0x1f80008002097fae */ /* 0x0007e4000c901d70 */
.L_x_1297:
[----:B------:R-:W-:Y:S05]  /*16aa0*/  BSYNC B0 ;  /* 0x0000000000007941 */ /* 0x000fea0003800000 */
.L_x_1296:
[----:B------:R-:W-:Y:S01]  /*16ab0*/  NOP ;  /* 0x0000000000007918 */ /* 0x000fe20000000000 */
[----:B------:R-:W-:-:S13]  /*16ac0*/  PLOP3.LUT P0, PT, PT, PT, PT, 0x80, 0x0 ;  /* 0x000000000000781c */ /* 0x000fda0003f0f070 */
.L_x_1298:
        /* <DEDUP_REMOVED lines=16> */
[----:B------:R-:W4:Y:S03]  /*16bd0*/  SYNCS.PHASECHK.TRANS64.TRYWAIT P0, [R17+URZ+0x28420], R0 ;  /* 0x02842000110075a7 */ /* 0x000f26000800017f */
[----:B---34-:R-:W-:Y:S05]  /*16be0*/  @!P0 BRA `(.L_x_1300) ;  /* 0x0000003c00508947 */ /* 0x018fea0003800000 */
.L_x_1383:
[----:B------:R-:W-:Y:S05]  /*16bf0*/  BSYNC B0 ;  /* 0x0000000000007941 */ /* 0x000fea0003800000 */
.L_x_1299:
[----:B------:R-:W3:Y:S04]  /*16c00*/  LDL.LU R3, [R1+0x30] ;  /* 0x0000300001037983 */ /* 0x000ee80000300800 */
[----:B------:R-:W4:Y:S01]  /*16c10*/  LDL R2, [R1+0x14] ;  /* 0x0000140001027983 */ /* 0x000f220000100800 */
[----:B---3--:R-:W-:-:S05]  /*16c20*/  VIADD R0, R3, 0xfffffffe ;  /* 0xfffffffe03007836 */ /* 0x008fca0000000000 */
[----:B----4-:R-:W-:-:S13]  /*16c30*/  ISETP.GE.AND P0, PT, R0, R2, PT ;  /* 0x000000020000720c */ /* 0x010fda0003f06270 */
[----:B------:R-:W-:Y:S05]  /*16c40*/  @!P0 BRA `(.L_x_1301) ;  /* 0x0000000c00ec8947 */ /* 0x000fea0003800000 */
[----:B-12---:R1:W5:Y:S04]  /*16c50*/  LDL.LU R6, [R1] ;  /* 0x0000000001067983 */ /* 0x0063680000300800 */
[----:B------:R1:W5:Y:S02]  /*16c60*/  LDL.LU R7, [R1+0x4] ;  /* 0x0000040001077983 */ /* 0x0003640000300800 */
.L_x_1323:
[----:B------:R-:W2:Y:S01]  /*16c70*/  LDL R2, [R1+0xc] ;  /* 0x00000c0001027983 */ /* 0x000ea20000100800 */
[----:B-----5:R-:W-:Y:S01]  /*16c80*/  VIADD R3, R6, 0x1 ;  /* 0x0000000106037836 */ /* 0x020fe20000000000 */
        /* <DEDUP_REMOVED lines=18> */
[----:B------:R-:W2:Y:S01]  /*16db0*/  LDL R11, [R1+0x8] ;  /* 0x00000800010b7983 */ /* 0x000ea20000100800 */
[----:B----4-:R-:W-:-:S13]  /*16dc0*/  ISETP.NE.AND P0, PT, R5, 0x1, PT ;  /* 0x000000010500780c */ /* 0x010fda0003f05270 */
[----:B------:R-:W4:Y:S02]  /*16dd0*/  @P0 LDC.64 R2, c[0x0][0x440] ;  /* 0x00011000ff020b82 */ /* 0x000f240000000a00 */
[----:B----4-:R-:W-:-:S04]  /*16de0*/  @P0 IMAD.HI.U32 R4, R0, R2, RZ ;  /* 0x0000000200040227 */ /* 0x010fc800078e00ff */
[----:B------:R-:W-:Y:S01]  /*16df0*/  IMAD.MOV.U32 R2, RZ, RZ, R0 ;  /* 0x000000ffff027224 */ /* 0x000fe200078e0000 */
[----:B------:R-:W-:-:S04]  /*16e00*/  @P0 SHF.R.U32.HI R2, RZ, R3, R4 ;  /* 0x00000003ff020219 */ /* 0x000fc80000011604 */
[--C-:B------:R-:W-:Y:S01]  /*16e10*/  SHF.R.S32.HI R3, RZ, 0x1f, R2.reuse ;  /* 0x0000001fff037819 */ /* 0x100fe20000011402 */
[----:B------:R-:W-:-:S04]  /*16e20*/  IMAD.MOV R8, RZ, RZ, -R2 ;  /* 0x000000ffff087224 */ /* 0x000fc800078e0a02 */
[----:B------:R-:W-:Y:S02]  /*16e30*/  IMAD R8, R5, R8, R0 ;  /* 0x0000000805087224 */ /* 0x000fe400078e0200 */
[----:B---3--:R-:W-:-:S04]  /*16e40*/  IMAD R4, R12, UR6, RZ ;  /* 0x000000060c047c24 */ /* 0x008fc8000f8e02ff */
[C---:B--2---:R-:W-:Y:S02]  /*16e50*/  IMAD R4, R11.reuse, UR7, R4 ;  /* 0x000000070b047c24 */ /* 0x044fe4000f8e0204 */
[----:B------:R-:W-:-:S04]  /*16e60*/  IMAD.WIDE.U32 R2, R11, UR6, R2 ;  /* 0x000000060b027c25 */ /* 0x000fc8000f8e0002 */
[----:B------:R-:W-:Y:S01]  /*16e70*/  IMAD.IADD R3, R4, 0x1, R3 ;  /* 0x0000000104037824 */ /* 0x000fe200078e0203 */
[----:B------:R-:W-:-:S04]  /*16e80*/  LEA R4, P0, R2, UR4, 0x2 ;  /* 0x0000000402047c11 */ /* 0x000fc8000f8010ff */
[----:B------:R-:W-:-:S05]  /*16e90*/  LEA.HI.X R5, R2, UR5, R3, 0x2, P0 ;  /* 0x0000000502057c11 */ /* 0x000fca00080f1403 */
[----:B------:R3:W5:Y:S04]  /*16ea0*/  LDG.E R16, desc[UR48][R4.64] ;  /* 0x0000003004107981 */ /* 0x000768000c1e1900 */
.L_x_1304:
        /* <DEDUP_REMOVED lines=8> */
.L_x_1384:
[----:B------:R-:W-:Y:S05]  /*16f30*/  BSYNC B1 ;  /* 0x0000000000017941 */ /* 0x000fea0003800000 */
.L_x_1305:
[----:B------:R-:W-:Y:S04]  /*16f40*/  BSSY B1, `(.L_x_1307) ;  /* 0x0000009000017945 */ /* 0x000fe80003800000 */
[----:B------:R-:W-:Y:S05]  /*16f50*/  @P1 BRA `(.L_x_1308) ;  /* 0x00000000001c1947 */ /* 0x000fea0003800000 */
[----:B------:R-:W4:Y:S02]  /*16f60*/  S2R R2, SR_TID.X ;  /* 0x0000000000027919 */ /* 0x000f240000002100 */
[----:B----4-:R-:W-:Y:S01]  /*16f70*/  LOP3.LUT R5, R2, 0x1f, RZ, 0xc0, !PT ;  /* 0x0000001f02057812 */ /* 0x010fe200078ec0ff */
[----:B------:R-:W-:-:S03]  /*16f80*/  IMAD.MOV.U32 R2, RZ, RZ, 0x4000 ;  /* 0x00004000ff027424 */ /* 0x000fc600078e00ff */
[----:B------:R-:W-:Y:S01]  /*16f90*/  ISETP.NE.AND P0, PT, R5, RZ, PT ;  /* 0x000000ff0500720c */ /* 0x000fe20003f05270 */
[----:B------:R4:W-:-:S12]  /*16fa0*/  SYNCS.ARRIVE.TRANS64 RZ, [R4+URZ+0x28470], R2 ;  /* 0x0284700204ff79a7 */ /* 0x0009d8000800003f */
[----:B----4-:R-:W-:Y:S05]  /*16fb0*/  @!P0 BRA `(.L_x_1308) ;  /* 0x0000000000048947 */ /* 0x010fea0003800000 */
[----:B------:R-:W-:Y:S01]  /*16fc0*/  BPT.TRAP 0x1 ;  /* 0x000000040000795c */ /* 0x000fe20000300000 */
.L_x_1308:
[----:B------:R-:W-:Y:S05]  /*16fd0*/  BSYNC B1 ;  /* 0x0000000000017941 */ /* 0x000fea0003800000 */
.L_x_1307:
[----:B------:R-:W4:Y:S04]  /*16fe0*/  LDL R2, [R1] ;  /* 0x0000000001027983 */ /* 0x000f280000100800 */
[----:B------:R-:W2:Y:S01]  /*16ff0*/  LDL R5, [R1+0x1c] ;  /* 0x00001c0001057983 */ /* 0x000ea20000100800 */
[----:B------:R-:W-:Y:S01]  /*17000*/  IMAD.MOV.U32 R13, RZ, RZ, RZ ;  /* 0x000000ffff0d7224 */ /* 0x000fe200078e00ff */
[----:B------:R-:W-:Y:S01]  /*17010*/  UIADD3 UR4, UP0, UR44, 0x470, URZ ;  /* 0x000004702c047890 */ /* 0x000fe2000ff1e03f */
[----:B------:R-:W-:Y:S01]  /*17020*/  PLOP3.LUT P0, PT, PT, PT, PT, 0x80, 0x0 ;  /* 0x000000000000781c */ /* 0x000fe20003f0f070 */
[----:B------:R-:W-:Y:S01]  /*17030*/  UMOV UR6, 0x0 ;  /* 0x0000000000067882 */ /* 0x000fe20000000000 */
[----:B------:R-:W-:Y:S01]  /*17040*/  UMOV UR7, 0x14f00000 ;  /* 0x14f0000000077882 */ /* 0x000fe20000000000 */
[----:B------:R-:W-:Y:S01]  /*17050*/  R2UR UR10, R13 ;  /* 0x000000000d0a72ca */ /* 0x000fe200000e0000 */
[----:B------:R-:W-:Y:S01]  /*17060*/  UIADD3.X UR5, URZ, UR45, URZ, UP0, !UPT ;  /* 0x0000002d3f057290 */ /* 0x000fe200087fe43f */
[----:B----4-:R-:W-:-:S02]  /*17070*/  IMAD R2, R2, 0x4000, R17 ;  /* 0x0000400002027824 */ /* 0x010fc400078e0211 */
[----:B--2---:R-:W-:Y:S02]  /*17080*/  IMAD R8, R8, 0x40, R5 ;  /* 0x0000004008087824 */ /* 0x004fe400078e0205 */
[----:B------:R-:W-:Y:S02]  /*17090*/  VIADD R5, R4, 0x28470 ;  /* 0x0002847004057836 */ /* 0x000fe40000000000 */
[----:B------:R-:W-:-:S07]  /*170a0*/  VIADD R9, R2, 0x10000 ;  /* 0x0001000002097836 */ /* 0x000fce0000000000 */
.L_x_1309:
        /* <DEDUP_REMOVED lines=9> */
[----:B--2---:R-:W-:Y:S05]  /*17140*/  @P0 BRA.U.ANY `(.L_x_1309) ;  /* 0xfffffffd00d80947 */ /* 0x004fea000393ffff */
[----:B------:R-:W-:Y:S01]  /*17150*/  IMAD.MOV.U32 R12, RZ, RZ, 0x80 ;  /* 0x00000080ff0c7424 */ /* 0x000fe200078e00ff */
[----:B------:R-:W-:Y:S01]  /*17160*/  PLOP3.LUT P0, PT, PT, PT, PT, 0x80, 0x0 ;  /* 0x000000000000781c */ /* 0x000fe20003f0f070 */
[----:B------:R-:W-:Y:S01]  /*17170*/  VIADD R9, R2, 0x12000 ;  /* 0x0001200002097836 */ /* 0x000fe20000000000 */
[----:B------:R-:W-:Y:S01]  /*17180*/  UMOV UR6, 0x0 ;  /* 0x0000000000067882 */ /* 0x000fe20000000000 */
[----:B------:R-:W-:Y:S01]  /*17190*/  UMOV UR7, 0x14f00000 ;  /* 0x14f0000000077882 */ /* 0x000fe20000000000 */
[----:B------:R-:W-:-:S15]  /*171a0*/  R2UR UR10, R12 ;  /* 0x000000000c0a72ca */ /* 0x000fde00000e0000 */
.L_x_1310:
        /* <DEDUP_REMOVED lines=10> */
[----:B------:R-:W2:Y:S01]  /*17250*/  SYNCS.PHASECHK.TRANS64.TRYWAIT P0, [R4+URZ+0x28440], R3 ;  /* 0x02844003040075a7 */ /* 0x000ea2000800017f */
[----:B------:R-:W-:Y:S04]  /*17260*/  BSSY B1, `(.L_x_1311) ;  /* 0x0000002000017945 */ /* 0x000fe80003800000 */
[----:B--2---:R-:W-:Y:S05]  /*17270*/  @!P0 BRA `(.L_x_1312) ;  /* 0x0000003400d48947 */ /* 0x004fea0003800000 */
.L_x_1385:
[----:B------:R-:W-:Y:S05]  /*17280*/  BSYNC B1 ;  /* 0x0000000000017941 */ /* 0x000fea0003800000 */
.L_x_1311:
[----:B------:R-:W-:Y:S01]  /*17290*/  BSSY B1, `(.L_x_1313) ;  /* 0x000000b000017945 */ /* 0x000fe20003800000 */
[----:B------:R-:W-:Y:S02]  /*172a0*/  IMAD.MOV.U32 R10, RZ, RZ, 0x0 ;  /* 0x00000000ff0a7424 */ /* 0x000fe400078e00ff */
[----:B------:R-:W-:Y:S01]  /*172b0*/  IMAD.MOV.U32 R11, RZ, RZ, 0x14f00000 ;  /* 0x14f00000ff0b7424 */ /* 0x000fe200078e00ff */
[----:B------:R-:W-:Y:S06]  /*172c0*/  @P1 BRA `(.L_x_1314) ;  /* 0x00000000001c1947 */ /* 0x000fec0003800000 */
[----:B------:R-:W4:Y:S01]  /*172d0*/  S2R R5, SR_TID.X ;  /* 0x0000000000057919 */ /* 0x000f220000002100 */
[----:B--23--:R-:W-:-:S04]  /*172e0*/  IMAD.MOV.U32 R3, RZ, RZ, 0x4000 ;  /* 0x00004000ff037424 */ /* 0x00cfc800078e00ff */
[----:B------:R2:W-:Y:S01]  /*172f0*/  SYNCS.ARRIVE.TRANS64 RZ, [R4+URZ+0x28430], R3 ;  /* 0x0284300304ff79a7 */ /* 0x0005e2000800003f */
[----:B----4-:R-:W-:-:S04]  /*17300*/  LOP3.LUT R5, R5, 0x1f, RZ, 0xc0, !PT ;  /* 0x0000001f05057812 */ /* 0x010fc800078ec0ff */
[----:B------:R-:W-:-:S13]  /*17310*/  ISETP.NE.AND P0, PT, R5, RZ, PT ;  /* 0x000000ff0500720c */ /* 0x000fda0003f05270 */
[----:B--2---:R-:W-:Y:S05]  /*17320*/  @!P0 BRA `(.L_x_1314) ;  /* 0x0000000000048947 */ /* 0x004fea0003800000 */
[----:B------:R-:W-:Y:S01]  /*17330*/  BPT.TRAP 0x1 ;  /* 0x000000040000795c */ /* 0x000fe20000300000 */
.L_x_1314:
[----:B------:R-:W-:Y:S05]  /*17340*/  BSYNC B1 ;  /* 0x0000000000017941 */ /* 0x000fea0003800000 */
.L_x_1313:
[----:B------:R-:W-:Y:S01]  /*17350*/  R2UR UR10, R13 ;  /* 0x000000000d0a72ca */ /* 0x000fe200000e0000 */
[----:B------:R-:W-:Y:S01]  /*17360*/  UIADD3 UR4, UP0, UR44, 0x370, URZ ;  /* 0x000003702c047890 */ /* 0x000fe2000ff1e03f */
[----:B------:R-:W-:Y:S01]  /*17370*/  R2UR UR6, R10 ;  /* 0x000000000a0672ca */ /* 0x000fe200000e0000 */
[----:B--23--:R-:W-:Y:S01]  /*17380*/  VIADD R4, R4, 0x28430 ;  /* 0x0002843004047836 */ /* 0x00cfe20000000000 */
[----:B------:R-:W-:Y:S01]  /*17390*/  R2UR UR7, R11 ;  /* 0x000000000b0772ca */ /* 0x000fe200000e0000 */
[----:B------:R-:W-:Y:S01]  /*173a0*/  VIADD R3, R2, 0x20000 ;  /* 0x0002000002037836 */ /* 0x000fe20000000000 */
[----:B------:R-:W-:Y:S01]  /*173b0*/  PLOP3.LUT P0, PT, PT, PT, PT, 0x80, 0x0 ;  /* 0x000000000000781c */ /* 0x000fe20003f0f070 */
[----:B------:R-:W-:-:S12]  /*173c0*/  UIADD3.X UR5, URZ, UR45, URZ, UP0, !UPT ;  /* 0x0000002d3f057290 */ /* 0x000fd800087fe43f */
.L_x_1315:
        /* <DEDUP_REMOVED lines=10> */
[----:B------:R-:W-:Y:S01]  /*17470*/  R2UR UR10, R12 ;  /* 0x000000000c0a72ca */ /* 0x000fe200000e0000 */
[----:B------:R-:W-:Y:S01]  /*17480*/  VIADD R2, R2, 0x22000 ;  /* 0x0002200002027836 */ /* 0x000fe20000000000 */
[----:B------:R-:W-:Y:S02]  /*17490*/  R2UR UR6, R10 ;  /* 0x000000000a0672ca */ /* 0x000fe400000e0000 */
[----:B------:R-:W-:Y:S02]  /*174a0*/  R2UR UR7, R11 ;  /* 0x000000000b0772ca */ /* 0x000fe400000e0000 */
[----:B------:R-:W-:-:S13]  /*174b0*/  PLOP3.LUT P0, PT, PT, PT, PT, 0x80, 0x0 ;  /* 0x000000000000781c */ /* 0x000fda0003f0f070 */
.L_x_1316:
        /* <DEDUP_REMOVED lines=10> */
.L_x_1303:
[----:B------:R-:W-:Y:S05]  /*17560*/  BSYNC B0 ;  /* 0x0000000000007941 */ /* 0x000fea0003800000 */
.L_x_1302:
[----:B------:R-:W-:-:S06]  /*17570*/  UISETP.NE.AND UP0, UPT, UR39, 0x3, UPT ;  /* 0x000000032700788c */ /* 0x000fcc000bf05270 */
[----:B------:R-:W-:-:S13]  /*17580*/  PLOP3.LUT P0, PT, PT, PT, UP0, 0x80, 0x0 ;  /* 0x000000000000781c */ /* 0x000fda0003f0f008 */
[----:B------:R-:W-:Y:S05]  /*17590*/  @!P0 BRA `(.L_x_1317) ;  /* 0x0000000000048947 */ /* 0x000fea0003800000 */
[----:B------:R-:W-:Y:S01]  /*175a0*/  BPT.TRAP 0x1 ;  /* 0x000000040000795c */ /* 0x000fe20000300000 */
.L_x_1317:
        /* <DEDUP_REMOVED lines=8> */
.L_x_1386:
[----:B------:R-:W-:Y:S05]  /*17630*/  BSYNC B0 ;  /* 0x0000000000007941 */ /* 0x000fea0003800000 */
.L_x_1318:
[----:B------:R-:W-:Y:S05]  /*17640*/  @!P1 BRA `(.L_x_1320) ;  /* 0x0000000000049947 */ /* 0x000fea0003800000 */
[----:B------:R-:W-:Y:S01]  /*17650*/  BPT.TRAP 0x1 ;  /* 0x000000040000795c */ /* 0x000fe20000300000 */
.L_x_1320:
[----:B------:R-:W-:Y:S01]  /*17660*/  SHF.L.U32 R3, R7, 0x1f, RZ ;  /* 0x0000001f07037819 */ /* 0x000fe200000006ff */
[----:B---3--:R-:W-:-:S03]  /*17670*/  IMAD.SHL.U32 R2, R6, 0x4000, RZ ;  /* 0x0000400006027824 */ /* 0x008fc600078e00ff */
[----:B------:R-:W3:Y:S02]  /*17680*/  SYNCS.PHASECHK.TRANS64.TRYWAIT P0, [R19+URZ+0x28460], R3 ;  /* 0x02846003130075a7 */ /* 0x000ee4000800017f */
[----:B---3--:R-:W-:Y:S05]  /*17690*/  @!P0 BRA `(.L_x_1321) ;  /* 0x0000003000f48947 */ /* 0x008fea0003800000 */
.L_x_1387:
[----:B------:R-:W3:Y:S04]  /*176a0*/  LDL R4, [R1+0x24] ;  /* 0x0000240001047983 */ /* 0x000ee80000100800 */
[----:B------:R-:W4:Y:S01]  /*176b0*/  LDL R12, [R1+0x20] ;  /* 0x00002000010c7983 */ /* 0x000f220000100800 */
[----:B------:R-:W-:Y:S05]  /*176c0*/  WARPSYNC.ALL ;  /* 0x0000000000007948 */ /* 0x000fea0003800000 */
[----:B------:R-:W5:Y:S01]  /*176d0*/  S2R R5, SR_TID.X ;  /* 0x0000000000057919 */ /* 0x000f620000002100 */
[----:B------:R-:W-:Y:S01]  /*176e0*/  IMAD.MOV.U32 R13, RZ, RZ, 0x40 ;  /* 0x00000040ff0d7424 */ /* 0x000fe200078e00ff */
[----:B-----5:R-:W-:-:S04]  /*176f0*/  LOP3.LUT P0, RZ, R5, 0x4, RZ, 0xc0, !PT ;  /* 0x0000000405ff7812 */ /* 0x020fc8000780c0ff */
[----:B------:R-:W-:Y:S02]  /*17700*/  SEL R13, R13, 0xffffffc0, !P0 ;  /* 0xffffffc00d0d7807 */ /* 0x000fe40004000000 */
[----:B---3--:R-:W-:Y:S02]  /*17710*/  LOP3.LUT R3, R2, R4, RZ, 0xfc, !PT ;  /* 0x0000000402037212 */ /* 0x008fe400078efcff */
[----:B----4-:R-:W-:-:S03]  /*17720*/  IADD3 R2, R17, R2, R12 ;  /* 0x0000000211027210 */ /* 0x010fc60007ffe00c */
[----:B------:R-:W-:-:S04]  /*17730*/  IMAD.IADD R3, R17, 0x1, R3 ;  /* 0x0000000111037824 */ /* 0x000fc800078e0203 */
[----:B------:R-:W-:Y:S01]  /*17740*/  IMAD.IADD R18, R13, 0x1, R3 ;  /* 0x000000010d127824 */ /* 0x000fe200078e0203 */
[----:B--2---:R-:W2:Y:S02]  /*17750*/  LDSM.16.MT88.4 R8, [R3+0x10000] ;  /* 0x010000000308783b */ /* 0x004ea40000004200 */
[C-C-:B--2---:R-:W-:Y:S02]  /*17760*/  PRMT R4, R8.reuse, 0x6420, R9.reuse ;  /* 0x0000642008047816 */ /* 0x144fe40000000009 */
[----:B------:R-:W-:Y:S02]  /*17770*/  PRMT R5, R8, 0x7531, R9 ;  /* 0x0000753108057816 */ /* 0x000fe40000000009 */
[C-C-:B------:R-:W-:Y:S02]  /*17780*/  PRMT R6, R10.reuse, 0x6420, R11.reuse ;  /* 0x000064200a067816 */ /* 0x140fe4000000000b */
[----:B------:R-:W-:Y:S02]  /*17790*/  PRMT R7, R10, 0x7531, R11 ;  /* 0x000075310a077816 */ /* 0x000fe4000000000b */
[----:B------:R-:W2:Y:S04]  /*177a0*/  LDSM.16.MT88.4 R8, [R18+0x10000] ;  /* 0x010000001208783b */ /* 0x000ea80000004200 */
[----:B------:R-:W-:Y:S01]  /*177b0*/  STSM.16.M88.4 [R2+0x8000], R4 ;  /* 0x0080000402007844 */ /* 0x000fe20000000200 */
[----:B--2---:R-:W-:-:S02]  /*177c0*/  PRMT R12, R8, 0x6420, R9 ;  /* 0x00006420080c7816 */ /* 0x004fc40000000009 */
[----:B------:R-:W-:Y:S02]  /*177d0*/  PRMT R13, R8, 0x7531, R9 ;  /* 0x00007531080d7816 */ /* 0x000fe40000000009 */
[C-C-:B------:R-:W-:Y:S02]  /*177e0*/  PRMT R14, R10.reuse, 0x6420, R11.reuse ;  /* 0x000064200a0e7816 */ /* 0x140fe4000000000b */
[----:B------:R-:W-:-:S05]  /*177f0*/  PRMT R15, R10, 0x7531, R11 ;  /* 0x000075310a0f7816 */ /* 0x000fca000000000b */
[----:B------:R-:W-:Y:S04]  /*17800*/  STSM.16.M88.4 [R2+0x9000], R12 ;  /* 0x0090000c02007844 */ /* 0x000fe80000000200 */
[----:B------:R-:W2:Y:S02]  /*17810*/  LDSM.16.MT88.4 R8, [R3+0x12000] ;  /* 0x012000000308783b */ /* 0x000ea40000004200 */
[C-C-:B--2---:R-:W-:Y:S02]  /*17820*/  PRMT R4, R8.reuse, 0x6420, R9.reuse ;  /* 0x0000642008047816 */ /* 0x144fe40000000009 */
[----:B------:R-:W-:Y:S02]  /*17830*/  PRMT R5, R8, 0x7531, R9 ;  /* 0x0000753108057816 */ /* 0x000fe40000000009 */
[----:B------:R-:W-:-:S02]  /*17840*/  PRMT R6, R10, 0x6420, R11 ;  /* 0x000064200a067816 */ /* 0x000fc4000000000b */
[----:B------:R-:W-:Y:S02]  /*17850*/  PRMT R7, R10, 0x7531, R11 ;  /* 0x000075310a077816 */ /* 0x000fe4000000000b */
[----:B------:R-:W2:Y:S04]  /*17860*/  LDSM.16.MT88.4 R8, [R18+0x12000] ;  /* 0x012000001208783b */ /* 0x000ea80000004200 */
[----:B------:R3:W-:Y:S02]  /*17870*/  STSM.16.M88.4 [R2+0xa000], R4 ;  /* 0x00a0000402007844 */ /* 0x0007e40000000200 */
[----:B---3--:R-:W3:Y:S01]  /*17880*/  S2R R7, SR_TID.X ;  /* 0x0000000000077919 */ /* 0x008ee20000002100 */
[C-C-:B--2---:R-:W-:Y:S02]  /*17890*/  PRMT R12, R8.reuse, 0x6420, R9.reuse ;  /* 0x00006420080c7816 */ /* 0x144fe40000000009 */
[----:B------:R-:W-:-:S02]  /*178a0*/  PRMT R13, R8, 0x7531, R9 ;  /* 0x00007531080d7816 */ /* 0x000fc40000000009 */
[C-C-:B------:R-:W-:Y:S02]  /*178b0*/  PRMT R14, R10.reuse, 0x6420, R11.reuse ;  /* 0x000064200a0e7816 */ /* 0x140fe4000000000b */
[----:B------:R-:W-:-:S05]  /*178c0*/  PRMT R15, R10, 0x7531, R11 ;  /* 0x000075310a0f7816 */ /* 0x000fca000000000b */
[----:B------:R2:W-:Y:S01]  /*178d0*/  STSM.16.M88.4 [R2+0xb000], R12 ;  /* 0x00b0000c02007844 */ /* 0x0005e20000000200 */
[----:B---3--:R-:W-:-:S03]  /*178e0*/  LOP3.LUT P0, RZ, R7, 0x4, RZ, 0xc0, !PT ;  /* 0x0000000407ff7812 */ /* 0x008fc6000780c0ff */
[----:B------:R-:W3:Y:S01]  /*178f0*/  LDSM.16.MT88.4 R8, [R3+0x11000] ;  /* 0x011000000308783b */ /* 0x000ee20000004200 */
[----:B--2---:R-:W-:-:S05]  /*17900*/  IMAD.MOV.U32 R15, RZ, RZ, 0x20 ;  /* 0x00000020ff0f7424 */ /* 0x004fca00078e00ff */
[----:B------:R-:W-:-:S04]  /*17910*/  SEL R15, R15, 0xffffffe0, !P0 ;  /* 0xffffffe00f0f7807 */ /* 0x000fc80004000000 */
[----:B------:R-:W-:Y:S02]  /*17920*/  IADD3 R2, R15, 0x8000, R2 ;  /* 0x000080000f027810 */ /* 0x000fe40007ffe002 */
[C-C-:B---3--:R-:W-:Y:S02]  /*17930*/  PRMT R4, R8.reuse, 0x6420, R9.reuse ;  /* 0x0000642008047816 */ /* 0x148fe40000000009 */
[----:B------:R-:W-:Y:S02]  /*17940*/  PRMT R5, R8, 0x7531, R9 ;  /* 0x0000753108057816 */ /* 0x000fe40000000009 */
[C-C-:B------:R-:W-:Y:S02]  /*17950*/  PRMT R6, R10.reuse, 0x6420, R11.reuse ;  /* 0x000064200a067816 */ /* 0x140fe4000000000b */
[----:B------:R-:W-:Y:S02]  /*17960*/  PRMT R7, R10, 0x7531, R11 ;  /* 0x000075310a077816 */ /* 0x000fe4000000000b */
[----:B------:R-:W2:Y:S04]  /*17970*/  LDSM.16.MT88.4 R8, [R18+0x11000] ;  /* 0x011000001208783b */ /* 0x000ea80000004200 */
[----:B------:R-:W-:Y:S01]  /*17980*/  STSM.16.M88.4 [R2], R4 ;  /* 0x0000000402007844 */ /* 0x000fe20000000200 */
        /* <DEDUP_REMOVED lines=12> */
[C-C-:B--2---:R-:W-:Y:S02]  /*17a50*/  PRMT R4, R8.reuse, 0x6420, R9.reuse ;  /* 0x0000642008047816 */ /* 0x144fe40000000009 */
        /* <DEDUP_REMOVED lines=9> */
[----:B---3--:R-:W3:Y:S01]  /*17af0*/  FENCE.VIEW.ASYNC.S ;  /* 0x00000000000073c6 */ /* 0x008ee20000000000 */
[----:B------:R-:W-:Y:S05]  /*17b00*/  @!P1 BRA `(.L_x_1322) ;  /* 0x0000000000049947 */ /* 0x000fea0003800000 */
[----:B------:R-:W-:Y:S01]  /*17b10*/  BPT.TRAP 0x1 ;  /* 0x000000040000795c */ /* 0x000fe20000300000 */
.L_x_1322:
[----:B--2---:R-:W2:Y:S01]  /*17b20*/  S2R R2, SR_TID.X ;  /* 0x0000000000027919 */ /* 0x004ea20000002100 */
[----:B---3--:R3:W-:Y:S01]  /*17b30*/  SYNCS.ARRIVE.TRANS64.A1T0 RZ, [R19+URZ+0x28450], RZ ;  /* 0x028450ff13ff79a7 */ /* 0x0087e2000810003f */
[----:B------:R4:W5:Y:S04]  /*17b40*/  LDL R6, [R1] ;  /* 0x0000000001067983 */ /* 0x0009680000100800 */
[----:B------:R4:W5:Y:S01]  /*17b50*/  LDL R7, [R1+0x4] ;  /* 0x0000040001077983 */ /* 0x0009620000100800 */
[----:B--2---:R-:W-:-:S03]  /*17b60*/  LOP3.LUT R3, R2, 0x7f, RZ, 0xc0, !PT ;  /* 0x0000007f02037812 */ /* 0x004fc600078ec0ff */
[----:B------:R-:W2:Y:S01]  /*17b70*/  LDL R2, [R1+0x14] ;  /* 0x0000140001027983 */ /* 0x000ea20000100800 */
[----:B------:R-:W-:Y:S01]  /*17b80*/  BAR.SYNC.DEFER_BLOCKING 0x2, 0x80 ;  /* 0x0082000000007b1d */ /* 0x000fe20000010000 */
[----:B------:R-:W-:-:S13]  /*17b90*/  ISETP.NE.AND P0, PT, R3, RZ, PT ;  /* 0x000000ff0300720c */ /* 0x000fda0003f05270 */
[----:B---3--:R-:W-:-:S05]  /*17ba0*/  @!P0 VIADD R19, R19, 0x28480 ;  /* 0x0002848013138836 */ /* 0x008fca0000000000 */
[----:B------:R-:W-:-:S04]  /*17bb0*/  @!P0 PRMT R19, RZ, 0x654, R19 ;  /* 0x00000654ff138816 */ /* 0x000fc80000000013 */
[----:B------:R4:W-:Y:S01]  /*17bc0*/  @!P0 SYNCS.ARRIVE.TRANS64.RED.A1T0 RZ, [R19+URZ], RZ ;  /* 0x000000ff13ff89a7 */ /* 0x0009e2000810043f */
[C---:B--2---:R-:W-:Y:S01]  /*17bd0*/  ISETP.GT.AND P0, PT, R0.reuse, R2, PT ;  /* 0x000000020000720c */ /* 0x044fe20003f04270 */
[----:B------:R-:W-:-:S12]  /*17be0*/  VIADD R0, R0, 0xffffffff ;  /* 0xffffffff00007836 */ /* 0x000fd80000000000 */
[----:B----4-:R-:W-:Y:S05]  /*17bf0*/  @P0 BRA `(.L_x_1323) ;  /* 0xfffffff0001c0947 */ /* 0x010fea000383ffff */
.L_x_1301:
[----:B------:R-:W3:Y:S01]  /*17c00*/  S2R R2, SR_TID.X ;  /* 0x0000000000027919 */ /* 0x000ee20000002100 */
[----:B------:R-:W-:Y:S01]  /*17c10*/  BSSY B0, `(.L_x_1324) ;  /* 0x0000011000007945 */ /* 0x000fe20003800000 */
[----:B---3--:R-:W-:-:S04]  /*17c20*/  LOP3.LUT R2, R2, 0x7f, RZ, 0xc0, !PT ;  /* 0x0000007f02027812 */ /* 0x008fc800078ec0ff */
[----:B------:R-:W-:-:S13]  /*17c30*/  ISETP.NE.AND P0, PT, R2, RZ, PT ;  /* 0x000000ff0200720c */ /* 0x000fda0003f05270 */
[----:B------:R-:W-:Y:S05]  /*17c40*/  @P0 BRA `(.L_x_1325) ;  /* 0x0000000000340947 */ /* 0x000fea0003800000 */
[----:B------:R-:W3:Y:S01]  /*17c50*/  S2R R3, SR_LANEID ;  /* 0x0000000000037919 */ /* 0x000ee20000000000 */
[----:B------:R-:W-:Y:S02]  /*17c60*/  VOTEU.ANY UR4, UPT, PT ;  /* 0x0000000000047886 */ /* 0x000fe400038e0100 */
[----:B------:R-:W3:Y:S08]  /*17c70*/  FLO.U32 R0, UR4 ;  /* 0x0000000400007d00 */ /* 0x000ef000080e0000 */
[----:B------:R-:W4:Y:S01]  /*17c80*/  POPC R4, UR4 ;  /* 0x0000000400047d09 */ /* 0x000f220008000000 */
[----:B---3--:R-:W-:-:S02]  /*17c90*/  ISETP.EQ.U32.AND P1, PT, R0, R3, PT ;  /* 0x000000030000720c */ /* 0x008fc40003f22070 */
[----:B------:R-:W4:Y:S11]  /*17ca0*/  LDC.64 R2, c[0x0][0xc60] ;  /* 0x00031800ff027b82 */ /* 0x000f360000000a00 */
[----:B----4-:R-:W3:Y:S01]  /*17cb0*/  @P1 ATOMG.E.ADD.STRONG.GPU PT, R3, desc[UR48][R2.64], R4 ;  /* 0x00000004020319a8 */ /* 0x010ee200081ee1f0 */
[----:B------:R-:W4:Y:S02]  /*17cc0*/  S2R R5, SR_LTMASK ;  /* 0x0000000000057919 */ /* 0x000f240000003900 */
[----:B----4-:R-:W-:-:S06]  /*17cd0*/  LOP3.LUT R5, R5, UR4, RZ, 0xc0, !PT ;  /* 0x0000000405057c12 */ /* 0x010fcc000f8ec0ff */
[----:B------:R-:W4:Y:S01]  /*17ce0*/  POPC R5, R5 ;  /* 0x0000000500057309 */ /* 0x000f220000000000 */
[----:B---3--:R-:W4:Y:S02]  /*17cf0*/  SHFL.IDX PT, R0, R3, R0, 0x1f ;  /* 0x00001f0003007589 */ /* 0x008f2400000e0000 */
[----:B----4-:R-:W-:-:S05]  /*17d00*/  IADD3 R0, R0, UR46, R5 ;  /* 0x0000002e00007c10 */ /* 0x010fca000fffe005 */
[----:B------:R3:W-:Y:S02]  /*17d10*/  STL [R1+0x10], R0 ;  /* 0x0000100001007387 */ /* 0x0007e40000100800 */
.L_x_1325:
[----:B------:R-:W-:Y:S05]  /*17d20*/  BSYNC B0 ;  /* 0x0000000000007941 */ /* 0x000fea0003800000 */
.L_x_1324:
[----:B------:R-:W-:-:S06]  /*17d30*/  UISETP.NE.AND UP0, UPT, UR39, 0x3, UPT ;  /* 0x000000032700788c */ /* 0x000fcc000bf05270 */
[----:B------:R-:W-:-:S13]  /*17d40*/  PLOP3.LUT P1, PT, PT, PT, UP0, 0x80, 0x0 ;  /* 0x000000000000781c */ /* 0x000fda0003f2f008 */
[----:B------:R-:W-:Y:S05]  /*17d50*/  @!P1 BRA `(.L_x_1326) ;  /* 0x0000000000049947 */ /* 0x000fea0003800000 */
[----:B------:R-:W-:Y:S01]  /*17d60*/  BPT.TRAP 0x1 ;  /* 0x000000040000795c */ /* 0x000fe20000300000 */
.L_x_1326:
[----:B------:R-:W4:Y:S04]  /*17d70*/  LDL R3, [R1+0x4] ;  /* 0x0000040001037983 */ /* 0x000f280000100800 */
[----:B------:R-:W2:Y:S01]  /*17d80*/  LDL R2, [R1] ;  /* 0x0000000001027983 */ /* 0x000ea20000100800 */
[----:B---3--:R-:W-:Y:S01]  /*17d90*/  IMAD.U32 R0, RZ, RZ, UR42 ;  /* 0x0000002aff007e24 */ /* 0x008fe2000f8e00ff */
[----:B------:R-:W-:Y:S04]  /*17da0*/  BSSY B0, `(.L_x_1327) ;  /* 0x0000007000007945 */ /* 0x000fe80003800000 */
[----:B------:R-:W-:-:S02]  /*17db0*/  ISETP.NE.AND P2, PT, R0, 0x3, PT ;  /* 0x000000030000780c */ /* 0x000fc40003f45270 */
[----:B----4-:R-:W-:-:S04]  /*17dc0*/  LOP3.LUT R3, R3, 0x1, RZ, 0x3c, !PT ;  /* 0x0000000103037812 */ /* 0x010fc800078e3cff */
[----:B------:R-:W-:Y:S01]  /*17dd0*/  SHF.L.U32 R3, R3, 0x1f, RZ ;  /* 0x0000001f03037819 */ /* 0x000fe200000006ff */
[----:B--2---:R-:W-:-:S04]  /*17de0*/  IMAD R16, R2, 0x8, R17 ;  /* 0x0000000802107824 */ /* 0x004fc800078e0211 */
[----:B------:R-:W2:Y:S02]  /*17df0*/  SYNCS.PHASECHK.TRANS64.TRYWAIT P1, [R16+URZ+0x28470], R3 ;  /* 0x02847003100075a7 */ /* 0x000ea4000802017f */
[----:B--2---:R-:W-:Y:S05]  /*17e00*/  @!P1 BRA `(.L_x_1328) ;  /* 0x0000002c002c9947 */ /* 0x004fea0003800000 */
.L_x_1388:
[----:B------:R-:W-:Y:S05]  /*17e10*/  BSYNC B0 ;  /* 0x0000000000007941 */ /* 0x000fea0003800000 */
.L_x_1327:
[----:B------:R-:W-:Y:S05]  /*17e20*/  @!P2 BRA `(.L_x_1329) ;  /* 0x000000000004a947 */ /* 0x000fea0003800000 */
[----:B------:R-:W-:Y:S01]  /*17e30*/  BPT.TRAP 0x1 ;  /* 0x000000040000795c */ /* 0x000fe20000300000 */
.L_x_1329:
[----:B------:R-:W2:Y:S02]  /*17e40*/  LDL R0, [R1+0x4] ;  /* 0x0000040001007983 */ /* 0x000ea40000100800 */
[----:B--2---:R-:W-:-:S04]  /*17e50*/  SHF.L.U32 R3, R0, 0x1f, RZ ;  /* 0x0000001f00037819 */ /* 0x004fc800000006ff */
[----:B------:R-:W2:Y:S02]  /*17e60*/  SYNCS.PHASECHK.TRANS64.TRYWAIT P1, [R16+URZ+0x28460], R3 ;  /* 0x02846003100075a7 */ /* 0x000ea4000802017f */
[----:B--2---:R-:W-:Y:S05]  /*17e70*/  @!P1 BRA `(.L_x_1330) ;  /* 0x0000002c00249947 */ /* 0x004fea0003800000 */
.L_x_1389:
[----:B------:R-:W3:Y:S04]  /*17e80*/  LDL R18, [R1] ;  /* 0x0000000001127983 */ /* 0x000ee80000100800 */
[----:B------:R-:W4:Y:S04]  /*17e90*/  LDL R2, [R1+0x24] ;  /* 0x0000240001027983 */ /* 0x000f280000100800 */
[----:B------:R-:W2:Y:S01]  /*17ea0*/  LDL R12, [R1+0x20] ;  /* 0x00002000010c7983 */ /* 0x000ea20000100800 */
[----:B-1----:R-:W1:Y:S01]  /*17eb0*/  S2R R9, SR_TID.X ;  /* 0x0000000000097919 */ /* 0x002e620000002100 */
[----:B------:R-:W-:Y:S05]  /*17ec0*/  WARPSYNC.ALL ;  /* 0x0000000000007948 */ /* 0x000fea0003800000 */
[----:B------:R-:W-:Y:S01]  /*17ed0*/  IMAD.MOV.U32 R13, RZ, RZ, 0x40 ;  /* 0x00000040ff0d7424 */ /* 0x000fe200078e00ff */
[----:B-1----:R-:W-:-:S04]  /*17ee0*/  LOP3.LUT P1, RZ, R9, 0x4, RZ, 0xc0, !PT ;  /* 0x0000000409ff7812 */ /* 0x002fc8000782c0ff */
[----:B------:R-:W-:Y:S01]  /*17ef0*/  SEL R13, R13, 0xffffffc0, !P1 ;  /* 0xffffffc00d0d7807 */ /* 0x000fe20004800000 */
[----:B------:R-:W1:Y:S01]  /*17f00*/  S2R R19, SR_TID.X ;  /* 0x0000000000137919 */ /* 0x000e620000002100 */
[----:B---3--:R-:W-:-:S05]  /*17f10*/  IMAD.SHL.U32 R0, R18, 0x4000, RZ ;  /* 0x0000400012007824 */ /* 0x008fca00078e00ff */
[----:B----4-:R-:W-:-:S05]  /*17f20*/  LOP3.LUT R2, R0, R2, RZ, 0xfc, !PT ;  /* 0x0000000200027212 */ /* 0x010fca00078efcff */
[----:B------:R-:W-:-:S05]  /*17f30*/  IMAD.IADD R2, R17, 0x1, R2 ;  /* 0x0000000111027824 */ /* 0x000fca00078e0202 */
[----:B-----5:R-:W3:Y:S01]  /*17f40*/  LDSM.16.MT88.4 R4, [R2+0x10000] ;  /* 0x010000000204783b */ /* 0x020ee20000004200 */
[----:B--2---:R-:W-:Y:S01]  /*17f50*/  IMAD.IADD R3, R13, 0x1, R2 ;  /* 0x000000010d037824 */ /* 0x004fe200078e0202 */
[----:B------:R-:W-:Y:S02]  /*17f60*/  IADD3 R0, R17, R0, R12 ;  /* 0x0000000011007210 */ /* 0x000fe40007ffe00c */
[C-C-:B---3--:R-:W-:Y:S02]  /*17f70*/  PRMT R8, R4.reuse, 0x6420, R5.reuse ;  /* 0x0000642004087816 */ /* 0x148fe40000000005 */
[----:B------:R-:W-:Y:S02]  /*17f80*/  PRMT R9, R4, 0x7531, R5 ;  /* 0x0000753104097816 */ /* 0x000fe40000000005 */
[C-C-:B------:R-:W-:Y:S02]  /*17f90*/  PRMT R10, R6.reuse, 0x6420, R7.reuse ;  /* 0x00006420060a7816 */ /* 0x140fe40000000007 */
[----:B------:R-:W-:-:S02]  /*17fa0*/  PRMT R11, R6, 0x7531, R7 ;  /* 0x00007531060b7816 */ /* 0x000fc40000000007 */
[----:B------:R-:W2:Y:S04]  /*17fb0*/  LDSM.16.MT88.4 R4, [R3+0x10000] ;  /* 0x010000000304783b */ /* 0x000ea80000004200 */
[----:B------:R2:W-:Y:S02]  /*17fc0*/  STSM.16.M88.4 [R0+0x8000], R8 ;  /* 0x0080000800007844 */ /* 0x0005e40000000200 */
[C-C-:B--2---:R-:W-:Y:S02]  /*17fd0*/  PRMT R8, R4.reuse, 0x6420, R5.reuse ;  /* 0x0000642004087816 */ /* 0x144fe40000000005 */
[----:B------:R-:W-:Y:S02]  /*17fe0*/  PRMT R9, R4, 0x7531, R5 ;  /* 0x0000753104097816 */ /* 0x000fe40000000005 */
[----:B------:R-:W-:-:S02]  /*17ff0*/  PRMT R10, R6, 0x6420, R7 ;  /* 0x00006420060a7816 */ /* 0x000fc40000000007 */
        /* <DEDUP_REMOVED lines=8> */
[----:B------:R-:W-:Y:S01]  /*18080*/  STSM.16.M88.4 [R0+0xa000], R12 ;  /* 0x00a0000c00007844 */ /* 0x000fe20000000200 */
[C-C-:B--2---:R-:W-:Y:S02]  /*18090*/  PRMT R8, R4.reuse, 0x6420, R5.reuse ;  /* 0x0000642004087816 */ /* 0x144fe40000000005 */
[----:B------:R-:W-:Y:S02]  /*180a0*/  PRMT R9, R4, 0x7531, R5 ;  /* 0x0000753104097816 */ /* 0x000fe40000000005 */
[----:B------:R-:W-:-:S02]  /*180b0*/  PRMT R10, R6, 0x6420, R7 ;  /* 0x00006420060a7816 */ /* 0x000fc40000000007 */
[----:B------:R-:W-:-:S05]  /*180c0*/  PRMT R11, R6, 0x7531, R7 ;  /* 0x00007531060b7816 */ /* 0x000fca0000000007 */
[----:B------:R-:W-:Y:S04]  /*180d0*/  STSM.16.M88.4 [R0+0xb000], R8 ;  /* 0x00b0000800007844 */ /* 0x000fe80000000200 */
[----:B------:R-:W2:Y:S01]  /*180e0*/  LDSM.16.MT88.4 R4, [R2+0x11000] ;  /* 0x011000000204783b */ /* 0x000ea20000004200 */
[----:B-1----:R-:W-:Y:S01]  /*180f0*/  LOP3.LUT P1, RZ, R19, 0x4, RZ, 0xc0, !PT ;  /* 0x0000000413ff7812 */ /* 0x002fe2000782c0ff */
[----:B------:R-:W-:Y:S01]  /*18100*/  IMAD.MOV.U32 R19, RZ, RZ, 0x20 ;  /* 0x00000020ff137424 */ /* 0x000fe200078e00ff */
[C-C-:B--2---:R-:W-:Y:S02]  /*18110*/  PRMT R12, R4.reuse, 0x6420, R5.reuse ;  /* 0x00006420040c7816 */ /* 0x144fe40000000005 */
[----:B------:R-:W-:Y:S02]  /*18120*/  PRMT R13, R4, 0x7531, R5 ;  /* 0x00007531040d7816 */ /* 0x000fe40000000005 */
[----:B------:R-:W-:-:S02]  /*18130*/  PRMT R14, R6, 0x6420, R7 ;  /* 0x00006420060e7816 */ /* 0x000fc40000000007 */
[----:B------:R-:W-:Y:S02]  /*18140*/  PRMT R15, R6, 0x7531, R7 ;  /* 0x00007531060f7816 */ /* 0x000fe40000000007 */
[----:B------:R-:W1:Y:S01]  /*18150*/  LDSM.16.MT88.4 R4, [R3+0x11000] ;  /* 0x011000000304783b */ /* 0x000e620000004200 */
        /* <DEDUP_REMOVED lines=28> */
.L_x_1331:
[----:B------:R-:W3:Y:S01]  /*18320*/  LDL.LU R3, [R1+0x4] ;  /* 0x0000040001037983 */ /* 0x000ee20000300800 */
[----:B-1----:R1:W-:Y:S01]  /*18330*/  SYNCS.ARRIVE.TRANS64.A1T0 RZ, [R16+URZ+0x28450], RZ ;  /* 0x028450ff10ff79a7 */ /* 0x0023e2000810003f */
[----:B--2---:R-:W-:Y:S02]  /*18340*/  VIADD R0, R18, 0x1 ;  /* 0x0000000112007836 */ /* 0x004fe40000000000 */
[----:B-1----:R-:W-:-:S05]  /*18350*/  @!P0 VIADD R16, R16, 0x28480 ;  /* 0x0002848010108836 */ /* 0x002fca0000000000 */
[----:B------:R-:W-:Y:S01]  /*18360*/  @!P0 PRMT R16, RZ, 0x654, R16 ;  /* 0x00000654ff108816 */ /* 0x000fe20000000010 */
[----:B------:R-:W-:Y:S06]  /*18370*/  BAR.SYNC.DEFER_BLOCKING 0x2, 0x80 ;  /* 0x0082000000007b1d */ /* 0x000fec0000010000 */
[----:B------:R1:W-:Y:S01]  /*18380*/  @!P0 SYNCS.ARRIVE.TRANS64.RED.A1T0 RZ, [R16+URZ], RZ ;  /* 0x000000ff10ff89a7 */ /* 0x0003e2000810043f */
[----:B------:R-:W-:-:S04]  /*18390*/  ISETP.NE.AND P0, PT, R0, 0x2, PT ;  /* 0x000000020000780c */ /* 0x000fc80003f05270 */
[----:B------:R-:W-:Y:S02]  /*183a0*/  SEL R2, RZ, 0x1, P0 ;  /* 0x00000001ff027807 */ /* 0x000fe40000000000 */
[----:B------:R-:W-:-:S05]  /*183b0*/  SEL R0, R0, RZ, P0 ;  /* 0x000000ff00007207 */ /* 0x000fca0000000000 */
[----:B------:R1:W-:Y:S01]  /*183c0*/  STL [R1], R0 ;  /* 0x0000000001007387 */ /* 0x0003e20000100800 */
[----:B---3--:R-:W-:-:S05]  /*183d0*/  LOP3.LUT R3, R3, R2, RZ, 0x3c, !PT ;  /* 0x0000000203037212 */ /* 0x008fca00078e3cff */
[----:B------:R1:W-:Y:S02]  /*183e0*/  STL [R1+0x4], R3 ;  /* 0x0000040301007387 */ /* 0x0003e40000100800 */
.L_x_1276:
[----:B------:R-:W-:Y:S05]  /*183f0*/  BSYNC B7 ;  /* 0x0000000000077941 */ /* 0x000fea0003800000 */
.L_x_1274:
[----:B-12---:R-:W2:Y:S02]  /*18400*/  LDL R0, [R1+0xc] ;  /* 0x00000c0001007983 */ /* 0x006ea40000100800 */
[----:B--2---:R-:W-:-:S13]  /*18410*/  LOP3.LUT P0, RZ, R0, 0x2, RZ, 0xc0, !PT ;  /* 0x0000000200ff7812 */ /* 0x004fda000780c0ff */
[----:B------:R-:W-:Y:S05]  /*18420*/  @!P0 BRA `(.L_x_1332) ;  /* 0x0000000000308947 */ /* 0x000fea0003800000 */
[----:B------:R-:W1:Y:S08]  /*18430*/  S2UR UR5, SR_CgaCtaId ;  /* 0x00000000000579c3 */ /* 0x000e700000008800 */
[----:B------:R-:W-:Y:S06]  /*18440*/  BAR.SYNC.DEFER_BLOCKING 0x5, 0x180 ;  /* 0x0146000000007b1d */ /* 0x000fec0000010000 */
[----:B------:R-:W-:-:S02]  /*18450*/  UMOV UR4, 0x400 ;  /* 0x0000040000047882 */ /* 0x000fc40000000000 */
[----:B-1----:R-:W-:-:S06]  /*18460*/  ULEA UR4, UR5, UR4, 0x18 ;  /* 0x0000000405047291 */ /* 0x002fcc000f8ec03f */
[----:B------:R-:W-:-:S05]  /*18470*/  IMAD.U32 R17, RZ, RZ, UR4 ;  /* 0x00000004ff117e24 */ /* 0x000fca000f8e00ff */
[----:B0-----:R-:W0:Y:S04]  /*18480*/  LDS.128 R4, [R17+0x284d0] ;  /* 0x0284d00011047984 */ /* 0x001e280000000c00 */
[----:B0-----:R0:W-:Y:S01]  /*18490*/  STL.64 [R1+0x10], R4 ;  /* 0x0000100401007387 */ /* 0x0011e20000100a00 */
[----:B------:R-:W-:-:S03]  /*184a0*/  IMAD.MOV.U32 R0, RZ, RZ, R7 ;  /* 0x000000ffff007224 */ /* 0x000fc600078e0007 */
[----:B------:R0:W-:Y:S02]  /*184b0*/  STL [R1+0x18], R6 ;  /* 0x0000180601007387 */ /* 0x0001e40000100800 */
[----:B------:R-:W-:Y:S01]  /*184c0*/  R2UR UR38, R0 ;  /* 0x00000000002672ca */ /* 0x000fe200000e0000 */
[----:B------:R-:W-:Y:S06]  /*184d0*/  BAR.ARV 0x4, 0x180 ;  /* 0x0106000000007b1d */ /* 0x000fec0000002000 */
[----:B------:R-:W-:Y:S08]  /*184e0*/  BRA `(.L_x_1333) ;  /* 0x0000000c00e47947 */ /* 0x000ff00003800000 */
.L_x_1332:
[----:B------:R-:W2:Y:S01]  /*184f0*/  LDL.LU R0, [R1+0x10] ;  /* 0x0000100001007983 */ /* 0x000ea20000300800 */
[----:B------:R-:W-:Y:S01]  /*18500*/  ULDC UR4, c[0x0][0xc3c] ;  /* 0x00030f0000047ab9 */ /* 0x000fe20000000800 */
[----:B------:R-:W1:Y:S02]  /*18510*/  S2R R2, SR_TID.X ;  /* 0x0000000000027919 */ /* 0x000e640000002100 */
[----:B-1----:R-:W-:-:S04]  /*18520*/  LOP3.LUT R9, R2, 0x1f, RZ, 0xc0, !PT ;  /* 0x0000001f02097812 */ /* 0x002fc800078ec0ff */
[C---:B------:R-:W-:Y:S01]  /*18530*/  ISETP.NE.AND P0, PT, R9.reuse, 0x1f, PT ;  /* 0x0000001f0900780c */ /* 0x040fe20003f05270 */
[----:B------:R-:W-:-:S05]  /*18540*/  VIADD R6, R9, UR38 ;  /* 0x0000002609067c36 */ /* 0x000fca0008000000 */
[----:B------:R-:W-:Y:S01]  /*18550*/  ISETP.GE.OR P1, PT, R6, UR4, !P0 ;  /* 0x0000000406007c0c */ /* 0x000fe2000c726670 */
[----:B------:R-:W-:Y:S02]  /*18560*/  IMAD.MOV.U32 R7, RZ, RZ, RZ ;  /* 0x000000ffff077224 */ /* 0x000fe400078e00ff */
[----:B--2---:R-:W-:-:S10]  /*18570*/  IMAD.MOV.U32 R8, RZ, RZ, R0 ;  /* 0x000000ffff087224 */ /* 0x004fd400078e0000 */
[----:B------:R-:W1:Y:S01]  /*18580*/  @!P1 LDC.64 R2, c[0x0][0xc80] ;  /* 0x00032000ff029b82 */ /* 0x000e620000000a00 */
[----:B------:R-:W-:Y:S01]  /*18590*/  IMAD.MOV.U32 R0, RZ, RZ, RZ ;  /* 0x000000ffff007224 */ /* 0x000fe200078e00ff */
[----:B------:R-:W-:Y:S01]  /*185a0*/  ISETP.GE.U32.AND P2, PT, R9, 0x2, PT ;  /* 0x000000020900780c */ /* 0x000fe20003f46070 */
[----:B------:R-:W-:-:S05]  /*185b0*/  ULDC UR4, c[0x0][0xc3c] ;  /* 0x00030f0000047ab9 */ /* 0x000fca0000000800 */
[----:B0-----:R-:W0:Y:S01]  /*185c0*/  @!P1 LDC.64 R4, c[0x0][0xc78] ;  /* 0x00031e00ff049b82 */ /* 0x001e220000000a00 */
[----:B-1----:R-:W-:-:S05]  /*185d0*/  @!P1 IMAD.WIDE R2, R6, 0x4, R2 ;  /* 0x0000000406029825 */ /* 0x002fca00078e0202 */
[----:B------:R0:W2:Y:S02]  /*185e0*/  @!P1 LDG.E R0, desc[UR48][R2.64] ;  /* 0x0000003002009981 */ /* 0x0000a4000c1e1900 */
[----:B0-----:R-:W-:-:S05]  /*185f0*/  @!P1 IMAD.WIDE R2, R6, 0x4, R4 ;  /* 0x0000000406029825 */ /* 0x001fca00078e0204 */
[----:B------:R-:W2:Y:S01]  /*18600*/  @!P1 LDG.E R7, desc[UR48][R2.64] ;  /* 0x0000003002079981 */ /* 0x000ea2000c1e1900 */
[C---:B------:R-:W-:Y:S01]  /*18610*/  ISETP.NE.AND P1, PT, R9.reuse, RZ, PT ;  /* 0x000000ff0900720c */ /* 0x040fe20003f25270 */
[----:B------:R-:W-:Y:S01]  /*18620*/  IMAD.MOV.U32 R5, RZ, RZ, RZ ;  /* 0x000000ffff057224 */ /* 0x000fe200078e00ff */
[C---:B------:R-:W-:Y:S01]  /*18630*/  ISETP.GE.U32.AND P3, PT, R9.reuse, 0x4, PT ;  /* 0x000000040900780c */ /* 0x040fe20003f66070 */
[----:B------:R-:W-:Y:S01]  /*18640*/  SHFL.IDX PT, R6, R8, 0x1, 0x1f ;  /* 0x00201f0008067f89 */ /* 0x000fe200000e0000 */
[C---:B------:R-:W-:Y:S02]  /*18650*/  ISETP.GE.U32.AND P4, PT, R9.reuse, 0x8, PT ;  /* 0x000000080900780c */ /* 0x040fe40003f86070 */
[----:B------:R-:W-:Y:S01]  /*18660*/  ISETP.GE.U32.AND P5, PT, R9, 0x10, PT ;  /* 0x000000100900780c */ /* 0x000fe20003fa6070 */
[----:B------:R-:W-:Y:S01]  /*18670*/  SHFL.IDX PT, R4, R8, RZ, 0x1f ;  /* 0x00001fff08047589 */ /* 0x000fe200000e0000 */
[----:B------:R-:W0:Y:S01]  /*18680*/  LDC R9, c[0x0][0xc38] ;  /* 0x00030e00ff097b82 */ /* 0x000e220000000800 */
[----:B--2---:R-:W-:-:S05]  /*18690*/  IMAD R2, R7, R0, RZ ;  /* 0x0000000007027224 */ /* 0x004fca00078e02ff */
        /* <DEDUP_REMOVED lines=19> */
[----:B------:R-:W-:Y:S05]  /*187d0*/  @P6 BRA `(.L_x_1334) ;  /* 0x0000000000986947 */ /* 0x000fea0003800000 */
.L_x_1336:
[----:B------:R-:W-:-:S04]  /*187e0*/  UIADD3 UR38, UR38, 0x1f, URZ ;  /* 0x0000001f26267890 */ /* 0x000fc8000fffe03f */
[----:B------:R-:W-:-:S06]  /*187f0*/  UISETP.GE.AND UP0, UPT, UR38, UR4, UPT ;  /* 0x000000042600728c */ /* 0x000fcc000bf06270 */
[----:B------:R-:W-:-:S13]  /*18800*/  PLOP3.LUT P6, PT, PT, PT, UP0, 0x40, 0x0 ;  /* 0x000000000000781c */ /* 0x000fda0003fce808 */
[----:B------:R-:W-:Y:S05]  /*18810*/  @!P6 BRA `(.L_x_1335) ;  /* 0x0000000800c8e947 */ /* 0x000fea0003800000 */
[----:B------:R-:W0:Y:S01]  /*18820*/  S2R R0, SR_TID.X ;  /* 0x0000000000007919 */ /* 0x000e220000002100 */
[----:B------:R-:W1:Y:S01]  /*18830*/  LDC R9, c[0x0][0xc38] ;  /* 0x00030e00ff097b82 */ /* 0x000e620000000800 */
[----:B0-----:R-:W-:-:S05]  /*18840*/  LOP3.LUT R0, R0, 0x1f, RZ, 0xc0, !PT ;  /* 0x0000001f00007812 */ /* 0x001fca00078ec0ff */
[----:B------:R-:W-:Y:S02]  /*18850*/  VIADD R7, R0, UR38 ;  /* 0x0000002600077c36 */ /* 0x000fe40008000000 */
[----:B------:R-:W-:-:S03]  /*18860*/  IMAD.MOV.U32 R0, RZ, RZ, RZ ;  /* 0x000000ffff007224 */ /* 0x000fc600078e00ff */
        /* <DEDUP_REMOVED lines=24> */
[----:B------:R-:W1:Y:S02]  /*189f0*/  SHFL.IDX PT, R3, R2, 0x1f, 0x1f ;  /* 0x03e01f0002037f89 */ /* 0x000e6400000e0000 */
[----:B-1----:R-:W-:-:S04]  /*18a00*/  IMAD R3, R3, R9, RZ ;  /* 0x0000000903037224 */ /* 0x002fc800078e02ff */
[----:B------:R-:W-:-:S05]  /*18a10*/  IMAD.IADD R6, R3, 0x1, R6 ;  /* 0x0000000103067824 */ /* 0x000fca00078e0206 */
[----:B------:R-:W-:-:S13]  /*18a20*/  ISETP.GT.AND P6, PT, R6, R4, PT ;  /* 0x000000040600720c */ /* 0x000fda0003fc4270 */
[----:B------:R-:W-:Y:S05]  /*18a30*/  @!P6 BRA `(.L_x_1336) ;  /* 0xfffffffc0068e947 */ /* 0x000fea000383ffff */
.L_x_1334:
[----:B------:R-:W-:-:S04]  /*18a40*/  IMAD.IADD R6, R6, 0x1, -R3 ;  /* 0x0000000106067824 */ /* 0x000fc800078e0a03 */
[----:B------:R-:W-:-:S05]  /*18a50*/  IMAD R3, R2, R9, R6 ;  /* 0x0000000902037224 */ /* 0x000fca00078e0206 */
[----:B------:R-:W-:-:S13]  /*18a60*/  ISETP.GT.AND P0, PT, R3, R4, PT ;  /* 0x000000040300720c */ /* 0x000fda0003f04270 */
[----:B------:R-:W-:Y:S02]  /*18a70*/  VOTEU.ANY UR5, UPT, !P0 ;  /* 0x0000000000057886 */ /* 0x000fe400040e0100 */
[----:B------:R-:W-:Y:S01]  /*18a80*/  ISETP.NE.AND P0, PT, RZ, UR5, PT ;  /* 0x00000005ff007c0c */ /* 0x000fe2000bf05270 */
[----:B------:R-:W-:-:S06]  /*18a90*/  UPOPC UR4, UR5 ;  /* 0x00000005000472bf */ /* 0x000fcc0008000000 */
[----:B------:R-:W-:-:S05]  /*18aa0*/  IMAD.U32 R3, RZ, RZ, UR4 ;  /* 0x00000004ff037e24 */ /* 0x000fca000f8e00ff */
[----:B------:R0:W1:Y:S04]  /*18ab0*/  SHFL.IDX PT, R0, R0, R3, 0x1f ;  /* 0x00001f0300007589 */ /* 0x00006800000e0000 */
[----:B------:R0:W2:Y:S01]  /*18ac0*/  SHFL.IDX PT, R7, R7, R3, 0x1f ;  /* 0x00001f0307077589 */ /* 0x0000a200000e0000 */
[----:B------:R-:W-:Y:S05]  /*18ad0*/  @!P0 BRA `(.L_x_1337) ;  /* 0x00000000000c8947 */ /* 0x000fea0003800000 */
[----:B------:R-:W-:-:S06]  /*18ae0*/  UIADD3 UR5, UR4, -0x1, URZ ;  /* 0xffffffff04057890 */ /* 0x000fcc000fffe03f */
[----:B------:R-:W-:-:S06]  /*18af0*/  IMAD.U32 R5, RZ, RZ, UR5 ;  /* 0x00000005ff057e24 */ /* 0x000fcc000f8e00ff */
[----:B------:R3:W4:Y:S02]  /*18b00*/  SHFL.IDX PT, R5, R2, R5, 0x1f ;  /* 0x00001f0502057589 */ /* 0x00072400000e0000 */
.L_x_1337:
[----:B---34-:R-:W-:Y:S01]  /*18b10*/  IMAD R2, R5, R9, R6 ;  /* 0x0000000905027224 */ /* 0x018fe200078e0206 */
[----:B--2---:R-:W-:Y:S01]  /*18b20*/  ISETP.NE.AND P0, PT, R7, 0x1, PT ;  /* 0x000000010700780c */ /* 0x004fe20003f05270 */
[----:B------:R-:W-:Y:S02]  /*18b30*/  UIADD3 UR38, UR4, UR38, URZ ;  /* 0x0000002604267290 */ /* 0x000fe4000fffe03f */
[----:B------:R-:W-:Y:S01]  /*18b40*/  IMAD.IADD R4, R4, 0x1, -R2 ;  /* 0x0000000104047824 */ /* 0x000fe200078e0a02 */
[----:B------:R2:W-:Y:S09]  /*18b50*/  STL [R1+0x10], R2 ;  /* 0x0000100201007387 */ /* 0x0005f20000100800 */
[----:B------:R-:W-:Y:S05]  /*18b60*/  @!P0 BRA `(.L_x_1338) ;  /* 0x0000000000e48947 */ /* 0x000fea0003800000 */
[----:B-1----:R-:W-:-:S04]  /*18b70*/  IABS R5, R0 ;  /* 0x0000000000057213 */ /* 0x002fc80000000000 */
[----:B--2---:R-:W1:Y:S08]  /*18b80*/  I2F.RP R2, R5 ;  /* 0x0000000500027306 */ /* 0x004e700000209400 */
[----:B-1----:R-:W1:Y:S02]  /*18b90*/  MUFU.RCP R2, R2 ;  /* 0x0000000200027308 */ /* 0x002e640000001000 */
[----:B-1----:R-:W-:-:S06]  /*18ba0*/  VIADD R2, R2, 0xffffffe ;  /* 0x0ffffffe02027836 */ /* 0x002fcc0000000000 */
[----:B0-----:R-:W0:Y:S02]  /*18bb0*/  F2I.FTZ.U32.TRUNC.NTZ R3, R2 ;  /* 0x0000000200037305 */ /* 0x001e24000021f000 */
[----:B0-----:R-:W-:-:S04]  /*18bc0*/  IMAD.MOV R2, RZ, RZ, -R3 ;  /* 0x000000ffff027224 */ /* 0x001fc800078e0a03 */
        /* <DEDUP_REMOVED lines=12> */
[----:B------:R-:W-:Y:S02]  /*18c90*/  ISETP.GE.U32.AND P0, PT, R2, R5, PT ;  /* 0x000000050200720c */ /* 0x000fe40003f06070 */
[----:B------:R-:W-:-:S04]  /*18ca0*/  IABS R5, R7 ;  /* 0x0000000700057213 */ /* 0x000fc80000000000 */
        /* <DEDUP_REMOVED lines=9> */
[----:B------:R-:W-:-:S03]  /*18d40*/  LOP3.LUT R2, R4, R0, RZ, 0x3c, !PT ;  /* 0x0000000004027212 */ /* 0x000fc600078e3cff */
[----:B------:R-:W-:Y:S01]  /*18d50*/  IMAD.MOV.U32 R3, RZ, RZ, R8 ;  /* 0x000000ffff037224 */ /* 0x000fe200078e0008 */
[----:B------:R-:W-:Y:S02]  /*18d60*/  ISETP.GE.AND P2, PT, R2, RZ, PT ;  /* 0x000000ff0200720c */ /* 0x000fe40003f46270 */
        /* <DEDUP_REMOVED lines=11> */
[----:B------:R-:W-:Y:S01]  /*18e20*/  ISETP.GE.U32.AND P0, PT, R2, R5, PT ;  /* 0x000000050200720c */ /* 0x000fe20003f06070 */
[----:B------:R-:W-:-:S04]  /*18e30*/  IMAD.MOV R2, RZ, RZ, -R3 ;  /* 0x000000ffff027224 */ /* 0x000fc800078e0a03 */
[----:B------:R-:W-:Y:S01]  /*18e40*/  IMAD R4, R0, R2, R4 ;  /* 0x0000000200047224 */ /* 0x000fe200078e0204 */
[----:B------:R-:W-:-:S04]  /*18e50*/  LOP3.LUT R2, R3, R7, RZ, 0x3c, !PT ;  /* 0x0000000703027212 */ /* 0x000fc800078e3cff */
[----:B------:R-:W-:-:S03]  /*18e60*/  ISETP.GE.AND P2, PT, R2, RZ, PT ;  /* 0x000000ff0200720c */ /* 0x000fc60003f46270 */
[----:B------:R-:W-:-:S10]  /*18e70*/  @P0 VIADD R6, R6, 0x1 ;  /* 0x0000000106060836 */ /* 0x000fd40000000000 */
[----:B------:R-:W-:Y:S01]  /*18e80*/  @!P2 IMAD.MOV R6, RZ, RZ, -R6 ;  /* 0x000000ffff06a224 */ /* 0x000fe200078e0a06 */
[----:B------:R-:W-:-:S05]  /*18e90*/  @!P1 LOP3.LUT R6, RZ, R7, RZ, 0x33, !PT ;  /* 0x00000007ff069212 */ /* 0x000fca00078e33ff */
[--C-:B------:R-:W-:Y:S02]  /*18ea0*/  IMAD.MOV R2, RZ, RZ, -R6.reuse ;  /* 0x000000ffff027224 */ /* 0x100fe400078e0a06 */
[C---:B------:R-:W-:Y:S02]  /*18eb0*/  IMAD R6, R7.reuse, 0x1000000, R6 ;  /* 0x0100000007067824 */ /* 0x040fe400078e0206 */
[----:B------:R-:W-:-:S04]  /*18ec0*/  IMAD R2, R7, R2, R3 ;  /* 0x0000000207027224 */ /* 0x000fc800078e0203 */
[----:B------:R-:W-:-:S05]  /*18ed0*/  IMAD R2, R2, 0x10000, R6 ;  /* 0x0001000002027824 */ /* 0x000fca00078e0206 */
[----:B------:R0:W-:Y:S01]  /*18ee0*/  STL [R1+0x18], R2 ;  /* 0x0000180201007387 */ /* 0x0001e20000100800 */
[----:B------:R-:W-:Y:S05]  /*18ef0*/  BRA `(.L_x_1339) ;  /* 0x0000000400007947 */ /* 0x000fea0003800000 */
.L_x_1338:
[----:B------:R-:W-:Y:S02]  /*18f00*/  ULDC.64 UR4, c[0x0][0xc90] ;  /* 0x0003240000047ab9 */ /* 0x000fe40000000a00 */
[----:B------:R-:W-:-:S06]  /*18f10*/  UIMAD.WIDE UR4, UR38, 0x4, UR4 ;  /* 0x00000004260478a5 */ /* 0x000fcc000f8e0204 */
[----:B--2---:R-:W-:Y:S02]  /*18f20*/  IMAD.U32 R2, RZ, RZ, UR4 ;  /* 0x00000004ff027e24 */ /* 0x004fe4000f8e00ff */
[----:B0-----:R-:W-:-:S05]  /*18f30*/  IMAD.U32 R3, RZ, RZ, UR5 ;  /* 0x00000005ff037e24 */ /* 0x001fca000f8e00ff */
[----:B------:R-:W1:Y:S02]  /*18f40*/  LDG.E R6, desc[UR48][R2.64] ;  /* 0x0000003002067981 */ /* 0x000e64000c1e1900 */
[----:B-1----:R-:W-:-:S05]  /*18f50*/  IMAD R5, R0, R6, RZ ;  /* 0x0000000600057224 */ /* 0x002fca00078e02ff */
[----:B------:R-:W-:-:S04]  /*18f60*/  IABS R7, R5 ;  /* 0x0000000500077213 */ /* 0x000fc80000000000 */
[----:B------:R-:W0:Y:S08]  /*18f70*/  I2F.RP R2, R7 ;  /* 0x0000000700027306 */ /* 0x000e300000209400 */
        /* <DEDUP_REMOVED lines=22> */
[----:B------:R-:W-:Y:S02]  /*190e0*/  IMAD R7, R6, R2, RZ ;  /* 0x0000000206077224 */ /* 0x000fe400078e02ff */
[----:B------:R-:W-:Y:S02]  /*190f0*/  IMAD.MOV R2, RZ, RZ, -R2 ;  /* 0x000000ffff027224 */ /* 0x000fe400078e0a02 */
[----:B------:R-:W-:Y:S02]  /*19100*/  IMAD.MOV R3, RZ, RZ, -R7 ;  /* 0x000000ffff037224 */ /* 0x000fe400078e0a07 */
[----:B------:R-:W-:-:S03]  /*19110*/  IMAD R4, R5, R2, R4 ;  /* 0x0000000205047224 */ /* 0x000fc600078e0204 */
[----:B------:R-:W-:-:S04]  /*19120*/  VIADDMNMX R6, R3, R9, R6, PT ;  /* 0x0000000903067246 */ /* 0x000fc80003800106 */
        /* <DEDUP_REMOVED lines=19> */
[----:B------:R-:W-:Y:S02]  /*19260*/  LOP3.LUT R3, R4, R6, RZ, 0x3c, !PT ;  /* 0x0000000604037212 */ /* 0x000fe400078e3cff */
[----:B------:R-:W-:Y:S02]  /*19270*/  IADD3 R4, R7, 0x1000000, R4 ;  /* 0x0100000007047810 */ /* 0x000fe40007ffe004 */
[----:B------:R-:W-:-:S07]  /*19280*/  ISETP.GE.AND P2, PT, R3, RZ, PT ;  /* 0x000000ff0300720c */ /* 0x000fce0003f46270 */
[----:B------:R-:W-:-:S06]  /*19290*/  @P0 VIADD R2, R2, 0x1 ;  /* 0x0000000102020836 */ /* 0x000fcc0000000000 */
[----:B------:R-:W-:Y:S01]  /*192a0*/  @!P2 IMAD.MOV R2, RZ, RZ, -R2 ;  /* 0x000000ffff02a224 */ /* 0x000fe200078e0a02 */
[----:B------:R-:W-:Y:S01]  /*192b0*/  @!P1 LOP3.LUT R2, RZ, R6, RZ, 0x33, !PT ;  /* 0x00000006ff029212 */ /* 0x000fe200078e33ff */
[----:B------:R-:W-:-:S04]  /*192c0*/  IMAD.MOV R6, RZ, RZ, -R6 ;  /* 0x000000ffff067224 */ /* 0x000fc800078e0a06 */
[----:B------:R-:W-:Y:S02]  /*192d0*/  IMAD R3, R2, R6, R4 ;  /* 0x0000000602037224 */ /* 0x000fe400078e0204 */
[----:B------:R-:W-:-:S03]  /*192e0*/  IMAD.MOV.U32 R4, RZ, RZ, R2 ;  /* 0x000000ffff047224 */ /* 0x000fc600078e0002 */
[----:B------:R1:W-:Y:S04]  /*192f0*/  STL [R1+0x18], R3 ;  /* 0x0000180301007387 */ /* 0x0003e80000100800 */
.L_x_1339:
[----:B------:R-:W-:-:S05]  /*19300*/  LOP3.LUT R4, RZ, R4, RZ, 0x33, !PT ;  /* 0x00000004ff047212 */ /* 0x000fca00078e33ff */
[----:B------:R-:W-:-:S05]  /*19310*/  IMAD.IADD R0, R0, 0x1, R4 ;  /* 0x0000000100007824 */ /* 0x000fca00078e0204 */
[----:B------:R2:W-:Y:S01]  /*19320*/  STL [R1+0x14], R0 ;  /* 0x0000140001007387 */ /* 0x0005e20000100800 */
[----:B------:R-:W-:Y:S05]  /*19330*/  BRA `(.L_x_1340) ;  /* 0x0000000000107947 */ /* 0x000fea0003800000 */
.L_x_1335:
[----:B------:R0:W-:Y:S01]  /*19340*/  STL [R1+0x10], R4 ;  /* 0x0000100401007387 */ /* 0x0001e20000100800 */
[----:B------:R-:W-:-:S03]  /*19350*/  ULDC UR38, c[0x0][0xc3c] ;  /* 0x00030f0000267ab9 */ /* 0x000fc60000000800 */
[----:B------:R0:W-:Y:S04]  /*19360*/  STL [R1+0x14], RZ ;  /* 0x000014ff01007387 */ /* 0x0001e80000100800 */
[----:B------:R0:W-:Y:S02]  /*19370*/  STL [R1+0x18], RZ ;  /* 0x000018ff01007387 */ /* 0x0001e40000100800 */
.L_x_1340:
[----:B0-----:R-:W3:Y:S04]  /*19380*/  LDL R2, [R1+0x18] ;  /* 0x0000180001027983 */ /* 0x001ee80000100800 */
[----:B-1----:R-:W4:Y:S04]  /*19390*/  LDL R3, [R1+0x14] ;  /* 0x0000140001037983 */ /* 0x002f280000100800 */
[----:B------:R-:W5:Y:S01]  /*193a0*/  LDL R4, [R1+0x10] ;  /* 0x0000100001047983 */ /* 0x000f620000100800 */
[----:B--2---:R-:W0:Y:S02]  /*193b0*/  S2R R0, SR_TID.X ;  /* 0x0000000000007919 */ /* 0x004e240000002100 */
        /* <DEDUP_REMOVED lines=10> */
[----:B-----5:R1:W-:Y:S01]  /*19460*/  @!P0 STS.128 [R17+0x284d0], R4 ;  /* 0x0284d00411008388 */ /* 0x0203e20000000c00 */
[----:B------:R-:W-:Y:S06]  /*19470*/  BAR.ARV 0x5, 0x180 ;  /* 0x0146000000007b1d */ /* 0x000fec0000002000 */
.L_x_1333:
[----:B------:R-:W-:Y:S02]  /*19480*/  ULDC UR4, c[0x0][0xc3c] ;  /* 0x00030f0000047ab9 */ /* 0x000fe40000000800 */
[----:B------:R-:W-:-:S06]  /*19490*/  UISETP.GE.AND UP0, UPT, UR38, UR4, UPT ;  /* 0x000000042600728c */ /* 0x000fcc000bf06270 */
[----:B------:R-:W-:-:S13]  /*194a0*/  PLOP3.LUT P0, PT, PT, PT, UP0, 0x80, 0x0 ;  /* 0x000000000000781c */ /* 0x000fda0003f0f008 */
[----:B------:R-:W-:Y:S05]  /*194b0*/  @!P0 BRA `(.L_x_1341) ;  /* 0xffffffac00e88947 */ /* 0x000fea000383ffff */
.L_x_1263:
[----:B------:R-:W2:Y:S01]  /*194c0*/  LDL.LU R0, [R1+0x34] ;  /* 0x0000340001007983 */ /* 0x000ea20000300800 */
[----:B------:R-:W-:Y:S01]  /*194d0*/  BSSY B0, `(.L_x_1342) ;  /* 0x000000b000007945 */ /* 0x000fe20003800000 */
[----:B01----:R-:W0:Y:S01]  /*194e0*/  S2R R5, SR_CgaCtaId ;  /* 0x0000000000057919 */ /* 0x003e220000008800 */
[----:B--2---:R-:W-:-:S05]  /*194f0*/  VIADD R0, R0, 0x1 ;  /* 0x0000000100007836 */ /* 0x004fca0000000000 */
        /* <DEDUP_REMOVED lines=8> */
.L_x_1390:
[----:B------:R-:W-:Y:S05]  /*19580*/  BSYNC B0 ;  /* 0x0000000000007941 */ /* 0x000fea0003800000 */
.L_x_1342:
[----:B------:R-:W-:-:S03]  /*19590*/  UMOV UR4, 0xffffffff ;  /* 0xffffffff00047882 */ /* 0x000fc60000000000 */
[----:B------:R-:W-:Y:S05]  /*195a0*/  BRA.DIV UR4, `(.L_x_1344) ;  /* 0x0000001604807947 */ /* 0x000fea000b800000 */
[----:B------:R-:W1:Y:S02]  /*195b0*/  S2R R2, SR_TID.X ;  /* 0x0000000000027919 */ /* 0x000e640000002100 */
[----:B-1----:R-:W-:-:S04]  /*195c0*/  SHF.R.U32.HI R2, RZ, 0x5, R2 ;  /* 0x00000005ff027819 */ /* 0x002fc80000011602 */
[----:B------:R-:W-:-:S05]  /*195d0*/  LOP3.LUT R2, R2, 0x3, RZ, 0xc0, !PT ;  /* 0x0000000302027812 */ /* 0x000fca00078ec0ff */
[----:B------:R1:W2:Y:S02]  /*195e0*/  SHFL.IDX PT, R14, R2, RZ, 0x1f ;  /* 0x00001fff020e7589 */ /* 0x0002a400000e0000 */
.L_x_1393:
[----:B--2---:R-:W-:Y:S01]  /*195f0*/  ISETP.NE.AND P0, PT, R14, RZ, PT ;  /* 0x000000ff0e00720c */ /* 0x004fe20003f05270 */
[----:B------:R-:W-:-:S12]  /*19600*/  BSSY B0, `(.L_x_1345) ;  /* 0x0000030000007945 */ /* 0x000fd80003800000 */
[----:B------:R-:W-:Y:S05]  /*19610*/  @P0 BRA `(.L_x_1346) ;  /* 0x0000000000b80947 */ /* 0x000fea0003800000 */
[----:B------:R-:W-:-:S03]  /*19620*/  UMOV UR4, 0xffffffff ;  /* 0xffffffff00047882 */ /* 0x000fc60000000000 */
[----:B------:R-:W-:Y:S05]  /*19630*/  BRA.DIV UR4, `(.L_x_1347) ;  /* 0x0000001604907947 */ /* 0x000fea000b800000 */
[----:B------:R-:W-:-:S13]  /*19640*/  ELECT P6, URZ, PT ;  /* 0x00000000003f782f */ /* 0x000fda00038c0000 */
.L_x_1396:
[----:B------:R-:W-:Y:S05]  /*19650*/  @!P6 BRA `(.L_x_1346) ;  /* 0x0000000000a8e947 */ /* 0x000fea0003800000 */
[----:B-1----:R-:W2:Y:S02]  /*19660*/  LDL R2, [R1+0x38] ;  /* 0x0000380001027983 */ /* 0x002ea40000100800 */
[----:B--2---:R-:W-:-:S13]  /*19670*/  R2UR UR4, R2 ;  /* 0x00000000020472ca */ /* 0x004fda00000e0000 */
[----:B------:R-:W-:-:S06]  /*19680*/  ULOP3.LUT UR4, UR4, 0x2, URZ, 0xfc, !UPT ;  /* 0x0000000204047892 */ /* 0x000fcc000f8efc3f */
[----:B------:R-:W-:-:S05]  /*19690*/  IMAD.U32 R2, RZ, RZ, UR4 ;  /* 0x00000004ff027e24 */ /* 0x000fca000f8e00ff */
[----:B------:R-:W-:-:S13]  /*196a0*/  ISETP.NE.AND P0, PT, R2, 0x3, PT ;  /* 0x000000030200780c */ /* 0x000fda0003f05270 */
[----:B------:R-:W-:Y:S05]  /*196b0*/  @!P0 BRA `(.L_x_1348) ;  /* 0x0000000000048947 */ /* 0x000fea0003800000 */
[----:B------:R-:W-:Y:S01]  /*196c0*/  BPT.TRAP 0x1 ;  /* 0x000000040000795c */ /* 0x000fe20000300000 */
.L_x_1348:
        /* <DEDUP_REMOVED lines=14> */
.L_x_1397:
[----:B------:R-:W1:Y:S02]  /*197b0*/  SYNCS.PHASECHK.TRANS64.TRYWAIT P1, [R7+URZ], R2 ;  /* 0x00000002070075a7 */ /* 0x000e64000802017f */
[----:B-1----:R-:W-:Y:S05]  /*197c0*/  @!P1 BRA `(.L_x_1350) ;  /* 0x0000001400609947 */ /* 0x002fea0003800000 */
.L_x_1398:
[----:B------:R-:W-:Y:S05]  /*197d0*/  @!P0 BRA `(.L_x_1351) ;  /* 0x0000000000048947 */ /* 0x000fea0003800000 */
[----:B------:R-:W-:Y:S01]  /*197e0*/  BPT.TRAP 0x1 ;  /* 0x000000040000795c */ /* 0x000fe20000300000 */
.L_x_1351:
[----:B------:R-:W2:Y:S02]  /*197f0*/  LDL.LU R4, [R1] ;  /* 0x0000000001047983 */ /* 0x000ea40000300800 */
[----:B--2---:R-:W-:-:S04]  /*19800*/  IMAD R4, R4, 0x8, R0 ;  /* 0x0000000804047824 */ /* 0x004fc800078e0200 */
[----:B------:R-:W2:Y:S02]  /*19810*/  SYNCS.PHASECHK.TRANS64.TRYWAIT P1, [R4+URZ+0x28460], R5 ;  /* 0x02846005040075a7 */ /* 0x000ea4000802017f */
[----:B--2---:R-:W-:Y:S05]  /*19820*/  @!P1 BRA `(.L_x_1352) ;  /* 0x00000014005c9947 */ /* 0x004fea0003800000 */
.L_x_1399:
[----:B------:R-:W-:Y:S05]  /*19830*/  @!P0 BRA `(.L_x_1353) ;  /* 0x0000000000048947 */ /* 0x000fea0003800000 */
[----:B------:R-:W-:Y:S01]  /*19840*/  BPT.TRAP 0x1 ;  /* 0x000000040000795c */ /* 0x000fe20000300000 */
.L_x_1353:
[----:B------:R-:W-:-:S04]  /*19850*/  IMAD R3, R3, 0x8, R0 ;  /* 0x0000000803037824 */ /* 0x000fc800078e0200 */
[----:B------:R-:W3:Y:S02]  /*19860*/  SYNCS.PHASECHK.TRANS64.TRYWAIT P1, [R3+URZ+0x28460], R2 ;  /* 0x02846002030075a7 */ /* 0x000ee4000802017f */
[----:B---3--:R-:W-:Y:S05]  /*19870*/  @!P1 BRA `(.L_x_1354) ;  /* 0x00000014005c9947 */ /* 0x008fea0003800000 */
.L_x_1400:
[----:B------:R-:W-:Y:S05]  /*19880*/  @!P0 BRA `(.L_x_1355) ;  /* 0x0000000000048947 */ /* 0x000fea0003800000 */
[----:B------:R-:W-:Y:S01]  /*19890*/  BPT.TRAP 0x1 ;  /* 0x000000040000795c */ /* 0x000fe20000300000 */
.L_x_1355:
[----:B------:R-:W4:Y:S02]  /*198a0*/  SYNCS.PHASECHK.TRANS64.TRYWAIT P0, [R4+URZ+0x28480], R5 ;  /* 0x02848005040075a7 */ /* 0x000f24000800017f */
[----:B----4-:R-:W-:Y:S05]  /*198b0*/  @!P0 BRA `(.L_x_1356) ;  /* 0x0000001400608947 */ /* 0x010fea0003800000 */
.L_x_1357:
[----:B------:R0:W0:Y:S02]  /*198c0*/  SYNCS.PHASECHK.TRANS64.TRYWAIT P0, [R3+URZ+0x28480], R2 ;  /* 0x02848002030075a7 */ /* 0x000024000800017f */
[----:B0-----:R-:W-:Y:S05]  /*198d0*/  @!P0 NANOSLEEP.SYNCS 0x989680 ;  /* 0x009896800000895d */ /* 0x001fea0003900000 */
[----:B------:R-:W0:Y:S02]  /*198e0*/  @!P0 SYNCS.PHASECHK.TRANS64 P0, [R3+URZ+0x28480], R2 ;  /* 0x02848002030085a7 */ /* 0x000e24000800007f */
[----:B0-----:R-:W-:Y:S05]  /*198f0*/  @!P0 BRA `(.L_x_1357) ;  /* 0xfffffffc00f08947 */ /* 0x001fea000383ffff */
.L_x_1346:
[----:B------:R-:W-:Y:S05]  /*19900*/  BSYNC B0 ;  /* 0x0000000000007941 */ /* 0x000fea0003800000 */
.L_x_1345:
[----:B------:R-:W-:Y:S05]  /*19910*/  EXIT ;  /* 0x000000000000794d */ /* 0x000fea0003800000 */
.L_x_1158:
[----:B0-----:R-:W-:-:S04]  /*19920*/  IMAD.U32 R3, RZ, RZ, UR40 ;  /* 0x00000028ff037e24 */ /* 0x001fc8000f8e00ff */
[----:B------:R0:W1:Y:S03]  /*19930*/  SYNCS.PHASECHK.TRANS64.TRYWAIT P1, [R3+URZ+0x28400], R8 ;  /* 0x02840008030075a7 */ /* 0x000066000802017f */
[----:B-1----:R-:W-:Y:S05]  /*19940*/  @!P1 NANOSLEEP.SYNCS 0x989680 ;  /* 0x009896800000995d */ /* 0x002fea0003900000 */
[----:B------:R-:W1:Y:S02]  /*19950*/  @!P1 SYNCS.PHASECHK.TRANS64 P1, [R3+URZ+0x28400], R8 ;  /* 0x02840008030095a7 */ /* 0x000e64000802007f */
[----:B-1----:R-:W-:Y:S05]  /*19960*/  @!P1 BRA `(.L_x_1158) ;  /* 0xfffffffc00ec9947 */ /* 0x002fea000383ffff */
[----:B------:R-:W-:Y:S05]  /*19970*/  BRA `(.L_x_1358) ;  /* 0xfffffe8c00847947 */ /* 0x000fea000383ffff */
.L_x_1162:
[----:B-1----:R1:W2:Y:S02]  /*19980*/  SYNCS.PHASECHK.TRANS64.TRYWAIT P2, [R6+URZ+0x28430], R3 ;  /* 0x02843003060075a7 */ /* 0x0022a4000804017f */
[----:B--2---:R-:W-:Y:S05]  /*19990*/  @!P2 NANOSLEEP.SYNCS 0x989680 ;  /* 0x009896800000a95d */ /* 0x004fea0003900000 */
[----:B------:R-:W2:Y:S02]  /*199a0*/  @!P2 SYNCS.PHASECHK.TRANS64 P2, [R6+URZ+0x28430], R3 ;  /* 0x028430030600a5a7 */ /* 0x000ea4000804007f */
[----:B--2---:R-:W-:Y:S05]  /*199b0*/  @!P2 BRA `(.L_x_1162) ;  /* 0xfffffffc00f0a947 */ /* 0x004fea000383ffff */
[----:B------:R-:W-:Y:S05]  /*199c0*/  BRA `(.L_x_1161) ;  /* 0xfffffe8c00a87947 */ /* 0x000fea000383ffff */
.L_x_1178:
[----:B-1----:R-:W-:-:S04]  /*199d0*/  IMAD.U32 R7, RZ, RZ, UR10 ;  /* 0x0000000aff077e24 */ /* 0x002fc8000f8e00ff */
[----:B------:R1:W2:Y:S03]  /*199e0*/  SYNCS.PHASECHK.TRANS64.TRYWAIT P2, [R7+URZ+0x28430], R6 ;  /* 0x02843006070075a7 */ /* 0x0002a6000804017f */
[----:B--2---:R-:W-:Y:S05]  /*199f0*/  @!P2 NANOSLEEP.SYNCS 0x989680 ;  /* 0x009896800000a95d */ /* 0x004fea0003900000 */
[----:B------:R-:W2:Y:S02]  /*19a00*/  @!P2 SYNCS.PHASECHK.TRANS64 P2, [R7+URZ+0x28430], R6 ;  /* 0x028430060700a5a7 */ /* 0x000ea4000804007f */
[----:B--2---:R-:W-:Y:S05]  /*19a10*/  @!P2 BRA `(.L_x_1178) ;  /* 0xfffffffc00eca947 */ /* 0x004fea000383ffff */
[----:B------:R-:W-:Y:S05]  /*19a20*/  BRA `(.L_x_1175) ;  /* 0xfffffeb800447947 */ /* 0x000fea000383ffff */
.L_x_1182:
[----:B-1----:R-:W-:-:S04]  /*19a30*/  IMAD.U32 R7, RZ, RZ, UR10 ;  /* 0x0000000aff077e24 */ /* 0x002fc8000f8e00ff */
[----:B------:R1:W2:Y:S03]  /*19a40*/  SYNCS.PHASECHK.TRANS64.TRYWAIT P2, [R7+URZ+0x28450], R6 ;  /* 0x02845006070075a7 */ /* 0x0002a6000804017f */
[----:B--2---:R-:W-:Y:S05]  /*19a50*/  @!P2 NANOSLEEP.SYNCS 0x989680 ;  /* 0x009896800000a95d */ /* 0x004fea0003900000 */
[----:B------:R-:W2:Y:S02]  /*19a60*/  @!P2 SYNCS.PHASECHK.TRANS64 P2, [R7+URZ+0x28450], R6 ;  /* 0x028450060700a5a7 */ /* 0x000ea4000804007f */
[----:B--2---:R-:W-:Y:S05]  /*19a70*/  @!P2 BRA `(.L_x_1182) ;  /* 0xfffffffc00eca947 */ /* 0x004fea000383ffff */
[----:B------:R-:W-:Y:S05]  /*19a80*/  BRA `(.L_x_1179) ;  /* 0xfffffebc00107947 */ /* 0x000fea000383ffff */
.L_x_1200:
[----:B-1----:R-:W-:-:S04]  /*19a90*/  IMAD.U32 R9, RZ, RZ, UR7 ;  /* 0x00000007ff097e24 */ /* 0x002fc8000f8e00ff */
[----:B------:R1:W2:Y:S03]  /*19aa0*/  SYNCS.PHASECHK.TRANS64.TRYWAIT P2, [R9+URZ+0x28430], R8 ;  /* 0x02843008090075a7 */ /* 0x0002a6000804017f */
[----:B--2---:R-:W-:Y:S05]  /*19ab0*/  @!P2 NANOSLEEP.SYNCS 0x989680 ;  /* 0x009896800000a95d */ /* 0x004fea0003900000 */
[----:B------:R-:W2:Y:S02]  /*19ac0*/  @!P2 SYNCS.PHASECHK.TRANS64 P2, [R9+URZ+0x28430], R8 ;  /* 0x028430080900a5a7 */ /* 0x000ea4000804007f */
[----:B--2---:R-:W-:Y:S05]  /*19ad0*/  @!P2 BRA `(.L_x_1200) ;  /* 0xfffffffc00eca947 */ /* 0x004fea000383ffff */
[----:B------:R-:W-:Y:S05]  /*19ae0*/  BRA `(.L_x_1197) ;  /* 0xfffffee000d07947 */ /* 0x000fea000383ffff */
.L_x_1204:
[----:B-1----:R-:W-:-:S04]  /*19af0*/  IMAD.U32 R9, RZ, RZ, UR10 ;  /* 0x0000000aff097e24 */ /* 0x002fc8000f8e00ff */
[----:B------:R1:W2:Y:S03]  /*19b00*/  SYNCS.PHASECHK.TRANS64.TRYWAIT P2, [R9+URZ+0x28450], R8 ;  /* 0x02845008090075a7 */ /* 0x0002a6000804017f */
[----:B--2---:R-:W-:Y:S05]  /*19b10*/  @!P2 NANOSLEEP.SYNCS 0x989680 ;  /* 0x009896800000a95d */ /* 0x004fea0003900000 */
[----:B------:R-:W2:Y:S02]  /*19b20*/  @!P2 SYNCS.PHASECHK.TRANS64 P2, [R9+URZ+0x28450], R8 ;  /* 0x028450080900a5a7 */ /* 0x000ea4000804007f */
[----:B--2---:R-:W-:Y:S05]  /*19b30*/  @!P2 BRA `(.L_x_1204) ;  /* 0xfffffffc00eca947 */ /* 0x004fea000383ffff */
[----:B------:R-:W-:Y:S05]  /*19b40*/  BRA `(.L_x_1201) ;  /* 0xfffffee400a87947 */ /* 0x000fea000383ffff */
.L_x_1211:
[----:B-1----:R-:W-:-:S04]  /*19b50*/  IMAD.U32 R7, RZ, RZ, UR6 ;  /* 0x00000006ff077e24 */ /* 0x002fc8000f8e00ff */
[----:B------:R1:W2:Y:S03]  /*19b60*/  SYNCS.PHASECHK.TRANS64.TRYWAIT P2, [R7+URZ+0x28430], R6 ;  /* 0x02843006070075a7 */ /* 0x0002a6000804017f */
[----:B--2---:R-:W-:Y:S05]  /*19b70*/  @!P2 NANOSLEEP.SYNCS 0x989680 ;  /* 0x009896800000a95d */ /* 0x004fea0003900000 */
[----:B------:R-:W2:Y:S02]  /*19b80*/  @!P2 SYNCS.PHASECHK.TRANS64 P2, [R7+URZ+0x28430], R6 ;  /* 0x028430060700a5a7 */ /* 0x000ea4000804007f */
[----:B--2---:R-:W-:Y:S05]  /*19b90*/  @!P2 BRA `(.L_x_1211) ;  /* 0xfffffffc00eca947 */ /* 0x004fea000383ffff */
[----:B------:R-:W-:Y:S05]  /*19ba0*/  BRA `(.L_x_1208) ;  /* 0xffffff00001c7947 */ /* 0x000fea000383ffff */
.L_x_1215:
[----:B-1----:R-:W-:-:S04]  /*19bb0*/  IMAD.U32 R7, RZ, RZ, UR10 ;  /* 0x0000000aff077e24 */ /* 0x002fc8000f8e00ff */
[----:B------:R1:W2:Y:S03]  /*19bc0*/  SYNCS.PHASECHK.TRANS64.TRYWAIT P2, [R7+URZ+0x28450], R6 ;  /* 0x02845006070075a7 */ /* 0x0002a6000804017f */
[----:B--2---:R-:W-:Y:S05]  /*19bd0*/  @!P2 NANOSLEEP.SYNCS 0x989680 ;  /* 0x009896800000a95d */ /* 0x004fea0003900000 */
[----:B------:R-:W2:Y:S02]  /*19be0*/  @!P2 SYNCS.PHASECHK.TRANS64 P2, [R7+URZ+0x28450], R6 ;  /* 0x028450060700a5a7 */ /* 0x000ea4000804007f */
[----:B--2---:R-:W-:Y:S05]  /*19bf0*/  @!P2 BRA `(.L_x_1215) ;  /* 0xfffffffc00eca947 */ /* 0x004fea000383ffff */
[----:B------:R-:W-:Y:S05]  /*19c00*/  BRA `(.L_x_1212) ;  /* 0xffffff0000f47947 */ /* 0x000fea000383ffff */
.L_x_1229:
[----:B-1----:R-:W-:-:S04]  /*19c10*/  IMAD.U32 R5, RZ, RZ, UR14 ;  /* 0x0000000eff057e24 */ /* 0x002fc8000f8e00ff */
[----:B------:R1:W2:Y:S03]  /*19c20*/  SYNCS.PHASECHK.TRANS64.TRYWAIT P1, [R5+URZ+0x28450], R0 ;  /* 0x02845000050075a7 */ /* 0x0002a6000802017f */
[----:B--2---:R-:W-:Y:S05]  /*19c30*/  @!P1 NANOSLEEP.SYNCS 0x989680 ;  /* 0x009896800000995d */ /* 0x004fea0003900000 */
[----:B------:R-:W2:Y:S02]  /*19c40*/  @!P1 SYNCS.PHASECHK.TRANS64 P1, [R5+URZ+0x28450], R0 ;  /* 0x02845000050095a7 */ /* 0x000ea4000802007f */
[----:B--2---:R-:W-:Y:S05]  /*19c50*/  @!P1 BRA `(.L_x_1229) ;  /* 0xfffffffc00ec9947 */ /* 0x004fea000383ffff */
[----:B------:R-:W-:Y:S05]  /*19c60*/  BRA `(.L_x_1228) ;  /* 0xffffff2400d87947 */ /* 0x000fea000383ffff */
.L_x_1285:
[----:B------:R-:W-:Y:S02]  /*19c70*/  IMAD.MOV.U32 R13, RZ, RZ, R0 ;  /* 0x000000ffff0d7224 */ /* 0x000fe400078e0000 */
[----:B------:R-:W-:Y:S02]  /*19c80*/  IMAD.MOV.U32 R12, RZ, RZ, RZ ;  /* 0x000000ffff0c7224 */ /* 0x000fe400078e00ff */
[----:B------:R-:W-:Y:S02]  /*19c90*/  IMAD.MOV.U32 R11, RZ, RZ, 0x1f ;  /* 0x0000001fff0b7424 */ /* 0x000fe400078e00ff */
[----:B------:R-:W-:-:S07]  /*19ca0*/  IMAD.MOV.U32 R15, RZ, RZ, -0x1 ;  /* 0xffffffffff0f7424 */ /* 0x000fce00078e00ff */
[----:B0-2---:R-:W-:Y:S05]  /*19cb0*/  WARPSYNC.COLLECTIVE R15, `(.L_x_1359) ;  /* 0x000000000f087348 */ /* 0x005fea0003c00000 */
[----:B------:R1:W3:Y:S02]  /*19cc0*/  SHFL.IDX P6, R14, R13, R12, R11 ;  /* 0x0000000c0d0e7389 */ /* 0x0002e400000c000b */
[----:B0123--:R-:W-:Y:S01]  /*19cd0*/  ENDCOLLECTIVE ;  /* 0x000000000000791b */ /* 0x00ffe20003800000 */
.L_x_1359:
[----:B------:R-:W-:Y:S05]  /*19ce0*/  BRA `(.L_x_1360) ;  /* 0xffffffb800d07947 */ /* 0x000fea000383ffff */
.L_x_1287:
[----:B------:R-:W-:Y:S01]  /*19cf0*/  BSSY B0, `(.L_x_1361) ;  /* 0x0000006000007945 */ /* 0x000fe20003800000 */
[----:B------:R-:W-:-:S07]  /*19d00*/  IMAD.MOV.U32 R15, RZ, RZ, -0x1 ;  /* 0xffffffffff0f7424 */ /* 0x000fce00078e00ff */
[----:B0-2---:R-:W-:Y:S05]  /*19d10*/  WARPSYNC.COLLECTIVE R15, `(.L_x_1362) ;  /* 0x000000000f0c7348 */ /* 0x005fea0003c00000 */
[----:B------:R-:W-:Y:S02]  /*19d20*/  ELECT P6, UR62, PT ;  /* 0x00000000003e782f */ /* 0x000fe400038c0000 */
[----:B------:R-:W-:Y:S01]  /*19d30*/  MOV R14, UR62 ;  /* 0x0000003e000e7c02 */ /* 0x000fe20008000f00 */
[----:B0-2---:R-:W-:Y:S10]  /*19d40*/  ENDCOLLECTIVE ;  /* 0x000000000000791b */ /* 0x005ff40003800000 */
.L_x_1362:
[----:B------:R-:W-:Y:S05]  /*19d50*/  BSYNC B0 ;  /* 0x0000000000007941 */ /* 0x000fea0003800000 */
.L_x_1361:
[----:B------:R-:W-:Y:S05]  /*19d60*/  BRA `(.L_x_1363) ;  /* 0xffffffb800e07947 */ /* 0x000fea000383ffff */
.L_x_1289:
[----:B-1----:R1:W2:Y:S02]  /*19d70*/  SYNCS.PHASECHK.TRANS64.TRYWAIT P0, [R3+URZ+0x28480], R4 ;  /* 0x02848004030075a7 */ /* 0x0022a4000800017f */
[----:B--2---:R-:W-:Y:S05]  /*19d80*/  @!P0 NANOSLEEP.SYNCS 0x989680 ;  /* 0x009896800000895d */ /* 0x004fea0003900000 */
[----:B------:R-:W2:Y:S02]  /*19d90*/  @!P0 SYNCS.PHASECHK.TRANS64 P0, [R3+URZ+0x28480], R4 ;  /* 0x02848004030085a7 */ /* 0x000ea4000800007f */
[----:B--2---:R-:W-:Y:S05]  /*19da0*/  @!P0 BRA `(.L_x_1289) ;  /* 0xfffffffc00f08947 */ /* 0x004fea000383ffff */
[----:B------:R-:W-:Y:S05]  /*19db0*/  BRA `(.L_x_1364) ;  /* 0xffffffbc00447947 */ /* 0x000fea000383ffff */
.L_x_1291:
[----:B0-----:R0:W2:Y:S02]  /*19dc0*/  SYNCS.PHASECHK.TRANS64.TRYWAIT P0, [R3+URZ+0x28440], R4 ;  /* 0x02844004030075a7 */ /* 0x0010a4000800017f */
[----:B--2---:R-:W-:Y:S05]  /*19dd0*/  @!P0 NANOSLEEP.SYNCS 0x989680 ;  /* 0x009896800000895d */ /* 0x004fea0003900000 */
[----:B------:R-:W2:Y:S02]  /*19de0*/  @!P0 SYNCS.PHASECHK.TRANS64 P0, [R3+URZ+0x28440], R4 ;  /* 0x02844004030085a7 */ /* 0x000ea4000800007f */
[----:B--2---:R-:W-:Y:S05]  /*19df0*/  @!P0 BRA `(.L_x_1291) ;  /* 0xfffffffc00f08947 */ /* 0x004fea000383ffff */
[----:B------:R-:W-:Y:S05]  /*19e00*/  BRA `(.L_x_1365) ;  /* 0xffffffbc00b47947 */ /* 0x000fea000383ffff */
.L_x_1295:
        /* <DEDUP_REMOVED lines=8> */
[----:B0----5:R-:W-:Y:S05]  /*19e90*/  WARPSYNC.COLLECTIVE R15, `(.L_x_1366) ;  /* 0x000000000f087348 */ /* 0x021fea0003c00000 */
[----:B------:R1:W2:Y:S02]  /*19ea0*/  SHFL.IDX P6, R14, R13, R12, R11 ;  /* 0x0000000c0d0e7389 */ /* 0x0002a400000c000b */
[----:B012--5:R-:W-:Y:S01]  /*19eb0*/  ENDCOLLECTIVE ;  /* 0x000000000000791b */ /* 0x027fe20003800000 */
.L_x_1366:
[C---:B------:R-:W-:Y:S01]  /*19ec0*/  VIADD R5, R0.reuse, 0x10 ;  /* 0x0000001000057836 */ /* 0x040fe20000000000 */
[----:B------:R-:W-:Y:S01]  /*19ed0*/  ISETP.GE.AND P2, PT, R0, R2, PT ;  /* 0x000000020000720c */ /* 0x000fe20003f46270 */
[----:B------:R-:W-:Y:S02]  /*19ee0*/  IMAD.MOV.U32 R13, RZ, RZ, R4 ;  /* 0x000000ffff0d7224 */ /* 0x000fe400078e0004 */
[----:B------:R-:W-:-:S10]  /*19ef0*/  IMAD.MOV.U32 R6, RZ, RZ, R14 ;  /* 0x000000ffff067224 */ /* 0x000fd400078e000e */
[----:B------:R-:W-:Y:S05]  /*19f00*/  WARPSYNC.COLLECTIVE R15, `(.L_x_1367) ;  /* 0x000000000f087348 */ /* 0x000fea0003c00000 */
[----:B------:R0:W1:Y:S02]  /*19f10*/  SHFL.IDX P6, R14, R13, R12, R11 ;  /* 0x0000000c0d0e7389 */ /* 0x00006400000c000b */
[----:B01----:R-:W-:Y:S01]  /*19f20*/  ENDCOLLECTIVE ;  /* 0x000000000000791b */ /* 0x003fe20003800000 */
.L_x_1367:
[----:B------:R-:W-:Y:S02]  /*19f30*/  IMAD.MOV.U32 R13, RZ, RZ, R3 ;  /* 0x000000ffff0d7224 */ /* 0x000fe400078e0003 */
[----:B------:R-:W-:Y:S02]  /*19f40*/  IMAD.MOV.U32 R12, RZ, RZ, 0x1 ;  /* 0x00000001ff0c7424 */ /* 0x000fe400078e00ff */
[----:B------:R-:W-:-:S07]  /*19f50*/  IMAD.MOV.U32 R7, RZ, RZ, R14 ;  /* 0x000000ffff077224 */ /* 0x000fce00078e000e */
[----:B------:R-:W-:Y:S05]  /*19f60*/  WARPSYNC.COLLECTIVE R15, `(.L_x_1368) ;  /* 0x000000000f087348 */ /* 0x000fea0003c00000 */
[----:B------:R0:W1:Y:S02]  /*19f70*/  SHFL.IDX P6, R14, R13, R12, R11 ;  /* 0x0000000c0d0e7389 */ /* 0x00006400000c000b */
[----:B01----:R-:W-:Y:S01]  /*19f80*/  ENDCOLLECTIVE ;  /* 0x000000000000791b */ /* 0x003fe20003800000 */
.L_x_1368:
        /* <DEDUP_REMOVED lines=10> */
.L_x_1369:
        /* <DEDUP_REMOVED lines=12> */
.L_x_1370:
        /* <DEDUP_REMOVED lines=18> */
.L_x_1371:
[----:B------:R-:W-:Y:S02]  /*1a210*/  IMAD.MOV.U32 R13, RZ, RZ, R3 ;  /* 0x000000ffff0d7224 */ /* 0x000fe400078e0003 */
[----:B------:R-:W-:Y:S02]  /*1a220*/  IMAD.MOV.U32 R12, RZ, RZ, 0x3 ;  /* 0x00000003ff0c7424 */ /* 0x000fe400078e00ff */
[----:B------:R-:W-:-:S07]  /*1a230*/  IMAD.MOV.U32 R7, RZ, RZ, R14 ;  /* 0x000000ffff077224 */ /* 0x000fce00078e000e */
[----:B------:R-:W-:Y:S05]  /*1a240*/  WARPSYNC.COLLECTIVE R15, `(.L_x_1372) ;  /* 0x000000000f087348 */ /* 0x000fea0003c00000 */
[----:B------:R0:W1:Y:S02]  /*1a250*/  SHFL.IDX P6, R14, R13, R12, R11 ;  /* 0x0000000c0d0e7389 */ /* 0x00006400000c000b */
[----:B01----:R-:W-:Y:S01]  /*1a260*/  ENDCOLLECTIVE ;  /* 0x000000000000791b */ /* 0x003fe20003800000 */
.L_x_1372:
        /* <DEDUP_REMOVED lines=17> */
.L_x_1373:
[----:B------:R-:W-:Y:S02]  /*1a380*/  IMAD.MOV.U32 R13, RZ, RZ, R3 ;  /* 0x000000ffff0d7224 */ /* 0x000fe400078e0003 */
[----:B------:R-:W-:Y:S02]  /*1a390*/  IMAD.MOV.U32 R12, RZ, RZ, 0x4 ;  /* 0x00000004ff0c7424 */ /* 0x000fe400078e00ff */
[----:B------:R-:W-:-:S07]  /*1a3a0*/  IMAD.MOV.U32 R7, RZ, RZ, R14 ;  /* 0x000000ffff077224 */ /* 0x000fce00078e000e */
[----:B------:R-:W-:Y:S05]  /*1a3b0*/  WARPSYNC.COLLECTIVE R15, `(.L_x_1374) ;  /* 0x000000000f087348 */ /* 0x000fea0003c00000 */
[----:B------:R0:W1:Y:S02]  /*1a3c0*/  SHFL.IDX P6, R14, R13, R12, R11 ;  /* 0x0000000c0d0e7389 */ /* 0x00006400000c000b */
[----:B01----:R-:W-:Y:S01]  /*1a3d0*/  ENDCOLLECTIVE ;  /* 0x000000000000791b */ /* 0x003fe20003800000 */
.L_x_1374:
        /* <DEDUP_REMOVED lines=17> */
.L_x_1375:
[----:B------:R-:W-:Y:S02]  /*1a4f0*/  IMAD.MOV.U32 R13, RZ, RZ, R3 ;  /* 0x000000ffff0d7224 */ /* 0x000fe400078e0003 */
[----:B------:R-:W-:Y:S02]  /*1a500*/  IMAD.MOV.U32 R12, RZ, RZ, 0x5 ;  /* 0x00000005ff0c7424 */ /* 0x000fe400078e00ff */
[----:B------:R-:W-:-:S07]  /*1a510*/  IMAD.MOV.U32 R7, RZ, RZ, R14 ;  /* 0x000000ffff077224 */ /* 0x000fce00078e000e */
[----:B------:R-:W-:Y:S05]  /*1a520*/  WARPSYNC.COLLECTIVE R15, `(.L_x_1376) ;  /* 0x000000000f087348 */ /* 0x000fea0003c00000 */
[----:B------:R0:W1:Y:S02]  /*1a530*/  SHFL.IDX P6, R14, R13, R12, R11 ;  /* 0x0000000c0d0e7389 */ /* 0x00006400000c000b */
[----:B01----:R-:W-:Y:S01]  /*1a540*/  ENDCOLLECTIVE ;  /* 0x000000000000791b */ /* 0x003fe20003800000 */
.L_x_1376:
        /* <DEDUP_REMOVED lines=17> */
.L_x_1377:
[----:B------:R-:W-:Y:S02]  /*1a660*/  IMAD.MOV.U32 R13, RZ, RZ, R3 ;  /* 0x000000ffff0d7224 */ /* 0x000fe400078e0003 */
[----:B------:R-:W-:Y:S02]  /*1a670*/  IMAD.MOV.U32 R12, RZ, RZ, 0x6 ;  /* 0x00000006ff0c7424 */ /* 0x000fe400078e00ff */
[----:B------:R-:W-:-:S07]  /*1a680*/  IMAD.MOV.U32 R7, RZ, RZ, R14 ;  /* 0x000000ffff077224 */ /* 0x000fce00078e000e */
[----:B------:R-:W-:Y:S05]  /*1a690*/  WARPSYNC.COLLECTIVE R15, `(.L_x_1378) ;  /* 0x000000000f087348 */ /* 0x000fea0003c00000 */
[----:B------:R0:W1:Y:S02]  /*1a6a0*/  SHFL.IDX P6, R14, R13, R12, R11 ;  /* 0x0000000c0d0e7389 */ /* 0x00006400000c000b */
[----:B01----:R-:W-:Y:S01]  /*1a6b0*/  ENDCOLLECTIVE ;  /* 0x000000000000791b */ /* 0x003fe20003800000 */
.L_x_1378:
        /* <DEDUP_REMOVED lines=16> */
.L_x_1379:
[----:B------:R-:W-:Y:S02]  /*1a7c0*/  IMAD.MOV.U32 R13, RZ, RZ, R3 ;  /* 0x000000ffff0d7224 */ /* 0x000fe400078e0003 */
[----:B------:R-:W-:Y:S02]  /*1a7d0*/  IMAD.MOV.U32 R12, RZ, RZ, 0x7 ;  /* 0x00000007ff0c7424 */ /* 0x000fe400078e00ff */
[----:B------:R-:W-:-:S07]  /*1a7e0*/  IMAD.MOV.U32 R7, RZ, RZ, R14 ;  /* 0x000000ffff077224 */ /* 0x000fce00078e000e */
[----:B------:R-:W-:Y:S05]  /*1a7f0*/  WARPSYNC.COLLECTIVE R15, `(.L_x_1380) ;  /* 0x000000000f087348 */ /* 0x000fea0003c00000 */
[----:B------:R0:W1:Y:S02]  /*1a800*/  SHFL.IDX P6, R14, R13, R12, R11 ;  /* 0x0000000c0d0e7389 */ /* 0x00006400000c000b */
[----:B01----:R-:W-:Y:S01]  /*1a810*/  ENDCOLLECTIVE ;  /* 0x000000000000791b */ /* 0x003fe20003800000 */
.L_x_1380:
        /* <DEDUP_REMOVED lines=10> */
.L_x_1381:
[----:B------:R-:W-:Y:S01]  /*1a8c0*/  @!PT LDS RZ, [RZ] ;  /* 0x00000000fffff984 */ /* 0x000fe20000000800 */
[----:B------:R-:W-:Y:S01]  /*1a8d0*/  @!PT LDS RZ, [RZ] ;  /* 0x00000000fffff984 */ /* 0x000fe20000000800 */
[----:B------:R-:W-:Y:S01]  /*1a8e0*/  @!PT LDS RZ, [RZ] ;  /* 0x00000000fffff984 */ /* 0x000fe20000000800 */
[----:B------:R2:W-:Y:S04]  /*1a8f0*/  @!P2 LDGSTS.E.BYPASS.LTC128B.128 [R9+0x1b000], desc[UR48][R6.64], !P0 ;  /* 0x1b0000000609afae */ /* 0x0005e8000c101d70 */
[----:B------:R2:W-:Y:S01]  /*1a900*/  @!P2 LDGSTS.E.BYPASS.LTC128B.128 [R9+0x1f000], desc[UR48][R6.64+0x80], !P1 ;  /* 0x1f0000800609afae */ /* 0x0005e2000c901d70 */
[----:B------:R-:W-:Y:S01]  /*1a910*/  IMAD.MOV.U32 R4, RZ, RZ, R14 ;  /* 0x000000ffff047224 */ /* 0x000fe200078e000e */
[----:B------:R-:W-:Y:S06]  /*1a920*/  BRA `(.L_x_1382) ;  /* 0xffffffc000307947 */ /* 0x000fec000383ffff */
.L_x_1300:
[----:B---3--:R3:W4:Y:S02]  /*1a930*/  SYNCS.PHASECHK.TRANS64.TRYWAIT P0, [R17+URZ+0x28420], R0 ;  /* 0x02842000110075a7 */ /* 0x008724000800017f */
[----:B----4-:R-:W-:Y:S05]  /*1a940*/  @!P0 NANOSLEEP.SYNCS 0x989680 ;  /* 0x009896800000895d */ /* 0x010fea0003900000 */
[----:B------:R-:W4:Y:S02]  /*1a950*/  @!P0 SYNCS.PHASECHK.TRANS64 P0, [R17+URZ+0x28420], R0 ;  /* 0x02842000110085a7 */ /* 0x000f24000800007f */
[----:B----4-:R-:W-:Y:S05]  /*1a960*/  @!P0 BRA `(.L_x_1300) ;  /* 0xfffffffc00f08947 */ /* 0x010fea000383ffff */
[----:B------:R-:W-:Y:S05]  /*1a970*/  BRA `(.L_x_1383) ;  /* 0xffffffc0009c7947 */ /* 0x000fea000383ffff */
.L_x_1306:
[----:B---3--:R3:W4:Y:S02]  /*1a980*/  SYNCS.PHASECHK.TRANS64.TRYWAIT P0, [R4+URZ+0x28480], R3 ;  /* 0x02848003040075a7 */ /* 0x008724000800017f */
[----:B----4-:R-:W-:Y:S05]  /*1a990*/  @!P0 NANOSLEEP.SYNCS 0x989680 ;  /* 0x009896800000895d */ /* 0x010fea0003900000 */
[----:B------:R-:W4:Y:S02]  /*1a9a0*/  @!P0 SYNCS.PHASECHK.TRANS64 P0, [R4+URZ+0x28480], R3 ;  /* 0x02848003040085a7 */ /* 0x000f24000800007f */
[----:B----4-:R-:W-:Y:S05]  /*1a9b0*/  @!P0 BRA `(.L_x_1306) ;  /* 0xfffffffc00f08947 */ /* 0x010fea000383ffff */
[----:B------:R-:W-:Y:S05]  /*1a9c0*/  BRA `(.L_x_1384) ;  /* 0xffffffc400587947 */ /* 0x000fea000383ffff */
.L_x_1312:
[----:B--2---:R2:W4:Y:S02]  /*1a9d0*/  SYNCS.PHASECHK.TRANS64.TRYWAIT P0, [R4+URZ+0x28440], R3 ;  /* 0x02844003040075a7 */ /* 0x004524000800017f */
[----:B----4-:R-:W-:Y:S05]  /*1a9e0*/  @!P0 NANOSLEEP.SYNCS 0x989680 ;  /* 0x009896800000895d */ /* 0x010fea0003900000 */
[----:B------:R-:W4:Y:S02]  /*1a9f0*/  @!P0 SYNCS.PHASECHK.TRANS64 P0, [R4+URZ+0x28440], R3 ;  /* 0x02844003040085a7 */ /* 0x000f24000800007f */
[----:B----4-:R-:W-:Y:S05]  /*1aa00*/  @!P0 BRA `(.L_x_1312) ;  /* 0xfffffffc00f08947 */ /* 0x010fea000383ffff */
[----:B------:R-:W-:Y:S05]  /*1aa10*/  BRA `(.L_x_1385) ;  /* 0xffffffc800187947 */ /* 0x000fea000383ffff */
.L_x_1319:
[----:B---3--:R3:W4:Y:S02]  /*1aa20*/  SYNCS.PHASECHK.TRANS64.TRYWAIT P0, [R19+URZ+0x28470], R2 ;  /* 0x02847002130075a7 */ /* 0x008724000800017f */
[----:B----4-:R-:W-:Y:S05]  /*1aa30*/  @!P0 NANOSLEEP.SYNCS 0x989680 ;  /* 0x009896800000895d */ /* 0x010fea0003900000 */
[----:B------:R-:W4:Y:S02]  /*1aa40*/  @!P0 SYNCS.PHASECHK.TRANS64 P0, [R19+URZ+0x28470], R2 ;  /* 0x02847002130085a7 */ /* 0x000f24000800007f */
[----:B----4-:R-:W-:Y:S05]  /*1aa50*/  @!P0 BRA `(.L_x_1319) ;  /* 0xfffffffc00f08947 */ /* 0x010fea000383ffff */
[----:B------:R-:W-:Y:S05]  /*1aa60*/  BRA `(.L_x_1386) ;  /* 0xffffffc800f07947 */ /* 0x000fea000383ffff */
.L_x_1321:
[----:B---3--:R3:W4:Y:S02]  /*1aa70*/  SYNCS.PHASECHK.TRANS64.TRYWAIT P0, [R19+URZ+0x28460], R3 ;  /* 0x02846003130075a7 */ /* 0x008724000800017f */
[----:B----4-:R-:W-:Y:S05]  /*1aa80*/  @!P0 NANOSLEEP.SYNCS 0x989680 ;  /* 0x009896800000895d */ /* 0x010fea0003900000 */
[----:B------:R-:W4:Y:S02]  /*1aa90*/  @!P0 SYNCS.PHASECHK.TRANS64 P0, [R19+URZ+0x28460], R3 ;  /* 0x02846003130085a7 */ /* 0x000f24000800007f */
[----:B----4-:R-:W-:Y:S05]  /*1aaa0*/  @!P0 BRA `(.L_x_1321) ;  /* 0xfffffffc00f08947 */ /* 0x010fea000383ffff */
[----:B------:R-:W-:Y:S05]  /*1aab0*/  BRA `(.L_x_1387) ;  /* 0xffffffc800f87947 */ /* 0x000fea000383ffff */
.L_x_1328:
[----:B--2---:R2:W3:Y:S02]  /*1aac0*/  SYNCS.PHASECHK.TRANS64.TRYWAIT P1, [R16+URZ+0x28470], R3 ;  /* 0x02847003100075a7 */ /* 0x0044e4000802017f */
[----:B---3--:R-:W-:Y:S05]  /*1aad0*/  @!P1 NANOSLEEP.SYNCS 0x989680 ;  /* 0x009896800000995d */ /* 0x008fea0003900000 */
[----:B------:R-:W3:Y:S02]  /*1aae0*/  @!P1 SYNCS.PHASECHK.TRANS64 P1, [R16+URZ+0x28470], R3 ;  /* 0x02847003100095a7 */ /* 0x000ee4000802007f */
[----:B---3--:R-:W-:Y:S05]  /*1aaf0*/  @!P1 BRA `(.L_x_1328) ;  /* 0xfffffffc00f09947 */ /* 0x008fea000383ffff */
[----:B------:R-:W-:Y:S05]  /*1ab00*/  BRA `(.L_x_1388) ;  /* 0xffffffd000c07947 */ /* 0x000fea000383ffff */
.L_x_1330:
[----:B--2---:R2:W3:Y:S02]  /*1ab10*/  SYNCS.PHASECHK.TRANS64.TRYWAIT P1, [R16+URZ+0x28460], R3 ;  /* 0x02846003100075a7 */ /* 0x0044e4000802017f */
[----:B---3--:R-:W-:Y:S05]  /*1ab20*/  @!P1 NANOSLEEP.SYNCS 0x989680 ;  /* 0x009896800000995d */ /* 0x008fea0003900000 */
[----:B------:R-:W3:Y:S02]  /*1ab30*/  @!P1 SYNCS.PHASECHK.TRANS64 P1, [R16+URZ+0x28460], R3 ;  /* 0x02846003100095a7 */ /* 0x000ee4000802007f */
[----:B---3--:R-:W-:Y:S05]  /*1ab40*/  @!P1 BRA `(.L_x_1330) ;  /* 0xfffffffc00f09947 */ /* 0x008fea000383ffff */
[----:B------:R-:W-:Y:S05]  /*1ab50*/  BRA `(.L_x_1389) ;  /* 0xffffffd000c87947 */ /* 0x000fea000383ffff */
.L_x_1343:
[----:B0-----:R0:W1:Y:S02]  /*1ab60*/  SYNCS.PHASECHK.TRANS64.TRYWAIT P0, [R0+URZ+0x28420], R3 ;  /* 0x02842003000075a7 */ /* 0x001064000800017f */
[----:B-1----:R-:W-:Y:S05]  /*1ab70*/  @!P0 NANOSLEEP.SYNCS 0x989680 ;  /* 0x009896800000895d */ /* 0x002fea0003900000 */
[----:B------:R-:W1:Y:S02]  /*1ab80*/  @!P0 SYNCS.PHASECHK.TRANS64 P0, [R0+URZ+0x28420], R3 ;  /* 0x02842003000085a7 */ /* 0x000e64000800007f */
[----:B-1----:R-:W-:Y:S05]  /*1ab90*/  @!P0 BRA `(.L_x_1343) ;  /* 0xfffffffc00f08947 */ /* 0x002fea000383ffff */
[----:B------:R-:W-:Y:S05]  /*1aba0*/  BRA `(.L_x_1390) ;  /* 0xffffffe800747947 */ /* 0x000fea000383ffff */
.L_x_1344:
        /* <DEDUP_REMOVED lines=11> */
.L_x_1392:
[----:B------:R-:W-:Y:S05]  /*1ac60*/  BSYNC B0 ;  /* 0x0000000000007941 */ /* 0x000fea0003800000 */
.L_x_1391:
[----:B------:R-:W-:Y:S05]  /*1ac70*/  BRA `(.L_x_1393) ;  /* 0xffffffe8005c7947 */ /* 0x000fea000383ffff */
.L_x_1347:
[----:B------:R-:W-:Y:S01]  /*1ac80*/  BSSY B1, `(.L_x_1394) ;  /* 0x0000006000017945 */ /* 0x000fe20003800000 */
[----:B------:R-:W-:-:S07]  /*1ac90*/  IMAD.MOV.U32 R15, RZ, RZ, -0x1 ;  /* 0xffffffffff0f7424 */ /* 0x000fce00078e00ff */
[----:B01----:R-:W-:Y:S05]  /*1aca0*/  WARPSYNC.COLLECTIVE R15, `(.L_x_1395) ;  /* 0x000000000f0c7348 */ /* 0x003fea0003c00000 */
[----:B------:R-:W-:Y:S02]  /*1acb0*/  ELECT P6, UR62, PT ;  /* 0x00000000003e782f */ /* 0x000fe400038c0000 */
[----:B------:R-:W-:Y:S01]  /*1acc0*/  MOV R14, UR62 ;  /* 0x0000003e000e7c02 */ /* 0x000fe20008000f00 */
[----:B01----:R-:W-:Y:S10]  /*1acd0*/  ENDCOLLECTIVE ;  /* 0x000000000000791b */ /* 0x003ff40003800000 */
.L_x_1395:
[----:B------:R-:W-:Y:S05]  /*1ace0*/  BSYNC B1 ;  /* 0x0000000000017941 */ /* 0x000fea0003800000 */
.L_x_1394:
[----:B------:R-:W-:Y:S05]  /*1acf0*/  BRA `(.L_x_1396) ;  /* 0xffffffe800547947 */ /* 0x000fea000383ffff */
.L_x_1349:
[----:B0-----:R0:W1:Y:S02]  /*1ad00*/  SYNCS.PHASECHK.TRANS64.TRYWAIT P1, [R6+URZ], R5 ;  /* 0x00000005060075a7 */ /* 0x001064000802017f */
[----:B-1----:R-:W-:Y:S05]  /*1ad10*/  @!P1 NANOSLEEP.SYNCS 0x989680 ;  /* 0x009896800000995d */ /* 0x002fea0003900000 */
[----:B------:R-:W1:Y:S02]  /*1ad20*/  @!P1 SYNCS.PHASECHK.TRANS64 P1, [R6+URZ], R5 ;  /* 0x00000005060095a7 */ /* 0x000e64000802007f */
[----:B-1----:R-:W-:Y:S05]  /*1ad30*/  @!P1 BRA `(.L_x_1349) ;  /* 0xfffffffc00f09947 */ /* 0x002fea000383ffff */
[----:B------:R-:W-:Y:S05]  /*1ad40*/  BRA `(.L_x_1397) ;  /* 0xffffffe800987947 */ /* 0x000fea000383ffff */
.L_x_1350:
[----:B-1----:R1:W2:Y:S02]  /*1ad50*/  SYNCS.PHASECHK.TRANS64.TRYWAIT P1, [R7+URZ], R2 ;  /* 0x00000002070075a7 */ /* 0x0022a4000802017f */
[----:B--2---:R-:W-:Y:S05]  /*1ad60*/  @!P1 NANOSLEEP.SYNCS 0x989680 ;  /* 0x009896800000995d */ /* 0x004fea0003900000 */
[----:B------:R-:W2:Y:S02]  /*1ad70*/  @!P1 SYNCS.PHASECHK.TRANS64 P1, [R7+URZ], R2 ;  /* 0x00000002070095a7 */ /* 0x000ea4000802007f */
[----:B--2---:R-:W-:Y:S05]  /*1ad80*/  @!P1 BRA `(.L_x_1350) ;  /* 0xfffffffc00f09947 */ /* 0x004fea000383ffff */
[----:B------:R-:W-:Y:S05]  /*1ad90*/  BRA `(.L_x_1398) ;  /* 0xffffffe8008c7947 */ /* 0x000fea000383ffff */
.L_x_1352:
[----:B--2---:R2:W3:Y:S02]  /*1ada0*/  SYNCS.PHASECHK.TRANS64.TRYWAIT P1, [R4+URZ+0x28460], R5 ;  /* 0x02846005040075a7 */ /* 0x0044e4000802017f */
[----:B---3--:R-:W-:Y:S05]  /*1adb0*/  @!P1 NANOSLEEP.SYNCS 0x989680 ;  /* 0x009896800000995d */ /* 0x008fea0003900000 */
[----:B------:R-:W3:Y:S02]  /*1adc0*/  @!P1 SYNCS.PHASECHK.TRANS64 P1, [R4+URZ+0x28460], R5 ;  /* 0x02846005040095a7 */ /* 0x000ee4000802007f */
[----:B---3--:R-:W-:Y:S05]  /*1add0*/  @!P1 BRA `(.L_x_1352) ;  /* 0xfffffffc00f09947 */ /* 0x008fea000383ffff */
[----:B------:R-:W-:Y:S05]  /*1ade0*/  BRA `(.L_x_1399) ;  /* 0xffffffe800907947 */ /* 0x000fea000383ffff */
.L_x_1354:
[----:B---3--:R3:W4:Y:S02]  /*1adf0*/  SYNCS.PHASECHK.TRANS64.TRYWAIT P1, [R3+URZ+0x28460], R2 ;  /* 0x02846002030075a7 */ /* 0x008724000802017f */
[----:B----4-:R-:W-:Y:S05]  /*1ae00*/  @!P1 NANOSLEEP.SYNCS 0x989680 ;  /* 0x009896800000995d */ /* 0x010fea0003900000 */
[----:B------:R-:W4:Y:S02]  /*1ae10*/  @!P1 SYNCS.PHASECHK.TRANS64 P1, [R3+URZ+0x28460], R2 ;  /* 0x02846002030095a7 */ /* 0x000f24000802007f */
[----:B----4-:R-:W-:Y:S05]  /*1ae20*/  @!P1 BRA `(.L_x_1354) ;  /* 0xfffffffc00f09947 */ /* 0x010fea000383ffff */
[----:B------:R-:W-:Y:S05]  /*1ae30*/  BRA `(.L_x_1400) ;  /* 0xffffffe800907947 */ /* 0x000fea000383ffff */
.L_x_1356:
[----:B----4-:R4:W0:Y:S02]  /*1ae40*/  SYNCS.PHASECHK.TRANS64.TRYWAIT P0, [R4+URZ+0x28480], R5 ;  /* 0x02848005040075a7 */ /* 0x010824000800017f */
[----:B0-----:R-:W-:Y:S05]  /*1ae50*/  @!P0 NANOSLEEP.SYNCS 0x989680 ;  /* 0x009896800000895d */ /* 0x001fea0003900000 */
[----:B------:R-:W0:Y:S02]  /*1ae60*/  @!P0 SYNCS.PHASECHK.TRANS64 P0, [R4+URZ+0x28480], R5 ;  /* 0x02848005040085a7 */ /* 0x000e24000800007f */
[----:B0-----:R-:W-:Y:S05]  /*1ae70*/  @!P0 BRA `(.L_x_1356) ;  /* 0xfffffffc00f08947 */ /* 0x001fea000383ffff */
[----:B------:R-:W-:Y:S05]  /*1ae80*/  BRA `(.L_x_1357) ;  /* 0xffffffe8008c7947 */ /* 0x000fea000383ffff */
.L_x_1401:
        /* <DEDUP_REMOVED lines=15> */
.L_x_3138:


//--------------------- .text._ZN7cutlass13device_kernelIN5flash11enable_sm90INS1_16FlashAttnFwdSm90INS1_25CollectiveMainloopFwdSm90ILi2EN4cute5tupleIJNS5_1CILi1EEES8_S8_EEENS6_IJNS7_ILi128EEENS7_ILi64EEENS7_ILi256EEEEEELi256ENS_12float_e4m3_tEfNS_4arch4Sm90ELb0ELb1ELb1ELb1ELb0ELb1ELb0ELb1ELb1ELb1ELb1ELb0EEENS1_21CollectiveEpilogueFwdINS6_IJSA_SC_SB_EEES9_NS_10bfloat16_tESG_Li256ELb1ELb1ELb1ELb1EEENS1_36VarlenDynamicPersistentTileSchedulerILi128ELi64ELi256ELi128ELb1ELb1ELb1ELb1ELb0ELb1EEEEEEEEEvNT_6ParamsE --------------------------
	.section	.text._ZN7cutlass13device_kernelIN5flash11enable_sm90INS1_16FlashAttnFwdSm90INS1_25CollectiveMainloopFwdSm90ILi2EN4cute5tupleIJNS5_1CILi1EEES8_S8_EEENS6_IJNS7_ILi128EEENS7_ILi64EEENS7_ILi256EEEEEELi256ENS_12float_e4m3_tEfNS_4arch4Sm90ELb0ELb1ELb1ELb1ELb0ELb1ELb0ELb1ELb1ELb1ELb1ELb0EEENS1_21CollectiveEpilogueFwdINS6_IJSA_SC_SB_EEES9_NS_10bfloat16_tESG_Li256ELb1ELb1ELb1ELb1EEENS1_36VarlenDynamicPersistentTileSchedulerILi128ELi64ELi256ELi128ELb1ELb1ELb1ELb1ELb0ELb1EEEEEEEEEvNT_6ParamsE,"ax",@progbits
	.align	128
.text._ZN7cutlass13device_kernelIN5flash11enable_sm90INS1_16FlashAttnFwdSm90INS1_25CollectiveMainloopFwdSm90ILi2EN4cute5tupleIJNS5_1CILi1EEES8_S8_EEENS6_IJNS7_ILi128EEENS7_ILi64EEENS7_ILi256EEEEEELi256ENS_12float_e4m3_tEfNS_4arch4Sm90ELb0ELb1ELb1ELb1ELb0ELb1ELb0ELb1ELb1ELb1ELb1ELb0EEENS1_21CollectiveEpilogueFwdINS6_IJSA_SC_SB_EEES9_NS_10bfloat16_tESG_Li256ELb1ELb1ELb1ELb1EEENS1_36VarlenDynamicPersistentTileSchedulerILi128ELi64ELi256ELi128ELb1ELb1ELb1ELb1ELb0ELb1EEEEEEEEEvNT_6ParamsE:
        .type           _ZN7cutlass13device_kernelIN5flash11enable_sm90INS1_16FlashAttnFwdSm90INS1_25CollectiveMainloopFwdSm90ILi2EN4cute5tupleIJNS5_1CILi1EEES8_S8_EEENS6_IJNS7_ILi128EEENS7_ILi64EEENS7_ILi256EEEEEELi256ENS_12float_e4m3_tEfNS_4arch4Sm90ELb0ELb1ELb1ELb1ELb0ELb1ELb0ELb1ELb1ELb1ELb1ELb0EEENS1_21CollectiveEpilogueFwdINS6_IJSA_SC_SB_EEES9_NS_10bfloat16_tESG_Li256ELb1ELb1ELb1ELb1EEENS1_36VarlenDynamicPersistentTileSchedulerILi128ELi64ELi256ELi128ELb1ELb1ELb1ELb1ELb0ELb1EEEEEEEEEvNT_6ParamsE,@function
        .size           _ZN7cutlass13device_kernelIN5flash11enable_sm90INS1_16FlashAttnFwdSm90INS1_25CollectiveMainloopFwdSm90ILi2EN4cute5tupleIJNS5_1CILi1EEES8_S8_EEENS6_IJNS7_ILi128EEENS7_ILi64EEENS7_ILi256EEEEEELi256ENS_12float_e4m3_tEfNS_4arch4Sm90ELb0ELb1ELb1ELb1ELb0ELb1ELb0ELb1ELb1ELb1ELb1ELb0EEENS1_21CollectiveEpilogueFwdINS6_IJSA_SC_SB_EEES9_NS_10bfloat16_tESG_Li256ELb1ELb1ELb1ELb1EEENS1_36VarlenDynamicPersistentTileSchedulerILi128ELi64ELi256ELi128ELb1ELb1ELb1ELb1ELb0ELb1EEEEEEEEEvNT_6ParamsE,(.L_x_3139 - _ZN7cutlass13device_kernelIN5flash11enable_sm90INS1_16FlashAttnFwdSm90INS1_25CollectiveMainloopFwdSm90ILi2EN4cute5tupleIJNS5_1CILi1EEES8_S8_EEENS6_IJNS7_ILi128EEENS7_ILi64EEENS7_ILi256EEEEEELi256ENS_12float_e4m3_tEfNS_4arch4Sm90ELb0ELb1ELb1ELb1ELb0ELb1ELb0ELb1ELb1ELb1ELb1ELb0EEENS1_21CollectiveEpilogueFwdINS6_IJSA_SC_SB_EEES9_NS_10bfloat16_tESG_Li256ELb1ELb1ELb1ELb1EEENS1_36VarlenDynamicPersistentTileSchedulerILi128ELi64ELi256ELi128ELb1ELb1ELb1ELb1ELb0ELb1EEEEEEEEEvNT_6ParamsE)
        .other          _ZN7cutlass13device_kernelIN5flash11enable_sm90INS1_16FlashAttnFwdSm90INS1_25CollectiveMainloopFwdSm90ILi2EN4cute5tupleIJNS5_1CILi1EEES8_S8_EEENS6_IJNS7_ILi128EEENS7_ILi64EEENS7_ILi256EEEEEELi256ENS_12float_e4m3_tEfNS_4arch4Sm90ELb0ELb1ELb1ELb1ELb0ELb1ELb0ELb1ELb1ELb1ELb1ELb0EEENS1_21CollectiveEpilogueFwdINS6_IJSA_SC_SB_EEES9_NS_10bfloat16_tESG_Li256ELb1ELb1ELb1ELb1EEENS1_36VarlenDynamicPersistentTileSchedulerILi128ELi64ELi256ELi128ELb1ELb1ELb1ELb1ELb0ELb1EEEEEEEEEvNT_6ParamsE,@"STO_CUDA_ENTRY STV_DEFAULT"
_ZN7cutlass13device_kernelIN5flash11enable_sm90INS1_16FlashAttnFwdSm90INS1_25CollectiveMainloopFwdSm90ILi2EN4cute5tupleIJNS5_1CILi1EEES8_S8_EEENS6_IJNS7_ILi128EEENS7_ILi64EEENS7_ILi256EEEEEELi256ENS_12float_e4m3_tEfNS_4arch4Sm90ELb0ELb1ELb1ELb1ELb0ELb1ELb0ELb1ELb1ELb1ELb1ELb0EEENS1_21CollectiveEpilogueFwdINS6_IJSA_SC_SB_EEES9_NS_10bfloat16_tESG_Li256ELb1ELb1ELb1ELb1EEENS1_36VarlenDynamicPersistentTileSchedulerILi128ELi64ELi256ELi128ELb1ELb1ELb1ELb1ELb0ELb1EEEEEEEEEvNT_6ParamsE:
        /* <DEDUP_REMOVED lines=24> */
.L_x_1403:
[----:B------:R-:W-:Y:S05]  /*0180*/  BSYNC B0 ;  /* 0x0000000000007941 */ /* 0x000fea0003800000 */
.L_x_1402:
        /* <DEDUP_REMOVED lines=41> */
.L_x_1404:
        /* <DEDUP_REMOVED lines=22> */
.L_x_1405:
        /* <DEDUP_REMOVED lines=18> */
.L_x_1406:
        /* <DEDUP_REMOVED lines=22> */
.L_x_1407:
        /* <DEDUP_REMOVED lines=22> */
.L_x_1408:
        /* <DEDUP_REMOVED lines=8> */
.L_x_1411:
        /* <DEDUP_REMOVED lines=8> */
[----:B-1----:R-:W-:-:S06]  /*0a60*/  ULEA UR4, UR42, UR4, 0x18 ;  /* 0x000000042a047291 */ /* 0x002fcc000f8ec03f */
[----:B------:R-:W-:Y:S01]  /*0a70*/  IMAD.U32 R16, RZ, RZ, UR4 ;  /* 0x00000004ff107e24 */ /* 0x000fe2000f8e00ff */
[----:B0-----:R-:W-:Y:S01]  /*0a80*/  SHF.R.U32.HI R0, RZ, 0x7, R0 ;  /* 0x00000007ff007819 */ /* 0x001fe20000011600 */
[----:B------:R-:W-:-:S03]  /*0a90*/  ULDC UR4, c[0x0][0xc3c] ;  /* 0x00030f0000047ab9 */ /* 0x000fc60000000800 */
[----:B------:R-:W-:-:S13]  /*0aa0*/  ISETP.NE.AND P0, PT, R0, 0x1, PT ;  /* 0x000000010000780c */ /* 0x000fda0003f05270 */
[----:B------:R-:W-:Y:S08]  /*0ab0*/  @!P0 BAR.ARV 0x9, 0x100 ;  /* 0x0244000000008b1d */ /* 0x000ff00000002000 */
[----:B------:R-:W-:Y:S06]  /*0ac0*/  BAR.SYNC.DEFER_BLOCKING 0x5, 0x180 ;  /* 0x0146000000007b1d */ /* 0x000fec0000010000 */
[----:B------:R-:W0:Y:S02]  /*0ad0*/  LDS.128 R204, [R16+0x284d0] ;  /* 0x0284d00010cc7984 */ /* 0x000e240000000c00 */
[----:B------:R-:W-:Y:S06]  /*0ae0*/  BAR.ARV 0x4, 0x180 ;  /* 0x0106000000007b1d */ /* 0x000fec0000002000 */
[----:B0-----:R-:W-:-:S13]  /*0af0*/  ISETP.GE.AND P0, PT, R207, UR4, PT ;  /* 0x00000004cf007c0c */ /* 0x001fda000bf06270 */
[----:B------:R-:W-:Y:S05]  /*0b00*/  @P0 BRA `(.L_x_1412) ;  /* 0x000002b000880947 */ /* 0x000fea0003800000 */
[----:B------:R-:W0:Y:S01]  /*0b10*/  S2R R0, SR_TID.X ;  /* 0x0000000000007919 */ /* 0x000e220000002100 */
[----:B------:R-:W-:Y:S02]  /*0b20*/  R2UR UR44, R16 ;  /* 0x00000000102c72ca */ /* 0x000fe400000e0000 */
[----:B------:R-:W-:Y:S01]  /*0b30*/  CS2R R192, SRZ ;  /* 0x0000000000c07805 */ /* 0x000fe2000001ff00 */
[----:B------:R-:W-:Y:S01]  /*0b40*/  IMAD.MOV.U32 R198, RZ, RZ, RZ ;  /* 0x000000ffffc67224 */ /* 0x000fe200078e00ff */
[----:B------:R-:W-:Y:S01]  /*0b50*/  ULOP3.LUT UR45, UR40, 0x1, URZ, 0xfc, !UPT ;  /* 0x00000001282d7892 */ /* 0x000fe2000f8efc3f */
[----:B------:R-:W-:Y:S01]  /*0b60*/  IMAD.MOV.U32 R200, RZ, RZ, RZ ;  /* 0x000000ffffc87224 */ /* 0x000fe200078e00ff */
[----:B------:R-:W-:-:S07]  /*0b70*/  UMOV UR43, URZ ;  /* 0x0000003f002b7c82 */ /* 0x000fce0008000000 */
[----:B------:R-:W-:Y:S01]  /*0b80*/  UIADD3 UR44, UR44, 0x18000, URZ ;  /* 0x000180002c2c7890 */ /* 0x000fe2000fffe03f */
[----:B0-----:R-:W-:-:S05]  /*0b90*/  VIADD R0, R0, 0xffffff80 ;  /* 0xffffff8000007836 */ /* 0x001fca0000000000 */
[----:B------:R-:W-:-:S04]  /*0ba0*/  SHF.R.S32.HI R3, RZ, 0x1f, R0 ;  /* 0x0000001fff037819 */ /* 0x000fc80000011400 */
[CC--:B------:R-:W-:Y:S02]  /*0bb0*/  LEA.HI R2, R3.reuse, R0.reuse, RZ, 0x7 ;  /* 0x0000000003027211 */ /* 0x0c0fe400078f38ff */
[CC--:B------:R-:W-:Y:S02]  /*0bc0*/  LEA.HI R5, R3.reuse, R0.reuse, RZ, 0x2 ;  /* 0x0000000003057211 */ /* 0x0c0fe400078f10ff */
[CC--:B------:R-:W-:Y:S02]  /*0bd0*/  LEA.HI R6, R3.reuse, R0.reuse, RZ, 0x4 ;  /* 0x0000000003067211 */ /* 0x0c0fe400078f20ff */
[CC--:B------:R-:W-:Y:S02]  /*0be0*/  LEA.HI R17, R3.reuse, R0.reuse, RZ, 0x3 ;  /* 0x0000000003117211 */ /* 0x0c0fe400078f18ff */
[----:B------:R-:W-:Y:S02]  /*0bf0*/  LOP3.LUT R11, R2, 0xffffff80, RZ, 0xc0, !PT ;  /* 0xffffff80020b7812 */ /* 0x000fe400078ec0ff */
[----:B------:R-:W-:-:S02]  /*0c00*/  LEA.HI R8, R3, R0, RZ, 0x5 ;  /* 0x0000000003087211 */ /* 0x000fc400078f28ff */
[----:B------:R-:W-:Y:S01]  /*0c10*/  LEA.HI R4, R3, R0, RZ, 0x6 ;  /* 0x0000000003047211 */ /* 0x000fe200078f30ff */
[----:B------:R-:W-:Y:S01]  /*0c20*/  IMAD.IADD R20, R0, 0x1, -R11 ;  /* 0x0000000100147824 */ /* 0x000fe200078e0a0b */
[----:B------:R-:W-:Y:S01]  /*0c30*/  LOP3.LUT R13, R5, 0xfffffffc, RZ, 0xc0, !PT ;  /* 0xfffffffc050d7812 */ /* 0x000fe200078ec0ff */
[----:B------:R-:W-:Y:S01]  /*0c40*/  IMAD.SHL.U32 R8, R8, 0x20, RZ ;  /* 0x0000002008087824 */ /* 0x000fe200078e00ff */
[----:B------:R-:W-:Y:S01]  /*0c50*/  LOP3.LUT R7, R6, 0x3fffff0, RZ, 0xc0, !PT ;  /* 0x03fffff006077812 */ /* 0x000fe200078ec0ff */
[----:B------:R-:W-:Y:S01]  /*0c60*/  IMAD.SHL.U32 R4, R4, 0x10, RZ ;  /* 0x0000001004047824 */ /* 0x000fe200078e00ff */
[----:B------:R-:W-:Y:S01]  /*0c70*/  LOP3.LUT R5, R17, 0xfffffff8, RZ, 0xc0, !PT ;  /* 0xfffffff811057812 */ /* 0x000fe200078ec0ff */
[C---:B------:R-:W-:Y:S01]  /*0c80*/  IMAD.IADD R13, R0.reuse, 0x1, -R13 ;  /* 0x00000001000d7824 */ /* 0x040fe200078e0a0d */
[----:B------:R-:W-:Y:S01]  /*0c90*/  SHF.R.S32.HI R3, RZ, 0x7, R2 ;  /* 0x00000007ff037819 */ /* 0x000fe20000011402 */
[C---:B------:R-:W-:Y:S01]  /*0ca0*/  IMAD.IADD R7, R0.reuse, 0x1, -R7 ;  /* 0x0000000100077824 */ /* 0x040fe200078e0a07 */
[----:B------:R-:W-:Y:S01]  /*0cb0*/  SHF.R.S32.HI R9, RZ, 0x4, R6 ;  /* 0x00000004ff097819 */ /* 0x000fe20000011406 */
[----:B------:R-:W-:Y:S01]  /*0cc0*/  IMAD.IADD R5, R0, 0x1, -R5 ;  /* 0x0000000100057824 */ /* 0x000fe200078e0a05 */
[----:B------:R-:W-:Y:S01]  /*0cd0*/  LEA.HI R2, R2, R3, RZ, 0x1 ;  /* 0x0000000302027211 */ /* 0x000fe200078f08ff */
[----:B------:R-:W-:Y:S01]  /*0ce0*/  STL [R1+0x94], R20 ;  /* 0x0000941401007387 */ /* 0x000fe20000100800 */
[----:B------:R-:W-:Y:S01]  /*0cf0*/  LEA.HI R6, R6, R9, RZ, 0x1 ;  /* 0x0000000906067211 */ /* 0x000fe200078f08ff */
[C---:B------:R-:W-:Y:S01]  /*0d00*/  IMAD.SHL.U32 R22, R5.reuse, 0x10, RZ ;  /* 0x0000001005167824 */ /* 0x040fe200078e00ff */
[----:B------:R-:W-:Y:S01]  /*0d10*/  SHF.R.S32.HI R0, RZ, 0x1f, R20 ;  /* 0x0000001fff007819 */ /* 0x000fe20000011414 */
[----:B------:R-:W-:Y:S01]  /*0d20*/  IMAD.SHL.U32 R18, R5, 0x8, RZ ;  /* 0x0000000805127824 */ /* 0x000fe200078e00ff */
[----:B------:R-:W-:-:S02]  /*0d30*/  LOP3.LUT R8, R8, 0xfffffc00, RZ, 0xc0, !PT ;  /* 0xfffffc0008087812 */ /* 0x000fc400078ec0ff */
[----:B------:R-:W-:Y:S01]  /*0d40*/  LOP3.LUT R2, R2, 0x3fffffe, RZ, 0xc0, !PT ;  /* 0x03fffffe02027812 */ /* 0x000fe200078ec0ff */
[----:B------:R-:W-:Y:S01]  /*0d50*/  VIADD R194, R18, 0x40 ;  /* 0x0000004012c27836 */ /* 0x000fe20000000000 */
[----:B------:R-:W-:Y:S01]  /*0d60*/  LOP3.LUT R6, R6, 0x1ffffffe, RZ, 0xc0, !PT ;  /* 0x1ffffffe06067812 */ /* 0x000fe200078ec0ff */
[----:B------:R-:W-:Y:S01]  /*0d70*/  IMAD R7, R7, 0x40, R8 ;  /* 0x0000004007077824 */ /* 0x000fe200078e0208 */
[-C--:B------:R-:W-:Y:S01]  /*0d80*/  LEA.HI R10, R0, R20.reuse, RZ, 0x2 ;  /* 0x00000014000a7211 */ /* 0x080fe200078f10ff */
[----:B------:R-:W-:Y:S01]  /*0d90*/  IMAD.IADD R2, R3, 0x1, -R2 ;  /* 0x0000000103027824 */ /* 0x000fe200078e0a02 */
[----:B------:R-:W-:Y:S01]  /*0da0*/  SHF.R.S32.HI R17, RZ, 0x3, R17 ;  /* 0x00000003ff117819 */ /* 0x000fe20000011411 */
[----:B------:R-:W-:Y:S01]  /*0db0*/  IMAD.IADD R6, R9, 0x1, -R6 ;  /* 0x0000000109067824 */ /* 0x000fe200078e0a06 */
[--C-:B------:R-:W-:Y:S01]  /*0dc0*/  SHF.R.S32.HI R3, RZ, 0x2, R10.reuse ;  /* 0x00000002ff037819 */ /* 0x100fe2000001140a */
[----:B------:R-:W-:Y:S01]  /*0dd0*/  VIADD R208, R18, 0x80 ;  /* 0x0000008012d07836 */ /* 0x000fe20000000000 */
[----:B------:R-:W-:Y:S01]  /*0de0*/  SHF.R.S32.HI R8, RZ, 0x1f, R10 ;  /* 0x0000001fff087819 */ /* 0x000fe2000001140a */
[----:B------:R-:W-:Y:S01]  /*0df0*/  IMAD R6, R6, 0x8, R7 ;  /* 0x0000000806067824 */ /* 0x000fe200078e0207 */
[----:B------:R-:W-:Y:S01]  /*0e00*/  LEA.HI R9, R13, R13, RZ, 0x1 ;  /* 0x0000000d0d097211 */ /* 0x000fe200078f08ff */
[C---:B------:R-:W-:Y:S01]  /*0e10*/  VIADD R7, R17.reuse, 0x40 ;  /* 0x0000004011077836 */ /* 0x040fe20000000000 */
[----:B------:R-:W-:Y:S01]  /*0e20*/  LEA.HI R8, R8, R3, RZ, 0x3 ;  /* 0x0000000308087211 */ /* 0x000fe200078f18ff */
[----:B------:R-:W-:Y:S01]  /*0e30*/  VIADD R219, R17, 0x20 ;  /* 0x0000002011db7836 */ /* 0x000fe20000000000 */
[----:B------:R-:W-:Y:S01]  /*0e40*/  LEA.HI R0, R0, R20, RZ, 0x5 ;  /* 0x0000001400007211 */ /* 0x000fe200078f28ff */
[----:B------:R0:W-:Y:S01]  /*0e50*/  STL [R1+0xa8], R6 ;  /* 0x0000a80601007387 */ /* 0x0001e20000100800 */
[----:B------:R-:W-:Y:S01]  /*0e60*/  LOP3.LUT R8, R8, 0xfffffff8, RZ, 0xc0, !PT ;  /* 0xfffffff808087812 */ /* 0x000fe200078ec0ff */
[----:B------:R-:W-:Y:S01]  /*0e70*/  IMAD.SHL.U32 R203, R219, 0x80, RZ ;  /* 0x00000080dbcb7824 */ /* 0x000fe200078e00ff */
[----:B------:R-:W-:Y:S01]  /*0e80*/  SHF.R.S32.HI R0, RZ, 0x5, R0 ;  /* 0x00000005ff007819 */ /* 0x000fe20000011400 */
[----:B------:R-:W-:Y:S01]  /*0e90*/  VIADD R210, R18, 0xc0 ;  /* 0x000000c012d27836 */ /* 0x000fe20000000000 */
[----:B------:R-:W-:Y:S01]  /*0ea0*/  SHF.R.S32.HI R12, RZ, 0x1f, R7 ;  /* 0x0000001fff0c7819 */ /* 0x000fe20000011407 */
[----:B------:R-:W-:Y:S01]  /*0eb0*/  IMAD.IADD R3, R3, 0x1, -R8 ;  /* 0x0000000103037824 */ /* 0x000fe200078e0a08 */
[----:B------:R-:W-:-:S02]  /*0ec0*/  SHF.L.U32 R209, R17, 0x7, RZ ;  /* 0x0000000711d17819 */ /* 0x000fc400000006ff */
[----:B------:R-:W-:Y:S01]  /*0ed0*/  LEA.HI R12, R12, R7, RZ, 0x3 ;  /* 0x000000070c0c7211 */ /* 0x000fe200078f18ff */
[----:B------:R-:W-:Y:S01]  /*0ee0*/  IMAD R3, R0, 0x10, R3 ;  /* 0x0000001000037824 */ /* 0x000fe200078e0203 */
[----:B0-----:R-:W-:Y:S01]  /*0ef0*/  LOP3.LUT R6, R9, 0x1ffffffe, RZ, 0xc0, !PT ;  /* 0x1ffffffe09067812 */ /* 0x001fe200078ec0ff */
[----:B------:R-:W-:Y:S01]  /*0f00*/  VIADD R9, R17, 0x60 ;  /* 0x0000006011097836 */ /* 0x000fe20000000000 */
[----:B------:R-:W-:Y:S01]  /*0f10*/  SHF.R.S32.HI R0, RZ, 0x1f, R219 ;  /* 0x0000001fff007819 */ /* 0x000fe200000114db */
[----:B------:R-:W-:Y:S01]  /*0f20*/  IMAD.SHL.U32 R7, R7, 0x80, RZ ;  /* 0x0000008007077824 */ /* 0x000fe200078e00ff */
[----:B------:R-:W-:Y:S01]  /*0f30*/  LOP3.LUT R10, R10, 0x7ffffffc, RZ, 0xc0, !PT ;  /* 0x7ffffffc0a0a7812 */ /* 0x000fe200078ec0ff */
[----:B------:R-:W-:Y:S01]  /*0f40*/  IMAD R15, R2, 0x40, R3 ;  /* 0x00000040020f7824 */ /* 0x000fe200078e0203 */
[----:B------:R-:W-:Y:S01]  /*0f50*/  SHF.R.S32.HI R14, RZ, 0x1f, R9 ;  /* 0x0000001fff0e7819 */ /* 0x000fe20000011409 */
[----:B------:R-:W-:Y:S01]  /*0f60*/  IMAD.SHL.U32 R12, R12, 0x80, RZ ;  /* 0x000000800c0c7824 */ /* 0x000fe200078e00ff */
[----:B------:R-:W-:Y:S01]  /*0f70*/  LEA.HI R2, R0, R219, RZ, 0x3 ;  /* 0x000000db00027211 */ /* 0x000fe200078f18ff */
[----:B------:R-:W-:Y:S01]  /*0f80*/  IMAD.IADD R6, R13, 0x1, -R6 ;  /* 0x000000010d067824 */ /* 0x000fe200078e0a06 */
[----:B------:R-:W-:Y:S01]  /*0f90*/  LEA.HI R14, R14, R9, RZ, 0x3 ;  /* 0x000000090e0e7211 */ /* 0x000fe200078f18ff */
[----:B------:R-:W-:Y:S01]  /*0fa0*/  IMAD.SHL.U32 R9, R9, 0x80, RZ ;  /* 0x0000008009097824 */ /* 0x000fe200078e00ff */
[----:B------:R-:W-:Y:S01]  /*0fb0*/  LOP3.LUT R7, R7, 0x380, RZ, 0xc0, !PT ;  /* 0x0000038007077812 */ /* 0x000fe200078ec0ff */
[----:B------:R-:W-:Y:S01]  /*0fc0*/  IMAD.SHL.U32 R2, R2, 0x80, RZ ;  /* 0x0000008002027824 */ /* 0x000fe200078e00ff */
[----:B------:R-:W-:Y:S01]  /*0fd0*/  LOP3.LUT R203, R203, 0x380, RZ, 0xc0, !PT ;  /* 0x00000380cbcb7812 */ /* 0x000fe200078ec0ff */
[----:B------:R-:W-:Y:S01]  /*0fe0*/  IMAD.SHL.U32 R14, R14, 0x80, RZ ;  /* 0x000000800e0e7824 */ /* 0x000fe200078e00ff */
[----:B------:R-:W-:Y:S01]  /*0ff0*/  LOP3.LUT R11, R9, 0x380, RZ, 0xc0, !PT ;  /* 0x00000380090b7812 */ /* 0x000fe200078ec0ff */
[----:B------:R-:W-:Y:S01]  /*1000*/  IMAD.IADD R10, R20, 0x1, -R10 ;  /* 0x00000001140a7824 */ /* 0x000fe200078e0a0a */
[--C-:B------:R-:W-:Y:S01]  /*1010*/  LOP3.LUT R8, R7, 0x70, R22.reuse, 0xf8, !PT ;  /* 0x0000007007087812 */ /* 0x100fe200078ef816 */
[----:B------:R-:W-:Y:S01]  /*1020*/  STL [R1+0xa4], R15 ;  /* 0x0000a40f01007387 */ /* 0x000fe20000100800 */
[----:B------:R-:W-:Y:S01]  /*1030*/  SHF.R.U32.HI R9, RZ, 0x3, R7 ;  /* 0x00000003ff097819 */ /* 0x000fe20000011607 */
[----:B------:R-:W-:Y:S01]  /*1040*/  IMAD.SHL.U32 R196, R10, 0x2, RZ ;  /* 0x000000020ac47824 */ /* 0x000fe200078e00ff */
[--C-:B------:R-:W-:Y:S01]  /*1050*/  LOP3.LUT R13, R11, 0x70, R22.reuse, 0xf8, !PT ;  /* 0x000000700b0d7812 */ /* 0x100fe200078ef816 */
[----:B------:R-:W-:Y:S01]  /*1060*/  IMAD R202, R6, 0x8, R15 ;  /* 0x0000000806ca7824 */ /* 0x000fe200078e020f */
[----:B------:R-:W-:Y:S01]  /*1070*/  LOP3.LUT R7, R12, 0xfffffc00, RZ, 0xc0, !PT ;  /* 0xfffffc000c077812 */ /* 0x000fe200078ec0ff */
[C---:B------:R-:W-:Y:S01]  /*1080*/  VIADD R25, R196.reuse, 0x8 ;  /* 0x00000008c4197836 */ /* 0x040fe20000000000 */
[----:B------:R-:W-:Y:S01]  /*1090*/  LOP3.LUT R209, R209, 0x380, RZ, 0xc0, !PT ;  /* 0x00000380d1d17812 */ /* 0x000fe200078ec0ff */
[C---:B------:R-:W-:Y:S01]  /*10a0*/  VIADD R24, R196.reuse, 0x10 ;  /* 0x00000010c4187836 */ /* 0x040fe20000000000 */
[----:B------:R-:W-:Y:S01]  /*10b0*/  SHF.R.U32.HI R11, RZ, 0x3, R11 ;  /* 0x00000003ff0b7819 */ /* 0x000fe2000001160b */
[----:B------:R-:W-:Y:S01]  /*10c0*/  VIADD R20, R196, 0x20 ;  /* 0x00000020c4147836 */ /* 0x000fe20000000000 */
[----:B------:R-:W-:Y:S01]  /*10d0*/  LOP3.LUT R14, R14, 0xfffffc00, RZ, 0xc0, !PT ;  /* 0xfffffc000e0e7812 */ /* 0x000fe200078ec0ff */
[----:B------:R-:W-:Y:S01]  /*10e0*/  VIADD R12, R196, 0x38 ;  /* 0x00000038c40c7836 */ /* 0x000fe20000000000 */
[----:B------:R-:W-:Y:S01]  /*10f0*/  LOP3.LUT R213, R4, 0xfffffc00, RZ, 0xc0, !PT ;  /* 0xfffffc0004d57812 */ /* 0x000fe200078ec0ff */
[C---:B------:R-:W-:Y:S01]  /*1100*/  VIADD R10, R196.reuse, 0x48 ;  /* 0x00000048c40a7836 */ /* 0x040fe20000000000 */
[----:B------:R-:W-:Y:S01]  /*1110*/  SHF.R.U32.HI R4, RZ, 0x3, R203 ;  /* 0x00000003ff047819 */ /* 0x000fe200000116cb */
[C---:B------:R-:W-:Y:S01]  /*1120*/  VIADD R5, R196.reuse, 0x68 ;  /* 0x00000068c4057836 */ /* 0x040fe20000000000 */
[--C-:B------:R-:W-:Y:S01]  /*1130*/  LOP3.LUT R3, R203, 0x70, R22.reuse, 0xf8, !PT ;  /* 0x00000070cb037812 */ /* 0x100fe200078ef816 */
[----:B------:R-:W-:Y:S01]  /*1140*/  VIADD R237, R196, 0x90 ;  /* 0x00000090c4ed7836 */ /* 0x000fe20000000000 */
[----:B------:R-:W-:Y:S01]  /*1150*/  LOP3.LUT R212, R2, 0xfffffc00, RZ, 0xc0, !PT ;  /* 0xfffffc0002d47812 */ /* 0x000fe200078ec0ff */
[C---:B------:R-:W-:Y:S01]  /*1160*/  VIADD R236, R196.reuse, 0x98 ;  /* 0x00000098c4ec7836 */ /* 0x040fe20000000000 */
[----:B------:R-:W-:Y:S01]  /*1170*/  LOP3.LUT R7, R7, R8, R9, 0xf6, !PT ;  /* 0x0000000807077212 */ /* 0x000fe200078ef609 */
[C---:B------:R-:W-:Y:S01]  /*1180*/  VIADD R9, R196.reuse, 0x50 ;  /* 0x00000050c4097836 */ /* 0x040fe20000000000 */
[----:B------:R-:W-:Y:S01]  /*1190*/  LOP3.LUT R0, R209, 0x70, R22, 0xf8, !PT ;  /* 0x00000070d1007812 */ /* 0x000fe200078ef816 */
[C---:B------:R-:W-:Y:S01]  /*11a0*/  VIADD R8, R196.reuse, 0x58 ;  /* 0x00000058c4087836 */ /* 0x040fe20000000000 */
[----:B------:R-:W-:Y:S01]  /*11b0*/  SHF.R.U32.HI R21, RZ, 0x3, R209 ;  /* 0x00000003ff157819 */ /* 0x000fe200000116d1 */
[----:B------:R-:W-:Y:S01]  /*11c0*/  VIADD R235, R196, 0xa0 ;  /* 0x000000a0c4eb7836 */ /* 0x000fe20000000000 */
[----:B------:R-:W-:Y:S01]  /*11d0*/  LOP3.LUT R11, R14, R13, R11, 0xf6, !PT ;  /* 0x0000000d0e0b7212 */ /* 0x000fe200078ef60b */
[----:B------:R-:W-:Y:S01]  /*11e0*/  VIADD R14, R196, 0x28 ;  /* 0x00000028c40e7836 */ /* 0x000fe20000000000 */
[----:B------:R-:W-:Y:S01]  /*11f0*/  LOP3.LUT R3, R212, R3, R4, 0xf6, !PT ;  /* 0x00000003d4037212 */ /* 0x000fe200078ef604 */
[----:B------:R-:W-:Y:S01]  /*1200*/  VIADD R13, R196, 0x30 ;  /* 0x00000030c40d7836 */ /* 0x000fe20000000000 */
[----:B------:R-:W-:Y:S01]  /*1210*/  LOP3.LUT R215, R213, R0, R21, 0xf6, !PT ;  /* 0x00000000d5d77212 */ /* 0x000fe200078ef615 */
[C---:B------:R-:W-:Y:S01]  /*1220*/  IMAD.IADD R0, R16.reuse, 0x1, R7 ;  /* 0x0000000110007824 */ /* 0x040fe200078e0207 */
[----:B------:R-:W-:Y:S01]  /*1230*/  SHF.R.S32.HI R27, RZ, 0x1f, R25 ;  /* 0x0000001fff1b7819 */ /* 0x000fe20000011419 */
[----:B------:R-:W-:Y:S01]  /*1240*/  IMAD.IADD R4, R16, 0x1, R11 ;  /* 0x0000000110047824 */ /* 0x000fe200078e020b */
[----:B------:R-:W-:Y:S01]  /*1250*/  SHF.R.S32.HI R26, RZ, 0x1f, R24 ;  /* 0x0000001fff1a7819 */ /* 0x000fe20000011418 */
[----:B------:R-:W-:Y:S01]  /*1260*/  VIADD R21, R196, 0x18 ;  /* 0x00000018c4157836 */ /* 0x000fe20000000000 */
[----:B------:R0:W-:Y:S01]  /*1270*/  STL [R1+0x9c], R0 ;  /* 0x00009c0001007387 */ /* 0x0001e20000100800 */
[----:B------:R-:W-:Y:S01]  /*1280*/  IMAD.IADD R2, R16, 0x1, R3 ;  /* 0x0000000110027824 */ /* 0x000fe200078e0203 */
[----:B------:R-:W-:Y:S01]  /*1290*/  SHF.R.S32.HI R24, RZ, 0x1f, R20 ;  /* 0x0000001fff187819 */ /* 0x000fe20000011414 */
[C---:B------:R-:W-:Y:S01]  /*12a0*/  VIADD R11, R196.reuse, 0x40 ;  /* 0x00000040c40b7836 */ /* 0x040fe20000000000 */
[----:B------:R1:W-:Y:S01]  /*12b0*/  STL [R1+0x98], R4 ;  /* 0x0000980401007387 */ /* 0x0003e20000100800 */
[C---:B------:R-:W-:Y:S01]  /*12c0*/  VIADD R7, R196.reuse, 0x60 ;  /* 0x00000060c4077836 */ /* 0x040fe20000000000 */
[----:B------:R-:W-:Y:S01]  /*12d0*/  SHF.R.S32.HI R25, RZ, 0x1f, R21 ;  /* 0x0000001fff197819 */ /* 0x000fe20000011415 */
[C---:B------:R-:W-:Y:S01]  /*12e0*/  VIADD R234, R196.reuse, 0xa8 ;  /* 0x000000a8c4ea7836 */ /* 0x040fe20000000000 */
[----:B------:R2:W-:Y:S01]  /*12f0*/  STL [R1+0xa0], R2 ;  /* 0x0000a00201007387 */ /* 0x0005e20000100800 */
[----:B------:R-:W-:Y:S01]  /*1300*/  SHF.R.S32.HI R21, RZ, 0x1f, R14 ;  /* 0x0000001fff157819 */ /* 0x000fe2000001140e */
[C---:B------:R-:W-:Y:S01]  /*1310*/  VIADD R233, R196.reuse, 0xb0 ;  /* 0x000000b0c4e97836 */ /* 0x040fe20000000000 */
[----:B0-----:R-:W-:Y:S01]  /*1320*/  SHF.R.S32.HI R0, RZ, 0x1f, R196 ;  /* 0x0000001fff007819 */ /* 0x001fe200000114c4 */
[C---:B------:R-:W-:Y:S01]  /*1330*/  VIADD R0, R196.reuse, 0x88 ;  /* 0x00000088c4007836 */ /* 0x040fe20000000000 */
[C---:B------:R-:W-:Y:S01]  /*1340*/  IADD3 R3, R196.reuse, 0x78, RZ ;  /* 0x00000078c4037810 */ /* 0x040fe20007ffe0ff */
[C---:B-1----:R-:W-:Y:S01]  /*1350*/  VIADD R4, R196.reuse, 0x70 ;  /* 0x00000070c4047836 */ /* 0x042fe20000000000 */
[----:B------:R-:W-:Y:S01]  /*1360*/  SHF.R.S32.HI R20, RZ, 0x1f, R13 ;  /* 0x0000001fff147819 */ /* 0x000fe2000001140d */
[C---:B------:R-:W-:Y:S01]  /*1370*/  VIADD R232, R196.reuse, 0xb8 ;  /* 0x000000b8c4e87836 */ /* 0x040fe20000000000 */
[----:B------:R-:W-:Y:S01]  /*1380*/  SHF.R.S32.HI R14, RZ, 0x1f, R12 ;  /* 0x0000001fff0e7819 */ /* 0x000fe2000001140c */
[C---:B--2---:R-:W-:Y:S01]  /*1390*/  VIADD R2, R196.reuse, 0x80 ;  /* 0x00000080c4027836 */ /* 0x044fe20000000000 */
        /* <DEDUP_REMOVED lines=17> */
[----:B------:R-:W-:Y:S01]  /*14b0*/  IMAD.IADD R214, R16, 0x1, R215 ;  /* 0x0000000110d67824 */ /* 0x000fe200078e02d7 */
[----:B------:R-:W-:-:S02]  /*14c0*/  SHF.R.S32.HI R3, RZ, 0x1f, R0 ;  /* 0x0000001fff037819 */ /* 0x000fc40000011400 */
[----:B------:R-:W-:Y:S02]  /*14d0*/  SHF.R.S32.HI R2, RZ, 0x1f, R237 ;  /* 0x0000001fff027819 */ /* 0x000fe400000114ed */
[----:B------:R-:W-:Y:S02]  /*14e0*/  SHF.R.S32.HI R0, RZ, 0x1f, R236 ;  /* 0x0000001fff007819 */ /* 0x000fe400000114ec */
[----:B------:R-:W-:Y:S02]  /*14f0*/  SHF.R.S32.HI R3, RZ, 0x1f, R235 ;  /* 0x0000001fff037819 */ /* 0x000fe400000114eb */
[----:B------:R-:W-:Y:S02]  /*1500*/  SHF.R.S32.HI R2, RZ, 0x1f, R234 ;  /* 0x0000001fff027819 */ /* 0x000fe400000114ea */
[----:B------:R-:W-:Y:S02]  /*1510*/  SHF.R.S32.HI R0, RZ, 0x1f, R233 ;  /* 0x0000001fff007819 */ /* 0x000fe400000114e9 */
        /* <DEDUP_REMOVED lines=13> */
[----:B------:R-:W-:-:S07]  /*15f0*/  SHF.R.S32.HI R0, RZ, 0x1f, R224 ;  /* 0x0000001fff007819 */ /* 0x000fce00000114e0 */
.L_x_1654:
[----:B------:R-:W-:Y:S05]  /*1600*/  YIELD ;  /* 0x0000000000007946 */ /* 0x000fea0003800000 */
[----:B------:R-:W-:Y:S01]  /*1610*/  ULDC.64 UR4, c[0x0][0xa28] ;  /* 0x00028a0000047ab9 */ /* 0x000fe20000000a00 */
[----:B01-3--:R-:W0:Y:S01]  /*1620*/  LDC.64 R4, c[0x0][0xa08] ;  /* 0x00028200ff047b82 */ /* 0x00be220000000a00 */
[----:B------:R-:W-:Y:S01]  /*1630*/  ISETP.NE.U32.AND P1, PT, RZ, UR4, PT ;  /* 0x00000004ff007c0c */ /* 0x000fe2000bf25070 */
[----:B------:R-:W-:Y:S02]  /*1640*/  IMAD.MOV.U32 R24, RZ, RZ, RZ ;  /* 0x000000ffff187224 */ /* 0x000fe400078e00ff */
[----:B------:R-:W-:Y:S01]  /*1650*/  IMAD.MOV.U32 R10, RZ, RZ, RZ ;  /* 0x000000ffff0a7224 */ /* 0x000fe200078e00ff */
[----:B------:R-:W-:Y:S01]  /*1660*/  ISETP.NE.AND.EX P1, PT, RZ, UR5, PT, P1 ;  /* 0x00000005ff007c0c */ /* 0x000fe2000bf25310 */
[----:B------:R-:W-:-:S02]  /*1670*/  ULDC.64 UR4, c[0x0][0xa18] ;  /* 0x0002860000047ab9 */ /* 0x000fc40000000a00 */
[----:B------:R-:W-:-:S04]  /*1680*/  ISETP.NE.U32.AND P2, PT, RZ, UR4, PT ;  /* 0x00000004ff007c0c */ /* 0x000fc8000bf45070 */
[----:B------:R-:W-:Y:S01]  /*1690*/  ISETP.NE.AND.EX P2, PT, RZ, UR5, PT, P2 ;  /* 0x00000005ff007c0c */ /* 0x000fe2000bf45320 */
[----:B------:R-:W-:Y:S02]  /*16a0*/  ULDC.64 UR4, c[0x0][0xa08] ;  /* 0x0002820000047ab9 */ /* 0x000fe40000000a00 */
[----:B------:R-:W-:-:S03]  /*16b0*/  ISETP.NE.U32.AND P0, PT, RZ, UR4, PT ;  /* 0x00000004ff007c0c */ /* 0x000fc6000bf05070 */
[----:B------:R-:W1:Y:S01]  /*16c0*/  @P1 LDC.64 R2, c[0x0][0xa28] ;  /* 0x00028a00ff021b82 */ /* 0x000e620000000a00 */
[----:B------:R-:W-:Y:S01]  /*16d0*/  ISETP.NE.AND.EX P0, PT, RZ, UR5, PT, P0 ;  /* 0x00000005ff007c0c */ /* 0x000fe2000bf05300 */
[----:B0-----:R-:W-:-:S06]  /*16e0*/  IMAD.WIDE R4, R207, 0x4, R4 ;  /* 0x00000004cf047825 */ /* 0x001fcc00078e0204 */
[----:B------:R-:W0:Y:S01]  /*16f0*/  @P2 LDC.64 R6, c[0x0][0xa18] ;  /* 0x00028600ff062b82 */ /* 0x000e220000000a00 */
[----:B------:R-:W-:Y:S02]  /*1700*/  ULDC UR4, c[0x0][0x288] ;  /* 0x0000a20000047ab9 */ /* 0x000fe40000000800 */
[----:B------:R-:W-:Y:S01]  /*1710*/  IMAD.U32 R195, RZ, RZ, UR4 ;  /* 0x00000004ffc37e24 */ /* 0x000fe2000f8e00ff */
[----:B------:R-:W-:Y:S02]  /*1720*/  ULDC.64 UR4, c[0x0][0x418] ;  /* 0x0001060000047ab9 */ /* 0x000fe40000000a00 */
[----:B------:R-:W5:Y:S01]  /*1730*/  @P0 LDG.E R24, desc[UR46][R4.64] ;  /* 0x0000002e04180981 */ /* 0x000f62000c1e1900 */
[----:B-1----:R-:W-:-:S04]  /*1740*/  @P1 IMAD.WIDE R2, R207, 0x4, R2 ;  /* 0x00000004cf021825 */ /* 0x002fc800078e0202 */
[----:B0-----:R-:W-:Y:S01]  /*1750*/  @P2 IMAD.WIDE R6, R207, 0x4, R6 ;  /* 0x00000004cf062825 */ /* 0x001fe200078e0206 */
[----:B------:R-:W-:Y:S01]  /*1760*/  UISETP.NE.U32.AND UP0, UPT, UR4, URZ, UPT ;  /* 0x0000003f0400728c */ /* 0x000fe2000bf05070 */
[----:B------:R0:W5:Y:S02]  /*1770*/  @P1 LDG.E R10, desc[UR46][R2.64] ;  /* 0x0000002e020a1981 */ /* 0x000164000c1e1900 */
[----:B------:R-:W-:Y:S02]  /*1780*/  ULDC UR4, c[0x0][0x424] ;  /* 0x0001090000047ab9 */ /* 0x000fe40000000800 */
[----:B------:R1:W5:Y:S01]  /*1790*/  @P2 LDG.E R195, desc[UR46][R6.64] ;  /* 0x0000002e06c32981 */ /* 0x000362000c1e1900 */
[----:B------:R-:W-:-:S03]  /*17a0*/  UISETP.NE.AND.EX UP0, UPT, UR5, URZ, UPT, UP0 ;  /* 0x0000003f0500728c */ /* 0x000fc6000bf05300 */
[----:B------:R-:W-:Y:S01]  /*17b0*/  ULDC UR5, c[0x0][0x2f0] ;  /* 0x0000bc0000057ab9 */ /* 0x000fe20000000800 */
[----:B------:R-:W-:-:S04]  /*17c0*/  USEL UR4, UR4, 0x1, UP0 ;  /* 0x0000000104047887 */ /* 0x000fc80008000000 */
[----:B------:R-:W-:-:S03]  /*17d0*/  UIMAD UR4, UR4, UR5, URZ ;  /* 0x00000005040472a4 */ /* 0x000fc6000f8e023f */
[----:B------:R-:W-:Y:S02]  /*17e0*/  ULDC UR5, c[0x0][0x348] ;  /* 0x0000d20000057ab9 */ /* 0x000fe40000000800 */
[----:B0-----:R-:W-:Y:S02]  /*17f0*/  IMAD.U32 R2, RZ, RZ, UR5 ;  /* 0x00000005ff027e24 */ /* 0x001fe4000f8e00ff */
[----:B------:R-:W-:Y:S01]  /*1800*/  IMAD.U32 R25, RZ, RZ, UR4 ;  /* 0x00000004ff197e24 */ /* 0x000fe2000f8e00ff */
[----:B-1--4-:R-:W-:Y:S06]  /*1810*/  @P2 BRA `(.L_x_1413) ;  /* 0x0000000000242947 */ /* 0x012fec0003800000 */
        /* <DEDUP_REMOVED lines=9> */
.L_x_1413:
[----:B------:R-:W-:Y:S01]  /*18b0*/  ULDC.64 UR4, c[0x0][0xa20] ;  /* 0x0002880000047ab9 */ /* 0x000fe20000000a00 */
[C---:B------:R-:W-:Y:S01]  /*18c0*/  LOP3.LUT R3, R206.reuse, 0xff000000, RZ, 0xc0, !PT ;  /* 0xff000000ce037812 */ /* 0x040fe200078ec0ff */
[----:B------:R-:W-:Y:S01]  /*18d0*/  IMAD.MOV.U32 R218, RZ, RZ, R207 ;  /* 0x000000ffffda7224 */ /* 0x000fe200078e00cf */
[----:B------:R-:W-:Y:S02]  /*18e0*/  ISETP.NE.U32.AND P1, PT, RZ, UR4, PT ;  /* 0x00000004ff007c0c */ /* 0x000fe4000bf25070 */
[C---:B------:R-:W-:Y:S02]  /*18f0*/  LOP3.LUT R0, R206.reuse, 0xff0000, RZ, 0xc0, !PT ;  /* 0x00ff0000ce007812 */ /* 0x040fe400078ec0ff */
[----:B------:R-:W-:Y:S02]  /*1900*/  ISETP.NE.AND.EX P1, PT, RZ, UR5, PT, P1 ;  /* 0x00000005ff007c0c */ /* 0x000fe4000bf25310 */
[----:B------:R-:W-:Y:S02]  /*1910*/  SHF.R.U32.HI R3, RZ, 0x8, R3 ;  /* 0x00000008ff037819 */ /* 0x000fe40000011603 */
[----:B------:R-:W-:-:S02]  /*1920*/  LOP3.LUT R211, R206, 0xffff, RZ, 0xc0, !PT ;  /* 0x0000ffffced37812 */ /* 0x000fc400078ec0ff */
[----:B------:R-:W-:-:S07]  /*1930*/  LEA.HI R217, R0, R3, RZ, 0x10 ;  /* 0x0000000300d97211 */ /* 0x000fce00078f80ff */
[----:B------:R-:W-:Y:S05]  /*1940*/  @!P1 BRA `(.L_x_1414) ;  /* 0x0000000000109947 */ /* 0x000fea0003800000 */
[----:B------:R-:W0:Y:S02]  /*1950*/  LDC.64 R4, c[0x0][0xa20] ;  /* 0x00028800ff047b82 */ /* 0x000e240000000a00 */
[----:B0-----:R-:W-:-:S05]  /*1960*/  IMAD.WIDE R4, R207, 0x4, R4 ;  /* 0x00000004cf047825 */ /* 0x001fca00078e0204 */
[----:B------:R0:W5:Y:S01]  /*1970*/  LDG.E R25, desc[UR46][R4.64] ;  /* 0x0000002e04197981 */ /* 0x000162000c1e1900 */
[----:B------:R-:W-:Y:S05]  /*1980*/  BRA `(.L_x_1415) ;  /* 0x0000000000107947 */ /* 0x000fea0003800000 */
.L_x_1414:
[----:B------:R-:W-:Y:S05]  /*1990*/  @!P0 BRA `(.L_x_1415) ;  /* 0x00000000000c8947 */ /* 0x000fea0003800000 */
[----:B------:R-:W2:Y:S04]  /*19a0*/  LDG.E R0, desc[UR46][R4.64] ;  /* 0x0000002e04007981 */ /* 0x000ea8000c1e1900 */
[----:B------:R-:W2:Y:S02]  /*19b0*/  LDG.E R25, desc[UR46][R4.64+0x4] ;  /* 0x0000042e04197981 */ /* 0x000ea4000c1e1900 */
[----:B--2---:R-:W-:-:S07]  /*19c0*/  IMAD.IADD R25, R25, 0x1, -R0 ;  /* 0x0000000119197824 */ /* 0x004fce00078e0a00 */
.L_x_1415:
[----:B------:R-:W-:Y:S01]  /*19d0*/  ULDC.64 UR4, c[0x0][0xa10] ;  /* 0x0002840000047ab9 */ /* 0x000fe20000000a00 */
[----:B0-----:R-:W0:Y:S01]  /*19e0*/  LDC R4, c[0x0][0x448] ;  /* 0x00011200ff047b82 */ /* 0x001e220000000800 */
[----:B------:R-:W-:-:S04]  /*19f0*/  ISETP.NE.U32.AND P0, PT, RZ, UR4, PT ;  /* 0x00000004ff007c0c */ /* 0x000fc8000bf05070 */
[----:B------:R-:W-:Y:S01]  /*1a00*/  ISETP.NE.AND.EX P0, PT, RZ, UR5, PT, P0 ;  /* 0x00000005ff007c0c */ /* 0x000fe2000bf05300 */
[----:B------:R-:W-:Y:S02]  /*1a10*/  ULDC.64 UR4, c[0x0][0xa30] ;  /* 0x00028c0000047ab9 */ /* 0x000fe40000000a00 */
[----:B------:R-:W-:-:S04]  /*1a20*/  ISETP.NE.U32.AND P1, PT, RZ, UR4, PT ;  /* 0x00000004ff007c0c */ /* 0x000fc8000bf25070 */
[----:B------:R-:W-:-:S06]  /*1a30*/  ISETP.NE.AND.EX P1, PT, RZ, UR5, PT, P1 ;  /* 0x00000005ff007c0c */ /* 0x000fcc000bf25310 */
[----:B------:R-:W1:Y:S08]  /*1a40*/  @P0 LDC.64 R6, c[0x0][0xa10] ;  /* 0x00028400ff060b82 */ /* 0x000e700000000a00 */
[----:B------:R-:W2:Y:S01]  /*1a50*/  @P1 LDC.64 R8, c[0x0][0xa30] ;  /* 0x00028c00ff081b82 */ /* 0x000ea20000000a00 */
[----:B-1----:R-:W-:-:S05]  /*1a60*/  @P0 IMAD.WIDE R6, R207, 0x4, R6 ;  /* 0x00000004cf060825 */ /* 0x002fca00078e0206 */
[----:B------:R-:W3:Y:S04]  /*1a70*/  @P0 LDG.E R0, desc[UR46][R6.64] ;  /* 0x0000002e06000981 */ /* 0x000ee8000c1e1900 */
[----:B------:R-:W3:Y:S01]  /*1a80*/  @P0 LDG.E R3, desc[UR46][R6.64+0x4] ;  /* 0x0000042e06030981 */ /* 0x000ee2000c1e1900 */
[----:B-----5:R-:W-:Y:S02]  /*1a90*/  IMAD.MOV.U32 R38, RZ, RZ, R25 ;  /* 0x000000ffff267224 */ /* 0x020fe400078e0019 */
[----:B--2---:R-:W-:-:S05]  /*1aa0*/  @P1 IMAD.WIDE R8, R207, 0x4, R8 ;  /* 0x00000004cf081825 */ /* 0x004fca00078e0208 */
[----:B------:R1:W5:Y:S01]  /*1ab0*/  @P1 LDG.E R38, desc[UR46][R8.64] ;  /* 0x0000002e08261981 */ /* 0x000362000c1e1900 */
[----:B0-----:R-:W-:Y:S01]  /*1ac0*/  ISETP.NE.AND P1, PT, R4, 0x1, PT ;  /* 0x000000010400780c */ /* 0x001fe20003f25270 */
[----:B------:R-:W-:Y:S01]  /*1ad0*/  IMAD.IADD R13, R25, 0x1, -R10 ;  /* 0x00000001190d7824 */ /* 0x000fe200078e0a0a */
[----:B------:R-:W0:Y:S01]  /*1ae0*/  LDC.64 R4, c[0x0][0x9e0] ;  /* 0x00027800ff047b82 */ /* 0x000e220000000a00 */
[----:B------:R-:W-:-:S10]  /*1af0*/  SHF.L.U32 R199, R205, 0x7, RZ ;  /* 0x00000007cdc77819 */ /* 0x000fd400000006ff */
[----:B------:R-:W2:Y:S08]  /*1b00*/  @P1 LDC R11, c[0x0][0x44c] ;  /* 0x00011300ff0b1b82 */ /* 0x000eb00000000800 */
[----:B------:R-:W4:Y:S01]  /*1b10*/  @P1 LDC R12, c[0x0][0x450] ;  /* 0x00011400ff0c1b82 */ /* 0x000f220000000800 */
[----:B0-----:R-:W-:Y:S01]  /*1b20*/  ISETP.GE.AND P2, PT, R5, 0x1, PT ;  /* 0x000000010500780c */ /* 0x001fe20003f46270 */
[----:B---3--:R-:W-:-:S02]  /*1b30*/  @P0 IMAD.IADD R2, R3, 0x1, -R0 ;  /* 0x0000000103020824 */ /* 0x008fc400078e0a00 */
[----:B------:R-:W-:Y:S02]  /*1b40*/  VIADD R0, R199, 0x7f ;  /* 0x0000007fc7007836 */ /* 0x000fe40000000000 */
[----:B------:R-:W-:Y:S02]  /*1b50*/  IMAD.IADD R197, R13, 0x1, R2 ;  /* 0x000000010dc57824 */ /* 0x000fe400078e0202 */
[----:B--2---:R-:W-:-:S03]  /*1b60*/  @P1 IMAD.HI.U32 R3, R0, R11, RZ ;  /* 0x0000000b00031227 */ /* 0x004fc600078e00ff */
[C---:B------:R-:W-:Y:S01]  /*1b70*/  IADD3 R40, R197.reuse, 0x1, -R195 ;  /* 0x00000001c5287810 */ /* 0x040fe20007ffe8c3 */
[----:B------:R-:W-:Y:S01]  /*1b80*/  IMAD.MOV.U32 R7, RZ, RZ, R0 ;  /* 0x000000ffff077224 */ /* 0x000fe200078e0000 */
[----:B----4-:R-:W-:Y:S01]  /*1b90*/  @P1 SHF.R.U32.HI R7, RZ, R12, R3 ;  /* 0x0000000cff071219 */ /* 0x010fe20000011603 */
[----:B------:R-:W-:-:S04]  /*1ba0*/  VIADD R0, R197, 0x3f ;  /* 0x0000003fc5007836 */ /* 0x000fc80000000000 */
[----:B-1----:R-:W-:Y:S01]  /*1bb0*/  IMAD.IADD R9, R40, 0x1, R7 ;  /* 0x0000000128097824 */ /* 0x002fe200078e0207 */
[----:B------:R-:W-:-:S03]  /*1bc0*/  SHF.R.S32.HI R3, RZ, 0x1f, R0 ;  /* 0x0000001fff037819 */ /* 0x000fc60000011400 */
[----:B------:R-:W-:Y:S01]  /*1bd0*/  IMAD.IADD R4, R9, 0x1, R4 ;  /* 0x0000000109047824 */ /* 0x000fe200078e0204 */
[----:B------:R-:W-:-:S04]  /*1be0*/  LEA.HI R3, R3, R0, RZ, 0x6 ;  /* 0x0000000003037211 */ /* 0x000fc800078f30ff */
[----:B------:R-:W-:Y:S01]  /*1bf0*/  SHF.R.S32.HI R39, RZ, 0x6, R3 ;  /* 0x00000006ff277819 */ /* 0x000fe20000011403 */
[----:B------:R-:W-:Y:S06]  /*1c00*/  @!P2 BRA `(.L_x_1416) ;  /* 0x000000000048a947 */ /* 0x000fec0003800000 */
[C---:B------:R-:W-:Y:S01]  /*1c10*/  ISETP.GT.AND P0, PT, R9.reuse, RZ, PT ;  /* 0x000000ff0900720c */ /* 0x040fe20003f04270 */
[----:B------:R-:W-:Y:S01]  /*1c20*/  BSSY B0, `(.L_x_1417) ;  /* 0x000000e000007945 */ /* 0x000fe20003800000 */
[----:B------:R-:W-:-:S11]  /*1c30*/  VIADD R0, R9, 0xffffffff ;  /* 0xffffffff09007836 */ /* 0x000fd60000000000 */
        /* <DEDUP_REMOVED lines=8> */
.L_x_1418:
[----:B------:R-:W-:-:S13]  /*1cc0*/  ISETP.NE.AND P0, PT, R5, 0x1, PT ;  /* 0x000000010500780c */ /* 0x000fda0003f05270 */
[----:B------:R-:W0:Y:S02]  /*1cd0*/  @P0 LDC.64 R6, c[0x0][0x9e8] ;  /* 0x00027a00ff060b82 */ /* 0x000e240000000a00 */
[----:B0-----:R-:W-:-:S05]  /*1ce0*/  @P0 IMAD.HI.U32 R6, R0, R6, RZ ;  /* 0x0000000600060227 */ /* 0x001fca00078e00ff */
[----:B------:R-:W-:-:S07]  /*1cf0*/  @P0 SHF.R.U32.HI R0, RZ, R7, R6 ;  /* 0x00000007ff000219 */ /* 0x000fce0000011606 */
.L_x_1419:
[----:B------:R-:W-:Y:S05]  /*1d00*/  BSYNC B0 ;  /* 0x0000000000007941 */ /* 0x000fea0003800000 */
.L_x_1417:
[----:B------:R-:W-:-:S05]  /*1d10*/  IMAD R3, R0, R5, R5 ;  /* 0x0000000500037224 */ /* 0x000fca00078e0205 */
[----:B------:R-:W-:-:S07]  /*1d20*/  VIMNMX R4, R4, R3, PT ;  /* 0x0000000304047248 */ /* 0x000fce0003fe0100 */
.L_x_1416:
[----:B------:R-:W0:Y:S01]  /*1d30*/  @P1 LDC R0, c[0x0][0x44c] ;  /* 0x00011300ff001b82 */ /* 0x000e220000000800 */
[----:B------:R-:W-:Y:S01]  /*1d40*/  VIADD R4, R4, 0x3f ;  /* 0x0000003f04047836 */ /* 0x000fe20000000000 */
[----:B------:R-:W-:Y:S01]  /*1d50*/  ULDC UR4, c[0x0][0x9dc] ;  /* 0x0002770000047ab9 */ /* 0x000fe20000000800 */
[----:B------:R-:W-:Y:S02]  /*1d60*/  IMAD.MOV.U32 R6, RZ, RZ, R199 ;  /* 0x000000ffff067224 */ /* 0x000fe400078e00c7 */
[----:B------:R-:W-:Y:S01]  /*1d70*/  IMAD.IADD R165, R197, 0x1, -R195 ;  /* 0x00000001c5a57824 */ /* 0x000fe200078e0ac3 */
[----:B------:R-:W-:Y:S02]  /*1d80*/  SHF.R.S32.HI R3, RZ, 0x1f, R4 ;  /* 0x0000001fff037819 */ /* 0x000fe40000011404 */
[----:B------:R-:W1:Y:S02]  /*1d90*/  @P1 LDC R7, c[0x0][0x450] ;  /* 0x00011400ff071b82 */ /* 0x000e640000000800 */
[----:B------:R-:W-:Y:S01]  /*1da0*/  LEA.HI R3, R3, R4, RZ, 0x6 ;  /* 0x0000000403037211 */ /* 0x000fe200078f30ff */
[----:B0-----:R-:W-:-:S05]  /*1db0*/  @P1 IMAD.HI.U32 R0, R199, R0, RZ ;  /* 0x00000000c7001227 */ /* 0x001fca00078e00ff */
[----:B-1----:R-:W-:Y:S02]  /*1dc0*/  @P1 SHF.R.U32.HI R6, RZ, R7, R0 ;  /* 0x00000007ff061219 */ /* 0x002fe40000011600 */
[----:B------:R-:W-:-:S03]  /*1dd0*/  SHF.R.S32.HI R0, RZ, 0x6, R3 ;  /* 0x00000006ff007819 */ /* 0x000fc60000011403 */
[----:B------:R-:W-:Y:S01]  /*1de0*/  IMAD.IADD R3, R165, 0x1, R6 ;  /* 0x00000001a5037824 */ /* 0x000fe200078e0206 */
[----:B------:R-:W-:-:S03]  /*1df0*/  VIMNMX R8, R39, R0, PT ;  /* 0x0000000027087248 */ /* 0x000fc60003fe0100 */
[----:B------:R-:W-:Y:S01]  /*1e00*/  VIADD R0, R3, -UR4 ;  /* 0x8000000403007c36 */ /* 0x000fe20008000000 */
[----:B------:R-:W-:Y:S06]  /*1e10*/  @!P2 BRA `(.L_x_1420) ;  /* 0x000000000044a947 */ /* 0x000fec0003800000 */
[----:B------:R-:W-:Y:S01]  /*1e20*/  ISETP.GT.AND P0, PT, R3, -0x1, PT ;  /* 0xffffffff0300780c */ /* 0x000fe20003f04270 */
[----:B------:R-:W-:-:S12]  /*1e30*/  BSSY B0, `(.L_x_1421) ;  /* 0x000000d000007945 */ /* 0x000fd80003800000 */
        /* <DEDUP_REMOVED lines=8> */
.L_x_1422:
[----:B------:R-:W-:-:S13]  /*1ec0*/  ISETP.NE.AND P0, PT, R5, 0x1, PT ;  /* 0x000000010500780c */ /* 0x000fda0003f05270 */
[----:B------:R-:W0:Y:S02]  /*1ed0*/  @P0 LDC.64 R6, c[0x0][0x9e8] ;  /* 0x00027a00ff060b82 */ /* 0x000e240000000a00 */
[----:B0-----:R-:W-:-:S05]  /*1ee0*/  @P0 IMAD.HI.U32 R6, R3, R6, RZ ;  /* 0x0000000603060227 */ /* 0x001fca00078e00ff */
[----:B------:R-:W-:-:S07]  /*1ef0*/  @P0 SHF.R.U32.HI R3, RZ, R7, R6 ;  /* 0x00000007ff030219 */ /* 0x000fce0000011606 */
.L_x_1423:
[----:B------:R-:W-:Y:S05]  /*1f00*/  BSYNC B0 ;  /* 0x0000000000007941 */ /* 0x000fea0003800000 */
.L_x_1421:
[----:B------:R-:W-:-:S05]  /*1f10*/  IMAD R3, R3, R5, RZ ;  /* 0x0000000503037224 */ /* 0x000fca00078e02ff */
[----:B------:R-:W-:-:S07]  /*1f20*/  VIMNMX R0, R0, R3, !PT ;  /* 0x0000000300007248 */ /* 0x000fce0007fe0100 */
.L_x_1420:
[----:B------:R-:W-:Y:S01]  /*1f30*/  SHF.R.S32.HI R3, RZ, 0x1f, R0 ;  /* 0x0000001fff037819 */ /* 0x000fe20000011400 */
[----:B------:R-:W-:Y:S01]  /*1f40*/  BSSY B0, `(.L_x_1424) ;  /* 0x0000028000007945 */ /* 0x000fe20003800000 */
[----:B------:R-:W-:Y:S02]  /*1f50*/  LOP3.LUT R222, R217, 0xff, RZ, 0xc0, !PT ;  /* 0x000000ffd9de7812 */ /* 0x000fe400078ec0ff */
[----:B------:R-:W-:Y:S02]  /*1f60*/  LEA.HI R3, R3, R0, RZ, 0x6 ;  /* 0x0000000003037211 */ /* 0x000fe400078f30ff */
[----:B------:R-:W-:Y:S02]  /*1f70*/  SHF.R.U32.HI R217, RZ, 0x10, R217 ;  /* 0x00000010ffd97819 */ /* 0x000fe400000116d9 */
[----:B------:R-:W-:-:S04]  /*1f80*/  SHF.R.S32.HI R3, RZ, 0x6, R3 ;  /* 0x00000006ff037819 */ /* 0x000fc80000011403 */
[----:B------:R-:W-:Y:S01]  /*1f90*/  VIMNMX R9, RZ, R3, !PT ;  /* 0x00000003ff097248 */ /* 0x000fe20007fe0100 */
[----:B------:R-:W-:-:S03]  /*1fa0*/  IMAD.MOV.U32 R3, RZ, RZ, RZ ;  /* 0x000000ffff037224 */ /* 0x000fc600078e00ff */
[----:B------:R-:W-:-:S13]  /*1fb0*/  ISETP.GT.AND P0, PT, R8, R9, PT ;  /* 0x000000090800720c */ /* 0x000fda0003f04270 */
[----:B------:R-:W-:Y:S05]  /*1fc0*/  @!P0 BRA `(.L_x_1425) ;  /* 0x00000000007c8947 */ /* 0x000fea0003800000 */
[----:B------:R-:W-:Y:S01]  /*1fd0*/  ISETP.NE.AND P0, PT, R217, RZ, PT ;  /* 0x000000ffd900720c */ /* 0x000fe20003f05270 */
[----:B------:R-:W-:-:S03]  /*1fe0*/  ULDC UR4, c[0x0][0x9f0] ;  /* 0x00027c0000047ab9 */ /* 0x000fc60000000800 */
[----:B------:R-:W-:-:S04]  /*1ff0*/  SEL R11, R217, UR4, P0 ;  /* 0x00000004d90b7c07 */ /* 0x000fc80008000000 */
[-C--:B------:R-:W-:Y:S02]  /*2000*/  IABS R6, R11.reuse ;  /* 0x0000000b00067213 */ /* 0x080fe40000000000 */
[----:B------:R-:W-:Y:S02]  /*2010*/  IADD3 R0, R11, -0x1, R8 ;  /* 0xffffffff0b007810 */ /* 0x000fe40007ffe008 */
[----:B------:R-:W0:Y:S01]  /*2020*/  I2F.RP R3, R6 ;  /* 0x0000000600037306 */ /* 0x000e220000209400 */
[----:B------:R-:W-:Y:S02]  /*2030*/  IABS R12, R11 ;  /* 0x0000000b000c7213 */ /* 0x000fe40000000000 */
[----:B------:R-:W-:-:S05]  /*2040*/  IMAD.IADD R0, R0, 0x1, -R9 ;  /* 0x0000000100007824 */ /* 0x000fca00078e0a09 */
[----:B------:R-:W-:Y:S02]  /*2050*/  IABS R10, R0 ;  /* 0x00000000000a7213 */ /* 0x000fe40000000000 */
[----:B------:R-:W-:-:S04]  /*2060*/  LOP3.LUT R0, R0, R11, RZ, 0x3c, !PT ;  /* 0x0000000b00007212 */ /* 0x000fc800078e3cff */
        /* <DEDUP_REMOVED lines=18> */
[----:B------:R-:W-:-:S05]  /*2190*/  IMAD.MOV.U32 R3, RZ, RZ, R5 ;  /* 0x000000ffff037224 */ /* 0x000fca00078e0005 */
[----:B------:R-:W-:Y:S02]  /*21a0*/  @!P2 IADD3 R3, -R3, RZ, RZ ;  /* 0x000000ff0303a210 */ /* 0x000fe40007ffe1ff */
[----:B------:R-:W-:-:S07]  /*21b0*/  @!P1 LOP3.LUT R3, RZ, R11, RZ, 0x33, !PT ;  /* 0x0000000bff039212 */ /* 0x000fce00078e33ff */
.L_x_1425:
[----:B------:R-:W-:Y:S05]  /*21c0*/  BSYNC B0 ;  /* 0x0000000000007941 */ /* 0x000fea0003800000 */
.L_x_1424:
[----:B------:R-:W-:-:S05]  /*21d0*/  IMAD R0, R222, R3, R9 ;  /* 0x00000003de007224 */ /* 0x000fca00078e0209 */
        /* <DEDUP_REMOVED lines=15> */
[----:B------:R-:W-:Y:S01]  /*22d0*/  VIADD R0, R16, 0x20000 ;  /* 0x0002000010007836 */ /* 0x000fe20000000000 */
[----:B------:R-:W-:Y:S04]  /*22e0*/  BSSY B6, `(.L_x_1427) ;  /* 0x0000013000067945 */ /* 0x000fe80003800000 */
[----:B------:R-:W-:-:S13]  /*22f0*/  LOP3.LUT P0, RZ, R0, 0x3ff, RZ, 0xc0, !PT ;  /* 0x000003ff00ff7812 */ /* 0x000fda000780c0ff */
[----:B------:R-:W-:Y:S05]  /*2300*/  @!P0 BRA `(.L_x_1428) ;  /* 0x0000000000408947 */ /* 0x000fea0003800000 */
[----:B------:R-:W-:Y:S01]  /*2310*/  MOV R14, 0x0 ;  /* 0x00000000000e7802 */ /* 0x000fe20000000f00 */
[----:B------:R-:W-:Y:S01]  /*2320*/  ULDC.64 UR4, c[0x4][0xc0] ;  /* 0x0100300000047ab9 */ /* 0x000fe20000000a00 */
[----:B------:R-:W-:Y:S01]  /*2330*/  ULDC.64 UR6, c[0x4][0x58] ;  /* 0x0100160000067ab9 */ /* 0x000fe20000000a00 */
[----:B------:R-:W-:Y:S02]  /*2340*/  IMAD.U32 R4, RZ, RZ, UR4 ;  /* 0x00000004ff047e24 */ /* 0x000fe4000f8e00ff */
[----:B------:R-:W-:Y:S01]  /*2350*/  IMAD.U32 R5, RZ, RZ, UR5 ;  /* 0x00000005ff057e24 */ /* 0x000fe2000f8e00ff */
[----:B------:R-:W0:Y:S01]  /*2360*/  LDC.64 R14, c[0x4][R14] ;  /* 0x010000000e0e7b82 */ /* 0x000e220000000a00 */
[----:B------:R-:W-:Y:S01]  /*2370*/  ULDC.64 UR4, c[0x4][0xc8] ;  /* 0x0100320000047ab9 */ /* 0x000fe20000000a00 */
        /* <DEDUP_REMOVED lines=8> */
[----:B0----5:R-:W-:Y:S05]  /*2400*/  CALL.ABS.NOINC R14 ;  /* 0x000000000e007343 */ /* 0x021fea0003c00000 */
.L_x_1428:
[----:B------:R-:W-:Y:S05]  /*2410*/  BSYNC B6 ;  /* 0x0000000000067941 */ /* 0x000fea0003800000 */
.L_x_1427:
        /* <DEDUP_REMOVED lines=20> */
.L_x_1430:
[----:B------:R-:W-:Y:S05]  /*2560*/  BSYNC B6 ;  /* 0x0000000000067941 */ /* 0x000fea0003800000 */
.L_x_1429:
[----:B------:R-:W-:Y:S01]  /*2570*/  ULDC.64 UR4, c[0x0][0x9f8] ;  /* 0x00027e0000047ab9 */ /* 0x000fe20000000a00 */
[----:B------:R-:W-:Y:S01]  /*2580*/  IMAD.MOV.U32 R0, RZ, RZ, R207 ;  /* 0x000000ffff007224 */ /* 0x000fe200078e00cf */
[----:B------:R-:W-:Y:S01]  /*2590*/  ISETP.NE.U32.AND P0, PT, RZ, UR4, PT ;  /* 0x00000004ff007c0c */ /* 0x000fe2000bf05070 */
[----:B------:R-:W0:Y:S01]  /*25a0*/  LDC.64 R8, c[0x0][0x300] ;  /* 0x0000c000ff087b82 */ /* 0x000e220000000a00 */
[----:B------:R-:W-:Y:S01]  /*25b0*/  IMAD.IADD R24, R24, 0x1, R25 ;  /* 0x0000000118187824 */ /* 0x000fe200078e0219 */
[----:B------:R-:W-:Y:S01]  /*25c0*/  ULDC.64 UR6, c[0x0][0x310] ;  /* 0x0000c40000067ab9 */ /* 0x000fe20000000a00 */
[----:B------:R-:W-:Y:S01]  /*25d0*/  ISETP.NE.AND.EX P0, PT, RZ, UR5, PT, P0 ;  /* 0x00000005ff007c0c */ /* 0x000fe2000bf05300 */
[----:B------:R-:W1:Y:S01]  /*25e0*/  S2R R20, SR_TID.X ;  /* 0x0000000000147919 */ /* 0x000e620000002100 */
[----:B------:R-:W-:-:S03]  /*25f0*/  ULDC.64 UR4, c[0x0][0xa08] ;  /* 0x0002820000047ab9 */ /* 0x000fc60000000a00 */
[----:B------:R-:W2:Y:S08]  /*2600*/  LDC R71, c[0x0][0x3f4] ;  /* 0x0000fd00ff477b82 */ /* 0x000eb00000000800 */
[----:B------:R-:W3:Y:S02]  /*2610*/  @P0 LDC.64 R6, c[0x0][0x9f8] ;  /* 0x00027e00ff060b82 */ /* 0x000ee40000000a00 */
[----:B---3--:R-:W-:-:S05]  /*2620*/  @P0 IMAD.WIDE R6, R207, 0x4, R6 ;  /* 0x00000004cf060825 */ /* 0x008fca00078e0206 */
[----:B------:R3:W4:Y:S01]  /*2630*/  @P0 LDG.E R0, desc[UR46][R6.64] ;  /* 0x0000002e06000981 */ /* 0x000722000c1e1900 */
[----:B------:R-:W-:Y:S01]  /*2640*/  SHF.R.S32.HI R14, RZ, 0x1f, R24 ;  /* 0x0000001fff0e7819 */ /* 0x000fe20000011418 */
[-C--:B0-----:R-:W-:Y:S01]  /*2650*/  IMAD.WIDE.U32 R4, R24, R8.reuse, RZ ;  /* 0x0000000818047225 */ /* 0x081fe200078e00ff */
[----:B------:R-:W-:Y:S02]  /*2660*/  ISETP.NE.U32.AND P0, PT, RZ, UR4, PT ;  /* 0x00000004ff007c0c */ /* 0x000fe4000bf05070 */
[----:B-1----:R-:W-:Y:S01]  /*2670*/  SHF.R.U32.HI R26, RZ, 0x7, R20 ;  /* 0x00000007ff1a7819 */ /* 0x002fe20000011614 */
[-C--:B------:R-:W-:Y:S01]  /*2680*/  IMAD R10, R14, R8.reuse, RZ ;  /* 0x000000080e0a7224 */ /* 0x080fe200078e02ff */
[----:B------:R-:W-:Y:S01]  /*2690*/  ISETP.NE.AND.EX P0, PT, RZ, UR5, PT, P0 ;  /* 0x00000005ff007c0c */ /* 0x000fe2000bf05300 */
[----:B------:R-:W-:Y:S01]  /*26a0*/  ULDC.64 UR4, c[0x0][0x308] ;  /* 0x0000c20000047ab9 */ /* 0x000fe20000000a00 */
[----:B------:R-:W-:Y:S01]  /*26b0*/  SHF.R.S32.HI R23, RZ, 0x1f, R22 ;  /* 0x0000001fff177819 */ /* 0x000fe20000011416 */
[----:B------:R-:W-:Y:S01]  /*26c0*/  IMAD R3, R24, R9, R10 ;  /* 0x0000000918037224 */ /* 0x000fe200078e020a */
[----:B---3--:R-:W0:Y:S01]  /*26d0*/  LDC.64 R6, c[0x0][0x3f8] ;  /* 0x0000fe00ff067b82 */ /* 0x008e220000000a00 */
[----:B------:R-:W-:Y:S01]  /*26e0*/  ISETP.NE.AND P6, PT, R26, 0x1, PT ;  /* 0x000000011a00780c */ /* 0x000fe20003fc5270 */
[----:B------:R-:W-:Y:S01]  /*26f0*/  VIADD R68, R22, 0x80 ;  /* 0x0000008016447836 */ /* 0x000fe20000000000 */
[----:B------:R-:W-:Y:S01]  /*2700*/  SHF.L.U64.HI R56, R8, 0x6, R9 ;  /* 0x0000000608387819 */ /* 0x000fe20000010209 */
[----:B------:R-:W-:Y:S01]  /*2710*/  IMAD.WIDE.U32 R20, R17, R8, R22 ;  /* 0x0000000811147225 */ /* 0x000fe200078e0016 */
[----:B------:R-:W-:-:S02]  /*2720*/  IADD3 R5, R5, R3, RZ ;  /* 0x0000000305057210 */ /* 0x000fc40007ffe0ff */
[C---:B------:R-:W-:Y:S01]  /*2730*/  SHF.L.U64.HI R57, R8.reuse, 0x5, R9 ;  /* 0x0000000508397819 */ /* 0x040fe20000010209 */
[C---:B------:R-:W-:Y:S01]  /*2740*/  IMAD.SHL.U32 R58, R8.reuse, 0x40, RZ ;  /* 0x00000040083a7824 */ /* 0x040fe200078e00ff */
[----:B------:R-:W-:Y:S01]  /*2750*/  SHF.R.U32.HI R27, RZ, 0x3, R209 ;  /* 0x00000003ff1b7819 */ /* 0x000fe200000116d1 */
[----:B------:R-:W-:Y:S01]  /*2760*/  IMAD.WIDE.U32 R4, R211, UR4, R4 ;  /* 0x00000004d3047c25 */ /* 0x000fe2000f8e0004 */
[----:B------:R-:W-:Y:S02]  /*2770*/  SHF.R.U32.HI R25, RZ, 0x3, R203 ;  /* 0x00000003ff197819 */ /* 0x000fe400000116cb */
[----:B------:R-:W-:Y:S01]  /*2780*/  IADD3 R54, P1, R17, R24, RZ ;  /* 0x0000001811367210 */ /* 0x000fe20007f3e0ff */
[----:B------:R-:W-:Y:S01]  /*2790*/  IMAD R5, R211, UR5, R5 ;  /* 0x00000005d3057c24 */ /* 0x000fe2000f8e0205 */
[----:B------:R-:W-:Y:S01]  /*27a0*/  SHF.R.S32.HI R69, RZ, 0x1f, R219 ;  /* 0x0000001fff457819 */ /* 0x000fe200000114db */
[----:B------:R-:W-:Y:S02]  /*27b0*/  IMAD.SHL.U32 R59, R8, 0x20, RZ ;  /* 0x00000020083b7824 */ /* 0x000fe400078e00ff */
[----:B------:R-:W-:-:S02]  /*27c0*/  IMAD.X R55, R223, 0x1, R14, P1 ;  /* 0x00000001df377824 */ /* 0x000fc400008e060e */
[----:B------:R-:W-:Y:S02]  /*27d0*/  VIADD R70, R26, 0x8 ;  /* 0x000000081a467836 */ /* 0x000fe40000000000 */
[-C--:B0-----:R-:W-:Y:S01]  /*27e0*/  IMAD R10, R223, R6.reuse, RZ ;  /* 0x00000006df0a7224 */ /* 0x081fe200078e02ff */
[C---:B------:R-:W-:Y:S01]  /*27f0*/  SHF.L.U64.HI R60, R6.reuse, 0x5, R7 ;  /* 0x00000005063c7819 */ /* 0x040fe20000010207 */
[----:B------:R-:W-:Y:S01]  /*2800*/  IMAD.WIDE.U32 R46, R17, R6, R18 ;  /* 0x00000006112e7225 */ /* 0x000fe200078e0012 */
[----:B------:R-:W-:-:S03]  /*2810*/  SHF.L.U64.HI R61, R6, 0x6, R7 ;  /* 0x00000006063d7819 */ /* 0x000fc60000010207 */
[C---:B------:R-:W-:Y:S02]  /*2820*/  IMAD R13, R17.reuse, R7, R10 ;  /* 0x00000007110d7224 */ /* 0x040fe400078e020a */
[----:B------:R-:W-:-:S04]  /*2830*/  IMAD.WIDE.U32 R48, R17, R6, R22 ;  /* 0x0000000611307225 */ /* 0x000fc800078e0016 */
[----:B------:R-:W-:Y:S02]  /*2840*/  IMAD.IADD R47, R47, 0x1, R13 ;  /* 0x000000012f2f7824 */ /* 0x000fe400078e020d */
[----:B------:R-:W-:Y:S02]  /*2850*/  IMAD.IADD R49, R13, 0x1, R49 ;  /* 0x000000010d317824 */ /* 0x000fe400078e0231 */
[----:B-----5:R-:W-:-:S04]  /*2860*/  IMAD.WIDE.U32 R46, R38, R6, R46 ;  /* 0x00000006262e7225 */ /* 0x020fc800078e002e */
[----:B------:R-:W-:-:S04]  /*2870*/  IMAD.WIDE.U32 R48, R38, R6, R48 ;  /* 0x0000000626307225 */ /* 0x000fc800078e0030 */
[C---:B------:R-:W-:Y:S02]  /*2880*/  IMAD.SHL.U32 R62, R6.reuse, 0x20, RZ ;  /* 0x00000020063e7824 */ /* 0x040fe400078e00ff */
[----:B------:R-:W-:Y:S01]  /*2890*/  IMAD.SHL.U32 R63, R6, 0x40, RZ ;  /* 0x00000040063f7824 */ /* 0x000fe200078e00ff */
[----:B----4-:R-:W-:Y:S02]  /*28a0*/  SHF.R.S32.HI R3, RZ, 0x1f, R0 ;  /* 0x0000001fff037819 */ /* 0x010fe40000011400 */
[----:B------:R-:W-:Y:S02]  /*28b0*/  SEL R15, R0, RZ, !P0 ;  /* 0x000000ff000f7207 */ /* 0x000fe40004000000 */
[----:B------:R-:W-:-:S03]  /*28c0*/  SEL R12, R3, RZ, !P0 ;  /* 0x000000ff030c7207 */ /* 0x000fc60004000000 */
[----:B------:R-:W-:Y:S02]  /*28d0*/  IMAD.WIDE.U32 R44, R15, UR6, R4 ;  /* 0x000000060f2c7c25 */ /* 0x000fe4000f8e0004 */
[----:B------:R-:W0:Y:S02]  /*28e0*/  LDC.64 R4, c[0x0][0x408] ;  /* 0x00010200ff047b82 */ /* 0x000e240000000a00 */
[----:B------:R-:W-:-:S04]  /*28f0*/  IMAD R0, R12, UR6, RZ ;  /* 0x000000060c007c24 */ /* 0x000fc8000f8e02ff */
[----:B------:R-:W-:Y:S01]  /*2900*/  IMAD R3, R15, UR7, R0 ;  /* 0x000000070f037c24 */ /* 0x000fe2000f8e0200 */
[----:B------:R-:W-:Y:S05]  /*2910*/  @!P6 WARPSYNC.ALL ;  /* 0x000000000000e948 */ /* 0x000fea0003800000 */
[----:B------:R-:W-:Y:S01]  /*2920*/  IMAD R0, R223, R8, RZ ;  /* 0x00000008df007224 */ /* 0x000fe200078e02ff */
[----:B------:R-:W-:Y:S02]  /*2930*/  ULDC.64 UR4, c[0x0][0x330] ;  /* 0x0000cc0000047ab9 */ /* 0x000fe40000000a00 */
[----:B------:R-:W-:-:S04]  /*2940*/  IMAD.WIDE.U32 R42, R211, UR4, R22 ;  /* 0x00000004d32a7c25 */ /* 0x000fc8000f8e0016 */
[----:B------:R-:W-:Y:S02]  /*2950*/  IMAD R11, R17, R9, R0 ;  /* 0x00000009110b7224 */ /* 0x000fe400078e0200 */
[----:B------:R-:W-:Y:S01]  /*2960*/  IMAD.IADD R0, R45, 0x1, R3 ;  /* 0x000000012d007824 */ /* 0x000fe200078e0203 */
[----:B------:R-:W-:Y:S01]  /*2970*/  IADD3 R3, P0, R44, R20, RZ ;  /* 0x000000142c037210 */ /* 0x000fe20007f1e0ff */
[----:B------:R-:W-:Y:S01]  /*2980*/  IMAD R43, R211, UR5, R43 ;  /* 0x00000005d32b7c24 */ /* 0x000fe2000f8e022b */
[----:B------:R-:W-:Y:S01]  /*2990*/  ULDC.64 UR4, c[0x0][0x338] ;  /* 0x0000ce0000047ab9 */ /* 0x000fe20000000a00 */
[-C--:B0-----:R-:W-:Y:S01]  /*29a0*/  IMAD.WIDE.U32 R50, R17, R4.reuse, R18 ;  /* 0x0000000411327225 */ /* 0x081fe200078e0012 */
[----:B------:R-:W-:Y:S02]  /*29b0*/  IADD3.X R20, R0, R21, R11, P0, !PT ;  /* 0x0000001500147210 */ /* 0x000fe400007fe40b */
[----:B--2---:R-:W-:Y:S01]  /*29c0*/  ISETP.GE.AND P0, PT, R22, R71, PT ;  /* 0x000000471600720c */ /* 0x004fe20003f06270 */
[----:B------:R-:W-:Y:S01]  /*29d0*/  IMAD R10, R12, UR4, RZ ;  /* 0x000000040c0a7c24 */ /* 0x000fe2000f8e02ff */
[C-C-:B------:R-:W-:Y:S01]  /*29e0*/  SHF.L.U64.HI R64, R4.reuse, 0x5, R5.reuse ;  /* 0x0000000504407819 */ /* 0x140fe20000010205 */
[----:B------:R-:W-:Y:S01]  /*29f0*/  IMAD R12, R223, R4, RZ ;  /* 0x00000004df0c7224 */ /* 0x000fe200078e02ff */
[----:B------:R-:W-:Y:S01]  /*2a00*/  SEL R11, R71, RZ, P0 ;  /* 0x000000ff470b7207 */ /* 0x000fe20000000000 */
[C---:B------:R-:W-:Y:S01]  /*2a10*/  IMAD R87, R15.reuse, UR5, R10 ;  /* 0x000000050f577c24 */ /* 0x040fe2000f8e020a */
[----:B------:R-:W-:Y:S01]  /*2a20*/  SHF.L.U64.HI R65, R4, 0x6, R5 ;  /* 0x0000000604417819 */ /* 0x000fe20000010205 */
[----:B------:R-:W-:Y:S01]  /*2a30*/  IMAD.WIDE.U32 R42, R15, UR4, R42 ;  /* 0x000000040f2a7c25 */ /* 0x000fe2000f8e002a */
[----:B------:R-:W-:Y:S01]  /*2a40*/  SHF.R.S32.HI R15, RZ, 0x1f, R38 ;  /* 0x0000001fff0f7819 */ /* 0x000fe20000011426 */
[----:B------:R-:W-:-:S02]  /*2a50*/  ULDC UR4, c[0x0][0x2f4] ;  /* 0x0000bd0000047ab9 */ /* 0x000fc40000000800 */
[C---:B------:R-:W-:Y:S01]  /*2a60*/  IMAD.IADD R11, R22.reuse, 0x1, R11 ;  /* 0x00000001160b7824 */ /* 0x040fe200078e020b */
[----:B------:R-:W-:Y:S01]  /*2a70*/  ISETP.GE.AND P1, PT, R22, UR4, PT ;  /* 0x0000000416007c0c */ /* 0x000fe2000bf26270 */
[C---:B------:R-:W-:Y:S01]  /*2a80*/  IMAD R13, R17.reuse, R5, R12 ;  /* 0x00000005110d7224 */ /* 0x040fe200078e020c */
[----:B------:R-:W-:Y:S01]  /*2a90*/  ISETP.GE.AND P2, PT, R68, UR4, PT ;  /* 0x0000000444007c0c */ /* 0x000fe2000bf46270 */
[----:B------:R-:W-:Y:S01]  /*2aa0*/  IMAD.WIDE.U32 R52, R17, R4, R22 ;  /* 0x0000000411347225 */ /* 0x000fe200078e0016 */
[----:B------:R-:W-:-:S03]  /*2ab0*/  SHF.R.S32.HI R10, RZ, 0x1f, R11 ;  /* 0x0000001fff0a7819 */ /* 0x000fc6000001140b */
[----:B------:R-:W-:Y:S01]  /*2ac0*/  IMAD.IADD R51, R51, 0x1, R13 ;  /* 0x0000000133337824 */ /* 0x000fe200078e020d */
[CC--:B------:R-:W-:Y:S01]  /*2ad0*/  LEA.HI R12, R10.reuse, R11.reuse, RZ, 0x7 ;  /* 0x0000000b0a0c7211 */ /* 0x0c0fe200078f38ff */
[----:B------:R-:W-:Y:S01]  /*2ae0*/  IMAD.IADD R53, R13, 0x1, R53 ;  /* 0x000000010d357824 */ /* 0x000fe200078e0235 */
[----:B------:R-:W-:Y:S01]  /*2af0*/  LEA.HI R10, R10, R11, RZ, 0x4 ;  /* 0x0000000b0a0a7211 */ /* 0x000fe200078f20ff */
[----:B------:R-:W-:Y:S02]  /*2b00*/  IMAD R9, R15, R6, RZ ;  /* 0x000000060f097224 */ /* 0x000fe400078e02ff */
[----:B------:R-:W-:Y:S01]  /*2b10*/  IMAD.SHL.U32 R12, R12, 0x40, RZ ;  /* 0x000000400c0c7824 */ /* 0x000fe200078e00ff */
[--C-:B------:R-:W-:Y:S01]  /*2b20*/  LOP3.LUT R11, R209, 0x70, R10.reuse, 0xf8, !PT ;  /* 0x00000070d10b7812 */ /* 0x100fe200078ef80a */
[-C--:B------:R-:W-:Y:S01]  /*2b30*/  IMAD R15, R15, R4.reuse, RZ ;  /* 0x000000040f0f7224 */ /* 0x080fe200078e02ff */
[----:B------:R-:W-:Y:S01]  /*2b40*/  LOP3.LUT R13, R203, 0x70, R10, 0xf8, !PT ;  /* 0x00000070cb0d7812 */ /* 0x000fe200078ef80a */
[----:B------:R-:W-:Y:S01]  /*2b50*/  IMAD R9, R38, R7, R9 ;  /* 0x0000000726097224 */ /* 0x000fe200078e0209 */
[----:B------:R-:W-:Y:S01]  /*2b60*/  LOP3.LUT R12, R12, 0xffffe000, RZ, 0xc0, !PT ;  /* 0xffffe0000c0c7812 */ /* 0x000fe200078ec0ff */
[C---:B------:R-:W-:Y:S01]  /*2b70*/  IMAD R15, R38.reuse, R5, R15 ;  /* 0x00000005260f7224 */ /* 0x040fe200078e020f */
[----:B------:R-:W-:Y:S01]  /*2b80*/  LOP3.LUT R11, R11, R27, RZ, 0x3c, !PT ;  /* 0x0000001b0b0b7212 */ /* 0x000fe200078e3cff */
[----:B------:R-:W-:Y:S01]  /*2b90*/  IMAD.WIDE.U32 R50, R38, R4, R50 ;  /* 0x0000000426327225 */ /* 0x000fe200078e0032 */
[----:B------:R-:W-:-:S02]  /*2ba0*/  LOP3.LUT R13, R13, R25, RZ, 0x3c, !PT ;  /* 0x000000190d0d7212 */ /* 0x000fc400078e3cff */
[----:B------:R-:W-:Y:S01]  /*2bb0*/  LOP3.LUT R74, R10, 0xfffffff0, RZ, 0xc0, !PT ;  /* 0xfffffff00a4a7812 */ /* 0x000fe200078ec0ff */
[----:B------:R-:W-:Y:S01]  /*2bc0*/  IMAD.WIDE.U32 R52, R38, R4, R52 ;  /* 0x0000000426347225 */ /* 0x000fe200078e0034 */
[-C--:B------:R-:W-:Y:S02]  /*2bd0*/  IADD3 R21, R11, R12.reuse, R213 ;  /* 0x0000000c0b157210 */ /* 0x080fe40007ffe0d5 */
[----:B------:R-:W-:Y:S01]  /*2be0*/  IADD3 R41, R13, R12, R212 ;  /* 0x0000000c0d297210 */ /* 0x000fe20007ffe0d4 */
[C---:B------:R-:W-:Y:S01]  /*2bf0*/  IMAD.SHL.U32 R66, R4.reuse, 0x20, RZ ;  /* 0x0000002004427824 */ /* 0x040fe200078e00ff */
[----:B------:R-:W-:Y:S01]  /*2c00*/  SHF.R.S32.HI R79, RZ, 0x4, R10 ;  /* 0x00000004ff4f7819 */ /* 0x000fe2000001140a */
[----:B------:R-:W-:Y:S01]  /*2c10*/  IMAD.SHL.U32 R67, R4, 0x40, RZ ;  /* 0x0000004004437824 */ /* 0x000fe200078e00ff */
[----:B------:R-:W-:Y:S01]  /*2c20*/  SHF.R.S32.HI R86, RZ, 0x1f, R74 ;  /* 0x0000001fff567819 */ /* 0x000fe2000001144a */
[----:B------:R-:W-:Y:S02]  /*2c30*/  IMAD.SHL.U32 R71, R71, 0x2, RZ ;  /* 0x0000000247477824 */ /* 0x000fe400078e00ff */
[----:B------:R-:W-:-:S02]  /*2c40*/  IMAD.IADD R72, R47, 0x1, R9 ;  /* 0x000000012f487824 */ /* 0x000fc400078e0209 */
[----:B------:R-:W-:Y:S02]  /*2c50*/  IMAD.IADD R73, R9, 0x1, R49 ;  /* 0x0000000109497824 */ /* 0x000fe400078e0231 */
[----:B------:R-:W-:Y:S02]  /*2c60*/  IMAD.IADD R75, R51, 0x1, R15 ;  /* 0x00000001334b7824 */ /* 0x000fe400078e020f */
[----:B------:R-:W-:Y:S02]  /*2c70*/  IMAD.IADD R78, R15, 0x1, R53 ;  /* 0x000000010f4e7824 */ /* 0x000fe400078e0235 */
[----:B------:R-:W-:Y:S01]  /*2c80*/  IMAD.IADD R87, R43, 0x1, R87 ;  /* 0x000000012b577824 */ /* 0x000fe200078e0257 */
[----:B------:R-:W-:Y:S06]  /*2c90*/  @!P6 BAR.SYNC.DEFER_BLOCKING 0x9, 0x100 ;  /* 0x024400000000eb1d */ /* 0x000fec0000010000 */
.L_x_1478:
[----:B0-----:R-:W0:Y:S01]  /*2ca0*/  LDC.64 R76, c[0x0][0x2e8] ;  /* 0x0000ba00ff4c7b82 */ /* 0x001e220000000a00 */
[----:B------:R-:W-:Y:S01]  /*2cb0*/  VIADD R36, R36, 0xffffffff ;  /* 0xffffffff24247836 */ /* 0x000fe20000000000 */
[----:B------:R-:W-:Y:S05]  /*2cc0*/  YIELD ;  /* 0x0000000000007946 */ /* 0x000fea0003800000 */
[----:B------:R-:W-:Y:S01]  /*2cd0*/  SHF.R.S32.HI R11, RZ, 0x1f, R36 ;  /* 0x0000001fff0b7819 */ /* 0x000fe20000011424 */
[----:B------:R-:W1:Y:S01]  /*2ce0*/  LDC R82, c[0x0][0x3f4] ;  /* 0x0000fd00ff527b82 */ /* 0x000e620000000800 */
[-C--:B------:R-:W-:Y:S01]  /*2cf0*/  IMAD R5, R56, R36.reuse, RZ ;  /* 0x0000002438057224 */ /* 0x080fe200078e02ff */
[----:B------:R-:W-:Y:S01]  /*2d00*/  BSSY B0, `(.L_x_1431) ;  /* 0x000046b000007945 */ /* 0x000fe20003800000 */
[----:B------:R-:W-:-:S04]  /*2d10*/  IMAD.WIDE.U32 R80, R58, R36, RZ ;  /* 0x000000243a507225 */ /* 0x000fc800078e00ff */
[----:B------:R-:W-:Y:S01]  /*2d20*/  IMAD R5, R11, R58, R5 ;  /* 0x0000003a0b057224 */ /* 0x000fe200078e0205 */
[----:B------:R-:W-:Y:S01]  /*2d30*/  IADD3 R13, P3, P4, R3, R80, R59 ;  /* 0x00000050030d7210 */ /* 0x000fe20007c7e03b */
[----:B------:R-:W-:Y:S02]  /*2d40*/  IMAD R89, R192, 0x4000, R215 ;  /* 0x00004000c0597824 */ /* 0x000fe400078e02d7 */
[----:B------:R-:W-:-:S03]  /*2d50*/  IMAD.IADD R33, R81, 0x1, R5 ;  /* 0x0000000151217824 */ /* 0x000fc600078e0205 */
[----:B------:R-:W-:Y:S02]  /*2d60*/  IADD3 R89, R16, R89, RZ ;  /* 0x0000005910597210 */ /* 0x000fe40007ffe0ff */
[----:B------:R-:W-:Y:S02]  /*2d70*/  IADD3.X R4, R20, R33, R57, P3, P4 ;  /* 0x0000002114047210 */ /* 0x000fe40001fe8439 */
[-C--:B0-----:R-:W-:Y:S02]  /*2d80*/  IADD3 R14, P4, P5, R80, R76.reuse, R3 ;  /* 0x0000004c500e7210 */ /* 0x081fe40007d9e003 */
[----:B------:R-:W-:Y:S02]  /*2d90*/  IADD3 R12, P3, R13, R76, RZ ;  /* 0x0000004c0d0c7210 */ /* 0x000fe40007f7e0ff */
[----:B------:R-:W-:Y:S02]  /*2da0*/  IADD3.X R15, R33, R77, R20, P4, P5 ;  /* 0x0000004d210f7210 */ /* 0x000fe400027ea414 */
[----:B-1----:R-:W-:Y:S01]  /*2db0*/  ISETP.GE.AND P4, PT, R82, 0x1, PT ;  /* 0x000000015200780c */ /* 0x002fe20003f86270 */
[----:B------:R-:W-:Y:S01]  /*2dc0*/  IMAD.X R13, R4, 0x1, R77, P3 ;  /* 0x00000001040d7824 */ /* 0x000fe200018e064d */
[----:B------:R-:W-:-:S04]  /*2dd0*/  ISETP.GT.AND P5, PT, R36, R37, PT ;  /* 0x000000252400720c */ /* 0x000fc80003fa4270 */
[----:B------:R-:W-:-:S07]  /*2de0*/  P2R R88, PR, RZ, 0x20 ;  /* 0x00000020ff587803 */ /* 0x000fce0000000000 */
[----:B----4-:R-:W-:Y:S05]  /*2df0*/  @!P4 BRA `(.L_x_1432) ;  /* 0x000000440004c947 */ /* 0x010fea0003800000 */
[----:B------:R-:W-:Y:S01]  /*2e00*/  ULDC.U8 UR4, c[0x0][0x410] ;  /* 0x0001040000047ab9 */ /* 0x000fe20000000000 */
[-C--:B------:R-:W-:Y:S01]  /*2e10*/  IMAD R4, R61, R36.reuse, RZ ;  /* 0x000000243d047224 */ /* 0x080fe200078e02ff */
[----:B------:R-:W-:Y:S01]  /*2e20*/  ISETP.NE.AND P3, PT, RZ, UR4, PT ;  /* 0x00000004ff007c0c */ /* 0x000fe2000bf65270 */
[-C--:B------:R-:W-:Y:S02]  /*2e30*/  IMAD R6, R65, R36.reuse, RZ ;  /* 0x0000002441067224 */ /* 0x080fe400078e02ff */
[C---:B------:R-:W-:Y:S02]  /*2e40*/  IMAD R9, R11.reuse, R63, R4 ;  /* 0x0000003f0b097224 */ /* 0x040fe400078e0204 */
[----:B------:R-:W-:Y:S02]  /*2e50*/  IMAD R11, R11, R67, R6 ;  /* 0x000000430b0b7224 */ /* 0x000fe400078e0206 */
[----:B------:R-:W-:Y:S02]  /*2e60*/  IMAD R90, R36, -0x40, R2 ;  /* 0xffffffc0245a7824 */ /* 0x000fe400078e0202 */
[----:B------:R-:W-:-:S03]  /*2e70*/  IMAD.WIDE.U32 R6, R63, R36, RZ ;  /* 0x000000243f067225 */ /* 0x000fc600078e00ff */
[----:B------:R-:W-:Y:S01]  /*2e80*/  VIMNMX R90, R90, 0x40, PT ;  /* 0x000000405a5a7848 */ /* 0x000fe20003fe0100 */
[----:B------:R-:W-:-:S04]  /*2e90*/  IMAD.WIDE.U32 R4, R67, R36, RZ ;  /* 0x0000002443047225 */ /* 0x000fc800078e00ff */
        /* <DEDUP_REMOVED lines=9> */
[----:B------:R-:W-:-:S03]  /*2f30*/  CS2R R32, SRZ ;  /* 0x0000000000207805 */ /* 0x000fc6000001ff00 */
[----:B------:R-:W-:Y:S05]  /*2f40*/  @P4 BRA `(.L_x_1435) ;  /* 0x0000000000404947 */ /* 0x000fea0003800000 */
        /* <DEDUP_REMOVED lines=16> */
.L_x_1435:
[----:B------:R-:W-:Y:S05]  /*3050*/  BSYNC B1 ;  /* 0x0000000000017941 */ /* 0x000fea0003800000 */
.L_x_1434:
[----:B------:R-:W-:Y:S01]  /*3060*/  ISETP.GE.AND P5, PT, R219, R90, PT ;  /* 0x0000005adb00720c */ /* 0x000fe20003fa6270 */
[----:B------:R-:W-:Y:S01]  /*3070*/  BSSY B1, `(.L_x_1436) ;  /* 0x000001b000017945 */ /* 0x000fe20003800000 */
[----:B0-----:R-:W-:Y:S02]  /*3080*/  CS2R R24, SRZ ;  /* 0x0000000000187805 */ /* 0x001fe4000001ff00 */
[----:B------:R-:W-:Y:S01]  /*3090*/  CS2R R10, SRZ ;  /* 0x00000000000a7805 */ /* 0x000fe2000001ff00 */
[----:B-----5:R-:W-:Y:S01]  /*30a0*/  IMAD.MOV.U32 R81, RZ, RZ, R28 ;  /* 0x000000ffff517224 */ /* 0x020fe200078e001c */
[----:B------:R-:W-:Y:S01]  /*30b0*/  CS2R R26, SRZ ;  /* 0x00000000001a7805 */ /* 0x000fe2000001ff00 */
[----:B------:R-:W-:-:S06]  /*30c0*/  IMAD.MOV.U32 R85, RZ, RZ, R34 ;  /* 0x000000ffff557224 */ /* 0x000fcc00078e0022 */
        /* <DEDUP_REMOVED lines=21> */
.L_x_1437:
[----:B------:R-:W-:Y:S05]  /*3220*/  BSYNC B1 ;  /* 0x0000000000017941 */ /* 0x000fea0003800000 */
.L_x_1436:
[----:B------:R-:W-:Y:S01]  /*3230*/  UISETP.NE.AND UP0, UPT, UR45, 0x3, UPT ;  /* 0x000000032d00788c */ /* 0x000fe2000bf05270 */
[----:B------:R-:W-:Y:S02]  /*3240*/  IMAD.MOV.U32 R84, RZ, RZ, R30 ;  /* 0x000000ffff547224 */ /* 0x000fe400078e001e */
[----:B------:R-:W-:Y:S02]  /*3250*/  IMAD.MOV.U32 R101, RZ, RZ, R32 ;  /* 0x000000ffff657224 */ /* 0x000fe400078e0020 */
[----:B-----5:R-:W-:Y:S01]  /*3260*/  IMAD.MOV.U32 R76, RZ, RZ, R8 ;  /* 0x000000ffff4c7224 */ /* 0x020fe200078e0008 */
[----:B------:R-:W-:Y:S01]  /*3270*/  PLOP3.LUT P3, PT, PT, PT, UP0, 0x80, 0x0 ;  /* 0x000000000000781c */ /* 0x000fe20003f6f008 */
[----:B------:R-:W-:Y:S02]  /*3280*/  IMAD.MOV.U32 R80, RZ, RZ, R24 ;  /* 0x000000ffff507224 */ /* 0x000fe400078e0018 */
[----:B------:R-:W-:Y:S02]  /*3290*/  IMAD.MOV.U32 R77, RZ, RZ, R10 ;  /* 0x000000ffff4d7224 */ /* 0x000fe400078e000a */
[----:B------:R-:W-:-:S08]  /*32a0*/  IMAD.MOV.U32 R83, RZ, RZ, R26 ;  /* 0x000000ffff537224 */ /* 0x000fd000078e001a */
[----:B------:R-:W-:Y:S05]  /*32b0*/  @!P3 BRA `(.L_x_1438) ;  /* 0x000000000004b947 */ /* 0x000fea0003800000 */
[----:B------:R-:W-:Y:S01]  /*32c0*/  BPT.TRAP 0x1 ;  /* 0x000000040000795c */ /* 0x000fe20000300000 */
.L_x_1438:
[----:B------:R-:W-:Y:S01]  /*32d0*/  IMAD R91, R192, 0x8, R16 ;  /* 0x00000008c05b7824 */ /* 0x000fe200078e0210 */
[----:B------:R-:W-:Y:S01]  /*32e0*/  SHF.L.U32 R92, R198, 0x1f, RZ ;  /* 0x0000001fc65c7819 */ /* 0x000fe200000006ff */
[----:B------:R-:W-:Y:S03]  /*32f0*/  BSSY B1, `(.L_x_1439) ;  /* 0x0000003000017945 */ /* 0x000fe60003800000 */
[----:B------:R-:W1:Y:S02]  /*3300*/  SYNCS.PHASECHK.TRANS64.TRYWAIT P6, [R91+URZ+0x28490], R92 ;  /* 0x0284905c5b0075a7 */ /* 0x000e6400080c017f */
[----:B-1----:R-:W-:Y:S05]  /*3310*/  @!P6 BRA `(.L_x_1440) ;  /* 0x00000288008ce947 */ /* 0x002fea0003800000 */
.L_x_1809:
[----:B------:R-:W-:Y:S05]  /*3320*/  BSYNC B1 ;  /* 0x0000000000017941 */ /* 0x000fea0003800000 */
.L_x_1439:
[----:B------:R-:W-:Y:S04]  /*3330*/  BSSY B1, `(.L_x_1441) ;  /* 0x00000e1000017945 */ /* 0x000fe80003800000 */
[----:B------:R-:W-:Y:S05]  /*3340*/  @P4 BRA `(.L_x_1442) ;  /* 0x0000000c007c4947 */ /* 0x000fea0003800000 */
[----:B------:R-:W-:Y:S04]  /*3350*/  BSSY B2, `(.L_x_1443) ;  /* 0x000006f000027945 */ /* 0x000fe80003800000 */
[----:B------:R-:W-:Y:S05]  /*3360*/  @P1 BRA `(.L_x_1444) ;  /* 0x0000000400b41947 */ /* 0x000fea0003800000 */
[----:B0-----:R0:W2:Y:S01]  /*3370*/  LDS.128 R4, [R89+0x20000] ;  /* 0x0200000059047984 */ /* 0x0010a20000000c00 */
        /* <DEDUP_REMOVED lines=10> */
[----:B------:R-:W-:Y:S01]  /*3420*/  LOP3.LUT R35, R35, 0xff0000ff, RZ, 0xc0, !PT ;  /* 0xff0000ff23237812 */ /* 0x000fe200078ec0ff */
[----:B--2---:R-:W-:Y:S01]  /*3430*/  IMAD.MOV.U32 R34, RZ, RZ, R4 ;  /* 0x000000ffff227224 */ /* 0x004fe200078e0004 */
[----:B------:R-:W-:-:S02]  /*3440*/  F2FP.F16.E4M3.UNPACK_B R4, R5 ;  /* 0x00000005ff04723e */ /* 0x000fc400020006ff */
[----:B------:R-:W-:Y:S01]  /*3450*/  LOP3.LUT R35, R35, 0xff00, R32, 0xf8, !PT ;  /* 0x0000ff0023237812 */ /* 0x000fe200078ef820 */
[----:B------:R-:W-:Y:S01]  /*3460*/  IMAD.U32 R32, R95, 0x10000, RZ ;  /* 0x000100005f207824 */ /* 0x000fe200078e00ff */
[----:B------:R-:W-:Y:S01]  /*3470*/  LOP3.LUT R94, R94, 0xff00, R33, 0xf8, !PT ;  /* 0x0000ff005e5e7812 */ /* 0x000fe200078ef821 */
[----:B------:R-:W-:Y:S01]  /*3480*/  IMAD.U32 R33, R93, 0x10000, RZ ;  /* 0x000100005d217824 */ /* 0x000fe200078e00ff */
[----:B------:R-:W-:Y:S02]  /*3490*/  F2FP.F16.E4M3.UNPACK_B R93, R101.H1 ;  /* 0x00000065ff5d723e */ /* 0x000fe400030006ff */
[----:B------:R-:W-:Y:S01]  /*34a0*/  LOP3.LUT R32, R35, 0xff0000, R32, 0xf8, !PT ;  /* 0x00ff000023207812 */ /* 0x000fe200078ef820 */
[--C-:B------:R-:W-:Y:S01]  /*34b0*/  HADD2.F32 R35, -RZ, R4.reuse.H1_H1 ;  /* 0x30000004ff237230 */ /* 0x100fe20000004100 */
[----:B------:R-:W-:Y:S01]  /*34c0*/  F2FP.F16.E4M3.UNPACK_B R95, R85.H1 ;  /* 0x00000055ff5f723e */ /* 0x000fe200030006ff */
[--C-:B------:R-:W-:Y:S01]  /*34d0*/  HADD2.F32 R97, -RZ, R93.reuse.H0_H0 ;  /* 0x2000005dff617230 */ /* 0x100fe20000004100 */
[----:B------:R-:W-:Y:S01]  /*34e0*/  F2FP.F16.E4M3.UNPACK_B R5, R5.H1 ;  /* 0x00000005ff05723e */ /* 0x000fe200030006ff */
[----:B------:R-:W-:Y:S01]  /*34f0*/  HADD2.F32 R4, -RZ, R4.H0_H0 ;  /* 0x20000004ff047230 */ /* 0x000fe20000004100 */
[----:B------:R-:W-:Y:S01]  /*3500*/  LOP3.LUT R33, R94, 0xff0000, R33, 0xf8, !PT ;  /* 0x00ff00005e217812 */ /* 0x000fe200078ef821 */
[----:B------:R-:W-:-:S02]  /*3510*/  HADD2.F32 R98, -RZ, R93.H1_H1 ;  /* 0x3000005dff627230 */ /* 0x000fc40000004100 */
[CC--:B------:R-:W-:Y:S01]  /*3520*/  FMUL.FTZ R99, R35.reuse, R97.reuse ;  /* 0x0000006123637220 */ /* 0x0c0fe20000410000 */
[----:B------:R-:W-:Y:S02]  /*3530*/  HADD2.F32 R96, -RZ, R95.H0_H0 ;  /* 0x2000005fff607230 */ /* 0x000fe40000004100 */
[C---:B------:R-:W-:Y:S01]  /*3540*/  FMUL.FTZ R100, R4.reuse, R97 ;  /* 0x0000006104647220 */ /* 0x040fe20000410000 */
[--C-:B------:R-:W-:Y:S01]  /*3550*/  HADD2.F32 R94, -RZ, R5.reuse.H1_H1 ;  /* 0x30000005ff5e7230 */ /* 0x100fe20000004100 */
[----:B------:R-:W-:Y:S01]  /*3560*/  F2FP.F16.E4M3.UNPACK_B R97, R101 ;  /* 0x00000065ff61723e */ /* 0x000fe200020006ff */
[----:B------:R-:W-:Y:S02]  /*3570*/  HADD2.F32 R93, -RZ, R5.H0_H0 ;  /* 0x20000005ff5d7230 */ /* 0x000fe40000004100 */
[-C--:B------:R-:W-:Y:S01]  /*3580*/  FFMA.FTZ R4, R4, R96.reuse, -R99 ;  /* 0x0000006004047223 */ /* 0x080fe20000010863 */
[----:B------:R-:W-:Y:S02]  /*3590*/  HADD2.F32 R95, -RZ, R95.H1_H1 ;  /* 0x3000005fff5f7230 */ /* 0x000fe40000004100 */
[----:B------:R-:W-:Y:S01]  /*35a0*/  FFMA.FTZ R5, R35, R96, R100 ;  /* 0x0000006023057223 */ /* 0x000fe20000010064 */
[CC--:B------:R-:W-:Y:S01]  /*35b0*/  FMUL.FTZ R102, R94.reuse, R98.reuse ;  /* 0x000000625e667220 */ /* 0x0c0fe20000410000 */
[C---:B------:R-:W-:Y:S01]  /*35c0*/  FMUL.FTZ R99, R93.reuse, R98 ;  /* 0x000000625d637220 */ /* 0x040fe20000410000 */
[-C--:B------:R-:W-:Y:S01]  /*35d0*/  F2FP.F16.E4M3.UNPACK_B R35, R34.reuse.H1 ;  /* 0x00000022ff23723e */ /* 0x080fe200030006ff */
[--C-:B------:R-:W-:Y:S01]  /*35e0*/  HADD2.F32 R98, -RZ, R97.reuse.H0_H0 ;  /* 0x20000061ff627230 */ /* 0x100fe20000004100 */
[----:B------:R-:W-:Y:S01]  /*35f0*/  F2FP.F16.E4M3.UNPACK_B R34, R34 ;  /* 0x00000022ff22723e */ /* 0x000fe200020006ff */
[-C--:B------:R-:W-:Y:S01]  /*3600*/  FFMA.FTZ R101, R93, R95.reuse, -R102 ;  /* 0x0000005f5d657223 */ /* 0x080fe20000010866 */
[----:B------:R-:W-:Y:S01]  /*3610*/  FFMA.FTZ R104, R94, R95, R99 ;  /* 0x0000005f5e687223 */ /* 0x000fe20000010063 */
[----:B------:R-:W-:Y:S01]  /*3620*/  HADD2.F32 R99, -RZ, R97.H1_H1 ;  /* 0x30000061ff637230 */ /* 0x000fe20000004100 */
[----:B------:R-:W-:Y:S01]  /*3630*/  F2FP.F16.E4M3.UNPACK_B R95, R85 ;  /* 0x00000055ff5f723e */ /* 0x000fe200020006ff */
[--C-:B------:R-:W-:Y:S01]  /*3640*/  HADD2.F32 R94, -RZ, R35.reuse.H1_H1 ;  /* 0x30000023ff5e7230 */ /* 0x100fe20000004100 */
[----:B------:R-:W-:Y:S01]  /*3650*/  F2FP.F16.E4M3.UNPACK_B R97, R32 ;  /* 0x00000020ff61723e */ /* 0x000fe200020006ff */
[----:B------:R-:W-:-:S02]  /*3660*/  HADD2.F32 R93, -RZ, R35.H0_H0 ;  /* 0x20000023ff5d7230 */ /* 0x000fc40000004100 */
[--C-:B------:R-:W-:Y:S02]  /*3670*/  HADD2.F32 R85, -RZ, R34.reuse.H1_H1 ;  /* 0x30000022ff557230 */ /* 0x100fe40000004100 */
[CC--:B------:R-:W-:Y:S01]  /*3680*/  FMUL.FTZ R102, R94.reuse, R99.reuse ;  /* 0x000000635e667220 */ /* 0x0c0fe20000410000 */
[----:B------:R-:W-:Y:S02]  /*3690*/  HADD2.F32 R35, -RZ, R34.H0_H0 ;  /* 0x20000022ff237230 */ /* 0x000fe40000004100 */
[----:B------:R-:W-:Y:S01]  /*36a0*/  FMUL.FTZ R99, R93, R99 ;  /* 0x000000635d637220 */ /* 0x000fe20000410000 */
[--C-:B------:R-:W-:Y:S02]  /*36b0*/  HADD2.F32 R34, -RZ, R95.reuse.H1_H1 ;  /* 0x3000005fff227230 */ /* 0x100fe40000004100 */
[-C--:B------:R-:W-:Y:S01]  /*36c0*/  FMUL.FTZ R100, R85, R98.reuse ;  /* 0x0000006255647220 */ /* 0x080fe20000410000 */
[----:B------:R-:W-:Y:S02]  /*36d0*/  HADD2.F32 R96, -RZ, R95.H0_H0 ;  /* 0x2000005fff607230 */ /* 0x000fe40000004100 */
[----:B------:R-:W-:Y:S01]  /*36e0*/  FMUL.FTZ R98, R35, R98 ;  /* 0x0000006223627220 */ /* 0x000fe20000410000 */
[----:B------:R-:W-:Y:S01]  /*36f0*/  F2FP.F16.E4M3.UNPACK_B R95, R7.H1 ;  /* 0x00000007ff5f723e */ /* 0x000fe200030006ff */
[-C--:B------:R-:W-:Y:S01]  /*3700*/  FFMA.FTZ R93, R93, R34.reuse, -R102 ;  /* 0x000000225d5d7223 */ /* 0x080fe20000010866 */
[----:B------:R-:W-:Y:S01]  /*3710*/  FFMA.FTZ R94, R94, R34, R99 ;  /* 0x000000225e5e7223 */ /* 0x000fe20000010063 */
[-C--:B------:R-:W-:Y:S01]  /*3720*/  FFMA.FTZ R34, R35, R96.reuse, -R100 ;  /* 0x0000006023227223 */ /* 0x080fe20000010864 */
[----:B------:R-:W-:Y:S01]  /*3730*/  FFMA.FTZ R35, R85, R96, R98 ;  /* 0x0000006055237223 */ /* 0x000fe20000010062 */
[----:B------:R-:W-:Y:S01]  /*3740*/  F2FP.SATFINITE.E4M3.F32.PACK_AB_MERGE_C R85, R104, R101, RZ ;  /* 0x000000656855723e */ /* 0x000fe200048070ff */
[--C-:B------:R-:W-:Y:S01]  /*3750*/  HADD2.F32 R96, -RZ, R95.reuse.H0_H0 ;  /* 0x2000005fff607230 */ /* 0x100fe20000004100 */
[----:B------:R-:W-:Y:S01]  /*3760*/  F2FP.SATFINITE.E4M3.F32.PACK_AB_MERGE_C R93, R94, R93, RZ ;  /* 0x0000005d5e5d723e */ /* 0x000fe200048070ff */
[----:B------:R-:W-:Y:S01]  /*3770*/  HADD2.F32 R95, -RZ, R95.H1_H1 ;  /* 0x3000005fff5f7230 */ /* 0x000fe20000004100 */
[----:B------:R-:W-:-:S02]  /*3780*/  F2FP.F16.E4M3.UNPACK_B R101, R33.H1 ;  /* 0x00000021ff65723e */ /* 0x000fc400030006ff */
[----:B------:R-:W-:Y:S02]  /*3790*/  F2FP.F16.E4M3.UNPACK_B R94, R6.H1 ;  /* 0x00000006ff5e723e */ /* 0x000fe400030006ff */
[----:B------:R-:W-:Y:S01]  /*37a0*/  F2FP.F16.E4M3.UNPACK_B R100, R33 ;  /* 0x00000021ff64723e */ /* 0x000fe200020006ff */
[----:B------:R-:W-:Y:S01]  /*37b0*/  HADD2.F32 R103, -RZ, R101.H1_H1 ;  /* 0x30000065ff677230 */ /* 0x000fe20000004100 */
[----:B------:R-:W-:Y:S01]  /*37c0*/  F2FP.F16.E4M3.UNPACK_B R98, R32.H1 ;  /* 0x00000020ff62723e */ /* 0x000fe200030006ff */
[----:B------:R-:W-:Y:S01]  /*37d0*/  HADD2.F32 R33, -RZ, R94.H1_H1 ;  /* 0x3000005eff217230 */ /* 0x000fe20000004100 */
[----:B------:R-:W-:Y:S01]  /*37e0*/  F2FP.F16.E4M3.UNPACK_B R7, R7 ;  /* 0x00000007ff07723e */ /* 0x000fe200020006ff */
[----:B------:R-:W-:Y:S02]  /*37f0*/  HADD2.F32 R102, -RZ, R100.H1_H1 ;  /* 0x30000064ff667230 */ /* 0x000fe40000004100 */
[----:B------:R-:W-:Y:S01]  /*3800*/  FMUL.FTZ R105, R95, R103 ;  /* 0x000000675f697220 */ /* 0x000fe20000410000 */
[----:B------:R-:W-:-:S02]  /*3810*/  HADD2.F32 R94, -RZ, R94.H0_H0 ;  /* 0x2000005eff5e7230 */ /* 0x000fc40000004100 */
[----:B------:R-:W-:Y:S01]  /*3820*/  FMUL.FTZ R104, R96, R103 ;  /* 0x0000006760687220 */ /* 0x000fe20000410000 */
[----:B------:R-:W-:Y:S02]  /*3830*/  HADD2.F32 R32, -RZ, R97.H1_H1 ;  /* 0x30000061ff207230 */ /* 0x000fe40000004100 */
[C---:B------:R-:W-:Y:S01]  /*3840*/  FMUL.FTZ R103, R33.reuse, R102 ;  /* 0x0000006621677220 */ /* 0x040fe20000410000 */
[----:B------:R-:W-:Y:S01]  /*3850*/  F2FP.F16.E4M3.UNPACK_B R6, R6 ;  /* 0x00000006ff06723e */ /* 0x000fe200020006ff */
[C---:B------:R-:W-:Y:S01]  /*3860*/  FMUL.FTZ R102, R94.reuse, R102 ;  /* 0x000000665e667220 */ /* 0x040fe20000410000 */
[----:B------:R-:W-:Y:S02]  /*3870*/  HADD2.F32 R99, -RZ, R98.H1_H1 ;  /* 0x30000062ff637230 */ /* 0x000fe40000004100 */
[-C--:B------:R-:W-:Y:S01]  /*3880*/  FFMA.FTZ R103, R94, R32.reuse, -R103 ;  /* 0x000000205e677223 */ /* 0x080fe20000010867 */
[----:B------:R-:W-:Y:S02]  /*3890*/  HADD2.F32 R101, -RZ, R101.H0_H0 ;  /* 0x20000065ff657230 */ /* 0x000fe40000004100 */
[----:B------:R-:W-:Y:S01]  /*38a0*/  FFMA.FTZ R102, R33, R32, R102 ;  /* 0x0000002021667223 */ /* 0x000fe20000010066 */
[----:B------:R-:W-:-:S02]  /*38b0*/  HADD2.F32 R32, -RZ, R7.H0_H0 ;  /* 0x20000007ff207230 */ /* 0x000fc40000004100 */
[-C--:B------:R-:W-:Y:S01]  /*38c0*/  FFMA.FTZ R105, R96, R99.reuse, -R105 ;  /* 0x0000006360697223 */ /* 0x080fe20000010869 */
[----:B------:R-:W-:Y:S02]  /*38d0*/  HADD2.F32 R33, -RZ, R7.H1_H1 ;  /* 0x30000007ff217230 */ /* 0x000fe40000004100 */
[----:B------:R-:W-:Y:S01]  /*38e0*/  FFMA.FTZ R104, R95, R99, R104 ;  /* 0x000000635f687223 */ /* 0x000fe20000010068 */
[--C-:B------:R-:W-:Y:S02]  /*38f0*/  HADD2.F32 R7, -RZ, R6.reuse.H0_H0 ;  /* 0x20000006ff077230 */ /* 0x100fe40000004100 */
[-C--:B------:R-:W-:Y:S01]  /*3900*/  FMUL.FTZ R96, R32, R101.reuse ;  /* 0x0000006520607220 */ /* 0x080fe20000410000 */
[----:B------:R-:W-:Y:S02]  /*3910*/  HADD2.F32 R6, -RZ, R6.H1_H1 ;  /* 0x30000006ff067230 */ /* 0x000fe40000004100 */
[----:B------:R-:W-:Y:S01]  /*3920*/  FMUL.FTZ R99, R33, R101 ;  /* 0x0000006521637220 */ /* 0x000fe20000410000 */
[----:B------:R-:W-:Y:S01]  /*3930*/  HADD2.F32 R100, -RZ, R100.H0_H0 ;  /* 0x20000064ff647230 */ /* 0x000fe20000004100 */
[----:B------:R-:W-:Y:S01]  /*3940*/  F2FP.SATFINITE.E4M3.F32.PACK_AB_MERGE_C R102, R102, R103, RZ ;  /* 0x000000676666723e */ /* 0x000fe200048070ff */
[----:B------:R-:W-:Y:S01]  /*3950*/  HADD2.F32 R98, -RZ, R98.H0_H0 ;  /* 0x20000062ff627230 */ /* 0x000fe20000004100 */
[----:B------:R-:W-:Y:S01]  /*3960*/  F2FP.SATFINITE.E4M3.F32.PACK_AB_MERGE_C R104, R104, R105, RZ ;  /* 0x000000696868723e */ /* 0x000fe200048070ff */
[----:B------:R-:W-:-:S02]  /*3970*/  HADD2.F32 R97, -RZ, R97.H0_H0 ;  /* 0x20000061ff617230 */ /* 0x000fc40000004100 */
[-C--:B------:R-:W-:Y:S01]  /*3980*/  FMUL.FTZ R94, R6, R100.reuse ;  /* 0x00000064065e7220 */ /* 0x080fe20000410000 */
[----:B------:R-:W-:Y:S01]  /*3990*/  FMUL.FTZ R95, R7, R100 ;  /* 0x00000064075f7220 */ /* 0x000fe20000410000 */
[-C--:B------:R-:W-:Y:S01]  /*39a0*/  FFMA.FTZ R99, R32, R98.reuse, -R99 ;  /* 0x0000006220637223 */ /* 0x080fe20000010863 */
[----:B------:R-:W-:Y:S01]  /*39b0*/  FFMA.FTZ R96, R33, R98, R96 ;  /* 0x0000006221607223 */ /* 0x000fe20000010060 */
[-C--:B------:R-:W-:Y:S01]  /*39c0*/  FFMA.FTZ R94, R7, R97.reuse, -R94 ;  /* 0x00000061075e7223 */ /* 0x080fe2000001085e */
[----:B------:R-:W-:Y:S01]  /*39d0*/  FFMA.FTZ R95, R6, R97, R95 ;  /* 0x00000061065f7223 */ /* 0x000fe2000001005f */
[----:B------:R-:W-:Y:S02]  /*39e0*/  F2FP.SATFINITE.E4M3.F32.PACK_AB_MERGE_C R5, R5, R4, R85 ;  /* 0x000000040505723e */ /* 0x000fe40004807055 */
[----:B------:R-:W-:Y:S02]  /*39f0*/  F2FP.SATFINITE.E4M3.F32.PACK_AB_MERGE_C R4, R35, R34, R93 ;  /* 0x000000222304723e */ /* 0x000fe4000480705d */
[----:B------:R-:W-:-:S02]  /*3a00*/  F2FP.SATFINITE.E4M3.F32.PACK_AB_MERGE_C R6, R95, R94, R102 ;  /* 0x0000005e5f06723e */ /* 0x000fc40004807066 */
[----:B------:R-:W-:-:S07]  /*3a10*/  F2FP.SATFINITE.E4M3.F32.PACK_AB_MERGE_C R7, R96, R99, R104 ;  /* 0x000000636007723e */ /* 0x000fce0004807068 */
.L_x_1446:
[----:B------:R-:W-:Y:S05]  /*3a20*/  BSYNC B3 ;  /* 0x0000000000037941 */ /* 0x000fea0003800000 */
.L_x_1445:
[----:B--2---:R2:W-:Y:S02]  /*3a30*/  STG.E.128 desc[UR46][R14.64], R4 ;  /* 0x000000040e007986 */ /* 0x0045e4000c101d2e */
.L_x_1444:
[----:B------:R-:W-:Y:S05]  /*3a40*/  BSYNC B2 ;  /* 0x0000000000027941 */ /* 0x000fea0003800000 */
.L_x_1443:
[----:B------:R-:W-:Y:S05]  /*3a50*/  @P2 BRA `(.L_x_1442) ;  /* 0x0000000400b82947 */ /* 0x000fea0003800000 */
[----:B0-2---:R0:W2:Y:S01]  /*3a60*/  LDS.128 R4, [R89+0x22000] ;  /* 0x0220000059047984 */ /* 0x0050a20000000c00 */
[----:B------:R-:W-:Y:S01]  /*3a70*/  ISETP.GE.AND P4, PT, R194, R82, PT ;  /* 0x00000052c200720c */ /* 0x000fe20003f86270 */
[----:B------:R-:W-:-:S12]  /*3a80*/  BSSY B2, `(.L_x_1447) ;  /* 0x000006a000027945 */ /* 0x000fd80003800000 */
[----:B0-----:R-:W-:Y:S05]  /*3a90*/  @P4 BRA `(.L_x_1448) ;  /* 0x0000000400a04947 */ /* 0x001fea0003800000 */
[----:B------:R-:W-:Y:S02]  /*3aa0*/  SHF.R.U32.HI R28, RZ, 0x8, R29 ;  /* 0x00000008ff1c7819 */ /* 0x000fe4000001161d */
[--C-:B------:R-:W-:Y:S02]  /*3ab0*/  SHF.R.U32.HI R33, RZ, 0x8, R31.reuse ;  /* 0x00000008ff217819 */ /* 0x100fe4000001161f */
[----:B------:R-:W-:Y:S02]  /*3ac0*/  LOP3.LUT R32, R31, 0xff0000ff, RZ, 0xc0, !PT ;  /* 0xff0000ff1f207812 */ /* 0x000fe400078ec0ff */
[----:B------:R-:W-:Y:S01]  /*3ad0*/  SHF.R.U32.HI R34, RZ, 0x10, R31 ;  /* 0x00000010ff227819 */ /* 0x000fe2000001161f */
[----:B------:R-:W-:Y:S01]  /*3ae0*/  IMAD.SHL.U32 R31, R28, 0x100, RZ ;  /* 0x000001001c1f7824 */ /* 0x000fe200078e00ff */
[----:B------:R-:W-:Y:S01]  /*3af0*/  LOP3.LUT R30, R29, 0xff0000ff, RZ, 0xc0, !PT ;  /* 0xff0000ff1d1e7812 */ /* 0x000fe200078ec0ff */
[----:B------:R-:W-:Y:S01]  /*3b00*/  IMAD.SHL.U32 R33, R33, 0x100, RZ ;  /* 0x0000010021217824 */ /* 0x000fe200078e00ff */
[----:B------:R-:W-:Y:S01]  /*3b10*/  SHF.R.U32.HI R35, RZ, 0x10, R29 ;  /* 0x00000010ff237819 */ /* 0x000fe2000001161d */
[----:B--2---:R-:W-:Y:S01]  /*3b20*/  IMAD.MOV.U32 R29, RZ, RZ, R5 ;  /* 0x000000ffff1d7224 */ /* 0x004fe200078e0005 */
[----:B------:R-:W-:Y:S01]  /*3b30*/  LOP3.LUT R5, R30, 0xff00, R31, 0xf8, !PT ;  /* 0x0000ff001e057812 */ /* 0x000fe200078ef81f */
[----:B------:R-:W-:Y:S01]  /*3b40*/  IMAD.MOV.U32 R28, RZ, RZ, R4 ;  /* 0x000000ffff1c7224 */ /* 0x000fe200078e0004 */
[----:B------:R-:W-:Y:S01]  /*3b50*/  LOP3.LUT R32, R32, 0xff00, R33, 0xf8, !PT ;  /* 0x0000ff0020207812 */ /* 0x000fe200078ef821 */
[----:B------:R-:W-:Y:S01]  /*3b60*/  IMAD.U32 R30, R35, 0x10000, RZ ;  /* 0x00010000231e7824 */ /* 0x000fe200078e00ff */
[----:B------:R-:W-:Y:S01]  /*3b70*/  F2FP.F16.E4M3.UNPACK_B R4, R29 ;  /* 0x0000001dff04723e */ /* 0x000fe200020006ff */
[----:B------:R-:W-:Y:S01]  /*3b80*/  IMAD.U32 R33, R34, 0x10000, RZ ;  /* 0x0001000022217824 */ /* 0x000fe200078e00ff */
[----:B------:R-:W-:-:S02]  /*3b90*/  F2FP.F16.E4M3.UNPACK_B R31, R84.H1 ;  /* 0x00000054ff1f723e */ /* 0x000fc400030006ff */
[----:B------:R-:W-:Y:S01]  /*3ba0*/  LOP3.LUT R5, R5, 0xff0000, R30, 0xf8, !PT ;  /* 0x00ff000005057812 */ /* 0x000fe200078ef81e */
[--C-:B------:R-:W-:Y:S01]  /*3bb0*/  HADD2.F32 R30, -RZ, R4.reuse.H1_H1 ;  /* 0x30000004ff1e7230 */ /* 0x100fe20000004100 */
[----:B------:R-:W-:Y:S01]  /*3bc0*/  LOP3.LUT R93, R32, 0xff0000, R33, 0xf8, !PT ;  /* 0x00ff0000205d7812 */ /* 0x000fe200078ef821 */
[--C-:B------:R-:W-:Y:S01]  /*3bd0*/  HADD2.F32 R85, -RZ, R31.reuse.H0_H0 ;  /* 0x2000001fff557230 */ /* 0x100fe20000004100 */
[----:B------:R-:W-:Y:S01]  /*3be0*/  F2FP.F16.E4M3.UNPACK_B R33, R81.H1 ;  /* 0x00000051ff21723e */ /* 0x000fe200030006ff */
[----:B------:R-:W-:Y:S01]  /*3bf0*/  HADD2.F32 R4, -RZ, R4.H0_H0 ;  /* 0x20000004ff047230 */ /* 0x000fe20000004100 */
[----:B------:R-:W-:Y:S01]  /*3c00*/  F2FP.F16.E4M3.UNPACK_B R29, R29.H1 ;  /* 0x0000001dff1d723e */ /* 0x000fe200030006ff */
[----:B------:R-:W-:Y:S02]  /*3c10*/  HADD2.F32 R34, -RZ, R31.H1_H1 ;  /* 0x3000001fff227230 */ /* 0x000fe40000004100 */
[----:B------:R-:W-:Y:S01]  /*3c20*/  FMUL.FTZ R95, R30, R85 ;  /* 0x000000551e5f7220 */ /* 0x000fe20000410000 */
[----:B------:R-:W-:Y:S01]  /*3c30*/  HADD2.F32 R35, -RZ, R33.H0_H0 ;  /* 0x20000021ff237230 */ /* 0x000fe20000004100 */
[----:B------:R-:W-:Y:S01]  /*3c40*/  F2FP.F16.E4M3.UNPACK_B R84, R84 ;  /* 0x00000054ff54723e */ /* 0x000fe200020006ff */
[--C-:B------:R-:W-:Y:S01]  /*3c50*/  HADD2.F32 R32, -RZ, R29.reuse.H1_H1 ;  /* 0x3000001dff207230 */ /* 0x100fe20000004100 */
[----:B------:R-:W-:Y:S01]  /*3c60*/  F2FP.F16.E4M3.UNPACK_B R81, R81 ;  /* 0x00000051ff51723e */ /* 0x000fe200020006ff */
[----:B------:R-:W-:-:S02]  /*3c70*/  HADD2.F32 R31, -RZ, R29.H0_H0 ;  /* 0x2000001dff1f7230 */ /* 0x000fc40000004100 */
[----:B------:R-:W-:Y:S01]  /*3c80*/  FMUL.FTZ R29, R4, R85 ;  /* 0x00000055041d7220 */ /* 0x000fe20000410000 */
[----:B------:R-:W-:Y:S02]  /*3c90*/  HADD2.F32 R33, -RZ, R33.H1_H1 ;  /* 0x30000021ff217230 */ /* 0x000fe40000004100 */
[----:B------:R-:W-:Y:S01]  /*3ca0*/  FMUL.FTZ R94, R32, R34 ;  /* 0x00000022205e7220 */ /* 0x000fe20000410000 */
[-C--:B------:R-:W-:Y:S01]  /*3cb0*/  FFMA.FTZ R4, R4, R35.reuse, -R95 ;  /* 0x0000002304047223 */ /* 0x080fe2000001085f */
[----:B------:R-:W-:Y:S01]  /*3cc0*/  FFMA.FTZ R29, R30, R35, R29 ;  /* 0x000000231e1d7223 */ /* 0x000fe2000001001d */
[----:B------:R-:W-:Y:S01]  /*3cd0*/  F2FP.F16.E4M3.UNPACK_B R30, R28.H1 ;  /* 0x0000001cff1e723e */ /* 0x000fe200030006ff */
[C---:B------:R-:W-:Y:S01]  /*3ce0*/  FMUL.FTZ R85, R31.reuse, R34 ;  /* 0x000000221f557220 */ /* 0x040fe20000410000 */
[----:B------:R-:W-:Y:S01]  /*3cf0*/  F2FP.F16.E4M3.UNPACK_B R28, R28 ;  /* 0x0000001cff1c723e */ /* 0x000fe200020006ff */
[----:B------:R-:W-:Y:S01]  /*3d00*/  FFMA.FTZ R94, R31, R33, -R94 ;  /* 0x000000211f5e7223 */ /* 0x000fe2000001085e */
[----:B------:R-:W-:-:S02]  /*3d10*/  HADD2.F32 R34, -RZ, R84.H1_H1 ;  /* 0x30000054ff227230 */ /* 0x000fc40000004100 */
[----:B------:R-:W-:Y:S01]  /*3d20*/  FFMA.FTZ R97, R32, R33, R85 ;  /* 0x0000002120617223 */ /* 0x000fe20000010055 */
[----:B------:R-:W-:Y:S02]  /*3d30*/  HADD2.F32 R84, -RZ, R84.H0_H0 ;  /* 0x20000054ff547230 */ /* 0x000fe40000004100 */
[--C-:B------:R-:W-:Y:S02]  /*3d40*/  HADD2.F32 R32, -RZ, R30.reuse.H0_H0 ;  /* 0x2000001eff207230 */ /* 0x100fe40000004100 */
[----:B------:R-:W-:Y:S01]  /*3d50*/  HADD2.F32 R33, -RZ, R30.H1_H1 ;  /* 0x3000001eff217230 */ /* 0x000fe20000004100 */
[----:B------:R-:W-:Y:S01]  /*3d60*/  F2FP.SATFINITE.E4M3.F32.PACK_AB_MERGE_C R99, R97, R94, RZ ;  /* 0x0000005e6163723e */ /* 0x000fe200048070ff */
[--C-:B------:R-:W-:Y:S02]  /*3d70*/  HADD2.F32 R31, -RZ, R28.reuse.H1_H1 ;  /* 0x3000001cff1f7230 */ /* 0x100fe40000004100 */
[----:B------:R-:W-:Y:S02]  /*3d80*/  HADD2.F32 R30, -RZ, R28.H0_H0 ;  /* 0x2000001cff1e7230 */ /* 0x000fe40000004100 */
[----:B------:R-:W-:Y:S01]  /*3d90*/  FMUL.FTZ R85, R33, R34 ;  /* 0x0000002221557220 */ /* 0x000fe20000410000 */
[----:B------:R-:W-:-:S02]  /*3da0*/  HADD2.F32 R28, -RZ, R81.H1_H1 ;  /* 0x30000051ff1c7230 */ /* 0x000fc40000004100 */
[CC--:B------:R-:W-:Y:S01]  /*3db0*/  FMUL.FTZ R35, R31.reuse, R84.reuse ;  /* 0x000000541f237220 */ /* 0x0c0fe20000410000 */
[----:B------:R-:W-:Y:S02]  /*3dc0*/  HADD2.F32 R81, -RZ, R81.H0_H0 ;  /* 0x20000051ff517230 */ /* 0x000fe40000004100 */
[----:B------:R-:W-:Y:S01]  /*3dd0*/  FMUL.FTZ R84, R30, R84 ;  /* 0x000000541e547220 */ /* 0x000fe20000410000 */
[C---:B------:R-:W-:Y:S01]  /*3de0*/  FMUL.FTZ R34, R32.reuse, R34 ;  /* 0x0000002220227220 */ /* 0x040fe20000410000 */
[-C--:B------:R-:W-:Y:S02]  /*3df0*/  FFMA.FTZ R85, R32, R28.reuse, -R85 ;  /* 0x0000001c20557223 */ /* 0x080fe40000010855 */
[----:B------:R-:W-:Y:S01]  /*3e00*/  FFMA.FTZ R95, R31, R81, R84 ;  /* 0x000000511f5f7223 */ /* 0x000fe20000010054 */
[----:B------:R-:W-:Y:S01]  /*3e10*/  F2FP.F16.E4M3.UNPACK_B R31, R7.H1 ;  /* 0x00000007ff1f723e */ /* 0x000fe200030006ff */
[----:B------:R-:W-:Y:S01]  /*3e20*/  FFMA.FTZ R34, R33, R28, R34 ;  /* 0x0000001c21227223 */ /* 0x000fe20000010022 */
[----:B------:R-:W-:Y:S01]  /*3e30*/  F2FP.F16.E4M3.UNPACK_B R84, R93.H1 ;  /* 0x0000005dff54723e */ /* 0x000fe200030006ff */
[----:B------:R-:W-:Y:S01]  /*3e40*/  FFMA.FTZ R28, R30, R81, -R35 ;  /* 0x000000511e1c7223 */ /* 0x000fe20000010823 */
[----:B------:R-:W-:Y:S01]  /*3e50*/  F2FP.F16.E4M3.UNPACK_B R35, R5.H1 ;  /* 0x00000005ff23723e */ /* 0x000fe200030006ff */
[--C-:B------:R-:W-:Y:S01]  /*3e60*/  HADD2.F32 R33, -RZ, R31.reuse.H1_H1 ;  /* 0x3000001fff217230 */ /* 0x100fe20000004100 */
[----:B------:R-:W-:Y:S01]  /*3e70*/  F2FP.F16.E4M3.UNPACK_B R30, R6.H1 ;  /* 0x00000006ff1e723e */ /* 0x000fe200030006ff */
[----:B------:R-:W-:Y:S01]  /*3e80*/  HADD2.F32 R94, -RZ, R84.H1_H1 ;  /* 0x30000054ff5e7230 */ /* 0x000fe20000004100 */
[----:B------:R-:W-:Y:S01]  /*3e90*/  F2FP.F16.E4M3.UNPACK_B R93, R93 ;  /* 0x0000005dff5d723e */ /* 0x000fe200020006ff */
[----:B------:R-:W-:Y:S01]  /*3ea0*/  HADD2.F32 R32, -RZ, R31.H0_H0 ;  /* 0x2000001fff207230 */ /* 0x000fe20000004100 */
[----:B------:R-:W-:Y:S01]  /*3eb0*/  F2FP.SATFINITE.E4M3.F32.PACK_AB_MERGE_C R98, R34, R85, RZ ;  /* 0x000000552262723e */ /* 0x000fe200048070ff */
[----:B------:R-:W-:Y:S01]  /*3ec0*/  HADD2.F32 R81, -RZ, R35.H1_H1 ;  /* 0x30000023ff517230 */ /* 0x000fe20000004100 */
[----:B------:R-:W-:Y:S01]  /*3ed0*/  F2FP.F16.E4M3.UNPACK_B R34, R5 ;  /* 0x00000005ff22723e */ /* 0x000fe200020006ff */
[----:B------:R-:W-:-:S02]  /*3ee0*/  HADD2.F32 R31, -RZ, R30.H1_H1 ;  /* 0x3000001eff1f7230 */ /* 0x000fc40000004100 */
[-C--:B------:R-:W-:Y:S01]  /*3ef0*/  FMUL.FTZ R5, R33, R94.reuse ;  /* 0x0000005e21057220 */ /* 0x080fe20000410000 */
[----:B------:R-:W-:Y:S02]  /*3f00*/  HADD2.F32 R85, -RZ, R93.H1_H1 ;  /* 0x3000005dff557230 */ /* 0x000fe40000004100 */
[C---:B------:R-:W-:Y:S01]  /*3f10*/  FMUL.FTZ R94, R32.reuse, R94 ;  /* 0x0000005e205e7220 */ /* 0x040fe20000410000 */
[----:B------:R-:W-:Y:S02]  /*3f20*/  HADD2.F32 R30, -RZ, R30.H0_H0 ;  /* 0x2000001eff1e7230 */ /* 0x000fe40000004100 */
[----:B------:R-:W-:Y:S01]  /*3f30*/  FFMA.FTZ R96, R32, R81, -R5 ;  /* 0x0000005120607223 */ /* 0x000fe20000010805 */
[----:B------:R-:W-:Y:S02]  /*3f40*/  HADD2.F32 R5, -RZ, R34.H1_H1 ;  /* 0x30000022ff057230 */ /* 0x000fe40000004100 */
[----:B------:R-:W-:Y:S01]  /*3f50*/  FMUL.FTZ R97, R31, R85 ;  /* 0x000000551f617220 */ /* 0x000fe20000410000 */
[----:B------:R-:W-:Y:S01]  /*3f60*/  F2FP.F16.E4M3.UNPACK_B R7, R7 ;  /* 0x00000007ff07723e */ /* 0x000fe200020006ff */
[C---:B------:R-:W-:Y:S01]  /*3f70*/  FMUL.FTZ R32, R30.reuse, R85 ;  /* 0x000000551e207220 */ /* 0x040fe20000410000 */
[----:B------:R-:W-:Y:S01]  /*3f80*/  F2FP.F16.E4M3.UNPACK_B R6, R6 ;  /* 0x00000006ff06723e */ /* 0x000fe200020006ff */
[----:B------:R-:W-:Y:S01]  /*3f90*/  FFMA.FTZ R33, R33, R81, R94 ;  /* 0x0000005121217223 */ /* 0x000fe2000001005e */
[-C--:B------:R-:W-:Y:S01]  /*3fa0*/  FFMA.FTZ R97, R30, R5.reuse, -R97 ;  /* 0x000000051e617223 */ /* 0x080fe20000010861 */
[----:B------:R-:W-:Y:S01]  /*3fb0*/  FFMA.FTZ R94, R31, R5, R32 ;  /* 0x000000051f5e7223 */ /* 0x000fe20000010020 */
[----:B------:R-:W-:-:S02]  /*3fc0*/  HADD2.F32 R30, -RZ, R7.H0_H0 ;  /* 0x20000007ff1e7230 */ /* 0x000fc40000004100 */
[----:B------:R-:W-:Y:S01]  /*3fd0*/  HADD2.F32 R5, -RZ, R6.H0_H0 ;  /* 0x20000006ff057230 */ /* 0x000fe20000004100 */
[----:B------:R-:W-:Y:S01]  /*3fe0*/  F2FP.SATFINITE.E4M3.F32.PACK_AB_MERGE_C R33, R33, R96, RZ ;  /* 0x000000602121723e */ /* 0x000fe200048070ff */
[----:B------:R-:W-:Y:S01]  /*3ff0*/  HADD2.F32 R7, -RZ, R7.H1_H1 ;  /* 0x30000007ff077230 */ /* 0x000fe20000004100 */
[----:B------:R-:W-:Y:S01]  /*4000*/  F2FP.SATFINITE.E4M3.F32.PACK_AB_MERGE_C R94, R94, R97, RZ ;  /* 0x000000615e5e723e */ /* 0x000fe200048070ff */
[----:B------:R-:W-:Y:S02]  /*4010*/  HADD2.F32 R84, -RZ, R84.H0_H0 ;  /* 0x20000054ff547230 */ /* 0x000fe40000004100 */
[----:B------:R-:W-:Y:S02]  /*4020*/  HADD2.F32 R6, -RZ, R6.H1_H1 ;  /* 0x30000006ff067230 */ /* 0x000fe40000004100 */
[----:B------:R-:W-:Y:S02]  /*4030*/  HADD2.F32 R93, -RZ, R93.H0_H0 ;  /* 0x2000005dff5d7230 */ /* 0x000fe40000004100 */
[----:B------:R-:W-:Y:S01]  /*4040*/  FMUL.FTZ R31, R7, R84 ;  /* 0x00000054071f7220 */ /* 0x000fe20000410000 */
[----:B------:R-:W-:-:S02]  /*4050*/  HADD2.F32 R35, -RZ, R35.H0_H0 ;  /* 0x20000023ff237230 */ /* 0x000fc40000004100 */
[----:B------:R-:W-:Y:S01]  /*4060*/  FMUL.FTZ R84, R30, R84 ;  /* 0x000000541e547220 */ /* 0x000fe20000410000 */
[----:B------:R-:W-:Y:S02]  /*4070*/  HADD2.F32 R34, -RZ, R34.H0_H0 ;  /* 0x20000022ff227230 */ /* 0x000fe40000004100 */
[-C--:B------:R-:W-:Y:S01]  /*4080*/  FMUL.FTZ R32, R6, R93.reuse ;  /* 0x0000005d06207220 */ /* 0x080fe20000410000 */
[----:B------:R-:W-:Y:S01]  /*4090*/  FMUL.FTZ R93, R5, R93 ;  /* 0x0000005d055d7220 */ /* 0x000fe20000410000 */
[-C--:B------:R-:W-:Y:S01]  /*40a0*/  FFMA.FTZ R31, R30, R35.reuse, -R31 ;  /* 0x000000231e1f7223 */ /* 0x080fe2000001081f */
[----:B------:R-:W-:Y:S01]  /*40b0*/  FFMA.FTZ R84, R7, R35, R84 ;  /* 0x0000002307547223 */ /* 0x000fe20000010054 */
[-C--:B------:R-:W-:Y:S01]  /*40c0*/  FFMA.FTZ R32, R5, R34.reuse, -R32 ;  /* 0x0000002205207223 */ /* 0x080fe20000010820 */
[----:B------:R-:W-:Y:S01]  /*40d0*/  FFMA.FTZ R93, R6, R34, R93 ;  /* 0x00000022065d7223 */ /* 0x000fe2000001005d */
[----:B------:R-:W-:Y:S02]  /*40e0*/  F2FP.SATFINITE.E4M3.F32.PACK_AB_MERGE_C R5, R29, R4, R99 ;  /* 0x000000041d05723e */ /* 0x000fe40004807063 */
[----:B------:R-:W-:-:S02]  /*40f0*/  F2FP.SATFINITE.E4M3.F32.PACK_AB_MERGE_C R4, R95, R28, R98 ;  /* 0x0000001c5f04723e */ /* 0x000fc40004807062 */
[----:B------:R-:W-:Y:S02]  /*4100*/  F2FP.SATFINITE.E4M3.F32.PACK_AB_MERGE_C R6, R93, R32, R94 ;  /* 0x000000205d06723e */ /* 0x000fe4000480705e */
[----:B------:R-:W-:-:S07]  /*4110*/  F2FP.SATFINITE.E4M3.F32.PACK_AB_MERGE_C R7, R84, R31, R33 ;  /* 0x0000001f5407723e */ /* 0x000fce0004807021 */
.L_x_1448:
[----:B------:R-:W-:Y:S05]  /*4120*/  BSYNC B2 ;  /* 0x0000000000027941 */ /* 0x000fea0003800000 */
.L_x_1447:
[----:B--2---:R3:W-:Y:S02]  /*4130*/  STG.E.128 desc[UR46][R14.64+0x80], R4 ;  /* 0x000080040e007986 */ /* 0x0047e4000c101d2e */
.L_x_1442:
[----:B------:R-:W-:Y:S05]  /*4140*/  BSYNC B1 ;  /* 0x0000000000017941 */ /* 0x000fea0003800000 */
.L_x_1441:
[----:B------:R-:W-:Y:S05]  /*4150*/  @P5 BRA `(.L_x_1449) ;  /* 0x0000003000945947 */ /* 0x000fea0003800000 */
[----:B------:R-:W-:Y:S04]  /*4160*/  BSSY B1, `(.L_x_1450) ;  /* 0x000006f000017945 */ /* 0x000fe80003800000 */
[----:B------:R-:W-:Y:S05]  /*4170*/  @P1 BRA `(.L_x_1451) ;  /* 0x0000000400b41947 */ /* 0x000fea0003800000 */
[----:B0-23--:R0:W2:Y:S01]  /*4180*/  LDS.128 R4, [R89+0x21000] ;  /* 0x0210000059047984 */ /* 0x00d0a20000000c00 */
[----:B------:R-:W-:Y:S01]  /*4190*/  ISETP.GE.AND P4, PT, R18, R82, PT ;  /* 0x000000521200720c */ /* 0x000fe20003f86270 */
[----:B------:R-:W-:-:S12]  /*41a0*/  BSSY B2, `(.L_x_1452) ;  /* 0x0000069000027945 */ /* 0x000fd80003800000 */
[----:B0-----:R-:W-:Y:S05]  /*41b0*/  @P4 BRA `(.L_x_1453) ;  /* 0x00000004009c4947 */ /* 0x001fea0003800000 */
[----:B------:R-:W-:Y:S01]  /*41c0*/  SHF.R.U32.HI R24, RZ, 0x8, R25 ;  /* 0x00000008ff187819 */ /* 0x000fe20000011619 */
[----:B--2---:R-:W-:Y:S01]  /*41d0*/  IMAD.MOV.U32 R14, RZ, RZ, R4 ;  /* 0x000000ffff0e7224 */ /* 0x004fe200078e0004 */
[----:B------:R-:W-:Y:S02]  /*41e0*/  SHF.R.U32.HI R26, RZ, 0x8, R27 ;  /* 0x00000008ff1a7819 */ /* 0x000fe4000001161b */
[----:B------:R-:W-:Y:S01]  /*41f0*/  LOP3.LUT R15, R25, 0xff0000ff, RZ, 0xc0, !PT ;  /* 0xff0000ff190f7812 */ /* 0x000fe200078ec0ff */
[----:B------:R-:W-:Y:S01]  /*4200*/  IMAD.SHL.U32 R24, R24, 0x100, RZ ;  /* 0x0000010018187824 */ /* 0x000fe200078e00ff */
[----:B------:R-:W-:Y:S01]  /*4210*/  SHF.R.U32.HI R28, RZ, 0x10, R25 ;  /* 0x00000010ff1c7819 */ /* 0x000fe20000011619 */
[----:B------:R-:W-:Y:S01]  /*4220*/  IMAD.SHL.U32 R26, R26, 0x100, RZ ;  /* 0x000001001a1a7824 */ /* 0x000fe200078e00ff */
[----:B------:R-:W-:Y:S02]  /*4230*/  LOP3.LUT R25, R27, 0xff0000ff, RZ, 0xc0, !PT ;  /* 0xff0000ff1b197812 */ /* 0x000fe400078ec0ff */
[----:B------:R-:W-:-:S02]  /*4240*/  SHF.R.U32.HI R27, RZ, 0x10, R27 ;  /* 0x00000010ff1b7819 */ /* 0x000fc4000001161b */
[----:B------:R-:W-:Y:S01]  /*4250*/  LOP3.LUT R15, R15, 0xff00, R24, 0xf8, !PT ;  /* 0x0000ff000f0f7812 */ /* 0x000fe200078ef818 */
[----:B------:R-:W-:Y:S01]  /*4260*/  IMAD.U32 R24, R28, 0x10000, RZ ;  /* 0x000100001c187824 */ /* 0x000fe200078e00ff */
[----:B------:R-:W-:Y:S02]  /*4270*/  LOP3.LUT R26, R25, 0xff00, R26, 0xf8, !PT ;  /* 0x0000ff00191a7812 */ /* 0x000fe400078ef81a */
[----:B------:R-:W-:Y:S02]  /*4280*/  SHF.L.U32 R27, R27, 0x10, RZ ;  /* 0x000000101b1b7819 */ /* 0x000fe400000006ff */
[----:B------:R-:W-:Y:S02]  /*4290*/  F2FP.F16.E4M3.UNPACK_B R4, R5 ;  /* 0x00000005ff04723e */ /* 0x000fe400020006ff */
[----:B------:R-:W-:Y:S02]  /*42a0*/  F2FP.F16.E4M3.UNPACK_B R25, R83.H1 ;  /* 0x00000053ff19723e */ /* 0x000fe400030006ff */
[----:B------:R-:W-:Y:S01]  /*42b0*/  LOP3.LUT R28, R15, 0xff0000, R24, 0xf8, !PT ;  /* 0x00ff00000f1c7812 */ /* 0x000fe200078ef818 */
[--C-:B------:R-:W-:Y:S01]  /*42c0*/  HADD2.F32 R15, -RZ, R4.reuse.H1_H1 ;  /* 0x30000004ff0f7230 */ /* 0x100fe20000004100 */
[----:B------:R-:W-:Y:S01]  /*42d0*/  LOP3.LUT R31, R26, 0xff0000, R27, 0xf8, !PT ;  /* 0x00ff00001a1f7812 */ /* 0x000fe200078ef81b */
[--C-:B------:R-:W-:Y:S01]  /*42e0*/  HADD2.F32 R29, -RZ, R25.reuse.H0_H0 ;  /* 0x20000019ff1d7230 */ /* 0x100fe20000004100 */
[----:B------:R-:W-:Y:S01]  /*42f0*/  F2FP.F16.E4M3.UNPACK_B R26, R80.H1 ;  /* 0x00000050ff1a723e */ /* 0x000fe200030006ff */
[----:B------:R-:W-:Y:S01]  /*4300*/  HADD2.F32 R4, -RZ, R4.H0_H0 ;  /* 0x20000004ff047230 */ /* 0x000fe20000004100 */
[----:B------:R-:W-:Y:S01]  /*4310*/  F2FP.F16.E4M3.UNPACK_B R5, R5.H1 ;  /* 0x00000005ff05723e */ /* 0x000fe200030006ff */
[----:B------:R-:W-:-:S02]  /*4320*/  HADD2.F32 R30, -RZ, R25.H1_H1 ;  /* 0x30000019ff1e7230 */ /* 0x000fc40000004100 */
[CC--:B------:R-:W-:Y:S01]  /*4330*/  FMUL.FTZ R33, R15.reuse, R29.reuse ;  /* 0x0000001d0f217220 */ /* 0x0c0fe20000410000 */
[--C-:B------:R-:W-:Y:S02]  /*4340*/  HADD2.F32 R27, -RZ, R26.reuse.H0_H0 ;  /* 0x2000001aff1b7230 */ /* 0x100fe40000004100 */
[----:B------:R-:W-:Y:S01]  /*4350*/  FMUL.FTZ R32, R4, R29 ;  /* 0x0000001d04207220 */ /* 0x000fe20000410000 */
[--C-:B------:R-:W-:Y:S01]  /*4360*/  HADD2.F32 R25, -RZ, R5.reuse.H1_H1 ;  /* 0x30000005ff197230 */ /* 0x100fe20000004100 */
[----:B------:R-:W-:Y:S01]  /*4370*/  F2FP.F16.E4M3.UNPACK_B R83, R83 ;  /* 0x00000053ff53723e */ /* 0x000fe200020006ff */
[----:B------:R-:W-:Y:S02]  /*4380*/  HADD2.F32 R24, -RZ, R5.H0_H0 ;  /* 0x20000005ff187230 */ /* 0x000fe40000004100 */
[-C--:B------:R-:W-:Y:S01]  /*4390*/  FFMA.FTZ R5, R15, R27.reuse, R32 ;  /* 0x0000001b0f057223 */ /* 0x080fe20000010020 */
[----:B------:R-:W-:Y:S02]  /*43a0*/  HADD2.F32 R26, -RZ, R26.H1_H1 ;  /* 0x3000001aff1a7230 */ /* 0x000fe40000004100 */
[C---:B------:R-:W-:Y:S01]  /*43b0*/  FMUL.FTZ R29, R25.reuse, R30 ;  /* 0x0000001e191d7220 */ /* 0x040fe20000410000 */
[----:B------:R-:W-:Y:S01]  /*43c0*/  F2FP.F16.E4M3.UNPACK_B R15, R14.H1 ;  /* 0x0000000eff0f723e */ /* 0x000fe200030006ff */
[----:B------:R-:W-:Y:S01]  /*43d0*/  FMUL.FTZ R30, R24, R30 ;  /* 0x0000001e181e7220 */ /* 0x000fe20000410000 */
[----:B------:R-:W-:Y:S01]  /*43e0*/  FFMA.FTZ R4, R4, R27, -R33 ;  /* 0x0000001b04047223 */ /* 0x000fe20000010821 */
[----:B------:R-:W-:Y:S01]  /*43f0*/  FFMA.FTZ R34, R24, R26, -R29 ;  /* 0x0000001a18227223 */ /* 0x000fe2000001081d */
[----:B------:R-:W-:Y:S01]  /*4400*/  F2FP.F16.E4M3.UNPACK_B R14, R14 ;  /* 0x0000000eff0e723e */ /* 0x000fe200020006ff */
[----:B------:R-:W-:Y:S01]  /*4410*/  FFMA.FTZ R35, R25, R26, R30 ;  /* 0x0000001a19237223 */ /* 0x000fe2000001001e */
[----:B------:R-:W-:Y:S01]  /*4420*/  F2FP.F16.E4M3.UNPACK_B R80, R80 ;  /* 0x00000050ff50723e */ /* 0x000fe200020006ff */
[----:B------:R-:W-:-:S02]  /*4430*/  HADD2.F32 R27, -RZ, R83.H1_H1 ;  /* 0x30000053ff1b7230 */ /* 0x000fc40000004100 */
[--C-:B------:R-:W-:Y:S02]  /*4440*/  HADD2.F32 R24, -RZ, R15.reuse.H0_H0 ;  /* 0x2000000fff187230 */ /* 0x100fe40000004100 */
[----:B------:R-:W-:Y:S02]  /*4450*/  HADD2.F32 R25, -RZ, R15.H1_H1 ;  /* 0x3000000fff197230 */ /* 0x000fe40000004100 */
[----:B------:R-:W-:Y:S02]  /*4460*/  HADD2.F32 R15, -RZ, R14.H0_H0 ;  /* 0x2000000eff0f7230 */ /* 0x000fe40000004100 */
[-C--:B------:R-:W-:Y:S01]  /*4470*/  FMUL.FTZ R32, R24, R27.reuse ;  /* 0x0000001b18207220 */ /* 0x080fe20000410000 */
[----:B------:R-:W-:Y:S02]  /*4480*/  HADD2.F32 R26, -RZ, R80.H1_H1 ;  /* 0x30000050ff1a7230 */ /* 0x000fe40000004100 */
[----:B------:R-:W-:Y:S01]  /*4490*/  FMUL.FTZ R29, R25, R27 ;  /* 0x0000001b191d7220 */ /* 0x000fe20000410000 */
[----:B------:R-:W-:-:S02]  /*44a0*/  HADD2.F32 R83, -RZ, R83.H0_H0 ;  /* 0x20000053ff537230 */ /* 0x000fc40000004100 */
[----:B------:R-:W-:Y:S02]  /*44b0*/  HADD2.F32 R14, -RZ, R14.H1_H1 ;  /* 0x3000000eff0e7230 */ /* 0x000fe40000004100 */
[-C--:B------:R-:W-:Y:S01]  /*44c0*/  FFMA.FTZ R29, R24, R26.reuse, -R29 ;  /* 0x0000001a181d7223 */ /* 0x080fe2000001081d */
[----:B------:R-:W-:Y:S02]  /*44d0*/  HADD2.F32 R80, -RZ, R80.H0_H0 ;  /* 0x20000050ff507230 */ /* 0x000fe40000004100 */
[----:B------:R-:W-:Y:S01]  /*44e0*/  FFMA.FTZ R32, R25, R26, R32 ;  /* 0x0000001a19207223 */ /* 0x000fe20000010020 */
[-C--:B------:R-:W-:Y:S01]  /*44f0*/  F2FP.F16.E4M3.UNPACK_B R26, R28.reuse.H1 ;  /* 0x0000001cff1a723e */ /* 0x080fe200030006ff */
[-C--:B------:R-:W-:Y:S01]  /*4500*/  FMUL.FTZ R30, R14, R83.reuse ;  /* 0x000000530e1e7220 */ /* 0x080fe20000410000 */
[C---:B------:R-:W-:Y:S01]  /*4510*/  FMUL.FTZ R83, R15.reuse, R83 ;  /* 0x000000530f537220 */ /* 0x040fe20000410000 */
[----:B------:R-:W-:Y:S02]  /*4520*/  F2FP.F16.E4M3.UNPACK_B R28, R28 ;  /* 0x0000001cff1c723e */ /* 0x000fe400020006ff */
[-C--:B------:R-:W-:Y:S01]  /*4530*/  FFMA.FTZ R33, R15, R80.reuse, -R30 ;  /* 0x000000500f217223 */ /* 0x080fe2000001081e */
[----:B------:R-:W-:Y:S01]  /*4540*/  F2FP.SATFINITE.E4M3.F32.PACK_AB_MERGE_C R81, R32, R29, RZ ;  /* 0x0000001d2051723e */ /* 0x000fe200048070ff */
[----:B------:R-:W-:Y:S01]  /*4550*/  FFMA.FTZ R80, R14, R80, R83 ;  /* 0x000000500e507223 */ /* 0x000fe20000010053 */
[----:B------:R-:W-:Y:S01]  /*4560*/  F2FP.F16.E4M3.UNPACK_B R15, R7.H1 ;  /* 0x00000007ff0f723e */ /* 0x000fe200030006ff */
[--C-:B------:R-:W-:Y:S01]  /*4570*/  HADD2.F32 R27, -RZ, R26.reuse.H1_H1 ;  /* 0x3000001aff1b7230 */ /* 0x100fe20000004100 */
[-C--:B------:R-:W-:Y:S01]  /*4580*/  F2FP.F16.E4M3.UNPACK_B R29, R31.reuse.H1 ;  /* 0x0000001fff1d723e */ /* 0x080fe200030006ff */
[----:B------:R-:W-:Y:S01]  /*4590*/  HADD2.F32 R26, -RZ, R26.H0_H0 ;  /* 0x2000001aff1a7230 */ /* 0x000fe20000004100 */
[----:B------:R-:W-:Y:S01]  /*45a0*/  F2FP.F16.E4M3.UNPACK_B R14, R6.H1 ;  /* 0x00000006ff0e723e */ /* 0x000fe200030006ff */
[----:B------:R-:W-:Y:S01]  /*45b0*/  HADD2.F32 R25, -RZ, R15.H1_H1 ;  /* 0x3000000fff197230 */ /* 0x000fe20000004100 */
[----:B------:R-:W-:Y:S01]  /*45c0*/  F2FP.F16.E4M3.UNPACK_B R31, R31 ;  /* 0x0000001fff1f723e */ /* 0x000fe200020006ff */
[----:B------:R-:W-:Y:S01]  /*45d0*/  HADD2.F32 R32, -RZ, R29.H1_H1 ;  /* 0x3000001dff207230 */ /* 0x000fe20000004100 */
[----:B------:R-:W-:Y:S01]  /*45e0*/  F2FP.SATFINITE.E4M3.F32.PACK_AB_MERGE_C R83, R35, R34, RZ ;  /* 0x000000222353723e */ /* 0x000fe200048070ff */
[----:B------:R-:W-:Y:S01]  /*45f0*/  HADD2.F32 R24, -RZ, R15.H0_H0 ;  /* 0x2000000fff187230 */ /* 0x000fe20000004100 */
[----:B------:R-:W-:Y:S01]  /*4600*/  F2FP.F16.E4M3.UNPACK_B R7, R7 ;  /* 0x00000007ff07723e */ /* 0x000fe200020006ff */
[----:B------:R-:W-:-:S02]  /*4610*/  HADD2.F32 R15, -RZ, R14.H1_H1 ;  /* 0x3000000eff0f7230 */ /* 0x000fc40000004100 */
[-C--:B------:R-:W-:Y:S01]  /*4620*/  FMUL.FTZ R35, R25, R32.reuse ;  /* 0x0000002019237220 */ /* 0x080fe20000410000 */
[--C-:B------:R-:W-:Y:S02]  /*4630*/  HADD2.F32 R30, -RZ, R31.reuse.H1_H1 ;  /* 0x3000001fff1e7230 */ /* 0x100fe40000004100 */
[C---:B------:R-:W-:Y:S01]  /*4640*/  FMUL.FTZ R32, R24.reuse, R32 ;  /* 0x0000002018207220 */ /* 0x040fe20000410000 */
[----:B------:R-:W-:Y:S02]  /*4650*/  HADD2.F32 R14, -RZ, R14.H0_H0 ;  /* 0x2000000eff0e7230 */ /* 0x000fe40000004100 */
[----:B------:R-:W-:Y:S01]  /*4660*/  FFMA.FTZ R34, R24, R27, -R35 ;  /* 0x0000001b18227223 */ /* 0x000fe20000010823 */
[----:B------:R-:W-:Y:S02]  /*4670*/  HADD2.F32 R24, -RZ, R28.H1_H1 ;  /* 0x3000001cff187230 */ /* 0x000fe40000004100 */
[----:B------:R-:W-:Y:S01]  /*4680*/  FMUL.FTZ R35, R15, R30 ;  /* 0x0000001e0f237220 */ /* 0x000fe20000410000 */
[----:B------:R-:W-:Y:S01]  /*4690*/  F2FP.F16.E4M3.UNPACK_B R6, R6 ;  /* 0x00000006ff06723e */ /* 0x000fe200020006ff */
[----:B------:R-:W-:Y:S01]  /*46a0*/  FMUL.FTZ R30, R14, R30 ;  /* 0x0000001e0e1e7220 */ /* 0x000fe20000410000 */
[----:B------:R-:W-:-:S02]  /*46b0*/  HADD2.F32 R31, -RZ, R31.H0_H0 ;  /* 0x2000001fff1f7230 */ /* 0x000fc40000004100 */
[-C--:B------:R-:W-:Y:S01]  /*46c0*/  FFMA.FTZ R35, R14, R24.reuse, -R35 ;  /* 0x000000180e237223 */ /* 0x080fe20000010823 */
[--C-:B------:R-:W-:Y:S02]  /*46d0*/  HADD2.F32 R14, -RZ, R7.reuse.H0_H0 ;  /* 0x20000007ff0e7230 */ /* 0x100fe40000004100 */
[----:B------:R-:W-:Y:S01]  /*46e0*/  FFMA.FTZ R30, R15, R24, R30 ;  /* 0x000000180f1e7223 */ /* 0x000fe2000001001e */
[----:B------:R-:W-:Y:S02]  /*46f0*/  HADD2.F32 R15, -RZ, R7.H1_H1 ;  /* 0x30000007ff0f7230 */ /* 0x000fe40000004100 */
[----:B------:R-:W-:Y:S01]  /*4700*/  FFMA.FTZ R27, R25, R27, R32 ;  /* 0x0000001b191b7223 */ /* 0x000fe20000010020 */
[--C-:B------:R-:W-:Y:S01]  /*4710*/  HADD2.F32 R7, -RZ, R6.reuse.H0_H0 ;  /* 0x20000006ff077230 */ /* 0x100fe20000004100 */
[----:B------:R-:W-:Y:S01]  /*4720*/  F2FP.SATFINITE.E4M3.F32.PACK_AB_MERGE_C R5, R5, R4, R83 ;  /* 0x000000040505723e */ /* 0x000fe20004807053 */
[----:B------:R-:W-:Y:S01]  /*4730*/  HADD2.F32 R6, -RZ, R6.H1_H1 ;  /* 0x30000006ff067230 */ /* 0x000fe20000004100 */
[----:B------:R-:W-:Y:S01]  /*4740*/  F2FP.SATFINITE.E4M3.F32.PACK_AB_MERGE_C R30, R30, R35, RZ ;  /* 0x000000231e1e723e */ /* 0x000fe200048070ff */
[----:B------:R-:W-:Y:S01]  /*4750*/  HADD2.F32 R29, -RZ, R29.H0_H0 ;  /* 0x2000001dff1d7230 */ /* 0x000fe20000004100 */
[----:B------:R-:W-:Y:S01]  /*4760*/  F2FP.SATFINITE.E4M3.F32.PACK_AB_MERGE_C R27, R27, R34, RZ ;  /* 0x000000221b1b723e */ /* 0x000fe200048070ff */
[----:B------:R-:W-:-:S02]  /*4770*/  HADD2.F32 R28, -RZ, R28.H0_H0 ;  /* 0x2000001cff1c7230 */ /* 0x000fc40000004100 */
[-C--:B------:R-:W-:Y:S01]  /*4780*/  FMUL.FTZ R24, R6, R31.reuse ;  /* 0x0000001f06187220 */ /* 0x080fe20000410000 */
[----:B------:R-:W-:Y:S01]  /*4790*/  FMUL.FTZ R31, R7, R31 ;  /* 0x0000001f071f7220 */ /* 0x000fe20000410000 */
        /* <DEDUP_REMOVED lines=8> */
[----:B------:R-:W-:-:S07]  /*4820*/  F2FP.SATFINITE.E4M3.F32.PACK_AB_MERGE_C R7, R32, R25, R27 ;  /* 0x000000192007723e */ /* 0x000fce000480701b */
.L_x_1453:
[----:B------:R-:W-:Y:S05]  /*4830*/  BSYNC B2 ;  /* 0x0000000000027941 */ /* 0x000fea0003800000 */
.L_x_1452:
[----:B--2---:R4:W-:Y:S02]  /*4840*/  STG.E.128 desc[UR46][R12.64], R4 ;  /* 0x000000040c007986 */ /* 0x0049e4000c101d2e */
.L_x_1451:
[----:B------:R-:W-:Y:S05]  /*4850*/  BSYNC B1 ;  /* 0x0000000000017941 */ /* 0x000fea0003800000 */
.L_x_1450:
[----:B------:R-:W-:Y:S05]  /*4860*/  @P2 BRA `(.L_x_1449) ;  /* 0x0000002800d02947 */ /* 0x000fea0003800000 */
[----:B0-234-:R0:W2:Y:S01]  /*4870*/  LDS.128 R4, [R89+0x23000] ;  /* 0x0230000059047984 */ /* 0x01d0a20000000c00 */
[----:B------:R-:W-:Y:S01]  /*4880*/  ISETP.GE.AND P4, PT, R194, R82, PT ;  /* 0x00000052c200720c */ /* 0x000fe20003f86270 */
[----:B------:R-:W-:-:S12]  /*4890*/  BSSY B1, `(.L_x_1454) ;  /* 0x0000069000017945 */ /* 0x000fd80003800000 */
[----:B0-----:R-:W-:Y:S05]  /*48a0*/  @P4 BRA `(.L_x_1455) ;  /* 0x00000004009c4947 */ /* 0x001fea0003800000 */
[----:B------:R-:W-:Y:S02]  /*48b0*/  SHF.R.U32.HI R15, RZ, 0x8, R9 ;  /* 0x00000008ff0f7819 */ /* 0x000fe40000011609 */
[----:B------:R-:W-:Y:S02]  /*48c0*/  SHF.R.U32.HI R8, RZ, 0x8, R11 ;  /* 0x00000008ff087819 */ /* 0x000fe4000001160b */
[----:B------:R-:W-:Y:S02]  /*48d0*/  SHF.R.U32.HI R25, RZ, 0x10, R9 ;  /* 0x00000010ff197819 */ /* 0x000fe40000011609 */
[----:B------:R-:W-:Y:S01]  /*48e0*/  LOP3.LUT R10, R9, 0xff0000ff, RZ, 0xc0, !PT ;  /* 0xff0000ff090a7812 */ /* 0x000fe200078ec0ff */
[----:B------:R-:W-:Y:S01]  /*48f0*/  IMAD.SHL.U32 R9, R15, 0x100, RZ ;  /* 0x000001000f097824 */ /* 0x000fe200078e00ff */
[----:B------:R-:W-:Y:S02]  /*4900*/  SHF.R.U32.HI R24, RZ, 0x10, R11 ;  /* 0x00000010ff187819 */ /* 0x000fe4000001160b */
[----:B------:R-:W-:Y:S01]  /*4910*/  LOP3.LUT R14, R11, 0xff0000ff, RZ, 0xc0, !PT ;  /* 0xff0000ff0b0e7812 */ /* 0x000fe200078ec0ff */
[----:B------:R-:W-:Y:S01]  /*4920*/  IMAD.SHL.U32 R11, R8, 0x100, RZ ;  /* 0x00000100080b7824 */ /* 0x000fe200078e00ff */
[----:B------:R-:W-:Y:S01]  /*4930*/  LOP3.LUT R10, R10, 0xff00, R9, 0xf8, !PT ;  /* 0x0000ff000a0a7812 */ /* 0x000fe200078ef809 */
[----:B--2---:R-:W-:Y:S01]  /*4940*/  IMAD.MOV.U32 R8, RZ, RZ, R4 ;  /* 0x000000ffff087224 */ /* 0x004fe200078e0004 */
[----:B------:R-:W-:Y:S01]  /*4950*/  F2FP.F16.E4M3.UNPACK_B R4, R5 ;  /* 0x00000005ff04723e */ /* 0x000fe200020006ff */
[----:B------:R-:W-:Y:S01]  /*4960*/  IMAD.U32 R9, R25, 0x10000, RZ ;  /* 0x0001000019097824 */ /* 0x000fe200078e00ff */
[----:B------:R-:W-:Y:S01]  /*4970*/  LOP3.LUT R15, R14, 0xff00, R11, 0xf8, !PT ;  /* 0x0000ff000e0f7812 */ /* 0x000fe200078ef80b */
        /* <DEDUP_REMOVED lines=11> */
[----:B------:R-:W-:-:S02]  /*4a30*/  HADD2.F32 R15, -RZ, R14.H0_H0 ;  /* 0x2000000eff0f7230 */ /* 0x000fc40000004100 */
        /* <DEDUP_REMOVED lines=15> */
[--C-:B------:R-:W-:Y:S01]  /*4b30*/  HADD2.F32 R10, -RZ, R9.reuse.H0_H0 ;  /* 0x20000009ff0a7230 */ /* 0x100fe20000004100 */
[----:B------:R-:W-:Y:S01]  /*4b40*/  F2FP.SATFINITE.E4M3.F32.PACK_AB_MERGE_C R33, R31, R30, RZ ;  /* 0x0000001e1f21723e */ /* 0x000fe200048070ff */
[----:B------:R-:W-:Y:S02]  /*4b50*/  HADD2.F32 R11, -RZ, R9.H1_H1 ;  /* 0x30000009ff0b7230 */ /* 0x000fe40000004100 */
[----:B------:R-:W-:Y:S02]  /*4b60*/  HADD2.F32 R9, -RZ, R8.H0_H0 ;  /* 0x20000008ff097230 */ /* 0x000fe40000004100 */
[-C--:B------:R-:W-:Y:S01]  /*4b70*/  FMUL.FTZ R28, R10, R15.reuse ;  /* 0x0000000f0a1c7220 */ /* 0x080fe20000410000 */
[----:B------:R-:W-:Y:S02]  /*4b80*/  HADD2.F32 R14, -RZ, R76.H1_H1 ;  /* 0x3000004cff0e7230 */ /* 0x000fe40000004100 */
[----:B------:R-:W-:Y:S01]  /*4b90*/  FMUL.FTZ R25, R11, R15 ;  /* 0x0000000f0b197220 */ /* 0x000fe20000410000 */
[----:B------:R-:W-:Y:S01]  /*4ba0*/  HADD2.F32 R77, -RZ, R77.H0_H0 ;  /* 0x2000004dff4d7230 */ /* 0x000fe20000004100 */
[----:B------:R-:W-:Y:S01]  /*4bb0*/  F2FP.SATFINITE.E4M3.F32.PACK_AB_MERGE_C R5, R5, R4, R33 ;  /* 0x000000040505723e */ /* 0x000fe20004807021 */
[----:B------:R-:W-:-:S02]  /*4bc0*/  HADD2.F32 R8, -RZ, R8.H1_H1 ;  /* 0x30000008ff087230 */ /* 0x000fc40000004100 */
        /* <DEDUP_REMOVED lines=14> */
[-C--:B------:R-:W-:Y:S01]  /*4cb0*/  F2FP.F16.E4M3.UNPACK_B R8, R6.reuse.H1 ;  /* 0x00000006ff08723e */ /* 0x080fe200030006ff */
[----:B------:R-:W-:Y:S01]  /*4cc0*/  HADD2.F32 R11, -RZ, R9.H1_H1 ;  /* 0x30000009ff0b7230 */ /* 0x000fe20000004100 */
[----:B------:R-:W-:Y:S01]  /*4cd0*/  F2FP.F16.E4M3.UNPACK_B R27, R27 ;  /* 0x0000001bff1b723e */ /* 0x000fe200020006ff */
[----:B------:R-:W-:Y:S01]  /*4ce0*/  HADD2.F32 R28, -RZ, R25.H1_H1 ;  /* 0x30000019ff1c7230 */ /* 0x000fe20000004100 */
[----:B------:R-:W-:Y:S01]  /*4cf0*/  F2FP.F16.E4M3.UNPACK_B R7, R7 ;  /* 0x00000007ff07723e */ /* 0x000fe200020006ff */
        /* <DEDUP_REMOVED lines=10> */
[----:B------:R-:W-:-:S02]  /*4da0*/  HADD2.F32 R27, -RZ, R27.H0_H0 ;  /* 0x2000001bff1b7230 */ /* 0x000fc40000004100 */
[C---:B------:R-:W-:Y:S01]  /*4db0*/  FMUL.FTZ R26, R8.reuse, R26 ;  /* 0x0000001a081a7220 */ /* 0x040fe20000410000 */
[----:B------:R-:W-:Y:S02]  /*4dc0*/  HADD2.F32 R25, -RZ, R25.H0_H0 ;  /* 0x20000019ff197230 */ /* 0x000fe40000004100 */
[-C--:B------:R-:W-:Y:S01]  /*4dd0*/  FFMA.FTZ R31, R8, R10.reuse, -R31 ;  /* 0x0000000a081f7223 */ /* 0x080fe2000001081f */
[--C-:B------:R-:W-:Y:S02]  /*4de0*/  HADD2.F32 R8, -RZ, R7.reuse.H0_H0 ;  /* 0x20000007ff087230 */ /* 0x100fe40000004100 */
[----:B------:R-:W-:Y:S01]  /*4df0*/  FFMA.FTZ R26, R9, R10, R26 ;  /* 0x0000000a091a7223 */ /* 0x000fe2000001001a */
[----:B------:R-:W-:Y:S02]  /*4e00*/  HADD2.F32 R9, -RZ, R7.H1_H1 ;  /* 0x30000007ff097230 */ /* 0x000fe40000004100 */
[----:B------:R-:W-:Y:S01]  /*4e10*/  FFMA.FTZ R15, R11, R15, R28 ;  /* 0x0000000f0b0f7223 */ /* 0x000fe2000001001c */
[----:B------:R-:W-:-:S02]  /*4e20*/  HADD2.F32 R7, -RZ, R6.H0_H0 ;  /* 0x20000006ff077230 */ /* 0x000fc40000004100 */
[-C--:B------:R-:W-:Y:S01]  /*4e30*/  FMUL.FTZ R28, R8, R25.reuse ;  /* 0x00000019081c7220 */ /* 0x080fe20000410000 */
[----:B------:R-:W-:Y:S02]  /*4e40*/  HADD2.F32 R6, -RZ, R6.H1_H1 ;  /* 0x30000006ff067230 */ /* 0x000fe40000004100 */
[C---:B------:R-:W-:Y:S01]  /*4e50*/  FMUL.FTZ R11, R9.reuse, R25 ;  /* 0x00000019090b7220 */ /* 0x040fe20000410000 */
[----:B------:R-:W-:Y:S02]  /*4e60*/  HADD2.F32 R24, -RZ, R24.H0_H0 ;  /* 0x20000018ff187230 */ /* 0x000fe40000004100 */
[-C--:B------:R-:W-:Y:S01]  /*4e70*/  FFMA.FTZ R28, R9, R14.reuse, R28 ;  /* 0x0000000e091c7223 */ /* 0x080fe2000001001c */
[----:B------:R-:W-:Y:S01]  /*4e80*/  F2FP.SATFINITE.E4M3.F32.PACK_AB_MERGE_C R26, R26, R31, RZ ;  /* 0x0000001f1a1a723e */ /* 0x000fe200048070ff */
[-C--:B------:R-:W-:Y:S01]  /*4e90*/  FMUL.FTZ R10, R6, R27.reuse ;  /* 0x0000001b060a7220 */ /* 0x080fe20000410000 */
[----:B------:R-:W-:Y:S01]  /*4ea0*/  FMUL.FTZ R27, R7, R27 ;  /* 0x0000001b071b7220 */ /* 0x000fe20000410000 */
[----:B------:R-:W-:Y:S01]  /*4eb0*/  FFMA.FTZ R11, R8, R14, -R11 ;  /* 0x0000000e080b7223 */ /* 0x000fe2000001080b */
[----:B------:R-:W-:Y:S01]  /*4ec0*/  F2FP.SATFINITE.E4M3.F32.PACK_AB_MERGE_C R15, R15, R30, RZ ;  /* 0x0000001e0f0f723e */ /* 0x000fe200048070ff */
[-C--:B------:R-:W-:Y:S01]  /*4ed0*/  FFMA.FTZ R10, R7, R24.reuse, -R10 ;  /* 0x00000018070a7223 */ /* 0x080fe2000001080a */
[----:B------:R-:W-:Y:S01]  /*4ee0*/  FFMA.FTZ R27, R6, R24, R27 ;  /* 0x00000018061b7223 */ /* 0x000fe2000001001b */
[----:B------:R-:W-:-:S02]  /*4ef0*/  F2FP.SATFINITE.E4M3.F32.PACK_AB_MERGE_C R4, R76, R29, R32 ;  /* 0x0000001d4c04723e */ /* 0x000fc40004807020 */
[----:B------:R-:W-:Y:S02]  /*4f00*/  F2FP.SATFINITE.E4M3.F32.PACK_AB_MERGE_C R7, R28, R11, R15 ;  /* 0x0000000b1c07723e */ /* 0x000fe4000480700f */
[----:B------:R-:W-:-:S07]  /*4f10*/  F2FP.SATFINITE.E4M3.F32.PACK_AB_MERGE_C R6, R27, R10, R26 ;  /* 0x0000000a1b06723e */ /* 0x000fce000480701a */
.L_x_1455:
[----:B------:R-:W-:Y:S05]  /*4f20*/  BSYNC B1 ;  /* 0x0000000000017941 */ /* 0x000fea0003800000 */
.L_x_1454:
[----:B--2---:R0:W-:Y:S01]  /*4f30*/  STG.E.128 desc[UR46][R12.64+0x80], R4 ;  /* 0x000080040c007986 */ /* 0x0041e2000c101d2e */
[----:B------:R-:W-:Y:S05]  /*4f40*/  BRA `(.L_x_1449) ;  /* 0x0000002400187947 */ /* 0x000fea0003800000 */
.L_x_1433:
[----:B------:R-:W-:Y:S02]  /*4f50*/  ISETP.GE.AND P3, PT, R219, R90, PT ;  /* 0x0000005adb00720c */ /* 0x000fe40003f66270 */
[----:B------:R-:W-:Y:S02]  /*4f60*/  CS2R R10, SRZ ;  /* 0x00000000000a7805 */ /* 0x000fe4000001ff00 */
[----:B------:R-:W-:Y:S02]  /*4f70*/  CS2R R8, SRZ ;  /* 0x0000000000087805 */ /* 0x000fe4000001ff00 */
[----:B------:R-:W-:-:S13]  /*4f80*/  ISETP.GE.OR P3, PT, R22, R82, P3 ;  /* 0x000000521600720c */ /* 0x000fda0001f66670 */
[----:B------:R-:W-:Y:S01]  /*4f90*/  @!P3 IADD3 R27, P4, P5, R48, R6, R62 ;  /* 0x00000006301bb210 */ /* 0x000fe20007d9e03e */
[----:B------:R-:W0:Y:S03]  /*4fa0*/  @!P3 LDC.64 R28, c[0x0][0x3e8] ;  /* 0x0000fa00ff1cbb82 */ /* 0x000e260000000a00 */
[----:B------:R-:W-:Y:S02]  /*4fb0*/  @!P3 IADD3.X R26, R73, R83, R60, P4, P5 ;  /* 0x00000053491ab210 */ /* 0x000fe400027ea43c */
[----:B------:R-:W-:-:S03]  /*4fc0*/  ISETP.GE.AND P4, PT, R17, R90, PT ;  /* 0x0000005a1100720c */ /* 0x000fc60003f86270 */
[----:B------:R-:W1:Y:S01]  /*4fd0*/  @!P3 LDC.64 R30, c[0x0][0x400] ;  /* 0x00010000ff1ebb82 */ /* 0x000e620000000a00 */
[----:B------:R-:W-:-:S13]  /*4fe0*/  ISETP.GE.OR P4, PT, R22, R82, P4 ;  /* 0x000000521600720c */ /* 0x000fda0002786670 */
[----:B------:R-:W2:Y:S08]  /*4ff0*/  @!P4 LDC.64 R12, c[0x0][0x3e8] ;  /* 0x0000fa00ff0ccb82 */ /* 0x000eb00000000a00 */
[----:B------:R-:W3:Y:S01]  /*5000*/  @!P4 LDC.64 R14, c[0x0][0x400] ;  /* 0x00010000ff0ecb82 */ /* 0x000ee20000000a00 */
[----:B--2---:R-:W-:Y:S02]  /*5010*/  @!P4 IADD3 R12, P5, P6, R48, R12, R6 ;  /* 0x0000000c300cc210 */ /* 0x004fe40007ebe006 */
[----:B------:R-:W-:-:S02]  /*5020*/  CS2R R6, SRZ ;  /* 0x0000000000067805 */ /* 0x000fc4000001ff00 */
[----:B------:R-:W-:Y:S02]  /*5030*/  @!P4 IADD3.X R13, R73, R13, R83, P5, P6 ;  /* 0x0000000d490dc210 */ /* 0x000fe40002fec453 */
[----:B---3--:R-:W-:-:S04]  /*5040*/  @!P4 IADD3 R14, P5, P6, R52, R14, R4 ;  /* 0x0000000e340ec210 */ /* 0x008fc80007ebe004 */
[----:B------:R-:W-:Y:S02]  /*5050*/  @!P4 IADD3.X R15, R78, R15, R91, P5, P6 ;  /* 0x0000000f4e0fc210 */ /* 0x000fe40002fec45b */
[----:B------:R-:W-:Y:S02]  /*5060*/  @!P3 IADD3 R25, P5, P6, R52, R4, R66 ;  /* 0x000000043419b210 */ /* 0x000fe40007ebe042 */
[----:B------:R-:W-:Y:S01]  /*5070*/  CS2R R4, SRZ ;  /* 0x0000000000047805 */ /* 0x000fe2000001ff00 */
[----:B------:R2:W3:Y:S01]  /*5080*/  @!P4 LDG.E.128 R8, desc[UR46][R14.64] ;  /* 0x0000002e0e08c981 */ /* 0x0004e2000c1e1d00 */
[----:B------:R-:W-:-:S04]  /*5090*/  @!P3 IADD3.X R24, R78, R91, R64, P5, P6 ;  /* 0x0000005b4e18b210 */ /* 0x000fc80002fec440 */
[----:B------:R4:W5:Y:S01]  /*50a0*/  @!P4 LDG.E.128 R4, desc[UR46][R12.64] ;  /* 0x0000002e0c04c981 */ /* 0x000962000c1e1d00 */
[----:B0-----:R-:W-:-:S05]  /*50b0*/  @!P3 IADD3 R28, P4, R27, R28, RZ ;  /* 0x0000001c1b1cb210 */ /* 0x001fca0007f9e0ff */
[----:B------:R-:W-:Y:S01]  /*50c0*/  @!P3 IMAD.X R29, R26, 0x1, R29, P4 ;  /* 0x000000011a1db824 */ /* 0x000fe200020e061d */
[----:B-1----:R-:W-:Y:S02]  /*50d0*/  @!P3 IADD3 R30, P4, R25, R30, RZ ;  /* 0x0000001e191eb210 */ /* 0x002fe40007f9e0ff */
[----:B--2---:R-:W-:Y:S02]  /*50e0*/  CS2R R14, SRZ ;  /* 0x00000000000e7805 */ /* 0x004fe4000001ff00 */
[----:B------:R-:W-:Y:S02]  /*50f0*/  CS2R R26, SRZ ;  /* 0x00000000001a7805 */ /* 0x000fe4000001ff00 */
[----:B----4-:R-:W-:Y:S01]  /*5100*/  CS2R R12, SRZ ;  /* 0x00000000000c7805 */ /* 0x010fe2000001ff00 */
[----:B------:R-:W-:Y:S01]  /*5110*/  @!P3 IMAD.X R31, R24, 0x1, R31, P4 ;  /* 0x00000001181fb824 */ /* 0x000fe200020e061f */
[----:B------:R-:W-:-:S04]  /*5120*/  CS2R R24, SRZ ;  /* 0x0000000000187805 */ /* 0x000fc8000001ff00 */
[----:B------:R-:W2:Y:S04]  /*5130*/  @!P3 LDG.E.128 R12, desc[UR46][R28.64] ;  /* 0x0000002e1c0cb981 */ /* 0x000ea8000c1e1d00 */
[----:B------:R-:W4:Y:S01]  /*5140*/  @!P3 LDG.E.128 R24, desc[UR46][R30.64] ;  /* 0x0000002e1e18b981 */ /* 0x000f22000c1e1d00 */
[----:B------:R-:W-:-:S06]  /*5150*/  UISETP.NE.AND UP0, UPT, UR45, 0x3, UPT ;  /* 0x000000032d00788c */ /* 0x000fcc000bf05270 */
[----:B------:R-:W-:Y:S02]  /*5160*/  PLOP3.LUT P3, PT, PT, PT, UP0, 0x80, 0x0 ;  /* 0x000000000000781c */ /* 0x000fe40003f6f008 */
[----:B------:R-:W-:Y:S01]  /*5170*/  ISETP.GE.AND P4, PT, R22, R82, PT ;  /* 0x000000521600720c */ /* 0x000fe20003f86270 */
[----:B---3--:R-:W-:Y:S02]  /*5180*/  IMAD.MOV.U32 R104, RZ, RZ, R10 ;  /* 0x000000ffff687224 */ /* 0x008fe400078e000a */
[----:B------:R-:W-:Y:S02]  /*5190*/  IMAD.MOV.U32 R106, RZ, RZ, R8 ;  /* 0x000000ffff6a7224 */ /* 0x000fe400078e0008 */
[----:B-----5:R-:W-:Y:S02]  /*51a0*/  IMAD.MOV.U32 R103, RZ, RZ, R6 ;  /* 0x000000ffff677224 */ /* 0x020fe400078e0006 */
[----:B------:R-:W-:Y:S02]  /*51b0*/  IMAD.MOV.U32 R105, RZ, RZ, R4 ;  /* 0x000000ffff697224 */ /* 0x000fe400078e0004 */
[----:B--2---:R-:W-:-:S02]  /*51c0*/  IMAD.MOV.U32 R93, RZ, RZ, R14 ;  /* 0x000000ffff5d7224 */ /* 0x004fc400078e000e */
[----:B------:R-:W-:Y:S02]  /*51d0*/  IMAD.MOV.U32 R94, RZ, RZ, R12 ;  /* 0x000000ffff5e7224 */ /* 0x000fe400078e000c */
[----:B----4-:R-:W-:Y:S02]  /*51e0*/  IMAD.MOV.U32 R95, RZ, RZ, R26 ;  /* 0x000000ffff5f7224 */ /* 0x010fe400078e001a */
[----:B------:R-:W-:Y:S01]  /*51f0*/  IMAD.MOV.U32 R96, RZ, RZ, R24 ;  /* 0x000000ffff607224 */ /* 0x000fe200078e0018 */
[----:B------:R-:W-:Y:S06]  /*5200*/  @!P3 BRA `(.L_x_1456) ;  /* 0x000000000004b947 */ /* 0x000fec0003800000 */
[----:B------:R-:W-:Y:S01]  /*5210*/  BPT.TRAP 0x1 ;  /* 0x000000040000795c */ /* 0x000fe20000300000 */
.L_x_1456:
[----:B------:R-:W-:Y:S01]  /*5220*/  IMAD R91, R192, 0x8, R16 ;  /* 0x00000008c05b7824 */ /* 0x000fe200078e0210 */
[----:B------:R-:W-:Y:S01]  /*5230*/  SHF.L.U32 R92, R198, 0x1f, RZ ;  /* 0x0000001fc65c7819 */ /* 0x000fe200000006ff */
[----:B------:R-:W0:Y:S01]  /*5240*/  LDC R98, c[0x0][0x2f4] ;  /* 0x0000bd00ff627b82 */ /* 0x000e220000000800 */
[----:B------:R-:W-:Y:S01]  /*5250*/  BSSY B1, `(.L_x_1457) ;  /* 0x0000006000017945 */ /* 0x000fe20003800000 */
[----:B------:R-:W-:Y:S01]  /*5260*/  IMAD.MOV.U32 R81, RZ, RZ, R33 ;  /* 0x000000ffff517224 */ /* 0x000fe200078e0021 */
[----:B------:R-:W1:Y:S05]  /*5270*/  SYNCS.PHASECHK.TRANS64.TRYWAIT P5, [R91+URZ+0x28490], R92 ;  /* 0x0284905c5b0075a7 */ /* 0x000e6a00080a017f */
[----:B------:R-:W2:Y:S01]  /*5280*/  LDC.64 R82, c[0x0][0x300] ;  /* 0x0000c000ff527b82 */ /* 0x000ea20000000a00 */
[----:B0-----:R-:W-:Y:S01]  /*5290*/  IMAD.IADD R100, R98, 0x1, -R71 ;  /* 0x0000000162647824 */ /* 0x001fe200078e0a47 */
[----:B-1----:R-:W-:Y:S06]  /*52a0*/  @!P5 BRA `(.L_x_1458) ;  /* 0x0000026800bcd947 */ /* 0x002fec0003800000 */
.L_x_1810:
[----:B------:R-:W-:Y:S05]  /*52b0*/  BSYNC B1 ;  /* 0x0000000000017941 */ /* 0x000fea0003800000 */
.L_x_1457:
[----:B------:R-:W-:Y:S01]  /*52c0*/  ISETP.GE.OR P5, PT, R17, R90, P1 ;  /* 0x0000005a1100720c */ /* 0x000fe20000fa6670 */
[----:B------:R-:W-:-:S12]  /*52d0*/  BSSY B1, `(.L_x_1459) ;  /* 0x00000f6000017945 */ /* 0x000fd80003800000 */
[----:B------:R-:W-:Y:S05]  /*52e0*/  @P5 BRA `(.L_x_1460) ;  /* 0x0000000c00d05947 */ /* 0x000fea0003800000 */
[-C--:B--2---:R-:W-:Y:S01]  /*52f0*/  IMAD R28, R223, R82.reuse, RZ ;  /* 0x00000052df1c7224 */ /* 0x084fe200078e02ff */
[----:B------:R-:W-:Y:S01]  /*5300*/  SHF.R.U32.HI R30, RZ, 0x3, R209 ;  /* 0x00000003ff1e7819 */ /* 0x000fe200000116d1 */
[C---:B------:R-:W-:Y:S01]  /*5310*/  IMAD.WIDE.U32 R84, R17.reuse, R82, R80 ;  /* 0x0000005211547225 */ /* 0x040fe200078e0050 */
[----:B------:R-:W-:Y:S03]  /*5320*/  BSSY B2, `(.L_x_1461) ;  /* 0x00000e4000027945 */ /* 0x000fe60003800000 */
[----:B------:R-:W-:Y:S01]  /*5330*/  IMAD R97, R17, R83, R28 ;  /* 0x0000005311617224 */ /* 0x000fe200078e021c */
[----:B------:R-:W-:Y:S02]  /*5340*/  SEL R28, R71, R100, !P0 ;  /* 0x00000064471c7207 */ /* 0x000fe40004000000 */
[----:B------:R-:W-:Y:S01]  /*5350*/  IADD3 R99, P5, P6, R44, R84, R74 ;  /* 0x000000542c637210 */ /* 0x000fe20007ebe04a */
[----:B------:R-:W-:Y:S01]  /*5360*/  IMAD.IADD R97, R97, 0x1, R85 ;  /* 0x0000000161617824 */ /* 0x000fe200078e0255 */
[----:B------:R-:W-:-:S04]  /*5370*/  SHF.R.S32.HI R29, RZ, 0x1f, R28 ;  /* 0x0000001fff1d7819 */ /* 0x000fc8000001141c */
[----:B------:R-:W-:Y:S02]  /*5380*/  LEA.HI R28, R29, R28, RZ, 0x5 ;  /* 0x0000001c1d1c7211 */ /* 0x000fe400078f28ff */
[----:B------:R-:W-:Y:S02]  /*5390*/  IADD3.X R102, R0, R97, R86, P5, P6 ;  /* 0x0000006100667210 */ /* 0x000fe40002fec456 */
[----:B------:R-:W-:-:S04]  /*53a0*/  LEA.HI.SX32 R28, R28, R79, 0x1b ;  /* 0x0000004f1c1c7211 */ /* 0x000fc800078fdaff */
[----:B------:R-:W-:Y:S01]  /*53b0*/  SHF.R.S32.HI R29, RZ, 0x1f, R28 ;  /* 0x0000001fff1d7819 */ /* 0x000fe2000001141c */
[----:B------:R-:W-:-:S03]  /*53c0*/  IMAD.SHL.U32 R101, R28, 0x10, RZ ;  /* 0x000000101c657824 */ /* 0x000fc600078e00ff */
[----:B------:R-:W-:Y:S02]  /*53d0*/  LEA.HI R29, R29, R28, RZ, 0x3 ;  /* 0x0000001c1d1d7211 */ /* 0x000fe400078f18ff */
[----:B------:R-:W-:-:S03]  /*53e0*/  LOP3.LUT R28, R209, 0x70, R101, 0xf8, !PT ;  /* 0x00000070d11c7812 */ /* 0x000fc600078ef865 */
[----:B------:R-:W-:Y:S01]  /*53f0*/  IMAD.SHL.U32 R29, R29, 0x400, RZ ;  /* 0x000004001d1d7824 */ /* 0x000fe200078e00ff */
[----:B------:R-:W-:-:S04]  /*5400*/  LOP3.LUT R30, R28, R30, RZ, 0x3c, !PT ;  /* 0x0000001e1c1e7212 */ /* 0x000fc800078e3cff */
[----:B------:R-:W-:Y:S01]  /*5410*/  LOP3.LUT R28, R29, 0xffffe000, RZ, 0xc0, !PT ;  /* 0xffffe0001d1c7812 */ /* 0x000fe200078ec0ff */
[----:B------:R-:W-:-:S03]  /*5420*/  IMAD R29, R192, 0x4000, R21 ;  /* 0x00004000c01d7824 */ /* 0x000fc600078e0215 */
[----:B------:R-:W-:Y:S01]  /*5430*/  IADD3 R31, R30, R28, R213 ;  /* 0x0000001c1e1f7210 */ /* 0x000fe20007ffe0d5 */
[----:B------:R-:W-:-:S04]  /*5440*/  IMAD.IADD R29, R16, 0x1, R29 ;  /* 0x00000001101d7824 */ /* 0x000fc800078e021d */
[----:B------:R-:W-:-:S04]  /*5450*/  IMAD R31, R192, 0x4000, R31 ;  /* 0x00004000c01f7824 */ /* 0x000fc800078e021f */
[----:B------:R-:W-:Y:S02]  /*5460*/  IMAD.IADD R32, R16, 0x1, R31 ;  /* 0x0000000110207824 */ /* 0x000fe400078e021f */
[----:B------:R-:W1:Y:S04]  /*5470*/  LDS.128 R28, [R29+0x20000] ;  /* 0x020000001d1c7984 */ /* 0x000e680000000c00 */
[----:B------:R-:W2:Y:S01]  /*5480*/  LDS.128 R32, [R32+0x20000] ;  /* 0x0200000020207984 */ /* 0x000ea20000000c00 */
[----:B------:R-:W-:Y:S05]  /*5490*/  @P4 BRA `(.L_x_1462) ;  /* 0x0000000c00304947 */ /* 0x000fea0003800000 */
[--C-:B------:R-:W-:Y:S02]  /*54a0*/  SHF.R.U32.HI R112, RZ, 0x8, R5.reuse ;  /* 0x00000008ff707819 */ /* 0x100fe40000011605 */
[----:B------:R-:W-:Y:S02]  /*54b0*/  LOP3.LUT R4, R5, 0xff0000ff, RZ, 0xc0, !PT ;  /* 0xff0000ff05047812 */ /* 0x000fe400078ec0ff */
[----:B------:R-:W-:Y:S02]  /*54c0*/  SHF.R.U32.HI R111, RZ, 0x10, R5 ;  /* 0x00000010ff6f7819 */ /* 0x000fe40000011605 */
[--C-:B------:R-:W-:Y:S02]  /*54d0*/  SHF.R.U32.HI R107, RZ, 0x8, R9.reuse ;  /* 0x00000008ff6b7819 */ /* 0x100fe40000011609 */
[----:B------:R-:W-:Y:S02]  /*54e0*/  LOP3.LUT R10, R9, 0xff0000ff, RZ, 0xc0, !PT ;  /* 0xff0000ff090a7812 */ /* 0x000fe400078ec0ff */
[----:B------:R-:W-:Y:S01]  /*54f0*/  SHF.R.U32.HI R5, RZ, 0x10, R9 ;  /* 0x00000010ff057819 */ /* 0x000fe20000011609 */
[----:B------:R-:W-:Y:S01]  /*5500*/  IMAD.SHL.U32 R9, R112, 0x100, RZ ;  /* 0x0000010070097824 */ /* 0x000fe200078e00ff */
[----:B------:R-:W-:Y:S01]  /*5510*/  SHF.R.U32.HI R8, RZ, 0x8, R7 ;  /* 0x00000008ff087819 */ /* 0x000fe20000011607 */
[----:B------:R-:W-:Y:S01]  /*5520*/  IMAD.SHL.U32 R107, R107, 0x100, RZ ;  /* 0x000001006b6b7824 */ /* 0x000fe200078e00ff */
[----:B------:R-:W-:Y:S01]  /*5530*/  SHF.R.U32.HI R109, RZ, 0x8, R11 ;  /* 0x00000008ff6d7819 */ /* 0x000fe2000001160b */
[----:B------:R-:W-:Y:S01]  /*5540*/  IMAD.U32 R112, R5, 0x10000, RZ ;  /* 0x0001000005707824 */ /* 0x000fe200078e00ff */
[----:B------:R-:W-:-:S02]  /*5550*/  LOP3.LUT R6, R7, 0xff0000ff, RZ, 0xc0, !PT ;  /* 0xff0000ff07067812 */ /* 0x000fc400078ec0ff */
[----:B------:R-:W-:Y:S01]  /*5560*/  SHF.R.U32.HI R110, RZ, 0x10, R7 ;  /* 0x00000010ff6e7819 */ /* 0x000fe20000011607 */
[----:B------:R-:W-:Y:S01]  /*5570*/  IMAD.SHL.U32 R109, R109, 0x100, RZ ;  /* 0x000001006d6d7824 */ /* 0x000fe200078e00ff */
[----:B------:R-:W-:Y:S02]  /*5580*/  LOP3.LUT R108, R11, 0xff0000ff, RZ, 0xc0, !PT ;  /* 0xff0000ff0b6c7812 */ /* 0x000fe400078ec0ff */
[----:B------:R-:W-:Y:S02]  /*5590*/  SHF.R.U32.HI R7, RZ, 0x10, R11 ;  /* 0x00000010ff077819 */ /* 0x000fe4000001160b */
[----:B------:R-:W-:Y:S01]  /*55a0*/  LOP3.LUT R4, R4, 0xff00, R9, 0xf8, !PT ;  /* 0x0000ff0004047812 */ /* 0x000fe200078ef809 */
[----:B------:R-:W-:Y:S01]  /*55b0*/  IMAD.U32 R9, R111, 0x10000, RZ ;  /* 0x000100006f097824 */ /* 0x000fe200078e00ff */
[----:B------:R-:W-:Y:S01]  /*55c0*/  SHF.L.U32 R11, R8, 0x8, RZ ;  /* 0x00000008080b7819 */ /* 0x000fe200000006ff */
[----:B------:R-:W-:Y:S01]  /*55d0*/  IMAD.U32 R114, R7, 0x10000, RZ ;  /* 0x0001000007727824 */ /* 0x000fe200078e00ff */
[----:B------:R-:W-:-:S02]  /*55e0*/  LOP3.LUT R113, R108, 0xff00, R109, 0xf8, !PT ;  /* 0x0000ff006c717812 */ /* 0x000fc400078ef86d */
[----:B------:R-:W-:Y:S02]  /*55f0*/  LOP3.LUT R8, R6, 0xff00, R11, 0xf8, !PT ;  /* 0x0000ff0006087812 */ /* 0x000fe400078ef80b */
[----:B------:R-:W-:Y:S01]  /*5600*/  LOP3.LUT R6, R4, 0xff0000, R9, 0xf8, !PT ;  /* 0x00ff000004067812 */ /* 0x000fe200078ef809 */
[----:B------:R-:W-:Y:S01]  /*5610*/  IMAD.U32 R9, R110, 0x10000, RZ ;  /* 0x000100006e097824 */ /* 0x000fe200078e00ff */
[----:B------:R-:W-:Y:S02]  /*5620*/  LOP3.LUT R111, R10, 0xff00, R107, 0xf8, !PT ;  /* 0x0000ff000a6f7812 */ /* 0x000fe400078ef86b */
[----:B------:R-:W-:Y:S02]  /*5630*/  F2FP.F16.E4M3.UNPACK_B R109, R106.H1 ;  /* 0x0000006aff6d723e */ /* 0x000fe400030006ff */
[----:B--2---:R-:W-:Y:S02]  /*5640*/  F2FP.F16.E4M3.UNPACK_B R11, R32.H1 ;  /* 0x00000020ff0b723e */ /* 0x004fe400030006ff */
[----:B-1----:R-:W-:Y:S01]  /*5650*/  F2FP.F16.E4M3.UNPACK_B R10, R28.H1 ;  /* 0x0000001cff0a723e */ /* 0x002fe200030006ff */
[----:B------:R-:W-:Y:S01]  /*5660*/  HADD2.F32 R110, -RZ, R109.H0_H0 ;  /* 0x2000006dff6e7230 */ /* 0x000fe20000004100 */
[----:B------:R-:W-:Y:S01]  /*5670*/  LOP3.LUT R4, R8, 0xff0000, R9, 0xf8, !PT ;  /* 0x00ff000008047812 */ /* 0x000fe200078ef809 */
[----:B------:R-:W-:Y:S01]  /*5680*/  HADD2.F32 R9, -RZ, R11.H0_H0 ;  /* 0x2000000bff097230 */ /* 0x000fe20000004100 */
[----:B------:R-:W-:Y:S01]  /*5690*/  F2FP.F16.E4M3.UNPACK_B R107, R105.H1 ;  /* 0x00000069ff6b723e */ /* 0x000fe200030006ff */
[----:B------:R-:W-:Y:S01]  /*56a0*/  HADD2.F32 R8, -RZ, R10.H0_H0 ;  /* 0x2000000aff087230 */ /* 0x000fe20000004100 */
[----:B------:R-:W-:Y:S01]  /*56b0*/  LOP3.LUT R7, R111, 0xff0000, R112, 0xf8, !PT ;  /* 0x00ff00006f077812 */ /* 0x000fe200078ef870 */
[----:B------:R-:W-:-:S02]  /*56c0*/  HADD2.F32 R112, -RZ, R109.H1_H1 ;  /* 0x3000006dff707230 */ /* 0x000fc40000004100 */
[CC--:B------:R-:W-:Y:S01]  /*56d0*/  FMUL.FTZ R115, R9.reuse, R110.reuse ;  /* 0x0000006e09737220 */ /* 0x0c0fe20000410000 */
[--C-:B------:R-:W-:Y:S02]  /*56e0*/  HADD2.F32 R108, -RZ, R107.reuse.H0_H0 ;  /* 0x2000006bff6c7230 */ /* 0x100fe40000004100 */
[C---:B------:R-:W-:Y:S01]  /*56f0*/  FMUL.FTZ R110, R8.reuse, R110 ;  /* 0x0000006e086e7220 */ /* 0x040fe20000410000 */
[----:B------:R-:W-:Y:S01]  /*5700*/  HADD2.F32 R10, -RZ, R10.H1_H1 ;  /* 0x3000000aff0a7230 */ /* 0x000fe20000004100 */
[----:B------:R-:W-:Y:S01]  /*5710*/  F2FP.F16.E4M3.UNPACK_B R109, R105 ;  /* 0x00000069ff6d723e */ /* 0x000fe200020006ff */
[-C--:B------:R-:W-:Y:S01]  /*5720*/  FFMA.FTZ R8, R8, R108.reuse, -R115 ;  /* 0x0000006c08087223 */ /* 0x080fe20000010873 */
[----:B------:R-:W-:Y:S01]  /*5730*/  FFMA.FTZ R9, R9, R108, R110 ;  /* 0x0000006c09097223 */ /* 0x000fe2000001006e */
[----:B------:R-:W-:Y:S01]  /*5740*/  HADD2.F32 R108, -RZ, R107.H1_H1 ;  /* 0x3000006bff6c7230 */ /* 0x000fe20000004100 */
[----:B------:R-:W-:Y:S01]  /*5750*/  F2FP.F16.E4M3.UNPACK_B R110, R106 ;  /* 0x0000006aff6e723e */ /* 0x000fe200020006ff */
[----:B------:R-:W-:Y:S01]  /*5760*/  HADD2.F32 R107, -RZ, R11.H1_H1 ;  /* 0x3000000bff6b7230 */ /* 0x000fe20000004100 */
[----:B------:R-:W-:-:S02]  /*5770*/  F2FP.F16.E4M3.UNPACK_B R32, R32 ;  /* 0x00000020ff20723e */ /* 0x000fc400020006ff */
[----:B------:R-:W-:Y:S01]  /*5780*/  F2FP.F16.E4M3.UNPACK_B R105, R28 ;  /* 0x0000001cff69723e */ /* 0x000fe200020006ff */
[----:B------:R-:W-:Y:S02]  /*5790*/  HADD2.F32 R111, -RZ, R110.H0_H0 ;  /* 0x2000006eff6f7230 */ /* 0x000fe40000004100 */
[-C--:B------:R-:W-:Y:S01]  /*57a0*/  FMUL.FTZ R11, R107, R112.reuse ;  /* 0x000000706b0b7220 */ /* 0x080fe20000410000 */
[C---:B------:R-:W-:Y:S01]  /*57b0*/  FMUL.FTZ R112, R10.reuse, R112 ;  /* 0x000000700a707220 */ /* 0x040fe20000410000 */
[----:B------:R-:W-:Y:S01]  /*57c0*/  HADD2.F32 R106, -RZ, R32.H0_H0 ;  /* 0x20000020ff6a7230 */ /* 0x000fe20000004100 */
[----:B------:R-:W-:Y:S01]  /*57d0*/  LOP3.LUT R5, R113, 0xff0000, R114, 0xf8, !PT ;  /* 0x00ff000071057812 */ /* 0x000fe200078ef872 */
[----:B------:R-:W-:Y:S02]  /*57e0*/  HADD2.F32 R28, -RZ, R105.H0_H0 ;  /* 0x20000069ff1c7230 */ /* 0x000fe40000004100 */
[-C--:B------:R-:W-:Y:S01]  /*57f0*/  FFMA.FTZ R11, R10, R108.reuse, -R11 ;  /* 0x0000006c0a0b7223 */ /* 0x080fe2000001080b */
[----:B------:R-:W-:Y:S01]  /*5800*/  FFMA.FTZ R10, R107, R108, R112 ;  /* 0x0000006c6b0a7223 */ /* 0x000fe20000010070 */
[----:B------:R-:W-:-:S02]  /*5810*/  HADD2.F32 R107, -RZ, R109.H0_H0 ;  /* 0x2000006dff6b7230 */ /* 0x000fc40000004100 */
[-C--:B------:R-:W-:Y:S01]  /*5820*/  FMUL.FTZ R113, R106, R111.reuse ;  /* 0x0000006f6a717220 */ /* 0x080fe20000410000 */
[----:B------:R-:W-:Y:S01]  /*5830*/  FMUL.FTZ R111, R28, R111 ;  /* 0x0000006f1c6f7220 */ /* 0x000fe20000410000 */
[----:B------:R-:W-:Y:S01]  /*5840*/  HADD2.F32 R110, -RZ, R110.H1_H1 ;  /* 0x3000006eff6e7230 */ /* 0x000fe20000004100 */
[----:B------:R-:W-:Y:S01]  /*5850*/  F2FP.F16.E4M3.UNPACK_B R112, R103.H1 ;  /* 0x00000067ff70723e */ /* 0x000fe200030006ff */
[----:B------:R-:W-:Y:S02]  /*5860*/  HADD2.F32 R108, -RZ, R32.H1_H1 ;  /* 0x30000020ff6c7230 */ /* 0x000fe40000004100 */
[-C--:B------:R-:W-:Y:S01]  /*5870*/  FFMA.FTZ R32, R106, R107.reuse, R111 ;  /* 0x0000006b6a207223 */ /* 0x080fe2000001006f */
[----:B------:R-:W-:Y:S02]  /*5880*/  HADD2.F32 R105, -RZ, R105.H1_H1 ;  /* 0x30000069ff697230 */ /* 0x000fe40000004100 */
[----:B------:R-:W-:Y:S01]  /*5890*/  FFMA.FTZ R28, R28, R107, -R113 ;  /* 0x0000006b1c1c7223 */ /* 0x000fe20000010871 */
[----:B------:R-:W-:-:S02]  /*58a0*/  HADD2.F32 R111, -RZ, R109.H1_H1 ;  /* 0x3000006dff6f7230 */ /* 0x000fc40000004100 */
[C---:B------:R-:W-:Y:S01]  /*58b0*/  FMUL.FTZ R106, R108.reuse, R110 ;  /* 0x0000006e6c6a7220 */ /* 0x040fe20000410000 */
[----:B------:R-:W-:Y:S01]  /*58c0*/  F2FP.F16.E4M3.UNPACK_B R113, R104.H1 ;  /* 0x00000068ff71723e */ /* 0x000fe200030006ff */
[C---:B------:R-:W-:Y:S01]  /*58d0*/  FMUL.FTZ R117, R105.reuse, R110 ;  /* 0x0000006e69757220 */ /* 0x040fe20000410000 */
[----:B------:R-:W-:Y:S01]  /*58e0*/  F2FP.F16.E4M3.UNPACK_B R109, R34.H1 ;  /* 0x00000022ff6d723e */ /* 0x000fe200030006ff */
[-C--:B------:R-:W-:Y:S01]  /*58f0*/  FFMA.FTZ R107, R105, R111.reuse, -R106 ;  /* 0x0000006f696b7223 */ /* 0x080fe2000001086a */
[-C--:B------:R-:W-:Y:S01]  /*5900*/  F2FP.F16.E4M3.UNPACK_B R106, R30.reuse.H1 ;  /* 0x0000001eff6a723e */ /* 0x080fe200030006ff */
[----:B------:R-:W-:Y:S02]  /*5910*/  HADD2.F32 R115, -RZ, R113.H0_H0 ;  /* 0x20000071ff737230 */ /* 0x000fe40000004100 */
[----:B------:R-:W-:Y:S01]  /*5920*/  FFMA.FTZ R105, R108, R111, R117 ;  /* 0x0000006f6c697223 */ /* 0x000fe20000010075 */
[----:B------:R-:W-:Y:S01]  /*5930*/  HADD2.F32 R110, -RZ, R109.H0_H0 ;  /* 0x2000006dff6e7230 */ /* 0x000fe20000004100 */
[----:B------:R-:W-:Y:S01]  /*5940*/  F2FP.F16.E4M3.UNPACK_B R30, R30 ;  /* 0x0000001eff1e723e */ /* 0x000fe200020006ff */
[----:B------:R-:W-:Y:S01]  /*5950*/  HADD2.F32 R108, -RZ, R106.H0_H0 ;  /* 0x2000006aff6c7230 */ /* 0x000fe20000004100 */
[----:B------:R-:W-:Y:S01]  /*5960*/  F2FP.SATFINITE.E4M3.F32.PACK_AB_MERGE_C R9, R10, R9, RZ ;  /* 0x000000090a09723e */ /* 0x000fe200048070ff */
[----:B------:R-:W-:-:S02]  /*5970*/  HADD2.F32 R114, -RZ, R113.H1_H1 ;  /* 0x30000071ff727230 */ /* 0x000fc40000004100 */
[-C--:B------:R-:W-:Y:S01]  /*5980*/  FMUL.FTZ R117, R110, R115.reuse ;  /* 0x000000736e757220 */ /* 0x080fe20000410000 */
[----:B------:R-:W-:Y:S02]  /*5990*/  HADD2.F32 R113, -RZ, R112.H0_H0 ;  /* 0x20000070ff717230 */ /* 0x000fe40000004100 */
[C---:B------:R-:W-:Y:S01]  /*59a0*/  FMUL.FTZ R115, R108.reuse, R115 ;  /* 0x000000736c737220 */ /* 0x040fe20000410000 */
[----:B------:R-:W-:Y:S01]  /*59b0*/  HADD2.F32 R111, -RZ, R109.H1_H1 ;  /* 0x3000006dff6f7230 */ /* 0x000fe20000004100 */
[----:B------:R-:W-:Y:S01]  /*59c0*/  F2FP.SATFINITE.E4M3.F32.PACK_AB_MERGE_C R8, R11, R8, RZ ;  /* 0x000000080b08723e */ /* 0x000fe200048070ff */
[----:B------:R-:W-:Y:S02]  /*59d0*/  HADD2.F32 R109, -RZ, R106.H1_H1 ;  /* 0x3000006aff6d7230 */ /* 0x000fe40000004100 */
[-C--:B------:R-:W-:Y:S01]  /*59e0*/  FFMA.FTZ R106, R108, R113.reuse, -R117 ;  /* 0x000000716c6a7223 */ /* 0x080fe20000010875 */
[----:B------:R-:W-:Y:S02]  /*59f0*/  HADD2.F32 R112, -RZ, R112.H1_H1 ;  /* 0x30000070ff707230 */ /* 0x000fe40000004100 */
[----:B------:R-:W-:Y:S01]  /*5a00*/  FFMA.FTZ R108, R110, R113, R115 ;  /* 0x000000716e6c7223 */ /* 0x000fe20000010073 */
[----:B------:R-:W-:Y:S01]  /*5a10*/  FMUL.FTZ R116, R111, R114 ;  /* 0x000000726f747220 */ /* 0x000fe20000410000 */
[----:B------:R-:W-:Y:S01]  /*5a20*/  F2FP.F16.E4M3.UNPACK_B R110, R104 ;  /* 0x00000068ff6e723e */ /* 0x000fe200020006ff */
[C---:B------:R-:W-:Y:S01]  /*5a30*/  FMUL.FTZ R114, R109.reuse, R114 ;  /* 0x000000726d727220 */ /* 0x040fe20000410000 */
[----:B------:R-:W-:Y:S01]  /*5a40*/  F2FP.F16.E4M3.UNPACK_B R104, R34 ;  /* 0x00000022ff68723e */ /* 0x000fe200020006ff */
[-C--:B------:R-:W-:Y:S01]  /*5a50*/  FFMA.FTZ R117, R109, R112.reuse, -R116 ;  /* 0x000000706d757223 */ /* 0x080fe20000010874 */
[----:B------:R-:W-:Y:S01]  /*5a60*/  F2FP.F16.E4M3.UNPACK_B R109, R103 ;  /* 0x00000067ff6d723e */ /* 0x000fe200020006ff */
[----:B------:R-:W-:Y:S01]  /*5a70*/  FFMA.FTZ R119, R111, R112, R114 ;  /* 0x000000706f777223 */ /* 0x000fe20000010072 */
[----:B------:R-:W-:Y:S01]  /*5a80*/  HADD2.F32 R111, -RZ, R110.H0_H0 ;  /* 0x2000006eff6f7230 */ /* 0x000fe20000004100 */
[----:B------:R-:W-:Y:S01]  /*5a90*/  F2FP.SATFINITE.E4M3.F32.PACK_AB_MERGE_C R32, R105, R32, R9 ;  /* 0x000000206920723e */ /* 0x000fe20004807009 */
[----:B------:R-:W-:Y:S01]  /*5aa0*/  HADD2.F32 R34, -RZ, R30.H0_H0 ;  /* 0x2000001eff227230 */ /* 0x000fe20000004100 */
[----:B------:R-:W-:Y:S01]  /*5ab0*/  F2FP.F16.E4M3.UNPACK_B R10, R33 ;  /* 0x00000021ff0a723e */ /* 0x000fe200020006ff */
[----:B------:R-:W-:Y:S01]  /*5ac0*/  HADD2.F32 R103, -RZ, R104.H0_H0 ;  /* 0x20000068ff677230 */ /* 0x000fe20000004100 */
[----:B------:R-:W-:Y:S01]  /*5ad0*/  F2FP.F16.E4M3.UNPACK_B R11, R7 ;  /* 0x00000007ff0b723e */ /* 0x000fe200020006ff */
[----:B------:R-:W-:-:S02]  /*5ae0*/  HADD2.F32 R113, -RZ, R110.H1_H1 ;  /* 0x3000006eff717230 */ /* 0x000fc40000004100 */
[-C--:B------:R-:W-:Y:S01]  /*5af0*/  FMUL.FTZ R112, R34, R111.reuse ;  /* 0x0000006f22707220 */ /* 0x080fe20000410000 */
[----:B------:R-:W-:Y:S02]  /*5b00*/  HADD2.F32 R104, -RZ, R104.H1_H1 ;  /* 0x30000068ff687230 */ /* 0x000fe40000004100 */
[----:B------:R-:W-:Y:S01]  /*5b10*/  FMUL.FTZ R115, R103, R111 ;  /* 0x0000006f67737220 */ /* 0x000fe20000410000 */
[----:B------:R-:W-:Y:S01]  /*5b20*/  HADD2.F32 R30, -RZ, R30.H1_H1 ;  /* 0x3000001eff1e7230 */ /* 0x000fe20000004100 */
[----:B------:R-:W-:Y:S01]  /*5b30*/  F2FP.F16.E4M3.UNPACK_B R9, R29 ;  /* 0x0000001dff09723e */ /* 0x000fe200020006ff */
[--C-:B------:R-:W-:Y:S02]  /*5b40*/  HADD2.F32 R110, -RZ, R109.reuse.H0_H0 ;  /* 0x2000006dff6e7230 */ /* 0x100fe40000004100 */
[-C--:B------:R-:W-:Y:S01]  /*5b50*/  FMUL.FTZ R111, R104, R113.reuse ;  /* 0x00000071686f7220 */ /* 0x080fe20000410000 */
[----:B------:R-:W-:Y:S02]  /*5b60*/  HADD2.F32 R109, -RZ, R109.H1_H1 ;  /* 0x3000006dff6d7230 */ /* 0x000fe40000004100 */
[----:B------:R-:W-:Y:S01]  /*5b70*/  FMUL.FTZ R113, R30, R113 ;  /* 0x000000711e717220 */ /* 0x000fe20000410000 */
[----:B------:R-:W-:Y:S01]  /*5b80*/  F2FP.SATFINITE.E4M3.F32.PACK_AB_MERGE_C R117, R117, R106, RZ ;  /* 0x0000006a7575723e */ /* 0x000fe200048070ff */
[-C--:B------:R-:W-:Y:S01]  /*5b90*/  FFMA.FTZ R115, R34, R110.reuse, -R115 ;  /* 0x0000006e22737223 */ /* 0x080fe20000010873 */
[----:B------:R-:W-:Y:S01]  /*5ba0*/  FFMA.FTZ R34, R103, R110, R112 ;  /* 0x0000006e67227223 */ /* 0x000fe20000010070 */
[----:B------:R-:W-:Y:S01]  /*5bb0*/  FFMA.FTZ R113, R104, R109, R113 ;  /* 0x0000006d68717223 */ /* 0x000fe20000010071 */
[----:B------:R-:W-:Y:S01]  /*5bc0*/  F2FP.SATFINITE.E4M3.F32.PACK_AB_MERGE_C R28, R107, R28, R8 ;  /* 0x0000001c6b1c723e */ /* 0x000fe20004807008 */
[--C-:B------:R-:W-:Y:S01]  /*5bd0*/  HADD2.F32 R103, -RZ, R10.reuse.H0_H0 ;  /* 0x2000000aff677230 */ /* 0x100fe20000004100 */
[----:B------:R-:W-:Y:S01]  /*5be0*/  F2FP.SATFINITE.E4M3.F32.PACK_AB_MERGE_C R108, R119, R108, RZ ;  /* 0x0000006c776c723e */ /* 0x000fe200048070ff */
[----:B------:R-:W-:Y:S01]  /*5bf0*/  HADD2.F32 R106, -RZ, R11.H0_H0 ;  /* 0x2000000bff6a7230 */ /* 0x000fe20000004100 */
[----:B------:R-:W-:Y:S01]  /*5c00*/  F2FP.F16.E4M3.UNPACK_B R104, R6 ;  /* 0x00000006ff68723e */ /* 0x000fe200020006ff */
[----:B------:R-:W-:Y:S01]  /*5c10*/  HADD2.F32 R8, -RZ, R9.H0_H0 ;  /* 0x20000009ff087230 */ /* 0x000fe20000004100 */
[----:B------:R-:W-:Y:S01]  /*5c20*/  F2FP.SATFINITE.E4M3.F32.PACK_AB_MERGE_C R34, R113, R34, R108 ;  /* 0x000000227122723e */ /* 0x000fe2000480706c */
[----:B------:R-:W-:-:S02]  /*5c30*/  HADD2.F32 R10, -RZ, R10.H1_H1 ;  /* 0x3000000aff0a7230 */ /* 0x000fc40000004100 */
[CC--:B------:R-:W-:Y:S01]  /*5c40*/  FMUL.FTZ R107, R103.reuse, R106.reuse ;  /* 0x0000006a676b7220 */ /* 0x0c0fe20000410000 */
[--C-:B------:R-:W-:Y:S02]  /*5c50*/  HADD2.F32 R105, -RZ, R104.reuse.H0_H0 ;  /* 0x20000068ff697230 */ /* 0x100fe40000004100 */
[C---:B------:R-:W-:Y:S01]  /*5c60*/  FMUL.FTZ R108, R8.reuse, R106 ;  /* 0x0000006a086c7220 */ /* 0x040fe20000410000 */
[----:B------:R-:W-:Y:S01]  /*5c70*/  HADD2.F32 R106, -RZ, R11.H1_H1 ;  /* 0x3000000bff6a7230 */ /* 0x000fe20000004100 */
[----:B------:R-:W-:Y:S01]  /*5c80*/  F2FP.F16.E4M3.UNPACK_B R33, R33.H1 ;  /* 0x00000021ff21723e */ /* 0x000fe200030006ff */
[----:B------:R-:W-:Y:S02]  /*5c90*/  HADD2.F32 R11, -RZ, R9.H1_H1 ;  /* 0x30000009ff0b7230 */ /* 0x000fe40000004100 */
[-C--:B------:R-:W-:Y:S01]  /*5ca0*/  FFMA.FTZ R8, R8, R105.reuse, -R107 ;  /* 0x0000006908087223 */ /* 0x080fe2000001086b */
[----:B------:R-:W-:Y:S01]  /*5cb0*/  FFMA.FTZ R9, R103, R105, R108 ;  /* 0x0000006967097223 */ /* 0x000fe2000001006c */
[----:B------:R-:W-:-:S02]  /*5cc0*/  HADD2.F32 R104, -RZ, R104.H1_H1 ;  /* 0x30000068ff687230 */ /* 0x000fc40000004100 */
[-C--:B------:R-:W-:Y:S01]  /*5cd0*/  FMUL.FTZ R108, R10, R106.reuse ;  /* 0x0000006a0a6c7220 */ /* 0x080fe20000410000 */
[C---:B------:R-:W-:Y:S01]  /*5ce0*/  FMUL.FTZ R103, R11.reuse, R106 ;  /* 0x0000006a0b677220 */ /* 0x040fe20000410000 */
[----:B------:R-:W-:Y:S01]  /*5cf0*/  F2FP.F16.E4M3.UNPACK_B R105, R7.H1 ;  /* 0x00000007ff69723e */ /* 0x000fe200030006ff */
[----:B------:R-:W-:Y:S01]  /*5d00*/  FFMA.FTZ R30, R30, R109, -R111 ;  /* 0x0000006d1e1e7223 */ /* 0x000fe2000001086f */
[----:B------:R-:W-:Y:S01]  /*5d10*/  F2FP.F16.E4M3.UNPACK_B R29, R29.H1 ;  /* 0x0000001dff1d723e */ /* 0x000fe200030006ff */
[-C--:B------:R-:W-:Y:S01]  /*5d20*/  FFMA.FTZ R11, R11, R104.reuse, -R108 ;  /* 0x000000680b0b7223 */ /* 0x080fe2000001086c */
[----:B------:R-:W-:Y:S01]  /*5d30*/  FFMA.FTZ R10, R10, R104, R103 ;  /* 0x000000680a0a7223 */ /* 0x000fe20000010067 */
[----:B------:R-:W-:Y:S01]  /*5d40*/  F2FP.F16.E4M3.UNPACK_B R6, R6.H1 ;  /* 0x00000006ff06723e */ /* 0x000fe200030006ff */
[----:B------:R-:W-:Y:S01]  /*5d50*/  HADD2.F32 R103, -RZ, R33.H0_H0 ;  /* 0x20000021ff677230 */ /* 0x000fe20000004100 */
[-C--:B------:R-:W-:Y:S01]  /*5d60*/  F2FP.F16.E4M3.UNPACK_B R113, R5.reuse ;  /* 0x00000005ff71723e */ /* 0x080fe200020006ff */
[----:B------:R-:W-:Y:S01]  /*5d70*/  HADD2.F32 R108, -RZ, R105.H0_H0 ;  /* 0x20000069ff6c7230 */ /* 0x000fe20000004100 */
[----:B------:R-:W-:Y:S01]  /*5d80*/  F2FP.F16.E4M3.UNPACK_B R114, R5.H1 ;  /* 0x00000005ff72723e */ /* 0x000fe200030006ff */
[----:B------:R-:W-:Y:S01]  /*5d90*/  HADD2.F32 R7, -RZ, R29.H0_H0 ;  /* 0x2000001dff077230 */ /* 0x000fe20000004100 */
[----:B------:R-:W-:Y:S01]  /*5da0*/  F2FP.F16.E4M3.UNPACK_B R109, R4 ;  /* 0x00000004ff6d723e */ /* 0x000fe200020006ff */
[----:B------:R-:W-:-:S02]  /*5db0*/  HADD2.F32 R106, -RZ, R6.H0_H0 ;  /* 0x20000006ff6a7230 */ /* 0x000fc40000004100 */
[-C--:B------:R-:W-:Y:S01]  /*5dc0*/  FMUL.FTZ R110, R103, R108.reuse ;  /* 0x0000006c676e7220 */ /* 0x080fe20000410000 */
[----:B------:R-:W-:Y:S02]  /*5dd0*/  HADD2.F32 R29, -RZ, R29.H1_H1 ;  /* 0x3000001dff1d7230 */ /* 0x000fe40000004100 */
[C---:B------:R-:W-:Y:S01]  /*5de0*/  FMUL.FTZ R108, R7.reuse, R108 ;  /* 0x0000006c076c7220 */ /* 0x040fe20000410000 */
[----:B------:R-:W-:Y:S01]  /*5df0*/  HADD2.F32 R104, -RZ, R33.H1_H1 ;  /* 0x30000021ff687230 */ /* 0x000fe20000004100 */
[-C--:B------:R-:W-:Y:S01]  /*5e00*/  F2FP.F16.E4M3.UNPACK_B R33, R31.reuse ;  /* 0x0000001fff21723e */ /* 0x080fe200020006ff */
[----:B------:R-:W-:Y:S01]  /*5e10*/  HADD2.F32 R105, -RZ, R105.H1_H1 ;  /* 0x30000069ff697230 */ /* 0x000fe20000004100 */
[----:B------:R-:W-:Y:S01]  /*5e20*/  F2FP.F16.E4M3.UNPACK_B R31, R31.H1 ;  /* 0x0000001fff1f723e */ /* 0x000fe200030006ff */
[----:B------:R-:W-:Y:S02]  /*5e30*/  HADD2.F32 R107, -RZ, R6.H1_H1 ;  /* 0x30000006ff6b7230 */ /* 0x000fe40000004100 */
[-C--:B------:R-:W-:Y:S01]  /*5e40*/  FFMA.FTZ R6, R7, R106.reuse, -R110 ;  /* 0x0000006a07067223 */ /* 0x080fe2000001086e */
[----:B------:R-:W-:Y:S01]  /*5e50*/  FFMA.FTZ R7, R103, R106, R108 ;  /* 0x0000006a67077223 */ /* 0x000fe2000001006c */
[CC--:B------:R-:W-:Y:S01]  /*5e60*/  FMUL.FTZ R112, R104.reuse, R105.reuse ;  /* 0x0000006968707220 */ /* 0x0c0fe20000410000 */
[C---:B------:R-:W-:Y:S01]  /*5e70*/  FMUL.FTZ R103, R29.reuse, R105 ;  /* 0x000000691d677220 */ /* 0x040fe20000410000 */
[-C--:B------:R-:W-:Y:S01]  /*5e80*/  F2FP.F16.E4M3.UNPACK_B R105, R35.reuse ;  /* 0x00000023ff69723e */ /* 0x080fe200020006ff */
[----:B------:R-:W-:Y:S01]  /*5e90*/  HADD2.F32 R5, -RZ, R114.H0_H0 ;  /* 0x20000072ff057230 */ /* 0x000fe20000004100 */
[----:B------:R-:W-:Y:S01]  /*5ea0*/  F2FP.F16.E4M3.UNPACK_B R106, R35.H1 ;  /* 0x00000023ff6a723e */ /* 0x000fe200030006ff */
[-C--:B------:R-:W-:Y:S01]  /*5eb0*/  FFMA.FTZ R29, R29, R107.reuse, -R112 ;  /* 0x0000006b1d1d7223 */ /* 0x080fe20000010870 */
[----:B------:R-:W-:Y:S01]  /*5ec0*/  FFMA.FTZ R104, R104, R107, R103 ;  /* 0x0000006b68687223 */ /* 0x000fe20000010067 */
[----:B------:R-:W-:Y:S01]  /*5ed0*/  F2FP.F16.E4M3.UNPACK_B R110, R4.H1 ;  /* 0x00000004ff6e723e */ /* 0x000fe200030006ff */
[----:B------:R-:W-:Y:S01]  /*5ee0*/  HADD2.F32 R35, -RZ, R33.H0_H0 ;  /* 0x20000021ff237230 */ /* 0x000fe20000004100 */
[----:B------:R-:W-:Y:S01]  /*5ef0*/  F2FP.SATFINITE.E4M3.F32.PACK_AB_MERGE_C R30, R30, R115, R117 ;  /* 0x000000731e1e723e */ /* 0x000fe20004807075 */
[----:B------:R-:W-:Y:S01]  /*5f00*/  HADD2.F32 R107, -RZ, R105.H0_H0 ;  /* 0x20000069ff6b7230 */ /* 0x000fe20000004100 */
[----:B------:R-:W-:Y:S01]  /*5f10*/  F2FP.SATFINITE.E4M3.F32.PACK_AB_MERGE_C R6, R29, R6, RZ ;  /* 0x000000061d06723e */ /* 0x000fe200048070ff */
[----:B------:R-:W-:Y:S01]  /*5f20*/  HADD2.F32 R4, -RZ, R113.H0_H0 ;  /* 0x20000071ff047230 */ /* 0x000fe20000004100 */
        /* <DEDUP_REMOVED lines=9> */
[----:B------:R-:W-:Y:S02]  /*5fc0*/  HADD2.F32 R114, -RZ, R114.H1_H1 ;  /* 0x30000072ff727230 */ /* 0x000fe40000004100 */
[----:B------:R-:W-:Y:S01]  /*5fd0*/  FMUL.FTZ R115, R103, R5 ;  /* 0x0000000567737220 */ /* 0x000fe20000410000 */
[----:B------:R-:W-:-:S02]  /*5fe0*/  HADD2.F32 R31, -RZ, R31.H1_H1 ;  /* 0x3000001fff1f7230 */ /* 0x000fc40000004100 */
[-C--:B------:R-:W-:Y:S01]  /*5ff0*/  FFMA.FTZ R4, R35, R112.reuse, -R116 ;  /* 0x0000007023047223 */ /* 0x080fe20000010874 */
[--C-:B------:R-:W-:Y:S02]  /*6000*/  HADD2.F32 R111, -RZ, R110.reuse.H0_H0 ;  /* 0x2000006eff6f7230 */ /* 0x100fe40000004100 */
[----:B------:R-:W-:Y:S01]  /*6010*/  FFMA.FTZ R5, R107, R112, R118 ;  /* 0x000000706b057223 */ /* 0x000fe20000010076 */
[----:B------:R-:W-:Y:S02]  /*6020*/  HADD2.F32 R105, -RZ, R105.H1_H1 ;  /* 0x30000069ff697230 */ /* 0x000fe40000004100 */
[-C--:B------:R-:W-:Y:S01]  /*6030*/  FMUL.FTZ R116, R106, R114.reuse ;  /* 0x000000726a747220 */ /* 0x080fe20000410000 */
[----:B------:R-:W-:Y:S02]  /*6040*/  HADD2.F32 R112, -RZ, R113.H1_H1 ;  /* 0x30000071ff707230 */ /* 0x000fe40000004100 */
[----:B------:R-:W-:Y:S01]  /*6050*/  FMUL.FTZ R35, R31, R114 ;  /* 0x000000721f237220 */ /* 0x000fe20000410000 */
[----:B------:R-:W-:-:S02]  /*6060*/  HADD2.F32 R110, -RZ, R110.H1_H1 ;  /* 0x3000006eff6e7230 */ /* 0x000fc40000004100 */
[-C--:B------:R-:W-:Y:S01]  /*6070*/  FFMA.FTZ R115, R108, R111.reuse, R115 ;  /* 0x0000006f6c737223 */ /* 0x080fe20000010073 */
[----:B------:R-:W-:Y:S02]  /*6080*/  HADD2.F32 R33, -RZ, R33.H1_H1 ;  /* 0x30000021ff217230 */ /* 0x000fe40000004100 */
[----:B------:R-:W-:Y:S01]  /*6090*/  FFMA.FTZ R120, R103, R111, -R120 ;  /* 0x0000006f67787223 */ /* 0x000fe20000010878 */
[----:B------:R-:W-:Y:S02]  /*60a0*/  HADD2.F32 R108, -RZ, R109.H1_H1 ;  /* 0x3000006dff6c7230 */ /* 0x000fe40000004100 */
[----:B------:R-:W-:Y:S01]  /*60b0*/  FMUL.FTZ R114, R105, R112 ;  /* 0x0000007069727220 */ /* 0x000fe20000410000 */
[----:B------:R-:W-:Y:S01]  /*60c0*/  FFMA.FTZ R31, R31, R110, -R116 ;  /* 0x0000006e1f1f7223 */ /* 0x000fe20000010874 */
[C---:B------:R-:W-:Y:S01]  /*60d0*/  FMUL.FTZ R112, R33.reuse, R112 ;  /* 0x0000007021707220 */ /* 0x040fe20000410000 */
[----:B------:R-:W-:Y:S01]  /*60e0*/  FFMA.FTZ R106, R106, R110, R35 ;  /* 0x0000006e6a6a7223 */ /* 0x000fe20000010023 */
[----:B------:R-:W-:-:S02]  /*60f0*/  FFMA.FTZ R33, R33, R108, -R114 ;  /* 0x0000006c21217223 */ /* 0x000fc40000010872 */
[----:B------:R-:W-:Y:S01]  /*6100*/  FFMA.FTZ R112, R105, R108, R112 ;  /* 0x0000006c69707223 */ /* 0x000fe20000010070 */
[----:B------:R-:W-:Y:S02]  /*6110*/  F2FP.SATFINITE.E4M3.F32.PACK_AB_MERGE_C R31, R31, R120, RZ ;  /* 0x000000781f1f723e */ /* 0x000fe400048070ff */
[----:B------:R-:W-:Y:S02]  /*6120*/  F2FP.SATFINITE.E4M3.F32.PACK_AB_MERGE_C R106, R106, R115, RZ ;  /* 0x000000736a6a723e */ /* 0x000fe400048070ff */
[----:B------:R-:W-:Y:S02]  /*6130*/  F2FP.SATFINITE.E4M3.F32.PACK_AB_MERGE_C R31, R33, R4, R31 ;  /* 0x00000004211f723e */ /* 0x000fe4000480701f */
[----:B------:R-:W-:Y:S02]  /*6140*/  F2FP.SATFINITE.E4M3.F32.PACK_AB_MERGE_C R33, R10, R9, R7 ;  /* 0x000000090a21723e */ /* 0x000fe40004807007 */
[----:B------:R-:W-:-:S07]  /*6150*/  F2FP.SATFINITE.E4M3.F32.PACK_AB_MERGE_C R35, R112, R5, R106 ;  /* 0x000000057023723e */ /* 0x000fce000480706a */
.L_x_1462:
[----:B------:R-:W-:Y:S05]  /*6160*/  BSYNC B2 ;  /* 0x0000000000027941 */ /* 0x000fea0003800000 */
.L_x_1461:
[----:B------:R-:W-:Y:S02]  /*6170*/  ISETP.GE.AND P5, PT, R101, R98, PT ;  /* 0x000000626500720c */ /* 0x000fe40003fa6270 */
[----:B------:R-:W-:-:S11]  /*6180*/  P2R R5, PR, RZ, 0x1 ;  /* 0x00000001ff057803 */ /* 0x000fd60000000000 */
[--C-:B------:R-:W-:Y:S02]  /*6190*/  @!P5 SHF.R.S32.HI R4, RZ, 0x1f, R101.reuse ;  /* 0x0000001fff04d819 */ /* 0x100fe40000011465 */
[----:B------:R-:W-:-:S04]  /*61a0*/  @!P5 IADD3 R7, P0, P6, R44, R84, R101 ;  /* 0x000000542c07d210 */ /* 0x000fc80007e1e065 */
[----:B------:R-:W-:Y:S02]  /*61b0*/  @!P5 IADD3.X R8, R0, R97, R4, P0, P6 ;  /* 0x000000610008d210 */ /* 0x000fe400007ec404 */
[----:B------:R-:W-:Y:S02]  /*61c0*/  IADD3 R4, P6, R99, R76, RZ ;  /* 0x0000004c63047210 */ /* 0x000fe40007fde0ff */
[----:B------:R-:W-:-:S03]  /*61d0*/  ISETP.NE.AND P0, PT, R5, RZ, PT ;  /* 0x000000ff0500720c */ /* 0x000fc60003f05270 */
[----:B------:R-:W-:Y:S01]  /*61e0*/  IMAD.X R5, R102, 0x1, R77, P6 ;  /* 0x0000000166057824 */ /* 0x000fe200030e064d */
[----:B------:R-:W-:-:S04]  /*61f0*/  @!P5 IADD3 R6, P6, R7, R76, RZ ;  /* 0x0000004c0706d210 */ /* 0x000fc80007fde0ff */
[----:B-1----:R1:W-:Y:S01]  /*6200*/  STG.E.128 desc[UR46][R4.64], R28 ;  /* 0x0000001c04007986 */ /* 0x0023e2000c101d2e */
[----:B------:R-:W-:-:S05]  /*6210*/  @!P5 IMAD.X R7, R8, 0x1, R77, P6 ;  /* 0x000000010807d824 */ /* 0x000fca00030e064d */
[----:B--2---:R1:W-:Y:S03]  /*6220*/  @!P5 STG.E.128 desc[UR46][R6.64], R32 ;  /* 0x000000200600d986 */ /* 0x0043e6000c101d2e */
.L_x_1460:
[----:B------:R-:W-:Y:S05]  /*6230*/  BSYNC B1 ;  /* 0x0000000000017941 */ /* 0x000fea0003800000 */
.L_x_1459:
[----:B------:R-:W-:Y:S01]  /*6240*/  ISETP.GE.OR P5, PT, R219, R90, P1 ;  /* 0x0000005adb00720c */ /* 0x000fe20000fa6670 */
[-C--:B-12---:R-:W-:Y:S02]  /*6250*/  IMAD R4, R69, R82.reuse, RZ ;  /* 0x0000005245047224 */ /* 0x086fe400078e02ff */
[----:B------:R-:W-:-:S04]  /*6260*/  IMAD.WIDE.U32 R80, R219, R82, R80 ;  /* 0x00000052db507225 */ /* 0x000fc800078e0050 */
[----:B------:R-:W-:-:S06]  /*6270*/  IMAD R31, R219, R83, R4 ;  /* 0x00000053db1f7224 */ /* 0x000fcc00078e0204 */
[----:B------:R-:W-:Y:S05]  /*6280*/  @P5 BRA `(.L_x_1449) ;  /* 0x0000001000485947 */ /* 0x000fea0003800000 */
[----:B------:R-:W-:Y:S01]  /*6290*/  SEL R100, R71, R100, !P0 ;  /* 0x0000006447647207 */ /* 0x000fe20004000000 */
[----:B------:R-:W-:Y:S01]  /*62a0*/  IMAD.IADD R31, R81, 0x1, R31 ;  /* 0x00000001511f7824 */ /* 0x000fe200078e021f */
[----:B------:R-:W-:Y:S01]  /*62b0*/  IADD3 R29, P5, P6, R44, R80, R74 ;  /* 0x000000502c1d7210 */ /* 0x000fe20007ebe04a */
[----:B------:R-:W-:Y:S01]  /*62c0*/  BSSY B1, `(.L_x_1463) ;  /* 0x00000ea000017945 */ /* 0x000fe20003800000 */
[----:B------:R-:W-:Y:S02]  /*62d0*/  SHF.R.S32.HI R5, RZ, 0x1f, R100 ;  /* 0x0000001fff057819 */ /* 0x000fe40000011464 */
[----:B------:R-:W-:Y:S02]  /*62e0*/  IADD3.X R4, R0, R31, R86, P5, P6 ;  /* 0x0000001f00047210 */ /* 0x000fe40002fec456 */
[----:B------:R-:W-:Y:S02]  /*62f0*/  LEA.HI R100, R5, R100, RZ, 0x5 ;  /* 0x0000006405647211 */ /* 0x000fe400078f28ff */
[----:B------:R-:W-:-:S02]  /*6300*/  IADD3 R28, P5, R29, R76, RZ ;  /* 0x0000004c1d1c7210 */ /* 0x000fc40007fbe0ff */
[----:B------:R-:W-:Y:S02]  /*6310*/  LEA.HI.SX32 R100, R100, R79, 0x1b ;  /* 0x0000004f64647211 */ /* 0x000fe400078fdaff */
[----:B------:R-:W-:Y:S01]  /*6320*/  SHF.R.U32.HI R7, RZ, 0x3, R203 ;  /* 0x00000003ff077819 */ /* 0x000fe200000116cb */
[----:B------:R-:W-:Y:S01]  /*6330*/  IMAD.X R29, R4, 0x1, R77, P5 ;  /* 0x00000001041d7824 */ /* 0x000fe200028e064d */
[----:B------:R-:W-:Y:S01]  /*6340*/  SHF.R.S32.HI R5, RZ, 0x1f, R100 ;  /* 0x0000001fff057819 */ /* 0x000fe20000011464 */
[----:B------:R-:W-:-:S03]  /*6350*/  IMAD.SHL.U32 R33, R100, 0x10, RZ ;  /* 0x0000001064217824 */ /* 0x000fc600078e00ff */
[----:B------:R-:W-:Y:S02]  /*6360*/  LEA.HI R5, R5, R100, RZ, 0x3 ;  /* 0x0000006405057211 */ /* 0x000fe400078f18ff */
[----:B------:R-:W-:-:S03]  /*6370*/  LOP3.LUT R4, R203, 0x70, R33, 0xf8, !PT ;  /* 0x00000070cb047812 */ /* 0x000fc600078ef821 */
[----:B------:R-:W-:Y:S01]  /*6380*/  IMAD.SHL.U32 R6, R5, 0x400, RZ ;  /* 0x0000040005067824 */ /* 0x000fe200078e00ff */
[----:B------:R-:W-:-:S04]  /*6390*/  LOP3.LUT R5, R4, R7, RZ, 0x3c, !PT ;  /* 0x0000000704057212 */ /* 0x000fc800078e3cff */
[----:B------:R-:W-:-:S04]  /*63a0*/  LOP3.LUT R6, R6, 0xffffe000, RZ, 0xc0, !PT ;  /* 0xffffe00006067812 */ /* 0x000fc800078ec0ff */
[----:B------:R-:W-:Y:S01]  /*63b0*/  IADD3 R7, R5, R6, R212 ;  /* 0x0000000605077210 */ /* 0x000fe20007ffe0d4 */
[----:B------:R-:W-:-:S04]  /*63c0*/  IMAD R5, R192, 0x4000, R41 ;  /* 0x00004000c0057824 */ /* 0x000fc800078e0229 */
[----:B------:R-:W-:Y:S02]  /*63d0*/  IMAD R7, R192, 0x4000, R7 ;  /* 0x00004000c0077824 */ /* 0x000fe400078e0207 */
[C---:B------:R-:W-:Y:S02]  /*63e0*/  IMAD.IADD R5, R16.reuse, 0x1, R5 ;  /* 0x0000000110057824 */ /* 0x040fe400078e0205 */
[----:B------:R-:W-:-:S04]  /*63f0*/  IMAD.IADD R8, R16, 0x1, R7 ;  /* 0x0000000110087824 */ /* 0x000fc800078e0207 */
[----:B------:R-:W1:Y:S04]  /*6400*/  LDS.128 R4, [R5+0x20000] ;  /* 0x0200000005047984 */ /* 0x000e680000000c00 */
[----:B------:R-:W2:Y:S01]  /*6410*/  LDS.128 R8, [R8+0x20000] ;  /* 0x0200000008087984 */ /* 0x000ea20000000c00 */
[----:B------:R-:W-:Y:S05]  /*6420*/  @P4 BRA `(.L_x_1464) ;  /* 0x0000000c004c4947 */ /* 0x000fea0003800000 */
[----:B------:R-:W-:Y:S01]  /*6430*/  SHF.R.U32.HI R83, RZ, 0x8, R13 ;  /* 0x00000008ff537819 */ /* 0x000fe2000001160d */
[----:B-1----:R-:W-:Y:S01]  /*6440*/  IMAD.MOV.U32 R24, RZ, RZ, R4 ;  /* 0x000000ffff187224 */ /* 0x002fe200078e0004 */
[----:B------:R-:W-:Y:S01]  /*6450*/  LOP3.LUT R35, R13, 0xff0000ff, RZ, 0xc0, !PT ;  /* 0xff0000ff0d237812 */ /* 0x000fe200078ec0ff */
[----:B--2---:R-:W-:Y:S01]  /*6460*/  IMAD.MOV.U32 R26, RZ, RZ, R8 ;  /* 0x000000ffff1a7224 */ /* 0x004fe200078e0008 */
[----:B------:R-:W-:Y:S01]  /*6470*/  SHF.R.U32.HI R82, RZ, 0x8, R15 ;  /* 0x00000008ff527819 */ /* 0x000fe2000001160f */
[----:B------:R-:W-:Y:S01]  /*6480*/  IMAD.SHL.U32 R4, R83, 0x100, RZ ;  /* 0x0000010053047824 */ /* 0x000fe200078e00ff */
[----:B------:R-:W-:Y:S01]  /*6490*/  SHF.R.U32.HI R30, RZ, 0x8, R27 ;  /* 0x00000008ff1e7819 */ /* 0x000fe2000001161b */
[----:B------:R-:W-:Y:S01]  /*64a0*/  IMAD.MOV.U32 R12, RZ, RZ, R5 ;  /* 0x000000ffff0c7224 */ /* 0x000fe200078e0005 */
[----:B------:R-:W-:Y:S02]  /*64b0*/  SHF.R.U32.HI R85, RZ, 0x10, R15 ;  /* 0x00000010ff557819 */ /* 0x000fe4000001160f */
[----:B------:R-:W-:Y:S01]  /*64c0*/  LOP3.LUT R35, R35, 0xff00, R4, 0xf8, !PT ;  /* 0x0000ff0023237812 */ /* 0x000fe200078ef804 */
[----:B------:R-:W-:Y:S01]  /*64d0*/  IMAD.SHL.U32 R4, R82, 0x100, RZ ;  /* 0x0000010052047824 */ /* 0x000fe200078e00ff */
[----:B------:R-:W-:Y:S01]  /*64e0*/  LOP3.LUT R15, R15, 0xff0000ff, RZ, 0xc0, !PT ;  /* 0xff0000ff0f0f7812 */ /* 0x000fe200078ec0ff */
[----:B------:R-:W-:Y:S01]  /*64f0*/  IMAD.SHL.U32 R8, R30, 0x100, RZ ;  /* 0x000001001e087824 */ /* 0x000fe200078e00ff */
[----:B------:R-:W-:-:S02]  /*6500*/  SHF.R.U32.HI R84, RZ, 0x10, R25 ;  /* 0x00000010ff547819 */ /* 0x000fc40000011619 */
[----:B------:R-:W-:Y:S02]  /*6510*/  SHF.R.U32.HI R34, RZ, 0x8, R25 ;  /* 0x00000008ff227819 */ /* 0x000fe40000011619 */
[----:B------:R-:W-:Y:S02]  /*6520*/  LOP3.LUT R14, R25, 0xff0000ff, RZ, 0xc0, !PT ;  /* 0xff0000ff190e7812 */ /* 0x000fe400078ec0ff */
[----:B------:R-:W-:Y:S01]  /*6530*/  LOP3.LUT R25, R27, 0xff0000ff, RZ, 0xc0, !PT ;  /* 0xff0000ff1b197812 */ /* 0x000fe200078ec0ff */
[----:B------:R-:W-:Y:S01]  /*6540*/  IMAD.SHL.U32 R5, R34, 0x100, RZ ;  /* 0x0000010022057824 */ /* 0x000fe200078e00ff */
[----:B------:R-:W-:Y:S01]  /*6550*/  SHF.R.U32.HI R97, RZ, 0x10, R13 ;  /* 0x00000010ff617819 */ /* 0x000fe2000001160d */
[----:B------:R-:W-:Y:S01]  /*6560*/  IMAD.MOV.U32 R13, RZ, RZ, R6 ;  /* 0x000000ffff0d7224 */ /* 0x000fe200078e0006 */
[----:B------:R-:W-:Y:S01]  /*6570*/  LOP3.LUT R15, R15, 0xff00, R4, 0xf8, !PT ;  /* 0x0000ff000f0f7812 */ /* 0x000fe200078ef804 */
[----:B------:R-:W-:Y:S01]  /*6580*/  IMAD.U32 R4, R85, 0x10000, RZ ;  /* 0x0001000055047824 */ /* 0x000fe200078e00ff */
[----:B------:R-:W-:Y:S01]  /*6590*/  SHF.R.U32.HI R32, RZ, 0x10, R27 ;  /* 0x00000010ff207819 */ /* 0x000fe2000001161b */
[----:B------:R-:W-:Y:S01]  /*65a0*/  IMAD.U32 R6, R97, 0x10000, RZ ;  /* 0x0001000061067824 */ /* 0x000fe200078e00ff */
[----:B------:R-:W-:-:S02]  /*65b0*/  LOP3.LUT R82, R25, 0xff00, R8, 0xf8, !PT ;  /* 0x0000ff0019527812 */ /* 0x000fc400078ef808 */
[----:B------:R-:W-:Y:S02]  /*65c0*/  F2FP.F16.E4M3.UNPACK_B R34, R96.H1 ;  /* 0x00000060ff22723e */ /* 0x000fe400030006ff */
[----:B------:R-:W-:Y:S02]  /*65d0*/  F2FP.F16.E4M3.UNPACK_B R27, R26.H1 ;  /* 0x0000001aff1b723e */ /* 0x000fe400030006ff */
[----:B------:R-:W-:Y:S02]  /*65e0*/  F2FP.F16.E4M3.UNPACK_B R25, R24.H1 ;  /* 0x00000018ff19723e */ /* 0x000fe400030006ff */
[----:B------:R-:W-:Y:S01]  /*65f0*/  LOP3.LUT R83, R14, 0xff00, R5, 0xf8, !PT ;  /* 0x0000ff000e537812 */ /* 0x000fe200078ef805 */
[----:B------:R-:W-:Y:S01]  /*6600*/  HADD2.F32 R5, -RZ, R34.H0_H0 ;  /* 0x20000022ff057230 */ /* 0x000fe20000004100 */
[----:B------:R-:W-:Y:S01]  /*6610*/  LOP3.LUT R4, R15, 0xff0000, R4, 0xf8, !PT ;  /* 0x00ff00000f047812 */ /* 0x000fe200078ef804 */
[----:B------:R-:W-:Y:S01]  /*6620*/  HADD2.F32 R15, -RZ, R27.H0_H0 ;  /* 0x2000001bff0f7230 */ /* 0x000fe20000004100 */
[----:B------:R-:W-:Y:S01]  /*6630*/  F2FP.F16.E4M3.UNPACK_B R30, R94.H1 ;  /* 0x0000005eff1e723e */ /* 0x000fe200030006ff */
[----:B------:R-:W-:Y:S01]  /*6640*/  HADD2.F32 R14, -RZ, R25.H0_H0 ;  /* 0x20000019ff0e7230 */ /* 0x000fe20000004100 */
[----:B------:R-:W-:Y:S01]  /*6650*/  LOP3.LUT R6, R35, 0xff0000, R6, 0xf8, !PT ;  /* 0x00ff000023067812 */ /* 0x000fe200078ef806 */
[----:B------:R-:W-:Y:S01]  /*6660*/  IMAD.U32 R35, R32, 0x10000, RZ ;  /* 0x0001000020237824 */ /* 0x000fe200078e00ff */
[----:B------:R-:W-:Y:S01]  /*6670*/  SHF.L.U32 R8, R84, 0x10, RZ ;  /* 0x0000001054087819 */ /* 0x000fe200000006ff */
[----:B------:R-:W-:-:S02]  /*6680*/  HADD2.F32 R32, -RZ, R30.H0_H0 ;  /* 0x2000001eff207230 */ /* 0x000fc40000004100 */
[CC--:B------:R-:W-:Y:S01]  /*6690*/  FMUL.FTZ R85, R15.reuse, R5.reuse ;  /* 0x000000050f557220 */ /* 0x0c0fe20000410000 */
[----:B------:R-:W-:Y:S01]  /*66a0*/  FMUL.FTZ R84, R14, R5 ;  /* 0x000000050e547220 */ /* 0x000fe20000410000 */
[----:B------:R-:W-:Y:S01]  /*66b0*/  HADD2.F32 R25, -RZ, R25.H1_H1 ;  /* 0x30000019ff197230 */ /* 0x000fe20000004100 */
[----:B------:R-:W-:Y:S01]  /*66c0*/  LOP3.LUT R5, R82, 0xff0000, R35, 0xf8, !PT ;  /* 0x00ff000052057812 */ /* 0x000fe200078ef823 */
[-C--:B------:R-:W-:Y:S01]  /*66d0*/  FFMA.FTZ R14, R14, R32.reuse, -R85 ;  /* 0x000000200e0e7223 */ /* 0x080fe20000010855 */
[----:B------:R-:W-:Y:S01]  /*66e0*/  FFMA.FTZ R15, R15, R32, R84 ;  /* 0x000000200f0f7223 */ /* 0x000fe20000010054 */
[----:B------:R-:W-:Y:S01]  /*66f0*/  HADD2.F32 R32, -RZ, R34.H1_H1 ;  /* 0x30000022ff207230 */ /* 0x000fe20000004100 */
[----:B------:R-:W-:Y:S01]  /*6700*/  F2FP.F16.E4M3.UNPACK_B R96, R96 ;  /* 0x00000060ff60723e */ /* 0x000fe200020006ff */
[----:B------:R-:W-:Y:S01]  /*6710*/  HADD2.F32 R34, -RZ, R27.H1_H1 ;  /* 0x3000001bff227230 */ /* 0x000fe20000004100 */
[----:B------:R-:W-:Y:S01]  /*6720*/  F2FP.F16.E4M3.UNPACK_B R27, R26 ;  /* 0x0000001aff1b723e */ /* 0x000fe200020006ff */
[----:B------:R-:W-:Y:S01]  /*6730*/  HADD2.F32 R35, -RZ, R30.H1_H1 ;  /* 0x3000001eff237230 */ /* 0x000fe20000004100 */
[----:B------:R-:W-:Y:S01]  /*6740*/  F2FP.F16.E4M3.UNPACK_B R30, R24 ;  /* 0x00000018ff1e723e */ /* 0x000fe200020006ff */
[-C--:B------:R-:W-:Y:S01]  /*6750*/  FMUL.FTZ R85, R25, R32.reuse ;  /* 0x0000002019557220 */ /* 0x080fe20000410000 */
[----:B------:R-:W-:Y:S01]  /*6760*/  FMUL.FTZ R24, R34, R32 ;  /* 0x0000002022187220 */ /* 0x000fe20000410000 */
[----:B------:R-:W-:Y:S01]  /*6770*/  LOP3.LUT R8, R83, 0xff0000, R8, 0xf8, !PT ;  /* 0x00ff000053087812 */ /* 0x000fe200078ef808 */
[----:B------:R-:W-:Y:S01]  /*6780*/  HADD2.F32 R83, -RZ, R96.H0_H0 ;  /* 0x20000060ff537230 */ /* 0x000fe20000004100 */
[----:B------:R-:W-:Y:S01]  /*6790*/  F2FP.F16.E4M3.UNPACK_B R94, R94 ;  /* 0x0000005eff5e723e */ /* 0x000fe200020006ff */
[----:B------:R-:W-:-:S02]  /*67a0*/  HADD2.F32 R32, -RZ, R27.H0_H0 ;  /* 0x2000001bff207230 */ /* 0x000fc40000004100 */
[-C--:B------:R-:W-:Y:S01]  /*67b0*/  FFMA.FTZ R25, R25, R35.reuse, -R24 ;  /* 0x0000002319197223 */ /* 0x080fe20000010818 */
[----:B------:R-:W-:Y:S02]  /*67c0*/  HADD2.F32 R26, -RZ, R30.H0_H0 ;  /* 0x2000001eff1a7230 */ /* 0x000fe40000004100 */
[----:B------:R-:W-:Y:S01]  /*67d0*/  FFMA.FTZ R24, R34, R35, R85 ;  /* 0x0000002322187223 */ /* 0x000fe20000010055 */
[----:B------:R-:W-:Y:S02]  /*67e0*/  HADD2.F32 R35, -RZ, R94.H0_H0 ;  /* 0x2000005eff237230 */ /* 0x000fe40000004100 */
[-C--:B------:R-:W-:Y:S01]  /*67f0*/  FMUL.FTZ R85, R32, R83.reuse ;  /* 0x0000005320557220 */ /* 0x080fe20000410000 */
[----:B------:R-:W-:Y:S02]  /*6800*/  HADD2.F32 R34, -RZ, R27.H1_H1 ;  /* 0x3000001bff227230 */ /* 0x000fe40000004100 */
[----:B------:R-:W-:Y:S01]  /*6810*/  FMUL.FTZ R97, R26, R83 ;  /* 0x000000531a617220 */ /* 0x000fe20000410000 */
[----:B------:R-:W-:-:S02]  /*6820*/  HADD2.F32 R83, -RZ, R96.H1_H1 ;  /* 0x30000060ff537230 */ /* 0x000fc40000004100 */
[----:B------:R-:W-:Y:S01]  /*6830*/  FFMA.FTZ R26, R26, R35, -R85 ;  /* 0x000000231a1a7223 */ /* 0x000fe20000010855 */
[----:B------:R-:W-:Y:S01]  /*6840*/  HADD2.F32 R30, -RZ, R30.H1_H1 ;  /* 0x3000001eff1e7230 */ /* 0x000fe20000004100 */
[----:B------:R-:W-:Y:S01]  /*6850*/  F2FP.F16.E4M3.UNPACK_B R82, R10.H1 ;  /* 0x0000000aff52723e */ /* 0x000fe200030006ff */
[----:B------:R-:W-:Y:S01]  /*6860*/  HADD2.F32 R85, -RZ, R94.H1_H1 ;  /* 0x3000005eff557230 */ /* 0x000fe20000004100 */
[----:B------:R-:W-:Y:S01]  /*6870*/  F2FP.F16.E4M3.UNPACK_B R94, R95.H1 ;  /* 0x0000005fff5e723e */ /* 0x000fe200030006ff */
[----:B------:R-:W-:Y:S01]  /*6880*/  FFMA.FTZ R27, R32, R35, R97 ;  /* 0x00000023201b7223 */ /* 0x000fe20000010061 */
[-C--:B------:R-:W-:Y:S01]  /*6890*/  FMUL.FTZ R35, R34, R83.reuse ;  /* 0x0000005322237220 */ /* 0x080fe20000410000 */
[----:B------:R-:W-:Y:S01]  /*68a0*/  FMUL.FTZ R97, R30, R83 ;  /* 0x000000531e617220 */ /* 0x000fe20000410000 */
[----:B------:R-:W-:Y:S01]  /*68b0*/  F2FP.F16.E4M3.UNPACK_B R84, R93.H1 ;  /* 0x0000005dff54723e */ /* 0x000fe200030006ff */
[----:B------:R-:W-:Y:S01]  /*68c0*/  HADD2.F32 R96, -RZ, R94.H0_H0 ;  /* 0x2000005eff607230 */ /* 0x000fe20000004100 */
[----:B------:R-:W-:Y:S01]  /*68d0*/  F2FP.F16.E4M3.UNPACK_B R32, R13.H1 ;  /* 0x0000000dff20723e */ /* 0x000fe200030006ff */
[----:B------:R-:W-:-:S02]  /*68e0*/  HADD2.F32 R83, -RZ, R82.H0_H0 ;  /* 0x20000052ff537230 */ /* 0x000fc40000004100 */
[-C--:B------:R-:W-:Y:S01]  /*68f0*/  FFMA.FTZ R35, R30, R85.reuse, -R35 ;  /* 0x000000551e237223 */ /* 0x080fe20000010823 */
[----:B------:R-:W-:Y:S01]  /*6900*/  FFMA.FTZ R30, R34, R85, R97 ;  /* 0x00000055221e7223 */ /* 0x000fe20000010061 */
[----:B------:R-:W-:Y:S01]  /*6910*/  HADD2.F32 R85, -RZ, R84.H0_H0 ;  /* 0x20000054ff557230 */ /* 0x000fe20000004100 */
[----:B------:R-:W-:Y:S01]  /*6920*/  F2FP.F16.E4M3.UNPACK_B R95, R95 ;  /* 0x0000005fff5f723e */ /* 0x000fe200020006ff */
[----:B------:R-:W-:Y:S02]  /*6930*/  HADD2.F32 R34, -RZ, R32.H0_H0 ;  /* 0x20000020ff227230 */ /* 0x000fe40000004100 */
[----:B------:R-:W-:Y:S01]  /*6940*/  FMUL.FTZ R97, R83, R96 ;  /* 0x0000006053617220 */ /* 0x000fe20000410000 */
[----:B------:R-:W-:Y:S01]  /*6950*/  HADD2.F32 R99, -RZ, R94.H1_H1 ;  /* 0x3000005eff637230 */ /* 0x000fe20000004100 */
[----:B------:R-:W-:Y:S01]  /*6960*/  F2FP.F16.E4M3.UNPACK_B R13, R13 ;  /* 0x0000000dff0d723e */ /* 0x000fe200020006ff */
[----:B------:R-:W-:Y:S02]  /*6970*/  HADD2.F32 R82, -RZ, R82.H1_H1 ;  /* 0x30000052ff527230 */ /* 0x000fe40000004100 */
[----:B------:R-:W-:Y:S01]  /*6980*/  FFMA.FTZ R94, R34, R85, -R97 ;  /* 0x00000055225e7223 */ /* 0x000fe20000010861 */
[----:B------:R-:W-:-:S02]  /*6990*/  HADD2.F32 R32, -RZ, R32.H1_H1 ;  /* 0x30000020ff207230 */ /* 0x000fc40000004100 */
[----:B------:R-:W-:Y:S01]  /*69a0*/  FMUL.FTZ R96, R34, R96 ;  /* 0x0000006022607220 */ /* 0x000fe20000410000 */
[----:B------:R-:W-:Y:S02]  /*69b0*/  HADD2.F32 R97, -RZ, R84.H1_H1 ;  /* 0x30000054ff617230 */ /* 0x000fe40000004100 */
[----:B------:R-:W-:Y:S01]  /*69c0*/  FMUL.FTZ R101, R82, R99 ;  /* 0x0000006352657220 */ /* 0x000fe20000410000 */
[----:B------:R-:W-:Y:S01]  /*69d0*/  F2FP.F16.E4M3.UNPACK_B R93, R93 ;  /* 0x0000005dff5d723e */ /* 0x000fe200020006ff */
[C---:B------:R-:W-:Y:S01]  /*69e0*/  FMUL.FTZ R99, R32.reuse, R99 ;  /* 0x0000006320637220 */ /* 0x040fe20000410000 */
[----:B------:R-:W-:Y:S01]  /*69f0*/  FFMA.FTZ R96, R83, R85, R96 ;  /* 0x0000005553607223 */ /* 0x000fe20000010060 */
[-C--:B------:R-:W-:Y:S01]  /*6a00*/  FFMA.FTZ R101, R32, R97.reuse, -R101 ;  /* 0x0000006120657223 */ /* 0x080fe20000010865 */
[----:B------:R-:W-:Y:S01]  /*6a10*/  F2FP.F16.E4M3.UNPACK_B R32, R10 ;  /* 0x0000000aff20723e */ /* 0x000fe200020006ff */
[--C-:B------:R-:W-:Y:S02]  /*6a20*/  HADD2.F32 R85, -RZ, R95.reuse.H0_H0 ;  /* 0x2000005fff557230 */ /* 0x100fe40000004100 */
[----:B------:R-:W-:Y:S01]  /*6a30*/  FFMA.FTZ R99, R82, R97, R99 ;  /* 0x0000006152637223 */ /* 0x000fe20000010063 */
[----:B------:R-:W-:Y:S01]  /*6a40*/  HADD2.F32 R95, -RZ, R95.H1_H1 ;  /* 0x3000005fff5f7230 */ /* 0x000fe20000004100 */
[----:B------:R-:W-:Y:S01]  /*6a50*/  F2FP.SATFINITE.E4M3.F32.PACK_AB_MERGE_C R14, R25, R14, RZ ;  /* 0x0000000e190e723e */ /* 0x000fe200048070ff */
[--C-:B------:R-:W-:Y:S01]  /*6a60*/  HADD2.F32 R34, -RZ, R32.reuse.H0_H0 ;  /* 0x20000020ff227230 */ /* 0x100fe20000004100 */
[----:B------:R-:W-:Y:S01]  /*6a70*/  F2FP.SATFINITE.E4M3.F32.PACK_AB_MERGE_C R24, R24, R15, RZ ;  /* 0x0000000f1818723e */ /* 0x000fe200048070ff */
[--C-:B------:R-:W-:Y:S01]  /*6a80*/  HADD2.F32 R10, -RZ, R13.reuse.H0_H0 ;  /* 0x2000000dff0a7230 */ /* 0x100fe20000004100 */
[----:B------:R-:W-:Y:S01]  /*6a90*/  F2FP.SATFINITE.E4M3.F32.PACK_AB_MERGE_C R15, R35, R26, R14 ;  /* 0x0000001a230f723e */ /* 0x000fe2000480700e */
[----:B------:R-:W-:Y:S01]  /*6aa0*/  HADD2.F32 R32, -RZ, R32.H1_H1 ;  /* 0x30000020ff207230 */ /* 0x000fe20000004100 */
[----:B------:R-:W-:Y:S01]  /*6ab0*/  F2FP.F16.E4M3.UNPACK_B R26, R8 ;  /* 0x00000008ff1a723e */ /* 0x000fe200020006ff */
[----:B------:R-:W-:-:S02]  /*6ac0*/  HADD2.F32 R13, -RZ, R13.H1_H1 ;  /* 0x3000000dff0d7230 */ /* 0x000fc40000004100 */
[----:B------:R-:W-:Y:S01]  /*6ad0*/  FMUL.FTZ R97, R34, R85 ;  /* 0x0000005522617220 */ /* 0x000fe20000410000 */
[--C-:B------:R-:W-:Y:S02]  /*6ae0*/  HADD2.F32 R83, -RZ, R93.reuse.H0_H0 ;  /* 0x2000005dff537230 */ /* 0x100fe40000004100 */
[-C--:B------:R-:W-:Y:S01]  /*6af0*/  FMUL.FTZ R82, R32, R95.reuse ;  /* 0x0000005f20527220 */ /* 0x080fe20000410000 */
[----:B------:R-:W-:Y:S02]  /*6b00*/  HADD2.F32 R93, -RZ, R93.H1_H1 ;  /* 0x3000005dff5d7230 */ /* 0x000fe40000004100 */
[C---:B------:R-:W-:Y:S01]  /*6b10*/  FMUL.FTZ R95, R13.reuse, R95 ;  /* 0x0000005f0d5f7220 */ /* 0x040fe20000410000 */
[----:B------:R-:W-:Y:S01]  /*6b20*/  F2FP.F16.E4M3.UNPACK_B R25, R12 ;  /* 0x0000000cff19723e */ /* 0x000fe200020006ff */
[----:B------:R-:W-:Y:S01]  /*6b30*/  FMUL.FTZ R85, R10, R85 ;  /* 0x000000550a557220 */ /* 0x000fe20000410000 */
[----:B------:R-:W-:Y:S01]  /*6b40*/  F2FP.SATFINITE.E4M3.F32.PACK_AB_MERGE_C R14, R30, R27, R24 ;  /* 0x0000001b1e0e723e */ /* 0x000fe20004807018 */
[----:B------:R-:W-:Y:S01]  /*6b50*/  FFMA.FTZ R95, R32, R93, R95 ;  /* 0x0000005d205f7223 */ /* 0x000fe2000001005f */
[----:B------:R-:W-:Y:S01]  /*6b60*/  F2FP.F16.E4M3.UNPACK_B R32, R9 ;  /* 0x00000009ff20723e */ /* 0x000fe200020006ff */
[----:B------:R-:W-:Y:S01]  /*6b70*/  FFMA.FTZ R97, R10, R83, -R97 ;  /* 0x000000530a617223 */ /* 0x000fe20000010861 */
[----:B------:R-:W-:Y:S01]  /*6b80*/  F2FP.F16.E4M3.UNPACK_B R30, R6 ;  /* 0x00000006ff1e723e */ /* 0x000fe200020006ff */
[----:B------:R-:W-:Y:S01]  /*6b90*/  FFMA.FTZ R82, R13, R93, -R82 ;  /* 0x0000005d0d527223 */ /* 0x000fe20000010852 */
[----:B------:R-:W-:Y:S01]  /*6ba0*/  HADD2.F32 R35, -RZ, R26.H0_H0 ;  /* 0x2000001aff237230 */ /* 0x000fe20000004100 */
[----:B------:R-:W-:Y:S01]  /*6bb0*/  F2FP.SATFINITE.E4M3.F32.PACK_AB_MERGE_C R13, R101, R94, RZ ;  /* 0x0000005e650d723e */ /* 0x000fe200048070ff */
[----:B------:R-:W-:-:S02]  /*6bc0*/  HADD2.F32 R27, -RZ, R32.H0_H0 ;  /* 0x20000020ff1b7230 */ /* 0x000fc40000004100 */
[----:B------:R-:W-:Y:S01]  /*6bd0*/  FFMA.FTZ R10, R34, R83, R85 ;  /* 0x00000053220a7223 */ /* 0x000fe20000010055 */
[--C-:B------:R-:W-:Y:S01]  /*6be0*/  HADD2.F32 R24, -RZ, R25.reuse.H0_H0 ;  /* 0x20000019ff187230 */ /* 0x100fe20000004100 */
[----:B------:R-:W-:Y:S01]  /*6bf0*/  F2FP.SATFINITE.E4M3.F32.PACK_AB_MERGE_C R13, R82, R97, R13 ;  /* 0x00000061520d723e */ /* 0x000fe2000480700d */
        /* <DEDUP_REMOVED lines=9> */
[----:B------:R-:W-:Y:S01]  /*6c90*/  FMUL.FTZ R85, R32, R83 ;  /* 0x0000005320557220 */ /* 0x000fe20000410000 */
[----:B------:R-:W-:Y:S01]  /*6ca0*/  F2FP.F16.E4M3.UNPACK_B R27, R9.H1 ;  /* 0x00000009ff1b723e */ /* 0x000fe200030006ff */
[C---:B------:R-:W-:Y:S01]  /*6cb0*/  FMUL.FTZ R83, R26.reuse, R83 ;  /* 0x000000531a537220 */ /* 0x040fe20000410000 */
[----:B------:R-:W-:Y:S01]  /*6cc0*/  F2FP.F16.E4M3.UNPACK_B R34, R8.H1 ;  /* 0x00000008ff22723e */ /* 0x000fe200030006ff */
[-C--:B------:R-:W-:Y:S01]  /*6cd0*/  FFMA.FTZ R9, R26, R35.reuse, -R85 ;  /* 0x000000231a097223 */ /* 0x080fe20000010855 */
[----:B------:R-:W-:Y:S01]  /*6ce0*/  F2FP.F16.E4M3.UNPACK_B R12, R12.H1 ;  /* 0x0000000cff0c723e */ /* 0x000fe200030006ff */
[----:B------:R-:W-:Y:S01]  /*6cf0*/  FFMA.FTZ R8, R32, R35, R83 ;  /* 0x0000002320087223 */ /* 0x000fe20000010053 */
[--C-:B------:R-:W-:Y:S01]  /*6d00*/  HADD2.F32 R30, -RZ, R27.reuse.H0_H0 ;  /* 0x2000001bff1e7230 */ /* 0x100fe20000004100 */
[----:B------:R-:W-:Y:S01]  /*6d10*/  F2FP.F16.E4M3.UNPACK_B R6, R6.H1 ;  /* 0x00000006ff06723e */ /* 0x000fe200030006ff */
[----:B------:R-:W-:Y:S01]  /*6d20*/  HADD2.F32 R83, -RZ, R34.H0_H0 ;  /* 0x20000022ff537230 */ /* 0x000fe20000004100 */
[----:B------:R-:W-:Y:S01]  /*6d30*/  F2FP.SATFINITE.E4M3.F32.PACK_AB_MERGE_C R96, R99, R96, RZ ;  /* 0x000000606360723e */ /* 0x000fe200048070ff */
[----:B------:R-:W-:Y:S01]  /*6d40*/  HADD2.F32 R26, -RZ, R12.H0_H0 ;  /* 0x2000000cff1a7230 */ /* 0x000fe20000004100 */
[----:B------:R-:W-:Y:S01]  /*6d50*/  F2FP.F16.E4M3.UNPACK_B R82, R5 ;  /* 0x00000005ff52723e */ /* 0x000fe200020006ff */
[----:B------:R-:W-:Y:S01]  /*6d60*/  HADD2.F32 R27, -RZ, R27.H1_H1 ;  /* 0x3000001bff1b7230 */ /* 0x000fe20000004100 */
[----:B------:R-:W-:Y:S01]  /*6d70*/  F2FP.SATFINITE.E4M3.F32.PACK_AB_MERGE_C R10, R95, R10, R96 ;  /* 0x0000000a5f0a723e */ /* 0x000fe20004807060 */
[----:B------:R-:W-:-:S02]  /*6d80*/  HADD2.F32 R34, -RZ, R34.H1_H1 ;  /* 0x30000022ff227230 */ /* 0x000fc40000004100 */
[-C--:B------:R-:W-:Y:S01]  /*6d90*/  FMUL.FTZ R85, R30, R83.reuse ;  /* 0x000000531e557220 */ /* 0x080fe20000410000 */
[----:B------:R-:W-:Y:S02]  /*6da0*/  HADD2.F32 R12, -RZ, R12.H1_H1 ;  /* 0x3000000cff0c7230 */ /* 0x000fe40000004100 */
[----:B------:R-:W-:Y:S01]  /*6db0*/  FMUL.FTZ R83, R26, R83 ;  /* 0x000000531a537220 */ /* 0x000fe20000410000 */
[--C-:B------:R-:W-:Y:S02]  /*6dc0*/  HADD2.F32 R32, -RZ, R6.reuse.H1_H1 ;  /* 0x30000006ff207230 */ /* 0x100fe40000004100 */
[CC--:B------:R-:W-:Y:S01]  /*6dd0*/  FMUL.FTZ R95, R27.reuse, R34.reuse ;  /* 0x000000221b5f7220 */ /* 0x0c0fe20000410000 */
[----:B------:R-:W-:Y:S02]  /*6de0*/  HADD2.F32 R35, -RZ, R6.H0_H0 ;  /* 0x20000006ff237230 */ /* 0x000fe40000004100 */
[C---:B------:R-:W-:Y:S01]  /*6df0*/  FMUL.FTZ R34, R12.reuse, R34 ;  /* 0x000000220c227220 */ /* 0x040fe20000410000 */
[-C--:B------:R-:W-:Y:S01]  /*6e00*/  F2FP.F16.E4M3.UNPACK_B R6, R7.reuse ;  /* 0x00000007ff06723e */ /* 0x080fe200020006ff */
[-C--:B------:R-:W-:Y:S01]  /*6e10*/  FFMA.FTZ R96, R12, R32.reuse, -R95 ;  /* 0x000000200c607223 */ /* 0x080fe2000001085f */
[----:B------:R-:W-:Y:S01]  /*6e20*/  F2FP.F16.E4M3.UNPACK_B R7, R7.H1 ;  /* 0x00000007ff07723e */ /* 0x000fe200030006ff */
[----:B------:R-:W-:Y:S01]  /*6e30*/  FFMA.FTZ R94, R30, R35, R83 ;  /* 0x000000231e5e7223 */ /* 0x000fe20000010053 */
[----:B------:R-:W-:Y:S01]  /*6e40*/  FFMA.FTZ R95, R27, R32, R34 ;  /* 0x000000201b5f7223 */ /* 0x000fe20000010022 */
[----:B------:R-:W-:Y:S01]  /*6e50*/  F2FP.F16.E4M3.UNPACK_B R27, R11.H1 ;  /* 0x0000000bff1b723e */ /* 0x000fe200030006ff */
[----:B------:R-:W-:Y:S01]  /*6e60*/  FFMA.FTZ R93, R26, R35, -R85 ;  /* 0x000000231a5d7223 */ /* 0x000fe20000010855 */
[----:B------:R-:W-:Y:S01]  /*6e70*/  F2FP.F16.E4M3.UNPACK_B R83, R5.H1 ;  /* 0x00000005ff53723e */ /* 0x000fe200030006ff */
[----:B------:R-:W-:Y:S01]  /*6e80*/  HADD2.F32 R12, -RZ, R7.H0_H0 ;  /* 0x20000007ff0c7230 */ /* 0x000fe20000004100 */
[-C--:B------:R-:W-:Y:S01]  /*6e90*/  F2FP.F16.E4M3.UNPACK_B R5, R4.reuse ;  /* 0x00000004ff05723e */ /* 0x080fe200020006ff */
[----:B------:R-:W-:Y:S01]  /*6ea0*/  HADD2.F32 R84, -RZ, R82.H0_H0 ;  /* 0x20000052ff547230 */ /* 0x000fe20000004100 */
[----:B------:R-:W-:Y:S01]  /*6eb0*/  F2FP.F16.E4M3.UNPACK_B R32, R4.H1 ;  /* 0x00000004ff20723e */ /* 0x000fe200030006ff */
[----:B------:R-:W-:Y:S01]  /*6ec0*/  HADD2.F32 R4, -RZ, R27.H0_H0 ;  /* 0x2000001bff047230 */ /* 0x000fe20000004100 */
[----:B------:R-:W-:Y:S01]  /*6ed0*/  F2FP.F16.E4M3.UNPACK_B R26, R11 ;  /* 0x0000000bff1a723e */ /* 0x000fe200020006ff */
[----:B------:R-:W-:Y:S01]  /*6ee0*/  HADD2.F32 R85, -RZ, R83.H0_H0 ;  /* 0x20000053ff557230 */ /* 0x000fe20000004100 */
[----:B------:R-:W-:Y:S01]  /*6ef0*/  F2FP.SATFINITE.E4M3.F32.PACK_AB_MERGE_C R93, R96, R93, RZ ;  /* 0x0000005d605d723e */ /* 0x000fe200048070ff */
[----:B------:R-:W-:Y:S01]  /*6f00*/  HADD2.F32 R35, -RZ, R32.H0_H0 ;  /* 0x20000020ff237230 */ /* 0x000fe20000004100 */
[----:B------:R-:W-:Y:S01]  /*6f10*/  F2FP.SATFINITE.E4M3.F32.PACK_AB_MERGE_C R94, R95, R94, RZ ;  /* 0x0000005e5f5e723e */ /* 0x000fe200048070ff */
[----:B------:R-:W-:-:S02]  /*6f20*/  HADD2.F32 R30, -RZ, R26.H0_H0 ;  /* 0x2000001aff1e7230 */ /* 0x000fc40000004100 */
[-C--:B------:R-:W-:Y:S01]  /*6f30*/  FMUL.FTZ R99, R4, R85.reuse ;  /* 0x0000005504637220 */ /* 0x080fe20000410000 */
[----:B------:R-:W-:Y:S01]  /*6f40*/  FMUL.FTZ R85, R12, R85 ;  /* 0x000000550c557220 */ /* 0x000fe20000410000 */
[----:B------:R-:W-:Y:S02]  /*6f50*/  HADD2.F32 R11, -RZ, R6.H0_H0 ;  /* 0x20000006ff0b7230 */ /* 0x000fe40000004100 */
[----:B------:R-:W-:Y:S02]  /*6f60*/  HADD2.F32 R34, -RZ, R5.H0_H0 ;  /* 0x20000005ff227230 */ /* 0x000fe40000004100 */
[-C--:B------:R-:W-:Y:S01]  /*6f70*/  FMUL.FTZ R100, R30, R84.reuse ;  /* 0x000000541e647220 */ /* 0x080fe20000410000 */
[----:B------:R-:W-:Y:S01]  /*6f80*/  FFMA.FTZ R85, R4, R35, R85 ;  /* 0x0000002304557223 */ /* 0x000fe20000010055 */
[----:B------:R-:W-:Y:S02]  /*6f90*/  HADD2.F32 R27, -RZ, R27.H1_H1 ;  /* 0x3000001bff1b7230 */ /* 0x000fe40000004100 */
[----:B------:R-:W-:Y:S01]  /*6fa0*/  FMUL.FTZ R97, R11, R84 ;  /* 0x000000540b617220 */ /* 0x000fe20000410000 */
[----:B------:R-:W-:-:S02]  /*6fb0*/  HADD2.F32 R4, -RZ, R83.H1_H1 ;  /* 0x30000053ff047230 */ /* 0x000fc40000004100 */
[----:B------:R-:W-:Y:S01]  /*6fc0*/  FFMA.FTZ R100, R11, R34, -R100 ;  /* 0x000000220b647223 */ /* 0x000fe20000010864 */
[----:B------:R-:W-:Y:S02]  /*6fd0*/  HADD2.F32 R7, -RZ, R7.H1_H1 ;  /* 0x30000007ff077230 */ /* 0x000fe40000004100 */
[----:B------:R-:W-:Y:S01]  /*6fe0*/  FFMA.FTZ R99, R12, R35, -R99 ;  /* 0x000000230c637223 */ /* 0x000fe20000010863 */
[----:B------:R-:W-:Y:S02]  /*6ff0*/  HADD2.F32 R26, -RZ, R26.H1_H1 ;  /* 0x3000001aff1a7230 */ /* 0x000fe40000004100 */
[-C--:B------:R-:W-:Y:S01]  /*7000*/  FMUL.FTZ R12, R27, R4.reuse ;  /* 0x000000041b0c7220 */ /* 0x080fe20000410000 */
[----:B------:R-:W-:Y:S02]  /*7010*/  HADD2.F32 R11, -RZ, R82.H1_H1 ;  /* 0x30000052ff0b7230 */ /* 0x000fe40000004100 */
[----:B------:R-:W-:Y:S01]  /*7020*/  FMUL.FTZ R4, R7, R4 ;  /* 0x0000000407047220 */ /* 0x000fe20000410000 */
[----:B------:R-:W-:-:S02]  /*7030*/  HADD2.F32 R6, -RZ, R6.H1_H1 ;  /* 0x30000006ff067230 */ /* 0x000fc40000004100 */
[----:B------:R-:W-:Y:S01]  /*7040*/  FFMA.FTZ R97, R30, R34, R97 ;  /* 0x000000221e617223 */ /* 0x000fe20000010061 */
[----:B------:R-:W-:Y:S02]  /*7050*/  HADD2.F32 R32, -RZ, R32.H1_H1 ;  /* 0x30000020ff207230 */ /* 0x000fe40000004100 */
[-C--:B------:R-:W-:Y:S01]  /*7060*/  FMUL.FTZ R35, R26, R11.reuse ;  /* 0x0000000b1a237220 */ /* 0x080fe20000410000 */
[----:B------:R-:W-:Y:S02]  /*7070*/  HADD2.F32 R5, -RZ, R5.H1_H1 ;  /* 0x30000005ff057230 */ /* 0x000fe40000004100 */
[----:B------:R-:W-:Y:S01]  /*7080*/  FMUL.FTZ R11, R6, R11 ;  /* 0x0000000b060b7220 */ /* 0x000fe20000410000 */
[-C--:B------:R-:W-:Y:S01]  /*7090*/  FFMA.FTZ R4, R27, R32.reuse, R4 ;  /* 0x000000201b047223 */ /* 0x080fe20000010004 */
[----:B------:R-:W-:Y:S02]  /*70a0*/  FFMA.FTZ R12, R7, R32, -R12 ;  /* 0x00000020070c7223 */ /* 0x000fe4000001080c */
[-C--:B------:R-:W-:Y:S01]  /*70b0*/  FFMA.FTZ R26, R26, R5.reuse, R11 ;  /* 0x000000051a1a7223 */ /* 0x080fe2000001000b */
[----:B------:R-:W-:Y:S01]  /*70c0*/  FFMA.FTZ R35, R6, R5, -R35 ;  /* 0x0000000506237223 */ /* 0x000fe20000010823 */
[----:B------:R-:W-:Y:S01]  /*70d0*/  F2FP.SATFINITE.E4M3.F32.PACK_AB_MERGE_C R5, R9, R24, R93 ;  /* 0x000000180905723e */ /* 0x000fe2000480705d */
[----:B------:R-:W-:Y:S01]  /*70e0*/  IMAD.MOV.U32 R6, RZ, RZ, R13 ;  /* 0x000000ffff067224 */ /* 0x000fe200078e000d */
[----:B------:R-:W-:-:S02]  /*70f0*/  F2FP.SATFINITE.E4M3.F32.PACK_AB_MERGE_C R4, R4, R85, RZ ;  /* 0x000000550404723e */ /* 0x000fc400048070ff */
[----:B------:R-:W-:Y:S02]  /*7100*/  F2FP.SATFINITE.E4M3.F32.PACK_AB_MERGE_C R12, R12, R99, RZ ;  /* 0x000000630c0c723e */ /* 0x000fe400048070ff */
[----:B------:R-:W-:Y:S01]  /*7110*/  F2FP.SATFINITE.E4M3.F32.PACK_AB_MERGE_C R9, R8, R25, R94 ;  /* 0x000000190809723e */ /* 0x000fe2000480705e */
[----:B------:R-:W-:Y:S01]  /*7120*/  IMAD.MOV.U32 R8, RZ, RZ, R14 ;  /* 0x000000ffff087224 */ /* 0x000fe200078e000e */
[----:B------:R-:W-:Y:S01]  /*7130*/  F2FP.SATFINITE.E4M3.F32.PACK_AB_MERGE_C R11, R26, R97, R4 ;  /* 0x000000611a0b723e */ /* 0x000fe20004807004 */
[----:B------:R-:W-:Y:S01]  /*7140*/  IMAD.MOV.U32 R4, RZ, RZ, R15 ;  /* 0x000000ffff047224 */ /* 0x000fe200078e000f */
[----:B------:R-:W-:-:S07]  /*7150*/  F2FP.SATFINITE.E4M3.F32.PACK_AB_MERGE_C R7, R35, R100, R12 ;  /* 0x000000642307723e */ /* 0x000fce000480700c */
.L_x_1464:
[----:B------:R-:W-:Y:S05]  /*7160*/  BSYNC B1 ;  /* 0x0000000000017941 */ /* 0x000fea0003800000 */
.L_x_1463:
[----:B-1----:R4:W-:Y:S01]  /*7170*/  STG.E.128 desc[UR46][R28.64], R4 ;  /* 0x000000041c007986 */ /* 0x0029e2000c101d2e */
[----:B------:R-:W-:-:S13]  /*7180*/  ISETP.GE.AND P4, PT, R33, R98, PT ;  /* 0x000000622100720c */ /* 0x000fda0003f86270 */
[----:B------:R-:W-:Y:S05]  /*7190*/  @P4 BRA `(.L_x_1449) ;  /* 0x0000000000844947 */ /* 0x000fea0003800000 */
[--C-:B----4-:R-:W-:Y:S02]  /*71a0*/  SHF.R.S32.HI R4, RZ, 0x1f, R33.reuse ;  /* 0x0000001fff047819 */ /* 0x110fe40000011421 */
[----:B------:R-:W-:-:S04]  /*71b0*/  IADD3 R33, P4, P5, R44, R80, R33 ;  /* 0x000000502c217210 */ /* 0x000fc80007d9e021 */
[----:B------:R-:W-:Y:S02]  /*71c0*/  IADD3.X R4, R0, R31, R4, P4, P5 ;  /* 0x0000001f00047210 */ /* 0x000fe400027ea404 */
[----:B------:R-:W-:-:S05]  /*71d0*/  IADD3 R76, P4, R33, R76, RZ ;  /* 0x0000004c214c7210 */ /* 0x000fca0007f9e0ff */
[----:B------:R-:W-:-:S05]  /*71e0*/  IMAD.X R77, R4, 0x1, R77, P4 ;  /* 0x00000001044d7824 */ /* 0x000fca00020e064d */
[----:B--2---:R1:W-:Y:S01]  /*71f0*/  STG.E.128 desc[UR46][R76.64], R8 ;  /* 0x000000084c007986 */ /* 0x0043e2000c101d2e */
[----:B------:R-:W-:Y:S05]  /*7200*/  BRA `(.L_x_1449) ;  /* 0x0000000000687947 */ /* 0x000fea0003800000 */
.L_x_1432:
[----:B------:R-:W-:-:S06]  /*7210*/  UISETP.NE.AND UP0, UPT, UR45, 0x3, UPT ;  /* 0x000000032d00788c */ /* 0x000fcc000bf05270 */
[----:B------:R-:W-:-:S13]  /*7220*/  PLOP3.LUT P3, PT, PT, PT, UP0, 0x80, 0x0 ;  /* 0x000000000000781c */ /* 0x000fda0003f6f008 */
[----:B------:R-:W-:Y:S05]  /*7230*/  @!P3 BRA `(.L_x_1465) ;  /* 0x000000000004b947 */ /* 0x000fea0003800000 */
[----:B------:R-:W-:Y:S01]  /*7240*/  BPT.TRAP 0x1 ;  /* 0x000000040000795c */ /* 0x000fe20000300000 */
.L_x_1465:
[----:B------:R-:W-:Y:S01]  /*7250*/  IMAD R91, R192, 0x8, R16 ;  /* 0x00000008c05b7824 */ /* 0x000fe200078e0210 */
[----:B------:R-:W-:Y:S01]  /*7260*/  SHF.L.U32 R92, R198, 0x1f, RZ ;  /* 0x0000001fc65c7819 */ /* 0x000fe200000006ff */
[----:B------:R-:W-:Y:S01]  /*7270*/  IMAD R90, R36, -0x40, R2 ;  /* 0xffffffc0245a7824 */ /* 0x000fe200078e0202 */
[----:B------:R-:W-:Y:S02]  /*7280*/  BSSY B1, `(.L_x_1466) ;  /* 0x0000004000017945 */ /* 0x000fe40003800000 */
[----:B------:R-:W0:Y:S02]  /*7290*/  SYNCS.PHASECHK.TRANS64.TRYWAIT P4, [R91+URZ+0x28490], R92 ;  /* 0x0284905c5b0075a7 */ /* 0x000e24000808017f */
[----:B------:R-:W-:Y:S01]  /*72a0*/  VIMNMX R90, R90, 0x40, PT ;  /* 0x000000405a5a7848 */ /* 0x000fe20003fe0100 */
[----:B0-----:R-:W-:Y:S06]  /*72b0*/  @!P4 BRA `(.L_x_1467) ;  /* 0x0000024800ccc947 */ /* 0x001fec0003800000 */
.L_x_1811:
[----:B------:R-:W-:Y:S05]  /*72c0*/  BSYNC B1 ;  /* 0x0000000000017941 */ /* 0x000fea0003800000 */
.L_x_1466:
[-C--:B------:R-:W-:Y:S01]  /*72d0*/  ISETP.GE.AND P5, PT, R17, R90.reuse, PT ;  /* 0x0000005a1100720c */ /* 0x080fe20003fa6270 */
[----:B------:R-:W-:Y:S01]  /*72e0*/  BSSY B1, `(.L_x_1468) ;  /* 0x0000007000017945 */ /* 0x000fe20003800000 */
[----:B------:R-:W-:-:S11]  /*72f0*/  ISETP.GE.AND P4, PT, R219, R90, PT ;  /* 0x0000005adb00720c */ /* 0x000fd60003f86270 */
[----:B------:R-:W-:Y:S05]  /*7300*/  @P5 BRA `(.L_x_1469) ;  /* 0x0000000000105947 */ /* 0x000fea0003800000 */
[----:B------:R-:W1:Y:S04]  /*7310*/  @!P1 LDS.128 R4, [R89+0x20000] ;  /* 0x0200000059049984 */ /* 0x000e680000000c00 */
[----:B------:R-:W2:Y:S04]  /*7320*/  @!P2 LDS.128 R8, [R89+0x22000] ;  /* 0x022000005908a984 */ /* 0x000ea80000000c00 */
[----:B-1----:R1:W-:Y:S04]  /*7330*/  @!P1 STG.E.128 desc[UR46][R14.64], R4 ;  /* 0x000000040e009986 */ /* 0x0023e8000c101d2e */
[----:B--2---:R1:W-:Y:S02]  /*7340*/  @!P2 STG.E.128 desc[UR46][R14.64+0x80], R8 ;  /* 0x000080080e00a986 */ /* 0x0043e4000c101d2e */
.L_x_1469:
[----:B------:R-:W-:Y:S05]  /*7350*/  BSYNC B1 ;  /* 0x0000000000017941 */ /* 0x000fea0003800000 */
.L_x_1468:
[----:B------:R-:W-:Y:S05]  /*7360*/  @P4 BRA `(.L_x_1449) ;  /* 0x0000000000104947 */ /* 0x000fea0003800000 */
[----:B-1----:R-:W1:Y:S04]  /*7370*/  @!P1 LDS.128 R4, [R89+0x21000] ;  /* 0x0210000059049984 */ /* 0x002e680000000c00 */
[----:B------:R-:W2:Y:S04]  /*7380*/  @!P2 LDS.128 R8, [R89+0x23000] ;  /* 0x023000005908a984 */ /* 0x000ea80000000c00 */
[----:B-1----:R3:W-:Y:S04]  /*7390*/  @!P1 STG.E.128 desc[UR46][R12.64], R4 ;  /* 0x000000040c009986 */ /* 0x0027e8000c101d2e */
[----:B--2---:R3:W-:Y:S02]  /*73a0*/  @!P2 STG.E.128 desc[UR46][R12.64+0x80], R8 ;  /* 0x000080080c00a986 */ /* 0x0047e4000c101d2e */
.L_x_1449:
[----:B------:R-:W-:Y:S05]  /*73b0*/  BSYNC B0 ;  /* 0x0000000000007941 */ /* 0x000fea0003800000 */
.L_x_1431:
[----:B01234-:R-:W0:Y:S01]  /*73c0*/  S2R R4, SR_TID.X ;  /* 0x0000000000047919 */ /* 0x01fe220000002100 */
[----:B------:R-:W-:Y:S01]  /*73d0*/  @!PT LDS RZ, [RZ] ;  /* 0x00000000fffff984 */ /* 0x000fe20000000800 */
[----:B------:R-:W-:Y:S01]  /*73e0*/  @!PT LDS RZ, [RZ] ;  /* 0x00000000fffff984 */ /* 0x000fe20000000800 */
[----:B------:R-:W-:Y:S01]  /*73f0*/  @!PT LDS RZ, [RZ] ;  /* 0x00000000fffff984 */ /* 0x000fe20000000800 */
[----:B------:R-:W-:Y:S01]  /*7400*/  @!PT LDS RZ, [RZ] ;  /* 0x00000000fffff984 */ /* 0x000fe20000000800 */
[----:B------:R1:W-:Y:S06]  /*7410*/  MEMBAR.ALL.CTA ;  /* 0x0000000000007992 */ /* 0x0003ec0000008000 */
[----:B-1----:R-:W1:Y:S01]  /*7420*/  FENCE.VIEW.ASYNC.S ;  /* 0x00000000000073c6 */ /* 0x002e620000000000 */
[----:B------:R-:W-:Y:S05]  /*7430*/  WARPSYNC.ALL ;  /* 0x0000000000007948 */ /* 0x000fea0003800000 */
[----:B------:R-:W-:Y:S01]  /*7440*/  BSSY B0, `(.L_x_1470) ;  /* 0x0000009000007945 */ /* 0x000fe20003800000 */
[----:B0-----:R-:W-:Y:S01]  /*7450*/  LOP3.LUT R4, R4, 0x7f, RZ, 0xc0, !PT ;  /* 0x0000007f04047812 */ /* 0x001fe200078ec0ff */
[----:B-1----:R0:W-:Y:S03]  /*7460*/  BAR.SYNC.DEFER_BLOCKING R70, 0x80 ;  /* 0x000200460000751d */ /* 0x0021e60000010000 */
[----:B------:R-:W-:-:S13]  /*7470*/  ISETP.NE.AND P4, PT, R4, RZ, PT ;  /* 0x000000ff0400720c */ /* 0x000fda0003f85270 */
[----:B------:R-:W-:-:S05]  /*7480*/  @!P4 VIADD R4, R91, 0x284a0 ;  /* 0x000284a05b04c836 */ /* 0x000fca0000000000 */
[----:B------:R-:W-:-:S04]  /*7490*/  @!P4 PRMT R4, RZ, 0x654, R4 ;  /* 0x00000654ff04c816 */ /* 0x000fc80000000004 */
[----:B------:R0:W-:Y:S01]  /*74a0*/  @!P4 SYNCS.ARRIVE.TRANS64.RED.A1T0 RZ, [R4+URZ], RZ ;  /* 0x000000ff04ffc9a7 */ /* 0x0001e2000810043f */
[----:B------:R-:W-:Y:S05]  /*74b0*/  @!P3 BRA `(.L_x_1471) ;  /* 0x000000000004b947 */ /* 0x000fea0003800000 */
[----:B------:R-:W-:Y:S01]  /*74c0*/  BPT.TRAP 0x1 ;  /* 0x000000040000795c */ /* 0x000fe20000300000 */
.L_x_1471:
[----:B------:R-:W-:Y:S05]  /*74d0*/  BSYNC B0 ;  /* 0x0000000000007941 */ /* 0x000fea0003800000 */
.L_x_1470:
[----:B------:R-:W1:Y:S01]  /*74e0*/  SYNCS.PHASECHK.TRANS64.TRYWAIT P3, [R91+URZ+0x284b0], R92 ;  /* 0x0284b05c5b0075a7 */ /* 0x000e62000806017f */
[----:B------:R-:W-:Y:S01]  /*74f0*/  ULDC UR41, c[0x0][0x2f4] ;  /* 0x0000bd0000297ab9 */ /* 0x000fe20000000800 */
[----:B------:R-:W-:Y:S01]  /*7500*/  ULDC.64 UR36, c[0x0][0x328] ;  /* 0x0000ca0000247ab9 */ /* 0x000fe20000000a00 */
[----:B------:R-:W-:Y:S01]  /*7510*/  ULDC.64 UR38, c[0x0][0x318] ;  /* 0x0000c60000267ab9 */ /* 0x000fe20000000a00 */
[----:B------:R-:W-:Y:S04]  /*7520*/  BSSY B0, `(.L_x_1472) ;  /* 0x0000002000007945 */ /* 0x000fe80003800000 */
[----:B-1----:R-:W-:Y:S05]  /*7530*/  @!P3 BRA `(.L_x_1473) ;  /* 0x000002480040b947 */ /* 0x002fea0003800000 */
.L_x_1812:
[----:B------:R-:W-:Y:S05]  /*7540*/  BSYNC B0 ;  /* 0x0000000000007941 */ /* 0x000fea0003800000 */
.L_x_1472:
[----:B------:R-:W-:Y:S01]  /*7550*/  ISETP.GE.AND P3, PT, R17, R90, PT ;  /* 0x0000005a1100720c */ /* 0x000fe20003f66270 */
[----:B------:R-:W-:Y:S01]  /*7560*/  BSSY B0, `(.L_x_1474) ;  /* 0x0000010000007945 */ /* 0x000fe20003800000 */
[----:B------:R-:W-:-:S11]  /*7570*/  IMAD.WIDE R8, R36, 0x40, R54 ;  /* 0x0000004024087825 */ /* 0x000fd600078e0236 */
        /* <DEDUP_REMOVED lines=14> */
.L_x_1475:
[----:B------:R-:W-:Y:S05]  /*7660*/  BSYNC B0 ;  /* 0x0000000000007941 */ /* 0x000fea0003800000 */
.L_x_1474:
[----:B------:R-:W-:Y:S01]  /*7670*/  ISETP.GE.AND P3, PT, R219, R90, PT ;  /* 0x0000005adb00720c */ /* 0x000fe20003f66270 */
[----:B------:R-:W-:-:S12]  /*7680*/  BSSY B0, `(.L_x_1476) ;  /* 0x0000011000007945 */ /* 0x000fd80003800000 */
[----:B------:R-:W-:Y:S05]  /*7690*/  @P3 BRA `(.L_x_1477) ;  /* 0x00000000003c3947 */ /* 0x000fea0003800000 */
[----:B--2---:R-:W-:Y:S01]  /*76a0*/  IADD3 R7, P3, R8, 0x20, RZ ;  /* 0x0000002008077810 */ /* 0x004fe20007f7e0ff */
[----:B0-----:R-:W-:Y:S02]  /*76b0*/  IMAD.MOV.U32 R4, RZ, RZ, R42 ;  /* 0x000000ffff047224 */ /* 0x001fe400078e002a */
[----:B------:R-:W-:Y:S02]  /*76c0*/  IMAD.MOV.U32 R5, RZ, RZ, R87 ;  /* 0x000000ffff057224 */ /* 0x000fe400078e0057 */
        /* <DEDUP_REMOVED lines=12> */
.L_x_1477:
[----:B------:R-:W-:Y:S05]  /*7790*/  BSYNC B0 ;  /* 0x0000000000007941 */ /* 0x000fea0003800000 */
.L_x_1476:
[----:B------:R-:W-:Y:S01]  /*77a0*/  @!PT LDS RZ, [RZ] ;  /* 0x00000000fffff984 */ /* 0x000fe20000000800 */
[----:B------:R-:W-:Y:S01]  /*77b0*/  @!PT LDS RZ, [RZ] ;  /* 0x00000000fffff984 */ /* 0x000fe20000000800 */
[----:B------:R-:W-:Y:S01]  /*77c0*/  @!PT LDS RZ, [RZ] ;  /* 0x00000000fffff984 */ /* 0x000fe20000000800 */
[----:B------:R-:W-:Y:S01]  /*77d0*/  @!PT LDS RZ, [RZ] ;  /* 0x00000000fffff984 */ /* 0x000fe20000000800 */
[----:B------:R4:W-:Y:S06]  /*77e0*/  MEMBAR.ALL.CTA ;  /* 0x0000000000007992 */ /* 0x0009ec0000008000 */
[----:B----4-:R-:W4:Y:S02]  /*77f0*/  FENCE.VIEW.ASYNC.S ;  /* 0x00000000000073c6 */ /* 0x010f240000000000 */
[----:B----4-:R4:W-:Y:S01]  /*7800*/  BAR.SYNC.DEFER_BLOCKING R70, 0x80 ;  /* 0x000200460000751d */ /* 0x0109e20000010000 */
[----:B------:R-:W-:Y:S01]  /*7810*/  ISETP.NE.AND P5, PT, R88, RZ, PT ;  /* 0x000000ff5800720c */ /* 0x000fe20003fa5270 */
[----:B------:R-:W-:-:S02]  /*7820*/  VIADD R192, R192, 0x1 ;  /* 0x00000001c0c07836 */ /* 0x000fc40000000000 */
[----:B-1----:R-:W-:-:S03]  /*7830*/  @!P4 VIADD R91, R91, 0x284c0 ;  /* 0x000284c05b5bc836 */ /* 0x002fc60000000000 */
[C---:B------:R-:W-:Y:S02]  /*7840*/  ISETP.NE.AND P3, PT, R192.reuse, 0x2, PT ;  /* 0x00000002c000780c */ /* 0x040fe40003f65270 */
[----:B------:R-:W-:Y:S02]  /*7850*/  @!P4 PRMT R91, RZ, 0x654, R91 ;  /* 0x00000654ff5bc816 */ /* 0x000fe4000000005b */
[----:B--23--:R-:W-:Y:S02]  /*7860*/  SEL R5, RZ, 0x1, P3 ;  /* 0x00000001ff057807 */ /* 0x00cfe40001800000 */
[----:B------:R-:W-:Y:S02]  /*7870*/  SEL R192, R192, RZ, P3 ;  /* 0x000000ffc0c07207 */ /* 0x000fe40001800000 */
[----:B------:R-:W-:Y:S01]  /*7880*/  LOP3.LUT R198, R198, R5, RZ, 0x3c, !PT ;  /* 0x00000005c6c67212 */ /* 0x000fe200078e3cff */
[----:B------:R4:W-:Y:S01]  /*7890*/  @!P4 SYNCS.ARRIVE.TRANS64.RED.A1T0 RZ, [R91+URZ], RZ ;  /* 0x000000ff5bffc9a7 */ /* 0x0009e2000810043f */
[----:B------:R-:W-:Y:S05]  /*78a0*/  @P5 BRA `(.L_x_1478) ;  /* 0xffffffb000fc5947 */ /* 0x000fea000383ffff */
[----:B0-----:R-:W0:Y:S01]  /*78b0*/  S2R R4, SR_TID.X ;  /* 0x0000000000047919 */ /* 0x001e220000002100 */
[----:B------:R-:W-:Y:S02]  /*78c0*/  PLOP3.LUT P0, PT, PT, PT, PT, 0x8, 0x0 ;  /* 0x000000000000781c */ /* 0x000fe40003f0e170 */
[----:B0-----:R-:W-:-:S04]  /*78d0*/  SHF.R.U32.HI R4, RZ, 0x7, R4 ;  /* 0x00000007ff047819 */ /* 0x001fc80000011604 */
[----:B------:R-:W-:-:S13]  /*78e0*/  ISETP.NE.AND P5, PT, R4, 0x1, PT ;  /* 0x000000010400780c */ /* 0x000fda0003fa5270 */
[----:B------:R-:W-:Y:S06]  /*78f0*/  @!P5 BAR.ARV 0x9, 0x100 ;  /* 0x024400000000db1d */ /* 0x000fec0000002000 */
.L_x_1426:
[----:B------:R-:W0:Y:S01]  /*7900*/  LDC R0, c[0x0][0x448] ;  /* 0x00011200ff007b82 */ /* 0x000e220000000800 */
[----:B------:R-:W-:-:S07]  /*7910*/  VIADD R5, R199, 0x7f ;  /* 0x0000007fc7057836 */ /* 0x000fce0000000000 */
[----:B------:R-:W1:Y:S01]  /*7920*/  LDC.64 R2, c[0x0][0x9e0] ;  /* 0x00027800ff027b82 */ /* 0x000e620000000a00 */
[----:B0-----:R-:W-:Y:S02]  /*7930*/  ISETP.NE.AND P1, PT, R0, 0x1, PT ;  /* 0x000000010000780c */ /* 0x001fe40003f25270 */
[----:B-1----:R-:W-:-:S11]  /*7940*/  ISETP.GE.AND P2, PT, R3, 0x1, PT ;  /* 0x000000010300780c */ /* 0x002fd60003f46270 */
[----:B------:R-:W0:Y:S08]  /*7950*/  @P1 LDC R0, c[0x0][0x44c] ;  /* 0x00011300ff001b82 */ /* 0x000e300000000800 */
[----:B------:R-:W1:Y:S01]  /*7960*/  @P1 LDC R7, c[0x0][0x450] ;  /* 0x00011400ff071b82 */ /* 0x000e620000000800 */
[----:B0-----:R-:W-:-:S05]  /*7970*/  @P1 IMAD.HI.U32 R0, R5, R0, RZ ;  /* 0x0000000005001227 */ /* 0x001fca00078e00ff */
[----:B-1----:R-:W-:-:S05]  /*7980*/  @P1 SHF.R.U32.HI R5, RZ, R7, R0 ;  /* 0x00000007ff051219 */ /* 0x002fca0000011600 */
[----:B------:R-:W-:Y:S01]  /*7990*/  IMAD.IADD R5, R40, 0x1, R5 ;  /* 0x0000000128057824 */ /* 0x000fe200078e0205 */
[----:B------:R-:W-:Y:S06]  /*79a0*/  @P0 BRA `(.L_x_1479) ;  /* 0x00000000000c0947 */ /* 0x000fec0003800000 */
[----:B------:R-:W0:Y:S01]  /*79b0*/  FENCE.VIEW.ASYNC.G ;  /* 0x00000000000073c6 */ /* 0x000e220000000100 */
[----:B------:R-:W-:Y:S05]  /*79c0*/  WARPSYNC.ALL ;  /* 0x0000000000007948 */ /* 0x000fea0003800000 */
[----:B0-----:R-:W-:Y:S06]  /*79d0*/  BAR.ARV 0xc, 0x180 ;  /* 0x0306000000007b1d */ /* 0x001fec0000002000 */
.L_x_1479:
[----:B------:R-:W-:Y:S01]  /*79e0*/  IMAD.IADD R2, R5, 0x1, R2 ;  /* 0x0000000105027824 */ /* 0x000fe200078e0202 */
        /* <DEDUP_REMOVED lines=12> */
.L_x_1482:
[----:B------:R-:W-:-:S13]  /*7ab0*/  ISETP.NE.AND P0, PT, R3, 0x1, PT ;  /* 0x000000010300780c */ /* 0x000fda0003f05270 */
[----:B------:R-:W0:Y:S02]  /*7ac0*/  @P0 LDC.64 R4, c[0x0][0x9e8] ;  /* 0x00027a00ff040b82 */ /* 0x000e240000000a00 */
[----:B0-----:R-:W-:-:S05]  /*7ad0*/  @P0 IMAD.HI.U32 R4, R0, R4, RZ ;  /* 0x0000000400040227 */ /* 0x001fca00078e00ff */
[----:B------:R-:W-:-:S07]  /*7ae0*/  @P0 SHF.R.U32.HI R0, RZ, R5, R4 ;  /* 0x00000005ff000219 */ /* 0x000fce0000011604 */
.L_x_1483:
[----:B------:R-:W-:Y:S05]  /*7af0*/  BSYNC B0 ;  /* 0x0000000000007941 */ /* 0x000fea0003800000 */
.L_x_1481:
[----:B------:R-:W-:-:S05]  /*7b00*/  IMAD R5, R0, R3, R3 ;  /* 0x0000000300057224 */ /* 0x000fca00078e0203 */
[----:B------:R-:W-:-:S07]  /*7b10*/  VIMNMX R2, R2, R5, PT ;  /* 0x0000000502027248 */ /* 0x000fce0003fe0100 */
.L_x_1480:
[----:B------:R-:W0:Y:S01]  /*7b20*/  @P1 LDC R0, c[0x0][0x44c] ;  /* 0x00011300ff001b82 */ /* 0x000e220000000800 */
[----:B------:R-:W-:Y:S01]  /*7b30*/  VIADD R2, R2, 0x3f ;  /* 0x0000003f02027836 */ /* 0x000fe20000000000 */
[----:B------:R-:W-:Y:S01]  /*7b40*/  ULDC UR4, c[0x0][0x9dc] ;  /* 0x0002770000047ab9 */ /* 0x000fe20000000800 */
[----:B------:R-:W-:-:S03]  /*7b50*/  IMAD.MOV.U32 R4, RZ, RZ, R199 ;  /* 0x000000ffff047224 */ /* 0x000fc600078e00c7 */
        /* <DEDUP_REMOVED lines=20> */
.L_x_1486:
[----:B------:R-:W-:-:S13]  /*7ca0*/  ISETP.NE.AND P0, PT, R3, 0x1, PT ;  /* 0x000000010300780c */ /* 0x000fda0003f05270 */
[----:B------:R-:W0:Y:S02]  /*7cb0*/  @P0 LDC.64 R4, c[0x0][0x9e8] ;  /* 0x00027a00ff040b82 */ /* 0x000e240000000a00 */
[----:B0-----:R-:W-:-:S05]  /*7cc0*/  @P0 IMAD.HI.U32 R4, R2, R4, RZ ;  /* 0x0000000402040227 */ /* 0x001fca00078e00ff */
[----:B------:R-:W-:-:S07]  /*7cd0*/  @P0 SHF.R.U32.HI R2, RZ, R5, R4 ;  /* 0x00000005ff020219 */ /* 0x000fce0000011604 */
.L_x_1487:
[----:B------:R-:W-:Y:S05]  /*7ce0*/  BSYNC B0 ;  /* 0x0000000000007941 */ /* 0x000fea0003800000 */
.L_x_1485:
[----:B------:R-:W-:-:S05]  /*7cf0*/  IMAD R3, R2, R3, RZ ;  /* 0x0000000302037224 */ /* 0x000fca00078e02ff */
[----:B------:R-:W-:-:S07]  /*7d00*/  VIMNMX R0, R0, R3, !PT ;  /* 0x0000000300007248 */ /* 0x000fce0007fe0100 */
.L_x_1484:
[----:B------:R-:W-:Y:S01]  /*7d10*/  SHF.R.S32.HI R3, RZ, 0x1f, R0 ;  /* 0x0000001fff037819 */ /* 0x000fe20000011400 */
[----:B------:R-:W-:Y:S03]  /*7d20*/  BSSY B0, `(.L_x_1488) ;  /* 0x0000025000007945 */ /* 0x000fe60003800000 */
[----:B------:R-:W-:-:S04]  /*7d30*/  LEA.HI R3, R3, R0, RZ, 0x6 ;  /* 0x0000000003037211 */ /* 0x000fc800078f30ff */
        /* <DEDUP_REMOVED lines=12> */
[----:B------:R-:W-:-:S05]  /*7e00*/  IADD3 R0, -R204, R0, RZ ;  /* 0x00000000cc007210 */ /* 0x000fca0007ffe1ff */
[----:B0-----:R-:W0:Y:S02]  /*7e10*/  MUFU.RCP R4, R4 ;  /* 0x0000000400047308 */ /* 0x001e240000001000 */
[----:B0-----:R-:W-:Y:S02]  /*7e20*/  VIADD R2, R4, 0xffffffe ;  /* 0x0ffffffe04027836 */ /* 0x001fe40000000000 */
[----:B------:R-:W-:-:S04]  /*7e30*/  IMAD.MOV R4, RZ, RZ, -R9 ;  /* 0x000000ffff047224 */ /* 0x000fc800078e0a09 */
[----:B------:R0:W1:Y:S02]  /*7e40*/  F2I.FTZ.U32.TRUNC.NTZ R3, R2 ;  /* 0x0000000200037305 */ /* 0x000064000021f000 */
[----:B0-----:R-:W-:Y:S02]  /*7e50*/  IMAD.MOV.U32 R2, RZ, RZ, RZ ;  /* 0x000000ffff027224 */ /* 0x001fe400078e00ff */
[----:B-1----:R-:W-:-:S04]  /*7e60*/  IMAD.MOV R8, RZ, RZ, -R3 ;  /* 0x000000ffff087224 */ /* 0x002fc800078e0a03 */
[----:B------:R-:W-:Y:S01]  /*7e70*/  IMAD R7, R8, R5, RZ ;  /* 0x0000000508077224 */ /* 0x000fe200078e02ff */
[----:B------:R-:W-:Y:S02]  /*7e80*/  IABS R8, R0 ;  /* 0x0000000000087213 */ /* 0x000fe40000000000 */
[----:B------:R-:W-:Y:S01]  /*7e90*/  LOP3.LUT R0, R0, R6, RZ, 0x3c, !PT ;  /* 0x0000000600007212 */ /* 0x000fe200078e3cff */
[----:B------:R-:W-:-:S03]  /*7ea0*/  IMAD.HI.U32 R3, R3, R7, R2 ;  /* 0x0000000703037227 */ /* 0x000fc600078e0002 */
[----:B------:R-:W-:Y:S01]  /*7eb0*/  ISETP.GE.AND P2, PT, R0, RZ, PT ;  /* 0x000000ff0000720c */ /* 0x000fe20003f46270 */
        /* <DEDUP_REMOVED lines=11> */
.L_x_1489:
[----:B------:R-:W-:Y:S05]  /*7f70*/  BSYNC B0 ;  /* 0x0000000000007941 */ /* 0x000fea0003800000 */
.L_x_1488:
[-C--:B------:R-:W-:Y:S01]  /*7f80*/  IMAD R204, R222, R3.reuse, R204 ;  /* 0x00000003decc7224 */ /* 0x080fe200078e02cc */
[----:B------:R-:W-:Y:S02]  /*7f90*/  PLOP3.LUT P0, PT, PT, PT, PT, 0x80, 0x0 ;  /* 0x000000000000781c */ /* 0x000fe40003f0f070 */
[----:B------:R-:W-:Y:S02]  /*7fa0*/  CS2R R28, SRZ ;  /* 0x00000000001c7805 */ /* 0x000fe4000001ff00 */
[----:B------:R-:W-:Y:S01]  /*7fb0*/  CS2R R162, SRZ ;  /* 0x0000000000a27805 */ /* 0x000fe2000001ff00 */
[----:B------:R-:W-:Y:S01]  /*7fc0*/  IMAD.MOV.U32 R5, RZ, RZ, RZ ;  /* 0x000000ffff057224 */ /* 0x000fe200078e00ff */
[----:B------:R-:W-:Y:S02]  /*7fd0*/  VIADDMNMX R164, R204, R3, R39, PT ;  /* 0x00000003cca47246 */ /* 0x000fe40003800127 */
[----:B------:R-:W-:Y:S02]  /*7fe0*/  CS2R R146, SRZ ;  /* 0x0000000000927805 */ /* 0x000fe4000001ff00 */
[----:B------:R-:W-:Y:S01]  /*7ff0*/  CS2R R56, SRZ ;  /* 0x0000000000387805 */ /* 0x000fe2000001ff00 */
[----:B------:R-:W-:Y:S01]  /*8000*/  IMAD.MOV.U32 R0, RZ, RZ, RZ ;  /* 0x000000ffff007224 */ /* 0x000fe200078e00ff */
[----:B------:R-:W-:Y:S01]  /*8010*/  ISETP.GT.AND P1, PT, R164, R204, PT ;  /* 0x000000cca400720c */ /* 0x000fe20003f24270 */
[----:B------:R-:W-:Y:S01]  /*8020*/  IMAD.MOV.U32 R25, RZ, RZ, RZ ;  /* 0x000000ffff197224 */ /* 0x000fe200078e00ff */
[----:B------:R-:W-:-:S02]  /*8030*/  CS2R R152, SRZ ;  /* 0x0000000000987805 */ /* 0x000fc4000001ff00 */
[----:B------:R-:W-:Y:S02]  /*8040*/  CS2R R156, SRZ ;  /* 0x00000000009c7805 */ /* 0x000fe4000001ff00 */
[----:B------:R-:W-:Y:S02]  /*8050*/  CS2R R36, SRZ ;  /* 0x0000000000247805 */ /* 0x000fe4000001ff00 */
[----:B------:R-:W-:Y:S02]  /*8060*/  CS2R R6, SRZ ;  /* 0x0000000000067805 */ /* 0x000fe4000001ff00 */
        /* <DEDUP_REMOVED lines=15> */
[----:B----4-:R-:W-:-:S02]  /*8160*/  CS2R R70, SRZ ;  /* 0x0000000000467805 */ /* 0x010fc4000001ff00 */
        /* <DEDUP_REMOVED lines=41> */
[----:B------:R-:W0:Y:S01]  /*8400*/  S2R R2, SR_TID.X ;  /* 0x0000000000027919 */ /* 0x000e220000002100 */
[----:B------:R-:W-:Y:S01]  /*8410*/  UMOV UR4, 0xffffffff ;  /* 0xffffffff00047882 */ /* 0x000fe20000000000 */
[----:B0-----:R-:W-:-:S05]  /*8420*/  VIADD R26, R2, 0xffffff80 ;  /* 0xffffff80021a7836 */ /* 0x001fca0000000000 */
[----:B------:R-:W-:-:S04]  /*8430*/  SHF.R.S32.HI R29, RZ, 0x1f, R26 ;  /* 0x0000001fff1d7819 */ /* 0x000fc8000001141a */
[----:B------:R-:W-:-:S04]  /*8440*/  LEA.HI R13, R29, R26, RZ, 0x7 ;  /* 0x0000001a1d0d7211 */ /* 0x000fc800078f38ff */
[----:B------:R-:W-:Y:S01]  /*8450*/  SHF.R.S32.HI R13, RZ, 0x7, R13 ;  /* 0x00000007ff0d7819 */ /* 0x000fe2000001140d */
[----:B------:R-:W-:Y:S06]  /*8460*/  BRA.DIV UR4, `(.L_x_1491) ;  /* 0x0000023a04887947 */ /* 0x000fec000b800000 */
[----:B------:R0:W1:Y:S02]  /*8470*/  SHFL.IDX PT, R201, R13, RZ, 0x1f ;  /* 0x00001fff0dc97589 */ /* 0x00006400000e0000 */
.L_x_1815:
[----:B-1----:R-:W-:Y:S01]  /*8480*/  LEA.HI R0, R201, R201, RZ, 0x1 ;  /* 0x000000c9c9007211 */ /* 0x002fe200078f08ff */
[----:B------:R-:W-:-:S03]  /*8490*/  ULOP3.LUT UP0, URZ, UR44, 0x1bf, URZ, 0xc0, !UPT ;  /* 0x000001bf2c3f7892 */ /* 0x000fc6000f80c03f */
[----:B------:R-:W-:-:S03]  /*84a0*/  LOP3.LUT R0, R0, 0x1e, RZ, 0xc0, !PT ;  /* 0x0000001e00007812 */ /* 0x000fc600078ec0ff */
[----:B------:R-:W-:Y:S02]  /*84b0*/  PLOP3.LUT P0, PT, PT, PT, UP0, 0x80, 0x0 ;  /* 0x000000000000781c */ /* 0x000fe40003f0f008 */
[----:B------:R-:W-:-:S05]  /*84c0*/  IMAD.IADD R0, R201, 0x1, -R0 ;  /* 0x00000001c9007824 */ /* 0x000fca00078e0a00 */
[----:B------:R-:W-:-:S04]  /*84d0*/  LEA R0, R0, UR44, 0xd ;  /* 0x0000002c00007c11 */ /* 0x000fc8000f8e68ff */
[----:B------:R-:W-:-:S04]  /*84e0*/  SHF.R.U32.HI R0, RZ, 0x4, R0 ;  /* 0x00000004ff007819 */ /* 0x000fc80000011600 */
[----:B------:R-:W-:Y:S01]  /*84f0*/  LOP3.LUT R36, R0, 0x3fff, RZ, 0xc0, !PT ;  /* 0x00003fff00247812 */ /* 0x000fe200078ec0ff */
[----:B------:R-:W-:Y:S06]  /*8500*/  @!P0 BRA `(.L_x_1492) ;  /* 0x0000000000408947 */ /* 0x000fec0003800000 */
[----:B------:R-:W-:Y:S01]  /*8510*/  MOV R2, 0x0 ;  /* 0x0000000000027802 */ /* 0x000fe20000000f00 */
[----:B------:R-:W-:Y:S01]  /*8520*/  ULDC.64 UR4, c[0x4][0xc0] ;  /* 0x0100300000047ab9 */ /* 0x000fe20000000a00 */
[----:B------:R-:W-:Y:S01]  /*8530*/  ULDC.64 UR6, c[0x4][0xc8] ;  /* 0x0100320000067ab9 */ /* 0x000fe20000000a00 */
[----:B------:R-:W-:Y:S02]  /*8540*/  IMAD.U32 R4, RZ, RZ, UR4 ;  /* 0x00000004ff047e24 */ /* 0x000fe4000f8e00ff */
[----:B------:R-:W-:Y:S01]  /*8550*/  IMAD.U32 R5, RZ, RZ, UR5 ;  /* 0x00000005ff057e24 */ /* 0x000fe2000f8e00ff */
[----:B------:R-:W1:Y:S01]  /*8560*/  LDC.64 R2, c[0x4][R2] ;  /* 0x0100000002027b82 */ /* 0x000e620000000a00 */
[----:B------:R-:W-:Y:S01]  /*8570*/  ULDC.64 UR4, c[0x4][0x60] ;  /* 0x0100180000047ab9 */ /* 0x000fe20000000a00 */
[----:B------:R-:W-:Y:S02]  /*8580*/  IMAD.U32 R6, RZ, RZ, UR6 ;  /* 0x00000006ff067e24 */ /* 0x000fe4000f8e00ff */
[----:B------:R-:W-:-:S02]  /*8590*/  IMAD.U32 R7, RZ, RZ, UR7 ;  /* 0x00000007ff077e24 */ /* 0x000fc4000f8e00ff */
[----:B------:R-:W-:Y:S02]  /*85a0*/  IMAD.U32 R10, RZ, RZ, UR4 ;  /* 0x00000004ff0a7e24 */ /* 0x000fe4000f8e00ff */
[----:B------:R-:W-:Y:S02]  /*85b0*/  IMAD.U32 R11, RZ, RZ, UR5 ;  /* 0x00000005ff0b7e24 */ /* 0x000fe4000f8e00ff */
[----:B------:R-:W-:Y:S02]  /*85c0*/  IMAD.MOV.U32 R8, RZ, RZ, 0x70 ;  /* 0x00000070ff087424 */ /* 0x000fe400078e00ff */
[----:B------:R-:W-:Y:S02]  /*85d0*/  IMAD.MOV.U32 R12, RZ, RZ, 0x1 ;  /* 0x00000001ff0c7424 */ /* 0x000fe400078e00ff */
[----:B0-----:R-:W-:-:S07]  /*85e0*/  IMAD.MOV.U32 R13, RZ, RZ, RZ ;  /* 0x000000ffff0d7224 */ /* 0x001fce00078e00ff */
[----:B------:R-:W-:-:S07]  /*85f0*/  LEPC R20, `(.L_x_1492) ;  /* 0x000000001014794e */ /* 0x000fce0000000000 */
[----:B-1---5:R-:W-:Y:S05]  /*8600*/  CALL.ABS.NOINC R2 ;  /* 0x0000000002007343 */ /* 0x022fea0003c00000 */
.L_x_1492:
[----:B------:R-:W-:Y:S01]  /*8610*/  ULDC.64 UR4, c[0x0][0x990] ;  /* 0x0002640000047ab9 */ /* 0x000fe20000000a00 */
[----:B------:R-:W-:Y:S01]  /*8620*/  ULDC.64 UR6, c[0x0][0x998] ;  /* 0x0002660000067ab9 */ /* 0x000fe20000000a00 */
[----:B------:R-:W-:Y:S02]  /*8630*/  ISETP.NE.U32.AND P0, PT, RZ, UR4, PT ;  /* 0x00000004ff007c0c */ /* 0x000fe4000bf05070 */
[----:B------:R-:W-:Y:S02]  /*8640*/  ISETP.NE.U32.AND P1, PT, RZ, UR6, PT ;  /* 0x00000006ff007c0c */ /* 0x000fe4000bf25070 */
[----:B------:R-:W-:Y:S02]  /*8650*/  ISETP.NE.AND.EX P0, PT, RZ, UR5, PT, P0 ;  /* 0x00000005ff007c0c */ /* 0x000fe4000bf05300 */
[----:B------:R-:W-:-:S11]  /*8660*/  ISETP.NE.AND.EX P1, PT, RZ, UR7, PT, P1 ;  /* 0x00000007ff007c0c */ /* 0x000fd6000bf25310 */
[----:B------:R-:W1:Y:S01]  /*8670*/  @P0 LDC.64 R8, c[0x0][0x9a8] ;  /* 0x00026a00ff080b82 */ /* 0x000e620000000a00 */
[--C-:B------:R-:W-:Y:S02]  /*8680*/  @P0 SHF.R.S32.HI R11, RZ, 0x1f, R207.reuse ;  /* 0x0000001fff0b0819 */ /* 0x100fe400000114cf */
[----:B0-----:R-:W-:-:S05]  /*8690*/  @P1 SHF.R.S32.HI R13, RZ, 0x1f, R207 ;  /* 0x0000001fff0d1819 */ /* 0x001fca00000114cf */
[----:B------:R-:W0:Y:S08]  /*86a0*/  @P1 LDC.64 R6, c[0x0][0x9b8] ;  /* 0x00026e00ff061b82 */ /* 0x000e300000000a00 */
[----:B------:R-:W2:Y:S08]  /*86b0*/  @P0 LDC.64 R4, c[0x0][0x9b0] ;  /* 0x00026c00ff040b82 */ /* 0x000eb00000000a00 */
[----:B------:R-:W3:Y:S01]  /*86c0*/  @P1 LDC.64 R2, c[0x0][0x9c0] ;  /* 0x00027000ff021b82 */ /* 0x000ee20000000a00 */
[----:B-1----:R-:W-:-:S04]  /*86d0*/  @P0 IMAD R0, R11, R8, RZ ;  /* 0x000000080b000224 */ /* 0x002fc800078e02ff */
[C---:B------:R-:W-:Y:S01]  /*86e0*/  @P0 IMAD R11, R207.reuse, R9, R0 ;  /* 0x00000009cf0b0224 */ /* 0x040fe200078e0200 */
[----:B------:R-:W-:Y:S01]  /*86f0*/  MOV R0, 0x3f800000 ;  /* 0x3f80000000007802 */ /* 0x000fe20000000f00 */
[----:B------:R-:W-:-:S04]  /*8700*/  @P0 IMAD.WIDE.U32 R8, R207, R8, RZ ;  /* 0x00000008cf080225 */ /* 0x000fc800078e00ff */
[-C--:B0-----:R-:W-:Y:S02]  /*8710*/  @P1 IMAD R10, R13, R6.reuse, RZ ;  /* 0x000000060d0a1224 */ /* 0x081fe400078e02ff */
[----:B------:R-:W-:Y:S02]  /*8720*/  @P0 IMAD.IADD R9, R9, 0x1, R11 ;  /* 0x0000000109090824 */ /* 0x000fe400078e020b */
[C---:B------:R-:W-:Y:S02]  /*8730*/  @P1 IMAD R13, R207.reuse, R7, R10 ;  /* 0x00000007cf0d1224 */ /* 0x040fe400078e020a */
[----:B------:R-:W-:-:S04]  /*8740*/  @P1 IMAD.WIDE.U32 R6, R207, R6, RZ ;  /* 0x00000006cf061225 */ /* 0x000fc800078e00ff */
[----:B------:R-:W-:Y:S02]  /*8750*/  @P1 IMAD.IADD R11, R7, 0x1, R13 ;  /* 0x00000001070b1824 */ /* 0x000fe400078e020d */
[----:B------:R-:W-:Y:S02]  /*8760*/  @P1 IMAD.MOV.U32 R10, RZ, RZ, R6 ;  /* 0x000000ffff0a1224 */ /* 0x000fe400078e0006 */
[----:B--2---:R-:W-:-:S04]  /*8770*/  @P0 IMAD.WIDE.U32 R6, R211, R4, R8 ;  /* 0x00000004d3060225 */ /* 0x004fc800078e0008 */
[C---:B---3--:R-:W-:Y:S01]  /*8780*/  @P1 IMAD.WIDE.U32 R8, R211.reuse, R2, R10 ;  /* 0x00000002d3081225 */ /* 0x048fe200078e000a */
[----:B------:R-:W-:Y:S01]  /*8790*/  @P0 LEA R4, P2, R6, UR4, 0x2 ;  /* 0x0000000406040c11 */ /* 0x000fe2000f8410ff */
[----:B------:R-:W-:Y:S02]  /*87a0*/  ULDC UR4, c[0x0][0x3f4] ;  /* 0x0000fd0000047ab9 */ /* 0x000fe40000000800 */
[C---:B------:R-:W-:Y:S01]  /*87b0*/  @P1 IMAD R3, R211.reuse, R3, R9 ;  /* 0x00000003d3031224 */ /* 0x040fe200078e0209 */
[----:B------:R-:W-:Y:S01]  /*87c0*/  @P1 LEA R10, P3, R8, UR6, 0x2 ;  /* 0x00000006080a1c11 */ /* 0x000fe2000f8610ff */
[----:B------:R-:W-:-:S03]  /*87d0*/  @P0 IMAD R5, R211, R5, R7 ;  /* 0x00000005d3050224 */ /* 0x000fc600078e0207 */
[----:B------:R-:W-:Y:S01]  /*87e0*/  @P1 LEA.HI.X R11, R8, UR7, R3, 0x2, P3 ;  /* 0x00000007080b1c11 */ /* 0x000fe200098f1403 */
[----:B------:R-:W-:Y:S01]  /*87f0*/  IMAD.MOV.U32 R3, RZ, RZ, 0x3f800000 ;  /* 0x3f800000ff037424 */ /* 0x000fe200078e00ff */
[----:B------:R-:W-:-:S03]  /*8800*/  @P0 LEA.HI.X R5, R6, UR5, R5, 0x2, P2 ;  /* 0x0000000506050c11 */ /* 0x000fc600090f1405 */
        /* <DEDUP_REMOVED lines=17> */
.L_x_1496:
[----:B-1----:R1:W2:Y:S02]  /*8920*/  SYNCS.PHASECHK.TRANS64.TRYWAIT P0, [R16+URZ+0x28400], R3 ;  /* 0x02840003100075a7 */ /* 0x0022a4000800017f */
[----:B--2---:R-:W-:Y:S05]  /*8930*/  @!P0 NANOSLEEP.SYNCS 0x989680 ;  /* 0x009896800000895d */ /* 0x004fea0003900000 */
[----:B------:R-:W2:Y:S02]  /*8940*/  @!P0 SYNCS.PHASECHK.TRANS64 P0, [R16+URZ+0x28400], R3 ;  /* 0x02840003100085a7 */ /* 0x000ea4000800007f */
[----:B--2---:R-:W-:Y:S05]  /*8950*/  @!P0 BRA `(.L_x_1496) ;  /* 0xfffffffc00f08947 */ /* 0x004fea000383ffff */
.L_x_1495:
[----:B------:R-:W-:Y:S05]  /*8960*/  BSYNC B0 ;  /* 0x0000000000007941 */ /* 0x000fea0003800000 */
.L_x_1494:
[----:B------:R-:W-:Y:S05]  /*8970*/  BRA `(.L_x_1497) ;  /* 0x00000094006c7947 */ /* 0x000fea0003800000 */
.L_x_1493:
[----:B------:R-:W-:Y:S01]  /*8980*/  ULOP3.LUT UP0, URZ, UR44, 0x3ff, URZ, 0xc0, !UPT ;  /* 0x000003ff2c3f7892 */ /* 0x000fe2000f80c03f */
[----:B-----5:R-:W-:Y:S01]  /*8990*/  SHF.R.S32.HI R0, RZ, 0x1f, R38 ;  /* 0x0000001fff007819 */ /* 0x020fe20000011426 */
[----:B------:R-:W-:Y:S01]  /*89a0*/  ULDC.64 UR4, c[0x0][0x3f8] ;  /* 0x0000fe0000047ab9 */ /* 0x000fe20000000a00 */
[----:B------:R-:W-:Y:S01]  /*89b0*/  ULDC.64 UR6, c[0x0][0x408] ;  /* 0x0001020000067ab9 */ /* 0x000fe20000000a00 */
[----:B------:R-:W-:Y:S02]  /*89c0*/  IMAD.WIDE.U32 R24, R38, UR4, RZ ;  /* 0x0000000426187c25 */ /* 0x000fe4000f8e00ff */
[----:B------:R-:W-:Y:S02]  /*89d0*/  PLOP3.LUT P0, PT, PT, PT, UP0, 0x80, 0x0 ;  /* 0x000000000000781c */ /* 0x000fe40003f0f008 */
[C---:B------:R-:W-:Y:S02]  /*89e0*/  IMAD R3, R0.reuse, UR4, RZ ;  /* 0x0000000400037c24 */ /* 0x040fe4000f8e02ff */
[----:B------:R-:W-:-:S02]  /*89f0*/  IMAD R5, R0, UR6, RZ ;  /* 0x0000000600057c24 */ /* 0x000fc4000f8e02ff */
[C---:B------:R-:W-:Y:S02]  /*8a00*/  IMAD R3, R38.reuse, UR5, R3 ;  /* 0x0000000526037c24 */ /* 0x040fe4000f8e0203 */
[C---:B------:R-:W-:Y:S02]  /*8a10*/  IMAD R5, R38.reuse, UR7, R5 ;  /* 0x0000000726057c24 */ /* 0x040fe4000f8e0205 */
[----:B------:R-:W-:-:S04]  /*8a20*/  IMAD.WIDE.U32 R38, R38, UR6, RZ ;  /* 0x0000000626267c25 */ /* 0x000fc8000f8e00ff */
[----:B------:R-:W-:Y:S02]  /*8a30*/  IMAD.IADD R51, R3, 0x1, R25 ;  /* 0x0000000103337824 */ /* 0x000fe400078e0219 */
        /* <DEDUP_REMOVED lines=18> */
.L_x_1498:
[----:B------:R-:W-:Y:S01]  /*8b60*/  ULDC.U8 UR4, c[0x0][0x410] ;  /* 0x0001040000047ab9 */ /* 0x000fe20000000000 */
[----:B------:R-:W-:Y:S01]  /*8b70*/  LEA.HI R29, R29, R26, RZ, 0x3 ;  /* 0x0000001a1d1d7211 */ /* 0x000fe200078f18ff */
[----:B------:R-:W-:Y:S01]  /*8b80*/  IMAD.IADD R0, R17, 0x1, R199 ;  /* 0x0000000111007824 */ /* 0x000fe200078e02c7 */
[----:B------:R-:W-:Y:S01]  /*8b90*/  ISETP.NE.AND P0, PT, RZ, UR4, PT ;  /* 0x00000004ff007c0c */ /* 0x000fe2000bf05270 */
[----:B------:R-:W-:Y:S01]  /*8ba0*/  BSSY B0, `(.L_x_1499) ;  /* 0x0000930000007945 */ /* 0x000fe20003800000 */
[----:B------:R-:W-:-:S05]  /*8bb0*/  LOP3.LUT R3, R29, 0xfffffff8, RZ, 0xc0, !PT ;  /* 0xfffffff81d037812 */ /* 0x000fca00078ec0ff */
[----:B------:R-:W-:-:S04]  /*8bc0*/  IMAD.IADD R3, R26, 0x1, -R3 ;  /* 0x000000011a037824 */ /* 0x000fc800078e0a03 */
[----:B------:R-:W-:Y:S02]  /*8bd0*/  IMAD R9, R3, 0x20, R0 ;  /* 0x0000002003097824 */ /* 0x000fe400078e0200 */
[----:B------:R-:W-:Y:S05]  /*8be0*/  @!P0 BRA `(.L_x_1500) ;  /* 0x00000048005c8947 */ /* 0x000fea0003800000 */
[----:B------:R-:W0:Y:S01]  /*8bf0*/  LDC R8, c[0x0][0x448] ;  /* 0x00011200ff087b82 */ /* 0x000e220000000800 */
[----:B------:R-:W-:Y:S01]  /*8c00*/  ULDC.64 UR4, c[0x0][0x3f8] ;  /* 0x0000fe0000047ab9 */ /* 0x000fe20000000a00 */
[----:B------:R-:W-:Y:S01]  /*8c10*/  IMAD.MOV.U32 R50, RZ, RZ, R24 ;  /* 0x000000ffff327224 */ /* 0x000fe200078e0018 */
[----:B------:R-:W-:Y:S01]  /*8c20*/  ULDC.64 UR6, c[0x0][0x408] ;  /* 0x0001020000067ab9 */ /* 0x000fe20000000a00 */
[----:B------:R-:W-:Y:S01]  /*8c30*/  IMAD.MOV.U32 R5, RZ, RZ, R27 ;  /* 0x000000ffff057224 */ /* 0x000fe200078e001b */
[----:B------:R-:W-:Y:S01]  /*8c40*/  ULDC.64 UR8, c[0x0][0x400] ;  /* 0x0001000000087ab9 */ /* 0x000fe20000000a00 */
[----:B0-----:R-:W-:-:S13]  /*8c50*/  ISETP.NE.AND P0, PT, R8, 0x1, PT ;  /* 0x000000010800780c */ /* 0x001fda0003f05270 */
[----:B------:R-:W0:Y:S08]  /*8c60*/  @P0 LDC R4, c[0x0][0x44c] ;  /* 0x00011300ff040b82 */ /* 0x000e300000000800 */
[----:B------:R-:W1:Y:S01]  /*8c70*/  @P0 LDC R6, c[0x0][0x450] ;  /* 0x00011400ff060b82 */ /* 0x000e620000000800 */
[----:B0-----:R-:W-:-:S04]  /*8c80*/  @P0 IMAD.HI.U32 R3, R9, R4, RZ ;  /* 0x0000000409030227 */ /* 0x001fc800078e00ff */
[----:B------:R-:W-:Y:S01]  /*8c90*/  IMAD.MOV.U32 R4, RZ, RZ, R38 ;  /* 0x000000ffff047224 */ /* 0x000fe200078e0026 */
[----:B-1----:R-:W-:-:S04]  /*8ca0*/  @P0 SHF.R.U32.HI R9, RZ, R6, R3 ;  /* 0x00000006ff090219 */ /* 0x002fc80000011603 */
[----:B------:R-:W-:Y:S01]  /*8cb0*/  SHF.R.S32.HI R3, RZ, 0x1f, R9 ;  /* 0x0000001fff037819 */ /* 0x000fe20000011409 */
[----:B------:R-:W-:-:S04]  /*8cc0*/  IMAD.WIDE.U32 R50, R9, UR4, R50 ;  /* 0x0000000409327c25 */ /* 0x000fc8000f8e0032 */
[----:B------:R-:W-:Y:S02]  /*8cd0*/  IMAD R6, R3, UR4, RZ ;  /* 0x0000000403067c24 */ /* 0x000fe4000f8e02ff */
[----:B------:R-:W-:-:S04]  /*8ce0*/  IMAD.WIDE.U32 R4, R9, UR6, R4 ;  /* 0x0000000609047c25 */ /* 0x000fc8000f8e0004 */
[----:B------:R-:W-:Y:S01]  /*8cf0*/  IMAD R7, R9, UR5, R6 ;  /* 0x0000000509077c24 */ /* 0x000fe2000f8e0206 */
[----:B------:R-:W-:Y:S01]  /*8d00*/  ULDC.64 UR4, c[0x0][0x3e8] ;  /* 0x0000fa0000047ab9 */ /* 0x000fe20000000a00 */
[----:B------:R-:W-:Y:S01]  /*8d10*/  IMAD R6, R3, UR6, RZ ;  /* 0x0000000603067c24 */ /* 0x000fe2000f8e02ff */
[----:B------:R-:W-:Y:S01]  /*8d20*/  IADD3 R48, P0, R50, UR4, RZ ;  /* 0x0000000432307c10 */ /* 0x000fe2000ff1e0ff */
[----:B------:R-:W-:Y:S01]  /*8d30*/  UMOV UR4, 0xffffffff ;  /* 0xffffffff00047882 */ /* 0x000fe20000000000 */
[----:B------:R-:W-:Y:S01]  /*8d40*/  IADD3 R49, P1, R4, UR8, RZ ;  /* 0x0000000804317c10 */ /* 0x000fe2000ff3e0ff */
[----:B------:R-:W-:Y:S01]  /*8d50*/  IMAD R37, R9, UR7, R6 ;  /* 0x0000000709257c24 */ /* 0x000fe2000f8e0206 */
[----:B------:R-:W-:-:S04]  /*8d60*/  IADD3.X R50, R51, UR5, R7, P0, !PT ;  /* 0x0000000533327c10 */ /* 0x000fc800087fe407 */
[----:B------:R-:W-:Y:S01]  /*8d70*/  IADD3.X R37, R5, UR9, R37, P1, !PT ;  /* 0x0000000905257c10 */ /* 0x000fe20008ffe425 */
[----:B------:R-:W-:Y:S06]  /*8d80*/  BRA.DIV UR4, `(.L_x_1501) ;  /* 0x0000023204687947 */ /* 0x000fec000b800000 */
[----:B------:R0:W1:Y:S04]  /*8d90*/  SHFL.IDX PT, R3, R50, RZ, 0x181f ;  /* 0x00181fff32037589 */ /* 0x00006800000e0000 */
[----:B------:R0:W2:Y:S04]  /*8da0*/  SHFL.IDX PT, R5, R48, RZ, 0x181f ;  /* 0x00181fff30057589 */ /* 0x0000a800000e0000 */
[----:B------:R0:W3:Y:S04]  /*8db0*/  SHFL.IDX PT, R9, R37, RZ, 0x181f ;  /* 0x00181fff25097589 */ /* 0x0000e800000e0000 */
[----:B------:R0:W4:Y:S02]  /*8dc0*/  SHFL.IDX PT, R14, R49, RZ, 0x181f ;  /* 0x00181fff310e7589 */ /* 0x00012400000e0000 */
.L_x_1821:
[----:B------:R-:W-:Y:S01]  /*8dd0*/  IMAD R51, R195, R8, RZ ;  /* 0x00000008c3337224 */ /* 0x000fe200078e02ff */
[----:B------:R-:W-:Y:S01]  /*8de0*/  BSSY B1, `(.L_x_1502) ;  /* 0x000001a000017945 */ /* 0x000fe20003800000 */
[----:B------:R-:W-:Y:S02]  /*8df0*/  CS2R R40, SRZ ;  /* 0x0000000000287805 */ /* 0x000fe4000001ff00 */
[----:B------:R-:W-:Y:S02]  /*8e00*/  CS2R R44, SRZ ;  /* 0x00000000002c7805 */ /* 0x000fe4000001ff00 */
[----:B------:R-:W-:Y:S02]  /*8e10*/  CS2R R42, SRZ ;  /* 0x00000000002a7805 */ /* 0x000fe4000001ff00 */
[----:B------:R-:W-:Y:S02]  /*8e20*/  ISETP.GE.AND P0, PT, R0, R51, PT ;  /* 0x000000330000720c */ /* 0x000fe40003f06270 */
[----:B------:R-:W-:-:S11]  /*8e30*/  CS2R R46, SRZ ;  /* 0x00000000002e7805 */ /* 0x000fd6000001ff00 */
[----:B------:R-:W-:Y:S05]  /*8e40*/  @P0 BRA `(.L_x_1503) ;  /* 0x00000000004c0947 */ /* 0x000fea0003800000 */
[----:B------:R-:W-:Y:S01]  /*8e50*/  ULDC UR4, c[0x0][0x3f4] ;  /* 0x0000fd0000047ab9 */ /* 0x000fe20000000800 */
[----:B------:R-:W-:Y:S02]  /*8e60*/  CS2R R40, SRZ ;  /* 0x0000000000287805 */ /* 0x000fe4000001ff00 */
[----:B------:R-:W-:Y:S02]  /*8e70*/  ISETP.GE.AND P4, PT, R194, UR4, PT ;  /* 0x00000004c2007c0c */ /* 0x000fe4000bf86270 */
[----:B------:R-:W-:Y:S02]  /*8e80*/  CS2R R44, SRZ ;  /* 0x00000000002c7805 */ /* 0x000fe4000001ff00 */
[----:B------:R-:W-:Y:S02]  /*8e90*/  ISETP.GE.AND P3, PT, R18, UR4, PT ;  /* 0x0000000412007c0c */ /* 0x000fe4000bf66270 */
[----:B------:R-:W-:-:S07]  /*8ea0*/  CS2R R46, SRZ ;  /* 0x00000000002e7805 */ /* 0x000fce000001ff00 */
[----:B--2---:R-:W-:-:S04]  /*8eb0*/  @!P4 IADD3 R10, P0, R194, R5, RZ ;  /* 0x00000005c20ac210 */ /* 0x004fc80007f1e0ff */
[-C--:B----4-:R-:W-:Y:S02]  /*8ec0*/  @!P3 IADD3 R6, P1, R18, R14.reuse, RZ ;  /* 0x0000000e1206b210 */ /* 0x090fe40007f3e0ff */
[----:B------:R-:W-:Y:S01]  /*8ed0*/  @!P4 IADD3 R8, P2, R194, R14, RZ ;  /* 0x0000000ec208c210 */ /* 0x000fe20007f5e0ff */
[--C-:B-1----:R-:W-:Y:S01]  /*8ee0*/  @!P4 IMAD.X R11, R3, 0x1, R216.reuse, P0 ;  /* 0x00000001030bc824 */ /* 0x102fe200000e06d8 */
[----:B------:R-:W-:Y:S01]  /*8ef0*/  @!P3 IADD3 R4, P0, R18, R5, RZ ;  /* 0x000000051204b210 */ /* 0x000fe20007f1e0ff */
[C-C-:B---3--:R-:W-:Y:S01]  /*8f00*/  @!P3 IMAD.X R7, R9.reuse, 0x1, R19.reuse, P1 ;  /* 0x000000010907b824 */ /* 0x148fe200008e0613 */
[----:B------:R-:W-:Y:S01]  /*8f10*/  CS2R R42, SRZ ;  /* 0x00000000002a7805 */ /* 0x000fe2000001ff00 */
[----:B------:R-:W-:Y:S01]  /*8f20*/  @!P4 IMAD.X R9, R9, 0x1, R216, P2 ;  /* 0x000000010909c824 */ /* 0x000fe200010e06d8 */
[----:B------:R1:W5:Y:S01]  /*8f30*/  @!P4 LD.E.64 R40, desc[UR46][R10.64] ;  /* 0x0000002e0a28c980 */ /* 0x000362000c101b00 */
[----:B------:R-:W-:-:S03]  /*8f40*/  @!P3 IMAD.X R5, R3, 0x1, R19, P0 ;  /* 0x000000010305b824 */ /* 0x000fc600000e0613 */
[----:B------:R1:W5:Y:S04]  /*8f50*/  @!P3 LD.E.64 R46, desc[UR46][R6.64] ;  /* 0x0000002e062eb980 */ /* 0x000368000c101b00 */
[----:B------:R1:W5:Y:S04]  /*8f60*/  @!P3 LD.E.64 R44, desc[UR46][R4.64] ;  /* 0x0000002e042cb980 */ /* 0x000368000c101b00 */
[----:B------:R1:W5:Y:S02]  /*8f70*/  @!P4 LD.E.64 R42, desc[UR46][R8.64] ;  /* 0x0000002e082ac980 */ /* 0x000364000c101b00 */
.L_x_1503:
[----:B------:R-:W-:Y:S05]  /*8f80*/  BSYNC B1 ;  /* 0x0000000000017941 */ /* 0x000fea0003800000 */
.L_x_1502:
[----:B------:R-:W-:Y:S01]  /*8f90*/  UMOV UR4, 0xffffffff ;  /* 0xffffffff00047882 */ /* 0x000fe20000000000 */
[----:B------:R-:W-:Y:S02]  /*8fa0*/  CS2R R30, SRZ ;  /* 0x00000000001e7805 */ /* 0x000fe4000001ff00 */
[----:B------:R-:W-:Y:S05]  /*8fb0*/  BRA.DIV UR4, `(.L_x_1504) ;  /* 0x00000232044c7947 */ /* 0x000fea000b800000 */
[----:B-1----:R1:W0:Y:S04]  /*8fc0*/  SHFL.IDX PT, R3, R50, 0x1, 0x181f ;  /* 0x00381f0032037f89 */ /* 0x00222800000e0000 */
[----:B--2---:R1:W2:Y:S04]  /*8fd0*/  SHFL.IDX PT, R5, R48, 0x1, 0x181f ;  /* 0x00381f0030057f89 */ /* 0x0042a800000e0000 */
[----:B---3--:R1:W3:Y:S04]  /*8fe0*/  SHFL.IDX PT, R9, R37, 0x1, 0x181f ;  /* 0x00381f0025097f89 */ /* 0x0082e800000e0000 */
[----:B----4-:R1:W4:Y:S02]  /*8ff0*/  SHFL.IDX PT, R14, R49, 0x1, 0x181f ;  /* 0x00381f00310e7f89 */ /* 0x01032400000e0000 */
.L_x_1827:
[----:B------:R-:W-:Y:S01]  /*9000*/  VIADD R4, R0, 0x20 ;  /* 0x0000002000047836 */ /* 0x000fe20000000000 */
[----:B------:R-:W-:Y:S01]  /*9010*/  BSSY B1, `(.L_x_1505) ;  /* 0x0000019000017945 */ /* 0x000fe20003800000 */
[----:B------:R-:W-:Y:S02]  /*9020*/  CS2R R34, SRZ ;  /* 0x0000000000227805 */ /* 0x000fe4000001ff00 */
[----:B------:R-:W-:Y:S02]  /*9030*/  CS2R R32, SRZ ;  /* 0x0000000000207805 */ /* 0x000fe4000001ff00 */
[----:B------:R-:W-:Y:S02]  /*9040*/  CS2R R38, SRZ ;  /* 0x0000000000267805 */ /* 0x000fe4000001ff00 */
[----:B------:R-:W-:-:S13]  /*9050*/  ISETP.GE.AND P0, PT, R4, R51, PT ;  /* 0x000000330400720c */ /* 0x000fda0003f06270 */
[----:B------:R-:W-:Y:S05]  /*9060*/  @P0 BRA `(.L_x_1506) ;  /* 0x00000000004c0947 */ /* 0x000fea0003800000 */
[----:B------:R-:W-:Y:S01]  /*9070*/  ULDC UR4, c[0x0][0x3f4] ;  /* 0x0000fd0000047ab9 */ /* 0x000fe20000000800 */
[----:B------:R-:W-:Y:S02]  /*9080*/  CS2R R30, SRZ ;  /* 0x00000000001e7805 */ /* 0x000fe4000001ff00 */
[----:B------:R-:W-:Y:S02]  /*9090*/  ISETP.GE.AND P4, PT, R194, UR4, PT ;  /* 0x00000004c2007c0c */ /* 0x000fe4000bf86270 */
[----:B------:R-:W-:Y:S02]  /*90a0*/  CS2R R34, SRZ ;  /* 0x0000000000227805 */ /* 0x000fe4000001ff00 */
[----:B------:R-:W-:-:S09]  /*90b0*/  ISETP.GE.AND P3, PT, R18, UR4, PT ;  /* 0x0000000412007c0c */ /* 0x000fd2000bf66270 */
[----:B--2---:R-:W-:-:S05]  /*90c0*/  @!P4 IADD3 R6, P0, R194, R5, RZ ;  /* 0x00000005c206c210 */ /* 0x004fca0007f1e0ff */
[----:B0-----:R-:W-:Y:S01]  /*90d0*/  @!P4 IMAD.X R7, R3, 0x1, R216, P0 ;  /* 0x000000010307c824 */ /* 0x001fe200000e06d8 */
[----:B------:R-:W-:-:S04]  /*90e0*/  @!P3 IADD3 R4, P0, R18, R5, RZ ;  /* 0x000000051204b210 */ /* 0x000fc80007f1e0ff */
[----:B------:R0:W5:Y:S01]  /*90f0*/  @!P4 LD.E.64 R30, desc[UR46][R6.64] ;  /* 0x0000002e061ec980 */ /* 0x000162000c101b00 */
[----:B----4-:R-:W-:Y:S02]  /*9100*/  @!P4 IADD3 R8, P2, R194, R14, RZ ;  /* 0x0000000ec208c210 */ /* 0x010fe40007f5e0ff */
[----:B------:R-:W-:Y:S02]  /*9110*/  CS2R R38, SRZ ;  /* 0x0000000000267805 */ /* 0x000fe4000001ff00 */
[----:B------:R-:W-:Y:S01]  /*9120*/  CS2R R32, SRZ ;  /* 0x0000000000207805 */ /* 0x000fe2000001ff00 */
[----:B------:R-:W-:-:S05]  /*9130*/  @!P3 IMAD.X R5, R3, 0x1, R19, P0 ;  /* 0x000000010305b824 */ /* 0x000fca00000e0613 */
[----:B------:R2:W5:Y:S01]  /*9140*/  @!P3 LD.E.64 R34, desc[UR46][R4.64] ;  /* 0x0000002e0422b980 */ /* 0x000562000c101b00 */
[----:B0-----:R-:W-:-:S05]  /*9150*/  @!P3 IADD3 R6, P1, R18, R14, RZ ;  /* 0x0000000e1206b210 */ /* 0x001fca0007f3e0ff */
[C---:B---3--:R-:W-:Y:S01]  /*9160*/  @!P3 IMAD.X R7, R9.reuse, 0x1, R19, P1 ;  /* 0x000000010907b824 */ /* 0x048fe200008e0613 */
[----:B------:R-:W-:-:S04]  /*9170*/  @!P4 IADD3.X R9, R9, R216, RZ, P2, !PT ;  /* 0x000000d80909c210 */ /* 0x000fc800017fe4ff */
[----:B------:R2:W5:Y:S04]  /*9180*/  @!P3 LD.E.64 R38, desc[UR46][R6.64] ;  /* 0x0000002e0626b980 */ /* 0x000568000c101b00 */
[----:B------:R2:W5:Y:S02]  /*9190*/  @!P4 LD.E.64 R32, desc[UR46][R8.64] ;  /* 0x0000002e0820c980 */ /* 0x000564000c101b00 */
.L_x_1506:
[----:B------:R-:W-:Y:S05]  /*91a0*/  BSYNC B1 ;  /* 0x0000000000017941 */ /* 0x000fea0003800000 */
.L_x_1505:
[----:B------:R-:W-:-:S03]  /*91b0*/  UMOV UR4, 0xffffffff ;  /* 0xffffffff00047882 */ /* 0x000fc60000000000 */
[----:B------:R-:W-:Y:S05]  /*91c0*/  BRA.DIV UR4, `(.L_x_1507) ;  /* 0x0000023204387947 */ /* 0x000fea000b800000 */
[----:B0-----:R0:W0:Y:S04]  /*91d0*/  SHFL.IDX PT, R3, R50, 0x2, 0x181f ;  /* 0x00581f0032037f89 */ /* 0x00102800000e0000 */
[----:B--2---:R2:W0:Y:S04]  /*91e0*/  SHFL.IDX PT, R5, R48, 0x2, 0x181f ;  /* 0x00581f0030057f89 */ /* 0x00442800000e0000 */
[----:B---3--:R2:W3:Y:S04]  /*91f0*/  SHFL.IDX PT, R9, R37, 0x2, 0x181f ;  /* 0x00581f0025097f89 */ /* 0x0084e800000e0000 */
[----:B----4-:R2:W4:Y:S02]  /*9200*/  SHFL.IDX PT, R14, R49, 0x2, 0x181f ;  /* 0x00581f00310e7f89 */ /* 0x01052400000e0000 */
.L_x_1833:
[----:B------:R-:W-:Y:S01]  /*9210*/  VIADD R4, R0, 0x40 ;  /* 0x0000004000047836 */ /* 0x000fe20000000000 */
        /* <DEDUP_REMOVED lines=11> */
[----:B------:R-:W-:-:S09]  /*92d0*/  ISETP.GE.AND P3, PT, R18, UR4, PT ;  /* 0x0000000412007c0c */ /* 0x000fd2000bf66270 */
[----:B0-----:R-:W-:-:S05]  /*92e0*/  @!P4 IADD3 R6, P0, R194, R5, RZ ;  /* 0x00000005c206c210 */ /* 0x001fca0007f1e0ff */
[C---:B------:R-:W-:Y:S01]  /*92f0*/  @!P4 IMAD.X R7, R3.reuse, 0x1, R216, P0 ;  /* 0x000000010307c824 */ /* 0x040fe200000e06d8 */
[----:B------:R-:W-:Y:S02]  /*9300*/  @!P3 IADD3 R4, P0, R18, R5, RZ ;  /* 0x000000051204b210 */ /* 0x000fe40007f1e0ff */
[----:B----4-:R-:W-:Y:S02]  /*9310*/  @!P4 IADD3 R8, P2, R194, R14, RZ ;  /* 0x0000000ec208c210 */ /* 0x010fe40007f5e0ff */
[----:B------:R0:W5:Y:S01]  /*9320*/  @!P4 LD.E.64 R24, desc[UR46][R6.64] ;  /* 0x0000002e0618c980 */ /* 0x000162000c101b00 */
[----:B------:R-:W-:Y:S02]  /*9330*/  CS2R R28, SRZ ;  /* 0x00000000001c7805 */ /* 0x000fe4000001ff00 */
[----:B------:R-:W-:Y:S01]  /*9340*/  CS2R R20, SRZ ;  /* 0x0000000000147805 */ /* 0x000fe2000001ff00 */
[----:B------:R-:W-:-:S05]  /*9350*/  @!P3 IMAD.X R5, R3, 0x1, R19, P0 ;  /* 0x000000010305b824 */ /* 0x000fca00000e0613 */
[----:B------:R4:W5:Y:S01]  /*9360*/  @!P3 LD.E.64 R26, desc[UR46][R4.64] ;  /* 0x0000002e041ab980 */ /* 0x000962000c101b00 */
[----:B0-----:R-:W-:-:S05]  /*9370*/  @!P3 IADD3 R6, P1, R18, R14, RZ ;  /* 0x0000000e1206b210 */ /* 0x001fca0007f3e0ff */
[C---:B---3--:R-:W-:Y:S02]  /*9380*/  @!P3 IMAD.X R7, R9.reuse, 0x1, R19, P1 ;  /* 0x000000010907b824 */ /* 0x048fe400008e0613 */
[----:B------:R-:W-:-:S03]  /*9390*/  @!P4 IMAD.X R9, R9, 0x1, R216, P2 ;  /* 0x000000010909c824 */ /* 0x000fc600010e06d8 */
[----:B------:R4:W5:Y:S04]  /*93a0*/  @!P3 LD.E.64 R28, desc[UR46][R6.64] ;  /* 0x0000002e061cb980 */ /* 0x000968000c101b00 */
[----:B------:R4:W5:Y:S02]  /*93b0*/  @!P4 LD.E.64 R20, desc[UR46][R8.64] ;  /* 0x0000002e0814c980 */ /* 0x000964000c101b00 */
.L_x_1509:
[----:B------:R-:W-:Y:S05]  /*93c0*/  BSYNC B1 ;  /* 0x0000000000017941 */ /* 0x000fea0003800000 */
.L_x_1508:
[----:B------:R-:W-:Y:S01]  /*93d0*/  UMOV UR4, 0xffffffff ;  /* 0xffffffff00047882 */ /* 0x000fe20000000000 */
[----:B---34-:R-:W-:Y:S02]  /*93e0*/  CS2R R8, SRZ ;  /* 0x0000000000087805 */ /* 0x018fe4000001ff00 */
[----:B------:R-:W-:Y:S05]  /*93f0*/  BRA.DIV UR4, `(.L_x_1510) ;  /* 0x00000232041c7947 */ /* 0x000fea000b800000 */
[----:B0-----:R0:W3:Y:S04]  /*9400*/  SHFL.IDX PT, R3, R50, 0x3, 0x181f ;  /* 0x00781f0032037f89 */ /* 0x0010e800000e0000 */
[----:B------:R0:W4:Y:S04]  /*9410*/  SHFL.IDX PT, R5, R48, 0x3, 0x181f ;  /* 0x00781f0030057f89 */ /* 0x00012800000e0000 */
[----:B-12---:R-:W1:Y:S04]  /*9420*/  SHFL.IDX PT, R37, R37, 0x3, 0x181f ;  /* 0x00781f0025257f89 */ /* 0x006e6800000e0000 */
[----:B0-----:R-:W2:Y:S02]  /*9430*/  SHFL.IDX PT, R49, R49, 0x3, 0x181f ;  /* 0x00781f0031317f89 */ /* 0x001ea400000e0000 */
.L_x_1839:
        /* <DEDUP_REMOVED lines=12> */
[----:B----4-:R-:W-:-:S05]  /*9500*/  @!P4 IADD3 R6, P0, R194, R5, RZ ;  /* 0x00000005c206c210 */ /* 0x010fca0007f1e0ff */
[C---:B---3--:R-:W-:Y:S01]  /*9510*/  @!P4 IMAD.X R7, R3.reuse, 0x1, R216, P0 ;  /* 0x000000010307c824 */ /* 0x048fe200000e06d8 */
[----:B------:R-:W-:Y:S02]  /*9520*/  @!P3 IADD3 R4, P0, R18, R5, RZ ;  /* 0x000000051204b210 */ /* 0x000fe40007f1e0ff */
[----:B--2---:R-:W-:Y:S02]  /*9530*/  @!P4 IADD3 R48, P2, R194, R49, RZ ;  /* 0x00000031c230c210 */ /* 0x004fe40007f5e0ff */
[----:B------:R0:W5:Y:S01]  /*9540*/  @!P4 LD.E.64 R8, desc[UR46][R6.64] ;  /* 0x0000002e0608c980 */ /* 0x000162000c101b00 */
[----:B------:R-:W-:Y:S02]  /*9550*/  CS2R R14, SRZ ;  /* 0x00000000000e7805 */ /* 0x000fe4000001ff00 */
[----:B------:R-:W-:Y:S01]  /*9560*/  CS2R R10, SRZ ;  /* 0x00000000000a7805 */ /* 0x000fe2000001ff00 */
[----:B------:R-:W-:-:S05]  /*9570*/  @!P3 IMAD.X R5, R3, 0x1, R19, P0 ;  /* 0x000000010305b824 */ /* 0x000fca00000e0613 */
[----:B------:R2:W5:Y:S01]  /*9580*/  @!P3 LD.E.64 R12, desc[UR46][R4.64] ;  /* 0x0000002e040cb980 */ /* 0x000562000c101b00 */
[----:B0-----:R-:W-:Y:S01]  /*9590*/  @!P3 IADD3 R6, P1, R18, R49, RZ ;  /* 0x000000311206b210 */ /* 0x001fe20007f3e0ff */
[----:B-1----:R-:W-:-:S04]  /*95a0*/  @!P4 IMAD.X R49, R37, 0x1, R216, P2 ;  /* 0x000000012531c824 */ /* 0x002fc800010e06d8 */
[----:B------:R-:W-:Y:S01]  /*95b0*/  @!P3 IMAD.X R7, R37, 0x1, R19, P1 ;  /* 0x000000012507b824 */ /* 0x000fe200008e0613 */
[----:B------:R2:W5:Y:S04]  /*95c0*/  @!P4 LD.E.64 R10, desc[UR46][R48.64] ;  /* 0x0000002e300ac980 */ /* 0x000568000c101b00 */
[----:B------:R2:W5:Y:S03]  /*95d0*/  @!P3 LD.E.64 R14, desc[UR46][R6.64] ;  /* 0x0000002e060eb980 */ /* 0x000566000c101b00 */
.L_x_1512:
[----:B------:R-:W-:Y:S05]  /*95e0*/  BSYNC B1 ;  /* 0x0000000000017941 */ /* 0x000fea0003800000 */
.L_x_1511:
[----:B------:R-:W-:Y:S01]  /*95f0*/  ULEA.HI UR4, UR43, UR43, URZ, 0x1 ;  /* 0x0000002b2b047291 */ /* 0x000fe2000f8f083f */
[----:B------:R-:W-:Y:S01]  /*9600*/  VIADDMNMX R0, R51, -R199, 0x80, PT ;  /* 0x0000008033007446 */ /* 0x000fe200038009c7 */
[----:B------:R-:W-:Y:S02]  /*9610*/  BSSY B1, `(.L_x_1513) ;  /* 0x0000008000017945 */ /* 0x000fe40003800000 */
[----:B------:R-:W-:Y:S01]  /*9620*/  ULOP3.LUT UR4, UR4, 0xfffffffe, URZ, 0xc0, !UPT ;  /* 0xfffffffe04047892 */ /* 0x000fe2000f8ec03f */
[----:B------:R-:W-:-:S03]  /*9630*/  ISETP.GE.AND P1, PT, R17, R0, PT ;  /* 0x000000001100720c */ /* 0x000fc60003f26270 */
[----:B------:R-:W-:-:S06]  /*9640*/  UIADD3 UR4, UR43, -UR4, URZ ;  /* 0x800000042b047290 */ /* 0x000fcc000fffe03f */
[----:B---3--:R-:W-:-:S05]  /*9650*/  IMAD.U32 R3, RZ, RZ, UR4 ;  /* 0x00000004ff037e24 */ /* 0x008fca000f8e00ff */
[----:B------:R-:W-:-:S04]  /*9660*/  SHF.L.U32 R3, R3, 0x1f, RZ ;  /* 0x0000001f03037819 */ /* 0x000fc800000006ff */
[----:B------:R-:W0:Y:S02]  /*9670*/  SYNCS.PHASECHK.TRANS64.TRYWAIT P0, [R16+URZ+0x28400], R3 ;  /* 0x02840003100075a7 */ /* 0x000e24000800017f */
[----:B0-----:R-:W-:Y:S05]  /*9680*/  @!P0 BRA `(.L_x_1514) ;  /* 0x0000022c00ec8947 */ /* 0x001fea0003800000 */
.L_x_1840:
[----:B------:R-:W-:Y:S05]  /*9690*/  BSYNC B1 ;  /* 0x0000000000017941 */ /* 0x000fea0003800000 */
.L_x_1513:
[----:B------:R-:W-:Y:S04]  /*96a0*/  BSSY B1, `(.L_x_1515) ;  /* 0x00000f9000017945 */ /* 0x000fe80003800000 */
[----:B------:R-:W-:Y:S05]  /*96b0*/  @P1 BRA `(.L_x_1516) ;  /* 0x0000000c00dc1947 */ /* 0x000fea0003800000 */
[----:B0-----:R-:W0:Y:S01]  /*96c0*/  LDC R3, c[0x0][0x3f4] ;  /* 0x0000fd00ff037b82 */ /* 0x001e220000000800 */
[----:B------:R-:W-:Y:S01]  /*96d0*/  BSSY B2, `(.L_x_1517) ;  /* 0x000007a000027945 */ /* 0x000fe20003800000 */
[-C--:B0-----:R-:W-:Y:S02]  /*96e0*/  ISETP.GE.AND P0, PT, R18, R3.reuse, PT ;  /* 0x000000031200720c */ /* 0x081fe40003f06270 */
[----:B------:R-:W-:-:S11]  /*96f0*/  ISETP.GE.AND P1, PT, R194, R3, PT ;  /* 0x00000003c200720c */ /* 0x000fd60003f26270 */
[----:B------:R-:W-:Y:S05]  /*9700*/  @P0 BRA `(.L_x_1518) ;  /* 0x0000000400d80947 */ /* 0x000fea0003800000 */
[----:B--2-4-:R-:W0:Y:S01]  /*9710*/  LDS.128 R4, [R214+0x18000] ;  /* 0x01800000d6047984 */ /* 0x014e220000000c00 */
[----:B-1---5:R-:W-:Y:S02]  /*9720*/  SHF.R.U32.HI R37, RZ, 0x8, R44 ;  /* 0x00000008ff257819 */ /* 0x022fe4000001162c */
[----:B------:R-:W-:Y:S02]  /*9730*/  SHF.R.U32.HI R50, RZ, 0x8, R45 ;  /* 0x00000008ff327819 */ /* 0x000fe4000001162d */
[----:B------:R-:W-:Y:S02]  /*9740*/  LOP3.LUT R3, R44, 0xff, RZ, 0xc0, !PT ;  /* 0x000000ff2c037812 */ /* 0x000fe400078ec0ff */
[----:B------:R-:W-:Y:S02]  /*9750*/  LOP3.LUT R48, R37, 0xff, RZ, 0xc0, !PT ;  /* 0x000000ff25307812 */ /* 0x000fe400078ec0ff */
[----:B------:R-:W-:Y:S02]  /*9760*/  SHF.R.U32.HI R52, RZ, 0x8, R47 ;  /* 0x00000008ff347819 */ /* 0x000fe4000001162f */
[----:B------:R-:W-:-:S02]  /*9770*/  LOP3.LUT R49, R45, 0xff, RZ, 0xc0, !PT ;  /* 0x000000ff2d317812 */ /* 0x000fc400078ec0ff */
[----:B------:R-:W-:Y:S02]  /*9780*/  LOP3.LUT R50, R50, 0xff, RZ, 0xc0, !PT ;  /* 0x000000ff32327812 */ /* 0x000fe400078ec0ff */
[----:B------:R-:W-:Y:S02]  /*9790*/  PRMT R3, R48, 0x7604, R3 ;  /* 0x0000760430037816 */ /* 0x000fe40000000003 */
[----:B------:R-:W-:Y:S02]  /*97a0*/  SHF.R.U32.HI R54, RZ, 0x10, R45 ;  /* 0x00000010ff367819 */ /* 0x000fe4000001162d */
[----:B------:R-:W-:Y:S02]  /*97b0*/  SHF.R.U32.HI R48, RZ, 0x8, R46 ;  /* 0x00000008ff307819 */ /* 0x000fe4000001162e */
[----:B------:R-:W-:Y:S02]  /*97c0*/  SHF.R.U32.HI R53, RZ, 0x10, R47 ;  /* 0x00000010ff357819 */ /* 0x000fe4000001162f */
[----:B------:R-:W-:-:S02]  /*97d0*/  LOP3.LUT R51, R47, 0xff, RZ, 0xc0, !PT ;  /* 0x000000ff2f337812 */ /* 0x000fc400078ec0ff */
[----:B------:R-:W-:Y:S01]  /*97e0*/  LOP3.LUT R52, R52, 0xff, RZ, 0xc0, !PT ;  /* 0x000000ff34347812 */ /* 0x000fe200078ec0ff */
[----:B------:R-:W-:Y:S01]  /*97f0*/  IMAD.U32 R53, R53, 0x10000, RZ ;  /* 0x0001000035357824 */ /* 0x000fe200078e00ff */
[----:B------:R-:W-:Y:S02]  /*9800*/  PRMT R49, R50, 0x7604, R49 ;  /* 0x0000760432317816 */ /* 0x000fe40000000031 */
[----:B------:R-:W-:Y:S01]  /*9810*/  LOP3.LUT R50, R48, 0xff, RZ, 0xc0, !PT ;  /* 0x000000ff30327812 */ /* 0x000fe200078ec0ff */
[----:B------:R-:W-:Y:S01]  /*9820*/  IMAD.U32 R48, R54, 0x10000, RZ ;  /* 0x0001000036307824 */ /* 0x000fe200078e00ff */
[----:B------:R-:W-:Y:S02]  /*9830*/  PRMT R52, R52, 0x7604, R51 ;  /* 0x0000760434347816 */ /* 0x000fe40000000033 */
[----:B------:R-:W-:Y:S02]  /*9840*/  LOP3.LUT R37, R46, 0xff, RZ, 0xc0, !PT ;  /* 0x000000ff2e257812 */ /* 0x000fe400078ec0ff */
[----:B------:R-:W-:-:S02]  /*9850*/  LOP3.LUT R49, R49, 0xff0000, R48, 0xf8, !PT ;  /* 0x00ff000031317812 */ /* 0x000fc400078ef830 */
[----:B------:R-:W-:Y:S02]  /*9860*/  LOP3.LUT R53, R52, 0xff0000, R53, 0xf8, !PT ;  /* 0x00ff000034357812 */ /* 0x000fe400078ef835 */
[----:B------:R-:W-:Y:S02]  /*9870*/  LOP3.LUT R49, R49, 0xff000000, R45, 0xf8, !PT ;  /* 0xff00000031317812 */ /* 0x000fe400078ef82d */
[----:B------:R-:W-:Y:S02]  /*9880*/  LOP3.LUT R53, R53, 0xff000000, R47, 0xf8, !PT ;  /* 0xff00000035357812 */ /* 0x000fe400078ef82f */
[----:B------:R-:W-:Y:S02]  /*9890*/  PRMT R51, R50, 0x7604, R37 ;  /* 0x0000760432337816 */ /* 0x000fe40000000025 */
[----:B------:R-:W-:Y:S02]  /*98a0*/  LOP3.LUT R37, R3, 0xff0000, R44, 0xf8, !PT ;  /* 0x00ff000003257812 */ /* 0x000fe400078ef82c */
[----:B0-----:R-:W-:-:S02]  /*98b0*/  F2FP.F16.E4M3.UNPACK_B R3, R6.H1 ;  /* 0x00000006ff03723e */ /* 0x001fc400030006ff */
[----:B------:R-:W-:Y:S02]  /*98c0*/  F2FP.F16.E4M3.UNPACK_B R52, R53 ;  /* 0x00000035ff34723e */ /* 0x000fe400020006ff */
[----:B------:R-:W-:Y:S02]  /*98d0*/  F2FP.F16.E4M3.UNPACK_B R47, R49 ;  /* 0x00000031ff2f723e */ /* 0x000fe400020006ff */
[----:B------:R-:W-:Y:S01]  /*98e0*/  LOP3.LUT R48, R37, 0xff000000, R44, 0xf8, !PT ;  /* 0xff00000025307812 */ /* 0x000fe200078ef82c */
[----:B------:R-:W-:Y:S01]  /*98f0*/  HADD2.F32 R37, -RZ, R3.H1_H1 ;  /* 0x30000003ff257230 */ /* 0x000fe20000004100 */
[--C-:B------:R-:W-:Y:S01]  /*9900*/  LOP3.LUT R51, R51, 0xff0000, R46.reuse, 0xf8, !PT ;  /* 0x00ff000033337812 */ /* 0x100fe200078ef82e */
[--C-:B------:R-:W-:Y:S01]  /*9910*/  HADD2.F32 R54, -RZ, R52.reuse.H1_H1 ;  /* 0x30000034ff367230 */ /* 0x100fe20000004100 */
[----:B------:R-:W-:Y:S01]  /*9920*/  F2FP.F16.E4M3.UNPACK_B R6, R6 ;  /* 0x00000006ff06723e */ /* 0x000fe200020006ff */
[----:B------:R-:W-:Y:S01]  /*9930*/  HADD2.F32 R50, -RZ, R47.H1_H1 ;  /* 0x3000002fff327230 */ /* 0x000fe20000004100 */
[----:B------:R-:W-:Y:S01]  /*9940*/  LOP3.LUT R51, R51, 0xff000000, R46, 0xf8, !PT ;  /* 0xff00000033337812 */ /* 0x000fe200078ef82e */
[----:B------:R-:W-:Y:S01]  /*9950*/  HADD2.F32 R44, -RZ, R3.H0_H0 ;  /* 0x20000003ff2c7230 */ /* 0x000fe20000004100 */
[-C--:B------:R-:W-:Y:S01]  /*9960*/  F2FP.F16.E4M3.UNPACK_B R45, R7.reuse ;  /* 0x00000007ff2d723e */ /* 0x080fe200020006ff */
[C---:B------:R-:W-:Y:S01]  /*9970*/  FMUL.FTZ R55, R37.reuse, R54 ;  /* 0x0000003625377220 */ /* 0x040fe20000410000 */
[----:B------:R-:W-:Y:S01]  /*9980*/  F2FP.F16.E4M3.UNPACK_B R46, R7.H1 ;  /* 0x00000007ff2e723e */ /* 0x000fe200030006ff */
[-C--:B------:R-:W-:Y:S01]  /*9990*/  FMUL.FTZ R57, R37, R50.reuse ;  /* 0x0000003225397220 */ /* 0x080fe20000410000 */
[-C--:B------:R-:W-:Y:S01]  /*99a0*/  F2FP.F16.E4M3.UNPACK_B R7, R5.reuse ;  /* 0x00000005ff07723e */ /* 0x080fe200020006ff */
[----:B------:R-:W-:Y:S01]  /*99b0*/  HADD2.F32 R52, -RZ, R52.H0_H0 ;  /* 0x20000034ff347230 */ /* 0x000fe20000004100 */
[----:B------:R-:W-:Y:S01]  /*99c0*/  F2FP.F16.E4M3.UNPACK_B R37, R5.H1 ;  /* 0x00000005ff25723e */ /* 0x000fe200030006ff */
[--C-:B------:R-:W-:Y:S01]  /*99d0*/  HADD2.F32 R5, -RZ, R6.reuse.H1_H1 ;  /* 0x30000006ff057230 */ /* 0x100fe20000004100 */
[----:B------:R-:W-:Y:S01]  /*99e0*/  F2FP.F16.E4M3.UNPACK_B R53, R53.H1 ;  /* 0x00000035ff35723e */ /* 0x000fe200030006ff */
[----:B------:R-:W-:Y:S01]  /*99f0*/  HADD2.F32 R47, -RZ, R47.H0_H0 ;  /* 0x2000002fff2f7230 */ /* 0x000fe20000004100 */
[----:B------:R-:W-:Y:S01]  /*9a00*/  F2FP.F16.E4M3.UNPACK_B R49, R49.H1 ;  /* 0x00000031ff31723e */ /* 0x000fe200030006ff */
[C---:B------:R-:W-:Y:S01]  /*9a10*/  FFMA.FTZ R56, R44.reuse, R50, -R55 ;  /* 0x000000322c387223 */ /* 0x040fe20000010837 */
[----:B------:R-:W-:Y:S01]  /*9a20*/  FFMA.FTZ R59, R44, R54, R57 ;  /* 0x000000362c3b7223 */ /* 0x000fe20000010039 */
[----:B------:R-:W-:-:S02]  /*9a30*/  HADD2.F32 R6, -RZ, R6.H0_H0 ;  /* 0x20000006ff067230 */ /* 0x000fc40000004100 */
[C---:B------:R-:W-:Y:S01]  /*9a40*/  FMUL.FTZ R55, R5.reuse, R52 ;  /* 0x0000003405377220 */ /* 0x040fe20000410000 */
[-C--:B------:R-:W-:Y:S01]  /*9a50*/  FMUL.FTZ R57, R5, R47.reuse ;  /* 0x0000002f05397220 */ /* 0x080fe20000410000 */
[----:B------:R-:W-:Y:S01]  /*9a60*/  HADD2.F32 R5, -RZ, R45.H1_H1 ;  /* 0x3000002dff057230 */ /* 0x000fe20000004100 */
[----:B------:R-:W-:Y:S01]  /*9a70*/  F2FP.F16.E4M3.UNPACK_B R3, R4 ;  /* 0x00000004ff03723e */ /* 0x000fe200020006ff */
[----:B------:R-:W-:Y:S02]  /*9a80*/  HADD2.F32 R50, -RZ, R53.H0_H0 ;  /* 0x20000035ff327230 */ /* 0x000fe40000004100 */
[C---:B------:R-:W-:Y:S01]  /*9a90*/  FFMA.FTZ R55, R6.reuse, R47, -R55 ;  /* 0x0000002f06377223 */ /* 0x040fe20000010837 */
[----:B------:R-:W-:Y:S02]  /*9aa0*/  HADD2.F32 R44, -RZ, R49.H0_H0 ;  /* 0x20000031ff2c7230 */ /* 0x000fe40000004100 */
[----:B------:R-:W-:Y:S01]  /*9ab0*/  FFMA.FTZ R54, R6, R52, R57 ;  /* 0x0000003406367223 */ /* 0x000fe20000010039 */
[----:B------:R-:W-:-:S02]  /*9ac0*/  HADD2.F32 R45, -RZ, R45.H0_H0 ;  /* 0x2000002dff2d7230 */ /* 0x000fc40000004100 */
[C---:B------:R-:W-:Y:S01]  /*9ad0*/  FMUL.FTZ R52, R5.reuse, R50 ;  /* 0x0000003205347220 */ /* 0x040fe20000410000 */
[----:B------:R-:W-:Y:S02]  /*9ae0*/  HADD2.F32 R53, -RZ, R53.H1_H1 ;  /* 0x30000035ff357230 */ /* 0x000fe40000004100 */
[-C--:B------:R-:W-:Y:S01]  /*9af0*/  FMUL.FTZ R58, R5, R44.reuse ;  /* 0x0000002c053a7220 */ /* 0x080fe20000410000 */
[--C-:B------:R-:W-:Y:S02]  /*9b00*/  HADD2.F32 R6, -RZ, R46.reuse.H1_H1 ;  /* 0x3000002eff067230 */ /* 0x100fe40000004100 */
[C---:B------:R-:W-:Y:S01]  /*9b10*/  FFMA.FTZ R57, R45.reuse, R44, -R52 ;  /* 0x0000002c2d397223 */ /* 0x040fe20000010834 */
[----:B------:R-:W-:Y:S02]  /*9b20*/  HADD2.F32 R49, -RZ, R49.H1_H1 ;  /* 0x30000031ff317230 */ /* 0x000fe40000004100 */
[----:B------:R-:W-:Y:S01]  /*9b30*/  FFMA.FTZ R58, R45, R50, R58 ;  /* 0x000000322d3a7223 */ /* 0x000fe2000001003a */
[----:B------:R-:W-:-:S02]  /*9b40*/  HADD2.F32 R46, -RZ, R46.H0_H0 ;  /* 0x2000002eff2e7230 */ /* 0x000fc40000004100 */
[C---:B------:R-:W-:Y:S01]  /*9b50*/  FMUL.FTZ R47, R6.reuse, R53 ;  /* 0x00000035062f7220 */ /* 0x040fe20000410000 */
[----:B------:R-:W-:Y:S01]  /*9b60*/  F2FP.F16.E4M3.UNPACK_B R5, R51 ;  /* 0x00000033ff05723e */ /* 0x000fe200020006ff */
[-C--:B------:R-:W-:Y:S01]  /*9b70*/  FMUL.FTZ R45, R6, R49.reuse ;  /* 0x00000031062d7220 */ /* 0x080fe20000410000 */
[----:B------:R-:W-:Y:S01]  /*9b80*/  F2FP.F16.E4M3.UNPACK_B R4, R4.H1 ;  /* 0x00000004ff04723e */ /* 0x000fe200030006ff */
[C---:B------:R-:W-:Y:S01]  /*9b90*/  FFMA.FTZ R60, R46.reuse, R49, -R47 ;  /* 0x000000312e3c7223 */ /* 0x040fe2000001082f */
[-C--:B------:R-:W-:Y:S01]  /*9ba0*/  F2FP.F16.E4M3.UNPACK_B R44, R48.reuse ;  /* 0x00000030ff2c723e */ /* 0x080fe200020006ff */
[----:B------:R-:W-:Y:S01]  /*9bb0*/  FFMA.FTZ R53, R46, R53, R45 ;  /* 0x000000352e357223 */ /* 0x000fe2000001002d */
[--C-:B------:R-:W-:Y:S01]  /*9bc0*/  HADD2.F32 R47, -RZ, R5.reuse.H1_H1 ;  /* 0x30000005ff2f7230 */ /* 0x100fe20000004100 */
[----:B------:R-:W-:Y:S01]  /*9bd0*/  F2FP.F16.E4M3.UNPACK_B R48, R48.H1 ;  /* 0x00000030ff30723e */ /* 0x000fe200030006ff */
[----:B------:R-:W-:Y:S01]  /*9be0*/  HADD2.F32 R46, -RZ, R5.H0_H0 ;  /* 0x20000005ff2e7230 */ /* 0x000fe20000004100 */
[----:B------:R-:W-:Y:S01]  /*9bf0*/  F2FP.F16.E4M3.UNPACK_B R51, R51.H1 ;  /* 0x00000033ff33723e */ /* 0x000fe200030006ff */
[----:B------:R-:W-:-:S02]  /*9c00*/  HADD2.F32 R6, -RZ, R4.H1_H1 ;  /* 0x30000004ff067230 */ /* 0x000fc40000004100 */
[----:B------:R-:W-:Y:S02]  /*9c10*/  HADD2.F32 R45, -RZ, R44.H1_H1 ;  /* 0x3000002cff2d7230 */ /* 0x000fe40000004100 */
[----:B------:R-:W-:Y:S02]  /*9c20*/  HADD2.F32 R5, -RZ, R4.H0_H0 ;  /* 0x20000004ff057230 */ /* 0x000fe40000004100 */
[C---:B------:R-:W-:Y:S01]  /*9c30*/  FMUL.FTZ R50, R6.reuse, R47 ;  /* 0x0000002f06327220 */ /* 0x040fe20000410000 */
[--C-:B------:R-:W-:Y:S02]  /*9c40*/  HADD2.F32 R4, -RZ, R3.reuse.H1_H1 ;  /* 0x30000003ff047230 */ /* 0x100fe40000004100 */
[-C--:B------:R-:W-:Y:S01]  /*9c50*/  FMUL.FTZ R52, R6, R45.reuse ;  /* 0x0000002d06347220 */ /* 0x080fe20000410000 */
[----:B------:R-:W-:Y:S02]  /*9c60*/  HADD2.F32 R44, -RZ, R44.H0_H0 ;  /* 0x2000002cff2c7230 */ /* 0x000fe40000004100 */
[----:B------:R-:W-:Y:S01]  /*9c70*/  FFMA.FTZ R50, R5, R45, -R50 ;  /* 0x0000002d05327223 */ /* 0x000fe20000010832 */
[----:B------:R-:W-:-:S02]  /*9c80*/  HADD2.F32 R3, -RZ, R3.H0_H0 ;  /* 0x20000003ff037230 */ /* 0x000fc40000004100 */
[C---:B------:R-:W-:Y:S01]  /*9c90*/  FMUL.FTZ R6, R4.reuse, R46 ;  /* 0x0000002e04067220 */ /* 0x040fe20000410000 */
[----:B------:R-:W-:Y:S01]  /*9ca0*/  FFMA.FTZ R47, R5, R47, R52 ;  /* 0x0000002f052f7223 */ /* 0x000fe20000010034 */
[-C--:B------:R-:W-:Y:S01]  /*9cb0*/  FMUL.FTZ R49, R4, R44.reuse ;  /* 0x0000002c04317220 */ /* 0x080fe20000410000 */
[----:B------:R-:W-:Y:S02]  /*9cc0*/  HADD2.F32 R5, -RZ, R48.H1_H1 ;  /* 0x30000030ff057230 */ /* 0x000fe40000004100 */
[C---:B------:R-:W-:Y:S01]  /*9cd0*/  FFMA.FTZ R45, R3.reuse, R44, -R6 ;  /* 0x0000002c032d7223 */ /* 0x040fe20000010806 */
[----:B------:R-:W-:Y:S02]  /*9ce0*/  HADD2.F32 R4, -RZ, R37.H1_H1 ;  /* 0x30000025ff047230 */ /* 0x000fe40000004100 */
[----:B------:R-:W-:Y:S01]  /*9cf0*/  FFMA.FTZ R46, R3, R46, R49 ;  /* 0x0000002e032e7223 */ /* 0x000fe20000010031 */
[--C-:B------:R-:W-:Y:S02]  /*9d00*/  HADD2.F32 R44, -RZ, R51.reuse.H1_H1 ;  /* 0x30000033ff2c7230 */ /* 0x100fe40000004100 */
[----:B------:R-:W-:-:S02]  /*9d10*/  HADD2.F32 R6, -RZ, R51.H0_H0 ;  /* 0x20000033ff067230 */ /* 0x000fc40000004100 */
[CC--:B------:R-:W-:Y:S01]  /*9d20*/  FMUL.FTZ R49, R4.reuse, R5.reuse ;  /* 0x0000000504317220 */ /* 0x0c0fe20000410000 */
[----:B------:R-:W-:Y:S02]  /*9d30*/  HADD2.F32 R3, -RZ, R7.H1_H1 ;  /* 0x30000007ff037230 */ /* 0x000fe40000004100 */
[----:B------:R-:W-:Y:S01]  /*9d40*/  FMUL.FTZ R52, R4, R44 ;  /* 0x0000002c04347220 */ /* 0x000fe20000410000 */
[----:B------:R-:W-:Y:S02]  /*9d50*/  HADD2.F32 R48, -RZ, R48.H0_H0 ;  /* 0x20000030ff307230 */ /* 0x000fe40000004100 */
[----:B------:R-:W-:Y:S02]  /*9d60*/  HADD2.F32 R37, -RZ, R37.H0_H0 ;  /* 0x20000025ff257230 */ /* 0x000fe40000004100 */
[C---:B------:R-:W-:Y:S01]  /*9d70*/  FMUL.FTZ R4, R3.reuse, R6 ;  /* 0x0000000603047220 */ /* 0x040fe20000410000 */
[----:B------:R-:W-:Y:S02]  /*9d80*/  HADD2.F32 R7, -RZ, R7.H0_H0 ;  /* 0x20000007ff077230 */ /* 0x000fe40000004100 */
[----:B------:R-:W-:Y:S01]  /*9d90*/  FMUL.FTZ R3, R3, R48 ;  /* 0x0000003003037220 */ /* 0x000fe20000410000 */
[C---:B------:R-:W-:Y:S01]  /*9da0*/  FFMA.FTZ R52, R37.reuse, R5, -R52 ;  /* 0x0000000525347223 */ /* 0x040fe20000010834 */
[----:B------:R-:W-:Y:S01]  /*9db0*/  FFMA.FTZ R49, R37, R44, R49 ;  /* 0x0000002c25317223 */ /* 0x000fe20000010031 */
[C---:B------:R-:W-:Y:S01]  /*9dc0*/  FFMA.FTZ R5, R7.reuse, R48, -R4 ;  /* 0x0000003007057223 */ /* 0x040fe20000010804 */
[----:B------:R-:W-:Y:S01]  /*9dd0*/  FFMA.FTZ R44, R7, R6, R3 ;  /* 0x00000006072c7223 */ /* 0x000fe20000010003 */
[----:B------:R-:W-:-:S02]  /*9de0*/  F2FP.SATFINITE.E4M3.F32.PACK_AB_MERGE_C R6, R59, R56, RZ ;  /* 0x000000383b06723e */ /* 0x000fc400048070ff */
[----:B------:R-:W-:Y:S02]  /*9df0*/  F2FP.SATFINITE.E4M3.F32.PACK_AB_MERGE_C R7, R53, R60, RZ ;  /* 0x0000003c3507723e */ /* 0x000fe400048070ff */
[----:B------:R-:W-:Y:S02]  /*9e00*/  F2FP.SATFINITE.E4M3.F32.PACK_AB_MERGE_C R4, R47, R50, RZ ;  /* 0x000000322f04723e */ /* 0x000fe400048070ff */
[----:B------:R-:W-:Y:S02]  /*9e10*/  F2FP.SATFINITE.E4M3.F32.PACK_AB_MERGE_C R49, R49, R52, RZ ;  /* 0x000000343131723e */ /* 0x000fe400048070ff */
[----:B------:R-:W-:Y:S02]  /*9e20*/  F2FP.SATFINITE.E4M3.F32.PACK_AB_MERGE_C R6, R54, R55, R6 ;  /* 0x000000373606723e */ /* 0x000fe40004807006 */
[----:B------:R-:W-:Y:S02]  /*9e30*/  F2FP.SATFINITE.E4M3.F32.PACK_AB_MERGE_C R7, R58, R57, R7 ;  /* 0x000000393a07723e */ /* 0x000fe40004807007 */
[----:B------:R-:W-:-:S02]  /*9e40*/  F2FP.SATFINITE.E4M3.F32.PACK_AB_MERGE_C R4, R46, R45, R4 ;  /* 0x0000002d2e04723e */ /* 0x000fc40004807004 */
[----:B------:R-:W-:-:S05]  /*9e50*/  F2FP.SATFINITE.E4M3.F32.PACK_AB_MERGE_C R5, R44, R5, R49 ;  /* 0x000000052c05723e */ /* 0x000fca0004807031 */
[----:B------:R0:W-:Y:S02]  /*9e60*/  STS.128 [R214+0x18000], R4 ;  /* 0x01800004d6007388 */ /* 0x0001e40000000c00 */
.L_x_1518:
[----:B------:R-:W-:Y:S05]  /*9e70*/  BSYNC B2 ;  /* 0x0000000000027941 */ /* 0x000fea0003800000 */
.L_x_1517:
[----:B------:R-:W-:Y:S05]  /*9e80*/  @P1 BRA `(.L_x_1516) ;  /* 0x0000000400e81947 */ /* 0x000fea0003800000 */
[----:B0-2-4-:R-:W0:Y:S01]  /*9e90*/  LDS.128 R4, [R214+0x1c000] ;  /* 0x01c00000d6047984 */ /* 0x015e220000000c00 */
[----:B-----5:R-:W-:Y:S02]  /*9ea0*/  SHF.R.U32.HI R45, RZ, 0x8, R42 ;  /* 0x00000008ff2d7819 */ /* 0x020fe4000001162a */
[----:B------:R-:W-:Y:S02]  /*9eb0*/  LOP3.LUT R48, R42, 0xff, RZ, 0xc0, !PT ;  /* 0x000000ff2a307812 */ /* 0x000fe400078ec0ff */
[----:B------:R-:W-:Y:S02]  /*9ec0*/  LOP3.LUT R45, R45, 0xff, RZ, 0xc0, !PT ;  /* 0x000000ff2d2d7812 */ /* 0x000fe400078ec0ff */
[----:B-1----:R-:W-:Y:S02]  /*9ed0*/  SHF.R.U32.HI R37, RZ, 0x8, R41 ;  /* 0x00000008ff257819 */ /* 0x002fe40000011629 */
[----:B------:R-:W-:Y:S02]  /*9ee0*/  SHF.R.U32.HI R47, RZ, 0x8, R43 ;  /* 0x00000008ff2f7819 */ /* 0x000fe4000001162b */
[----:B------:R-:W-:-:S02]  /*9ef0*/  SHF.R.U32.HI R3, RZ, 0x8, R40 ;  /* 0x00000008ff037819 */ /* 0x000fc40000011628 */
[----:B------:R-:W-:Y:S02]  /*9f00*/  PRMT R48, R45, 0x7604, R48 ;  /* 0x000076042d307816 */ /* 0x000fe40000000030 */
[----:B------:R-:W-:Y:S02]  /*9f10*/  LOP3.LUT R46, R41, 0xff, RZ, 0xc0, !PT ;  /* 0x000000ff292e7812 */ /* 0x000fe400078ec0ff */
[----:B------:R-:W-:Y:S02]  /*9f20*/  LOP3.LUT R50, R43, 0xff, RZ, 0xc0, !PT ;  /* 0x000000ff2b327812 */ /* 0x000fe400078ec0ff */
[----:B------:R-:W-:Y:S02]  /*9f30*/  LOP3.LUT R37, R37, 0xff, RZ, 0xc0, !PT ;  /* 0x000000ff25257812 */ /* 0x000fe400078ec0ff */
[----:B------:R-:W-:Y:S02]  /*9f40*/  LOP3.LUT R47, R47, 0xff, RZ, 0xc0, !PT ;  /* 0x000000ff2f2f7812 */ /* 0x000fe400078ec0ff */
[----:B------:R-:W-:-:S02]  /*9f50*/  SHF.R.U32.HI R45, RZ, 0x10, R41 ;  /* 0x00000010ff2d7819 */ /* 0x000fc40000011629 */
[----:B------:R-:W-:Y:S02]  /*9f60*/  SHF.R.U32.HI R49, RZ, 0x10, R43 ;  /* 0x00000010ff317819 */ /* 0x000fe4000001162b */
[----:B------:R-:W-:Y:S02]  /*9f70*/  LOP3.LUT R44, R40, 0xff, RZ, 0xc0, !PT ;  /* 0x000000ff282c7812 */ /* 0x000fe400078ec0ff */
[----:B------:R-:W-:Y:S02]  /*9f80*/  LOP3.LUT R3, R3, 0xff, RZ, 0xc0, !PT ;  /* 0x000000ff03037812 */ /* 0x000fe400078ec0ff */
[----:B------:R-:W-:Y:S02]  /*9f90*/  PRMT R46, R37, 0x7604, R46 ;  /* 0x00007604252e7816 */ /* 0x000fe4000000002e */
[----:B------:R-:W-:Y:S02]  /*9fa0*/  PRMT R50, R47, 0x7604, R50 ;  /* 0x000076042f327816 */ /* 0x000fe40000000032 */
[----:B------:R-:W-:-:S02]  /*9fb0*/  LOP3.LUT R45, R45, 0xff, RZ, 0xc0, !PT ;  /* 0x000000ff2d2d7812 */ /* 0x000fc400078ec0ff */
[----:B------:R-:W-:Y:S02]  /*9fc0*/  LOP3.LUT R49, R49, 0xff, RZ, 0xc0, !PT ;  /* 0x000000ff31317812 */ /* 0x000fe400078ec0ff */
[----:B------:R-:W-:Y:S02]  /*9fd0*/  PRMT R44, R3, 0x7604, R44 ;  /* 0x00007604032c7816 */ /* 0x000fe4000000002c */
[----:B------:R-:W-:Y:S02]  /*9fe0*/  SHF.R.U32.HI R3, RZ, 0x10, R40 ;  /* 0x00000010ff037819 */ /* 0x000fe40000011628 */
[----:B------:R-:W-:Y:S02]  /*9ff0*/  SHF.R.U32.HI R37, RZ, 0x10, R42 ;  /* 0x00000010ff257819 */ /* 0x000fe4000001162a */
[----:B------:R-:W-:Y:S02]  /*a000*/  PRMT R45, R45, 0x7054, R46 ;  /* 0x000070542d2d7816 */ /* 0x000fe4000000002e */
[----:B------:R-:W-:-:S02]  /*a010*/  PRMT R49, R49, 0x7054, R50 ;  /* 0x0000705431317816 */ /* 0x000fc40000000032 */
[----:B------:R-:W-:Y:S02]  /*a020*/  LOP3.LUT R3, R3, 0xff, RZ, 0xc0, !PT ;  /* 0x000000ff03037812 */ /* 0x000fe400078ec0ff */
[----:B------:R-:W-:Y:S02]  /*a030*/  LOP3.LUT R47, R37, 0xff, RZ, 0xc0, !PT ;  /* 0x000000ff252f7812 */ /* 0x000fe400078ec0ff */
[----:B------:R-:W-:Y:S02]  /*a040*/  LOP3.LUT R49, R49, 0xff000000, R43, 0xf8, !PT ;  /* 0xff00000031317812 */ /* 0x000fe400078ef82b */
[----:B------:R-:W-:Y:S02]  /*a050*/  LOP3.LUT R45, R45, 0xff000000, R41, 0xf8, !PT ;  /* 0xff0000002d2d7812 */ /* 0x000fe400078ef829 */
[----:B------:R-:W-:Y:S02]  /*a060*/  PRMT R37, R3, 0x7054, R44 ;  /* 0x0000705403257816 */ /* 0x000fe4000000002c */
[----:B------:R-:W-:-:S02]  /*a070*/  PRMT R47, R47, 0x7054, R48 ;  /* 0x000070542f2f7816 */ /* 0x000fc40000000030 */
[-C--:B0-----:R-:W-:Y:S02]  /*a080*/  F2FP.F16.E4M3.UNPACK_B R3, R6.reuse.H1 ;  /* 0x00000006ff03723e */ /* 0x081fe400030006ff */
[----:B------:R-:W-:Y:S02]  /*a090*/  F2FP.F16.E4M3.UNPACK_B R48, R49 ;  /* 0x00000031ff30723e */ /* 0x000fe400020006ff */
[----:B------:R-:W-:Y:S02]  /*a0a0*/  F2FP.F16.E4M3.UNPACK_B R43, R45 ;  /* 0x0000002dff2b723e */ /* 0x000fe400020006ff */
[----:B------:R-:W-:Y:S01]  /*a0b0*/  LOP3.LUT R44, R37, 0xff000000, R40, 0xf8, !PT ;  /* 0xff000000252c7812 */ /* 0x000fe200078ef828 */
[----:B------:R-:W-:Y:S01]  /*a0c0*/  HADD2.F32 R37, -RZ, R3.H1_H1 ;  /* 0x30000003ff257230 */ /* 0x000fe20000004100 */
[----:B------:R-:W-:Y:S01]  /*a0d0*/  F2FP.F16.E4M3.UNPACK_B R6, R6 ;  /* 0x00000006ff06723e */ /* 0x000fe200020006ff */
[--C-:B------:R-:W-:Y:S01]  /*a0e0*/  HADD2.F32 R50, -RZ, R48.reuse.H1_H1 ;  /* 0x30000030ff327230 */ /* 0x100fe20000004100 */
[----:B------:R-:W-:Y:S01]  /*a0f0*/  LOP3.LUT R47, R47, 0xff000000, R42, 0xf8, !PT ;  /* 0xff0000002f2f7812 */ /* 0x000fe200078ef82a */
[----:B------:R-:W-:Y:S01]  /*a100*/  HADD2.F32 R46, -RZ, R43.H1_H1 ;  /* 0x3000002bff2e7230 */ /* 0x000fe20000004100 */
[-C--:B------:R-:W-:Y:S01]  /*a110*/  F2FP.F16.E4M3.UNPACK_B R41, R7.reuse ;  /* 0x00000007ff29723e */ /* 0x080fe200020006ff */
[----:B------:R-:W-:Y:S01]  /*a120*/  HADD2.F32 R40, -RZ, R3.H0_H0 ;  /* 0x20000003ff287230 */ /* 0x000fe20000004100 */
[----:B------:R-:W-:Y:S01]  /*a130*/  F2FP.F16.E4M3.UNPACK_B R42, R7.H1 ;  /* 0x00000007ff2a723e */ /* 0x000fe200030006ff */
[C---:B------:R-:W-:Y:S01]  /*a140*/  FMUL.FTZ R51, R37.reuse, R50 ;  /* 0x0000003225337220 */ /* 0x040fe20000410000 */
        /* <DEDUP_REMOVED lines=78> */
.L_x_1516:
[----:B------:R-:W-:Y:S05]  /*a630*/  BSYNC B1 ;  /* 0x0000000000017941 */ /* 0x000fea0003800000 */
.L_x_1515:
[----:B------:R-:W-:Y:S01]  /*a640*/  ISETP.GE.AND P0, PT, R219, R0, PT ;  /* 0x00000000db00720c */ /* 0x000fe20003f06270 */
[----:B------:R-:W-:-:S12]  /*a650*/  BSSY B1, `(.L_x_1519) ;  /* 0x00000f9000017945 */ /* 0x000fd80003800000 */
[----:B------:R-:W-:Y:S05]  /*a660*/  @P0 BRA `(.L_x_1520) ;  /* 0x0000000c00dc0947 */ /* 0x000fea0003800000 */
[----:B0-----:R-:W0:Y:S01]  /*a670*/  LDC R3, c[0x0][0x3f4] ;  /* 0x0000fd00ff037b82 */ /* 0x001e220000000800 */
[----:B------:R-:W-:Y:S01]  /*a680*/  BSSY B2, `(.L_x_1521) ;  /* 0x000007e000027945 */ /* 0x000fe20003800000 */
[-C--:B0-----:R-:W-:Y:S02]  /*a690*/  ISETP.GE.AND P0, PT, R18, R3.reuse, PT ;  /* 0x000000031200720c */ /* 0x081fe40003f06270 */
[----:B------:R-:W-:-:S11]  /*a6a0*/  ISETP.GE.AND P1, PT, R194, R3, PT ;  /* 0x00000003c200720c */ /* 0x000fd60003f26270 */
[----:B------:R-:W-:Y:S05]  /*a6b0*/  @P0 BRA `(.L_x_1522) ;  /* 0x0000000400e80947 */ /* 0x000fea0003800000 */
[----:B--234-:R-:W0:Y:S01]  /*a6c0*/  LDS.128 R4, [R214+0x19000] ;  /* 0x01900000d6047984 */ /* 0x01ce220000000c00 */
        /* <DEDUP_REMOVED lines=32> */
[----:B------:R-:W-:Y:S01]  /*a8d0*/  F2FP.F16.E4M3.UNPACK_B R39, R41 ;  /* 0x00000029ff27723e */ /* 0x000fe200020006ff */
[--C-:B------:R-:W-:Y:S01]  /*a8e0*/  HADD2.F32 R35, -RZ, R3.reuse.H0_H0 ;  /* 0x20000003ff237230 */ /* 0x100fe20000004100 */
[----:B------:R-:W-:Y:S01]  /*a8f0*/  LOP3.LUT R40, R37, 0xff000000, R34, 0xf8, !PT ;  /* 0xff00000025287812 */ /* 0x000fe200078ef822 */
[----:B------:R-:W-:Y:S01]  /*a900*/  HADD2.F32 R34, -RZ, R3.H1_H1 ;  /* 0x30000003ff227230 */ /* 0x000fe20000004100 */
[----:B------:R-:W-:Y:S01]  /*a910*/  F2FP.F16.E4M3.UNPACK_B R6, R6 ;  /* 0x00000006ff06723e */ /* 0x000fe200020006ff */
[--C-:B------:R-:W-:Y:S01]  /*a920*/  HADD2.F32 R46, -RZ, R44.reuse.H1_H1 ;  /* 0x3000002cff2e7230 */ /* 0x100fe20000004100 */
[----:B------:R-:W-:Y:S01]  /*a930*/  LOP3.LUT R43, R43, 0xff000000, R38, 0xf8, !PT ;  /* 0xff0000002b2b7812 */ /* 0x000fe200078ef826 */
[--C-:B------:R-:W-:Y:S01]  /*a940*/  HADD2.F32 R42, -RZ, R39.reuse.H1_H1 ;  /* 0x30000027ff2a7230 */ /* 0x100fe20000004100 */
[-C--:B------:R-:W-:Y:S01]  /*a950*/  F2FP.F16.E4M3.UNPACK_B R37, R7.reuse ;  /* 0x00000007ff25723e */ /* 0x080fe200020006ff */
[----:B------:R-:W-:Y:S01]  /*a960*/  HADD2.F32 R44, -RZ, R44.H0_H0 ;  /* 0x2000002cff2c7230 */ /* 0x000fe20000004100 */
[----:B------:R-:W-:Y:S01]  /*a970*/  F2FP.F16.E4M3.UNPACK_B R38, R7.H1 ;  /* 0x00000007ff26723e */ /* 0x000fe200030006ff */
[C---:B------:R-:W-:Y:S01]  /*a980*/  FMUL.FTZ R48, R34.reuse, R46 ;  /* 0x0000002e22307220 */ /* 0x040fe20000410000 */
[----:B------:R-:W-:Y:S01]  /*a990*/  FMUL.FTZ R47, R34, R42 ;  /* 0x0000002a222f7220 */ /* 0x000fe20000410000 */
[-C--:B------:R-:W-:Y:S01]  /*a9a0*/  F2FP.F16.E4M3.UNPACK_B R7, R5.reuse ;  /* 0x00000005ff07723e */ /* 0x080fe200020006ff */
[----:B------:R-:W-:Y:S01]  /*a9b0*/  HADD2.F32 R39, -RZ, R39.H0_H0 ;  /* 0x20000027ff277230 */ /* 0x000fe20000004100 */
[----:B------:R-:W-:Y:S01]  /*a9c0*/  F2FP.F16.E4M3.UNPACK_B R34, R5.H1 ;  /* 0x00000005ff22723e */ /* 0x000fe200030006ff */
[----:B------:R-:W-:-:S02]  /*a9d0*/  HADD2.F32 R5, -RZ, R6.H1_H1 ;  /* 0x30000006ff057230 */ /* 0x000fc40000004100 */
[C---:B------:R-:W-:Y:S01]  /*a9e0*/  FFMA.FTZ R50, R35.reuse, R42, -R48 ;  /* 0x0000002a23327223 */ /* 0x040fe20000010830 */
[----:B------:R-:W-:Y:S01]  /*a9f0*/  FFMA.FTZ R51, R35, R46, R47 ;  /* 0x0000002e23337223 */ /* 0x000fe2000001002f */
[----:B------:R-:W-:Y:S01]  /*aa00*/  HADD2.F32 R6, -RZ, R6.H0_H0 ;  /* 0x20000006ff067230 */ /* 0x000fe20000004100 */
[----:B------:R-:W-:Y:S01]  /*aa10*/  F2FP.F16.E4M3.UNPACK_B R45, R45.H1 ;  /* 0x0000002dff2d723e */ /* 0x000fe200030006ff */
[C---:B------:R-:W-:Y:S01]  /*aa20*/  FMUL.FTZ R35, R5.reuse, R44 ;  /* 0x0000002c05237220 */ /* 0x040fe20000410000 */
[----:B------:R-:W-:Y:S01]  /*aa30*/  F2FP.F16.E4M3.UNPACK_B R41, R41.H1 ;  /* 0x00000029ff29723e */ /* 0x000fe200030006ff */
[-C--:B------:R-:W-:Y:S01]  /*aa40*/  FMUL.FTZ R49, R5, R39.reuse ;  /* 0x0000002705317220 */ /* 0x080fe20000410000 */
[----:B------:R-:W-:Y:S02]  /*aa50*/  HADD2.F32 R5, -RZ, R37.H1_H1 ;  /* 0x30000025ff057230 */ /* 0x000fe40000004100 */
[----:B------:R-:W-:Y:S01]  /*aa60*/  FFMA.FTZ R47, R6, R39, -R35 ;  /* 0x00000027062f7223 */ /* 0x000fe20000010823 */
[----:B------:R-:W-:-:S02]  /*aa70*/  HADD2.F32 R46, -RZ, R45.H0_H0 ;  /* 0x2000002dff2e7230 */ /* 0x000fc40000004100 */
[----:B------:R-:W-:Y:S01]  /*aa80*/  FFMA.FTZ R48, R6, R44, R49 ;  /* 0x0000002c06307223 */ /* 0x000fe20000010031 */
[----:B------:R-:W-:Y:S01]  /*aa90*/  HADD2.F32 R42, -RZ, R41.H0_H0 ;  /* 0x20000029ff2a7230 */ /* 0x000fe20000004100 */
[----:B------:R-:W-:Y:S01]  /*aaa0*/  F2FP.F16.E4M3.UNPACK_B R3, R4 ;  /* 0x00000004ff03723e */ /* 0x000fe200020006ff */
[----:B------:R-:W-:Y:S02]  /*aab0*/  HADD2.F32 R45, -RZ, R45.H1_H1 ;  /* 0x3000002dff2d7230 */ /* 0x000fe40000004100 */
[C---:B------:R-:W-:Y:S01]  /*aac0*/  FMUL.FTZ R44, R5.reuse, R46 ;  /* 0x0000002e052c7220 */ /* 0x040fe20000410000 */
[----:B------:R-:W-:Y:S02]  /*aad0*/  HADD2.F32 R6, -RZ, R38.H1_H1 ;  /* 0x30000026ff067230 */ /* 0x000fe40000004100 */
[----:B------:R-:W-:Y:S01]  /*aae0*/  FMUL.FTZ R52, R5, R42 ;  /* 0x0000002a05347220 */ /* 0x000fe20000410000 */
[----:B------:R-:W-:Y:S01]  /*aaf0*/  HADD2.F32 R37, -RZ, R37.H0_H0 ;  /* 0x20000025ff257230 */ /* 0x000fe20000004100 */
[----:B------:R-:W-:Y:S01]  /*ab00*/  F2FP.F16.E4M3.UNPACK_B R5, R43 ;  /* 0x0000002bff05723e */ /* 0x000fe200020006ff */
[----:B------:R-:W-:-:S02]  /*ab10*/  HADD2.F32 R41, -RZ, R41.H1_H1 ;  /* 0x30000029ff297230 */ /* 0x000fc40000004100 */
[C---:B------:R-:W-:Y:S01]  /*ab20*/  FMUL.FTZ R35, R6.reuse, R45 ;  /* 0x0000002d06237220 */ /* 0x040fe20000410000 */
[----:B------:R-:W-:Y:S02]  /*ab30*/  HADD2.F32 R38, -RZ, R38.H0_H0 ;  /* 0x20000026ff267230 */ /* 0x000fe40000004100 */
[C---:B------:R-:W-:Y:S01]  /*ab40*/  FFMA.FTZ R49, R37.reuse, R42, -R44 ;  /* 0x0000002a25317223 */ /* 0x040fe2000001082c */
[----:B------:R-:W-:Y:S01]  /*ab50*/  FFMA.FTZ R52, R37, R46, R52 ;  /* 0x0000002e25347223 */ /* 0x000fe20000010034 */
        /* <DEDUP_REMOVED lines=13> */
[----:B------:R-:W-:Y:S02]  /*ac30*/  HADD2.F32 R4, -RZ, R3.H1_H1 ;  /* 0x30000003ff047230 */ /* 0x000fe40000004100 */
[-C--:B------:R-:W-:Y:S01]  /*ac40*/  FMUL.FTZ R44, R6, R37.reuse ;  /* 0x00000025062c7220 */ /* 0x080fe20000410000 */
[----:B------:R-:W-:Y:S02]  /*ac50*/  HADD2.F32 R35, -RZ, R35.H0_H0 ;  /* 0x20000023ff237230 */ /* 0x000fe40000004100 */
[----:B------:R-:W-:Y:S01]  /*ac60*/  FFMA.FTZ R42, R5, R37, -R42 ;  /* 0x00000025052a7223 */ /* 0x000fe2000001082a */
[----:B------:R-:W-:-:S02]  /*ac70*/  HADD2.F32 R3, -RZ, R3.H0_H0 ;  /* 0x20000003ff037230 */ /* 0x000fc40000004100 */
[CC--:B------:R-:W-:Y:S01]  /*ac80*/  FMUL.FTZ R6, R4.reuse, R38.reuse ;  /* 0x0000002604067220 */ /* 0x0c0fe20000410000 */
        /* <DEDUP_REMOVED lines=8> */
[C---:B------:R-:W-:Y:S01]  /*ad10*/  FMUL.FTZ R44, R4.reuse, R5 ;  /* 0x00000005042c7220 */ /* 0x040fe20000410000 */
[--C-:B------:R-:W-:Y:S02]  /*ad20*/  HADD2.F32 R3, -RZ, R7.reuse.H1_H1 ;  /* 0x30000007ff037230 */ /* 0x100fe40000004100 */
[----:B------:R-:W-:Y:S01]  /*ad30*/  FMUL.FTZ R41, R4, R35 ;  /* 0x0000002304297220 */ /* 0x000fe20000410000 */
[----:B------:R-:W-:Y:S02]  /*ad40*/  HADD2.F32 R40, -RZ, R40.H0_H0 ;  /* 0x20000028ff287230 */ /* 0x000fe40000004100 */
[----:B------:R-:W-:Y:S02]  /*ad50*/  HADD2.F32 R34, -RZ, R34.H0_H0 ;  /* 0x20000022ff227230 */ /* 0x000fe40000004100 */
[C---:B------:R-:W-:Y:S01]  /*ad60*/  FMUL.FTZ R4, R3.reuse, R6 ;  /* 0x0000000603047220 */ /* 0x040fe20000410000 */
[----:B------:R-:W-:Y:S02]  /*ad70*/  HADD2.F32 R7, -RZ, R7.H0_H0 ;  /* 0x20000007ff077230 */ /* 0x000fe40000004100 */
[-C--:B------:R-:W-:Y:S01]  /*ad80*/  FMUL.FTZ R3, R3, R40.reuse ;  /* 0x0000002803037220 */ /* 0x080fe20000410000 */
        /* <DEDUP_REMOVED lines=13> */
.L_x_1522:
[----:B------:R-:W-:Y:S05]  /*ae60*/  BSYNC B2 ;  /* 0x0000000000027941 */ /* 0x000fea0003800000 */
.L_x_1521:
[----:B------:R-:W-:Y:S05]  /*ae70*/  @P1 BRA `(.L_x_1520) ;  /* 0x0000000400d81947 */ /* 0x000fea0003800000 */
[----:B0-234-:R-:W0:Y:S01]  /*ae80*/  LDS.128 R4, [R214+0x1d000] ;  /* 0x01d00000d6047984 */ /* 0x01de220000000c00 */
[----:B-----5:R-:W-:Y:S02]  /*ae90*/  SHF.R.U32.HI R34, RZ, 0x8, R30 ;  /* 0x00000008ff227819 */ /* 0x020fe4000001161e */
        /* <DEDUP_REMOVED lines=16> */
[----:B-1----:R-:W-:Y:S02]  /*afa0*/  LOP3.LUT R37, R32, 0xff, RZ, 0xc0, !PT ;  /* 0x000000ff20257812 */ /* 0x002fe400078ec0ff */
[----:B------:R-:W-:Y:S02]  /*afb0*/  PRMT R40, R40, 0x7604, R39 ;  /* 0x0000760428287816 */ /* 0x000fe40000000027 */
[----:B------:R-:W-:-:S02]  /*afc0*/  PRMT R39, R38, 0x7604, R37 ;  /* 0x0000760426277816 */ /* 0x000fc40000000025 */
[----:B------:R-:W-:Y:S02]  /*afd0*/  LOP3.LUT R37, R35, 0xff0000, R34, 0xf8, !PT ;  /* 0x00ff000023257812 */ /* 0x000fe400078ef822 */
[----:B------:R-:W-:Y:S02]  /*afe0*/  LOP3.LUT R41, R40, 0xff0000, R41, 0xf8, !PT ;  /* 0x00ff000028297812 */ /* 0x000fe400078ef829 */
[----:B------:R-:W-:Y:S02]  /*aff0*/  LOP3.LUT R37, R37, 0xff000000, R31, 0xf8, !PT ;  /* 0xff00000025257812 */ /* 0x000fe400078ef81f */
[----:B------:R-:W-:Y:S02]  /*b000*/  LOP3.LUT R41, R41, 0xff000000, R33, 0xf8, !PT ;  /* 0xff00000029297812 */ /* 0x000fe400078ef821 */
[----:B------:R-:W-:Y:S02]  /*b010*/  LOP3.LUT R35, R3, 0xff0000, R30, 0xf8, !PT ;  /* 0x00ff000003237812 */ /* 0x000fe400078ef81e */
[----:B0-----:R-:W-:-:S02]  /*b020*/  F2FP.F16.E4M3.UNPACK_B R3, R6.H1 ;  /* 0x00000006ff03723e */ /* 0x001fc400030006ff */
[----:B------:R-:W-:Y:S02]  /*b030*/  F2FP.F16.E4M3.UNPACK_B R40, R41 ;  /* 0x00000029ff28723e */ /* 0x000fe400020006ff */
[----:B------:R-:W-:Y:S01]  /*b040*/  F2FP.F16.E4M3.UNPACK_B R34, R37 ;  /* 0x00000025ff22723e */ /* 0x000fe200020006ff */
[--C-:B------:R-:W-:Y:S01]  /*b050*/  HADD2.F32 R31, -RZ, R3.reuse.H0_H0 ;  /* 0x20000003ff1f7230 */ /* 0x100fe20000004100 */
[----:B------:R-:W-:Y:S01]  /*b060*/  LOP3.LUT R35, R35, 0xff000000, R30, 0xf8, !PT ;  /* 0xff00000023237812 */ /* 0x000fe200078ef81e */
[----:B------:R-:W-:Y:S01]  /*b070*/  HADD2.F32 R30, -RZ, R3.H1_H1 ;  /* 0x30000003ff1e7230 */ /* 0x000fe20000004100 */
[--C-:B------:R-:W-:Y:S01]  /*b080*/  LOP3.LUT R39, R39, 0xff0000, R32.reuse, 0xf8, !PT ;  /* 0x00ff000027277812 */ /* 0x100fe200078ef820 */
[----:B------:R-:W-:Y:S01]  /*b090*/  HADD2.F32 R42, -RZ, R40.H1_H1 ;  /* 0x30000028ff2a7230 */ /* 0x000fe20000004100 */
[----:B------:R-:W-:Y:S01]  /*b0a0*/  F2FP.F16.E4M3.UNPACK_B R6, R6 ;  /* 0x00000006ff06723e */ /* 0x000fe200020006ff */
[----:B------:R-:W-:Y:S01]  /*b0b0*/  HADD2.F32 R38, -RZ, R34.H1_H1 ;  /* 0x30000022ff267230 */ /* 0x000fe20000004100 */
[----:B------:R-:W-:Y:S01]  /*b0c0*/  LOP3.LUT R39, R39, 0xff000000, R32, 0xf8, !PT ;  /* 0xff00000027277812 */ /* 0x000fe200078ef820 */
[----:B------:R-:W-:Y:S01]  /*b0d0*/  HADD2.F32 R40, -RZ, R40.H0_H0 ;  /* 0x20000028ff287230 */ /* 0x000fe20000004100 */
[-C--:B------:R-:W-:Y:S01]  /*b0e0*/  F2FP.F16.E4M3.UNPACK_B R32, R7.reuse ;  /* 0x00000007ff20723e */ /* 0x080fe200020006ff */
[C---:B------:R-:W-:Y:S01]  /*b0f0*/  FMUL.FTZ R44, R30.reuse, R42 ;  /* 0x0000002a1e2c7220 */ /* 0x040fe20000410000 */
[----:B------:R-:W-:Y:S01]  /*b100*/  F2FP.F16.E4M3.UNPACK_B R33, R7.H1 ;  /* 0x00000007ff21723e */ /* 0x000fe200030006ff */
        /* <DEDUP_REMOVED lines=18> */
[----:B------:R-:W-:Y:S02]  /*b230*/  HADD2.F32 R32, -RZ, R32.H0_H0 ;  /* 0x20000020ff207230 */ /* 0x000fe40000004100 */
[C---:B------:R-:W-:Y:S01]  /*b240*/  FMUL.FTZ R47, R5.reuse, R38 ;  /* 0x00000026052f7220 */ /* 0x040fe20000410000 */
[----:B------:R-:W-:Y:S02]  /*b250*/  HADD2.F32 R41, -RZ, R41.H1_H1 ;  /* 0x30000029ff297230 */ /* 0x000fe40000004100 */
[-C--:B------:R-:W-:Y:S01]  /*b260*/  FMUL.FTZ R5, R5, R31.reuse ;  /* 0x0000001f05057220 */ /* 0x080fe20000410000 */
[----:B------:R-:W-:Y:S02]  /*b270*/  HADD2.F32 R6, -RZ, R33.H1_H1 ;  /* 0x30000021ff067230 */ /* 0x000fe40000004100 */
[----:B------:R-:W-:Y:S01]  /*b280*/  FFMA.FTZ R47, R32, R31, -R47 ;  /* 0x0000001f202f7223 */ /* 0x000fe2000001082f */
[----:B------:R-:W-:-:S02]  /*b290*/  HADD2.F32 R37, -RZ, R37.H1_H1 ;  /* 0x30000025ff257230 */ /* 0x000fc40000004100 */
[----:B------:R-:W-:Y:S01]  /*b2a0*/  FFMA.FTZ R46, R32, R38, R5 ;  /* 0x00000026202e7223 */ /* 0x000fe20000010005 */
[----:B------:R-:W-:Y:S02]  /*b2b0*/  HADD2.F32 R33, -RZ, R33.H0_H0 ;  /* 0x20000021ff217230 */ /* 0x000fe40000004100 */
[C---:B------:R-:W-:Y:S01]  /*b2c0*/  FMUL.FTZ R34, R6.reuse, R41 ;  /* 0x0000002906227220 */ /* 0x040fe20000410000 */
[----:B------:R-:W-:Y:S01]  /*b2d0*/  F2FP.F16.E4M3.UNPACK_B R5, R39 ;  /* 0x00000027ff05723e */ /* 0x000fe200020006ff */
[-C--:B------:R-:W-:Y:S01]  /*b2e0*/  FMUL.FTZ R32, R6, R37.reuse ;  /* 0x0000002506207220 */ /* 0x080fe20000410000 */
[----:B------:R-:W-:Y:S01]  /*b2f0*/  F2FP.F16.E4M3.UNPACK_B R4, R4.H1 ;  /* 0x00000004ff04723e */ /* 0x000fe200030006ff */
[C---:B------:R-:W-:Y:S01]  /*b300*/  FFMA.FTZ R48, R33.reuse, R37, -R34 ;  /* 0x0000002521307223 */ /* 0x040fe20000010822 */
[----:B------:R-:W-:Y:S01]  /*b310*/  F2FP.F16.E4M3.UNPACK_B R31, R35 ;  /* 0x00000023ff1f723e */ /* 0x000fe200020006ff */
        /* <DEDUP_REMOVED lines=19> */
[--C-:B------:R-:W-:Y:S02]  /*b450*/  HADD2.F32 R31, -RZ, R39.reuse.H1_H1 ;  /* 0x30000027ff1f7230 */ /* 0x100fe40000004100 */
[----:B------:R-:W-:Y:S01]  /*b460*/  FFMA.FTZ R33, R3, R33, R4 ;  /* 0x0000002103217223 */ /* 0x000fe20000010004 */
[----:B------:R-:W-:Y:S02]  /*b470*/  HADD2.F32 R4, -RZ, R30.H1_H1 ;  /* 0x3000001eff047230 */ /* 0x000fe40000004100 */
[----:B------:R-:W-:-:S02]  /*b480*/  HADD2.F32 R32, -RZ, R39.H0_H0 ;  /* 0x20000027ff207230 */ /* 0x000fc40000004100 */
[----:B------:R-:W-:Y:S02]  /*b490*/  HADD2.F32 R3, -RZ, R7.H1_H1 ;  /* 0x30000007ff037230 */ /* 0x000fe40000004100 */
[C---:B------:R-:W-:Y:S01]  /*b4a0*/  FMUL.FTZ R40, R4.reuse, R5 ;  /* 0x0000000504287220 */ /* 0x040fe20000410000 */
[----:B------:R-:W-:Y:S02]  /*b4b0*/  HADD2.F32 R6, -RZ, R35.H0_H0 ;  /* 0x20000023ff067230 */ /* 0x000fe40000004100 */
[----:B------:R-:W-:Y:S01]  /*b4c0*/  FMUL.FTZ R35, R4, R31 ;  /* 0x0000001f04237220 */ /* 0x000fe20000410000 */
        /* <DEDUP_REMOVED lines=17> */
.L_x_1520:
[----:B------:R-:W-:Y:S05]  /*b5e0*/  BSYNC B1 ;  /* 0x0000000000017941 */ /* 0x000fea0003800000 */
.L_x_1519:
[----:B0-----:R-:W-:Y:S01]  /*b5f0*/  VIADD R3, R17, 0x40 ;  /* 0x0000004011037836 */ /* 0x001fe20000000000 */
[----:B------:R-:W-:Y:S04]  /*b600*/  BSSY B1, `(.L_x_1523) ;  /* 0x00000fa000017945 */ /* 0x000fe80003800000 */
[----:B------:R-:W-:-:S13]  /*b610*/  ISETP.GE.AND P0, PT, R3, R0, PT ;  /* 0x000000000300720c */ /* 0x000fda0003f06270 */
[----:B------:R-:W-:Y:S05]  /*b620*/  @P0 BRA `(.L_x_1524) ;  /* 0x0000000c00dc0947 */ /* 0x000fea0003800000 */
[----:B------:R-:W0:Y:S01]  /*b630*/  LDC R3, c[0x0][0x3f4] ;  /* 0x0000fd00ff037b82 */ /* 0x000e220000000800 */
        /* <DEDUP_REMOVED lines=8> */
[----:B------:R-:W-:Y:S02]  /*b6c0*/  SHF.R.U32.HI R32, RZ, 0x8, R27 ;  /* 0x00000008ff207819 */ /* 0x000fe4000001161b */
[----:B------:R-:W-:Y:S02]  /*b6d0*/  SHF.R.U32.HI R35, RZ, 0x8, R29 ;  /* 0x00000008ff237819 */ /* 0x000fe4000001161d */
[----:B------:R-:W-:-:S02]  /*b6e0*/  PRMT R3, R30, 0x7604, R3 ;  /* 0x000076041e037816 */ /* 0x000fc40000000003 */
[----:B------:R-:W-:Y:S02]  /*b6f0*/  LOP3.LUT R31, R27, 0xff, RZ, 0xc0, !PT ;  /* 0x000000ff1b1f7812 */ /* 0x000fe400078ec0ff */
[----:B------:R-:W-:Y:S02]  /*b700*/  LOP3.LUT R32, R32, 0xff, RZ, 0xc0, !PT ;  /* 0x000000ff20207812 */ /* 0x000fe400078ec0ff */
[----:B------:R-:W-:Y:S02]  /*b710*/  SHF.R.U32.HI R38, RZ, 0x10, R27 ;  /* 0x00000010ff267819 */ /* 0x000fe4000001161b */
[----:B------:R-:W-:Y:S02]  /*b720*/  SHF.R.U32.HI R30, RZ, 0x8, R28 ;  /* 0x00000008ff1e7819 */ /* 0x000fe4000001161c */
[----:B-1----:R-:W-:Y:S02]  /*b730*/  SHF.R.U32.HI R37, RZ, 0x10, R29 ;  /* 0x00000010ff257819 */ /* 0x002fe4000001161d */
[----:B------:R-:W-:-:S02]  /*b740*/  LOP3.LUT R34, R29, 0xff, RZ, 0xc0, !PT ;  /* 0x000000ff1d227812 */ /* 0x000fc400078ec0ff */
[----:B------:R-:W-:Y:S01]  /*b750*/  LOP3.LUT R35, R35, 0xff, RZ, 0xc0, !PT ;  /* 0x000000ff23237812 */ /* 0x000fe200078ec0ff */
[----:B------:R-:W-:Y:S01]  /*b760*/  IMAD.U32 R37, R37, 0x10000, RZ ;  /* 0x0001000025257824 */ /* 0x000fe200078e00ff */
[----:B------:R-:W-:Y:S02]  /*b770*/  PRMT R31, R32, 0x7604, R31 ;  /* 0x00007604201f7816 */ /* 0x000fe4000000001f */
[----:B------:R-:W-:Y:S01]  /*b780*/  LOP3.LUT R33, R30, 0xff, RZ, 0xc0, !PT ;  /* 0x000000ff1e217812 */ /* 0x000fe200078ec0ff */
[----:B------:R-:W-:Y:S01]  /*b790*/  IMAD.U32 R30, R38, 0x10000, RZ ;  /* 0x00010000261e7824 */ /* 0x000fe200078e00ff */
[----:B------:R-:W-:Y:S02]  /*b7a0*/  LOP3.LUT R32, R28, 0xff, RZ, 0xc0, !PT ;  /* 0x000000ff1c207812 */ /* 0x000fe400078ec0ff */
        /* <DEDUP_REMOVED lines=99> */
.L_x_1526:
[----:B------:R-:W-:Y:S05]  /*bde0*/  BSYNC B2 ;  /* 0x0000000000027941 */ /* 0x000fea0003800000 */
.L_x_1525:
[----:B------:R-:W-:Y:S05]  /*bdf0*/  @P1 BRA `(.L_x_1524) ;  /* 0x0000000400e81947 */ /* 0x000fea0003800000 */
[----:B0-234-:R-:W0:Y:S01]  /*be00*/  LDS.128 R4, [R214+0x1e000] ;  /* 0x01e00000d6047984 */ /* 0x01de220000000c00 */
[----:B-----5:R-:W-:Y:S02]  /*be10*/  SHF.R.U32.HI R27, RZ, 0x8, R25 ;  /* 0x00000008ff1b7819 */ /* 0x020fe40000011619 */
[----:B------:R-:W-:Y:S02]  /*be20*/  SHF.R.U32.HI R32, RZ, 0x8, R21 ;  /* 0x00000008ff207819 */ /* 0x000fe40000011615 */
[----:B------:R-:W-:Y:S02]  /*be30*/  SHF.R.U32.HI R29, RZ, 0x8, R20 ;  /* 0x00000008ff1d7819 */ /* 0x000fe40000011614 */
[----:B------:R-:W-:Y:S02]  /*be40*/  LOP3.LUT R28, R25, 0xff, RZ, 0xc0, !PT ;  /* 0x000000ff191c7812 */ /* 0x000fe400078ec0ff */
[----:B------:R-:W-:Y:S02]  /*be50*/  LOP3.LUT R33, R21, 0xff, RZ, 0xc0, !PT ;  /* 0x000000ff15217812 */ /* 0x000fe400078ec0ff */
[----:B------:R-:W-:-:S02]  /*be60*/  LOP3.LUT R27, R27, 0xff, RZ, 0xc0, !PT ;  /* 0x000000ff1b1b7812 */ /* 0x000fc400078ec0ff */
[----:B------:R-:W-:Y:S02]  /*be70*/  LOP3.LUT R32, R32, 0xff, RZ, 0xc0, !PT ;  /* 0x000000ff20207812 */ /* 0x000fe400078ec0ff */
[----:B------:R-:W-:Y:S02]  /*be80*/  SHF.R.U32.HI R3, RZ, 0x8, R24 ;  /* 0x00000008ff037819 */ /* 0x000fe40000011618 */
[----:B------:R-:W-:Y:S02]  /*be90*/  LOP3.LUT R30, R29, 0xff, RZ, 0xc0, !PT ;  /* 0x000000ff1d1e7812 */ /* 0x000fe400078ec0ff */
[----:B------:R-:W-:Y:S02]  /*bea0*/  PRMT R29, R27, 0x7604, R28 ;  /* 0x000076041b1d7816 */ /* 0x000fe4000000001c */
[----:B------:R-:W-:Y:S02]  /*beb0*/  PRMT R33, R32, 0x7604, R33 ;  /* 0x0000760420217816 */ /* 0x000fe40000000021 */
[----:B------:R-:W-:-:S02]  /*bec0*/  SHF.R.U32.HI R28, RZ, 0x10, R25 ;  /* 0x00000010ff1c7819 */ /* 0x000fc40000011619 */
[----:B------:R-:W-:Y:S02]  /*bed0*/  SHF.R.U32.HI R32, RZ, 0x10, R21 ;  /* 0x00000010ff207819 */ /* 0x000fe40000011615 */
[----:B------:R-:W-:Y:S02]  /*bee0*/  LOP3.LUT R26, R24, 0xff, RZ, 0xc0, !PT ;  /* 0x000000ff181a7812 */ /* 0x000fe400078ec0ff */
[----:B------:R-:W-:Y:S02]  /*bef0*/  LOP3.LUT R3, R3, 0xff, RZ, 0xc0, !PT ;  /* 0x000000ff03037812 */ /* 0x000fe400078ec0ff */
[----:B------:R-:W-:Y:S02]  /*bf00*/  LOP3.LUT R28, R28, 0xff, RZ, 0xc0, !PT ;  /* 0x000000ff1c1c7812 */ /* 0x000fe400078ec0ff */
[----:B------:R-:W-:Y:S02]  /*bf10*/  LOP3.LUT R32, R32, 0xff, RZ, 0xc0, !PT ;  /* 0x000000ff20207812 */ /* 0x000fe400078ec0ff */
[----:B------:R-:W-:-:S02]  /*bf20*/  LOP3.LUT R31, R20, 0xff, RZ, 0xc0, !PT ;  /* 0x000000ff141f7812 */ /* 0x000fc400078ec0ff */
[----:B------:R-:W-:Y:S02]  /*bf30*/  PRMT R26, R3, 0x7604, R26 ;  /* 0x00007604031a7816 */ /* 0x000fe4000000001a */
[----:B------:R-:W-:Y:S02]  /*bf40*/  SHF.R.U32.HI R3, RZ, 0x10, R24 ;  /* 0x00000010ff037819 */ /* 0x000fe40000011618 */
[----:B------:R-:W-:Y:S02]  /*bf50*/  SHF.R.U32.HI R27, RZ, 0x10, R20 ;  /* 0x00000010ff1b7819 */ /* 0x000fe40000011614 */
[----:B------:R-:W-:Y:S02]  /*bf60*/  PRMT R29, R28, 0x7054, R29 ;  /* 0x000070541c1d7816 */ /* 0x000fe4000000001d */
        /* <DEDUP_REMOVED lines=15> */
[----:B------:R-:W-:Y:S01]  /*c060*/  HADD2.F32 R32, -RZ, R30.H1_H1 ;  /* 0x3000001eff207230 */ /* 0x000fe20000004100 */
[----:B------:R-:W-:Y:S01]  /*c070*/  LOP3.LUT R27, R27, 0xff000000, R24, 0xf8, !PT ;  /* 0xff0000001b1b7812 */ /* 0x000fe200078ef818 */
[----:B------:R-:W-:Y:S01]  /*c080*/  HADD2.F32 R28, -RZ, R26.H1_H1 ;  /* 0x3000001aff1c7230 */ /* 0x000fe20000004100 */
        /* <DEDUP_REMOVED lines=10> */
[----:B-1----:R-:W-:Y:S01]  /*c130*/  FFMA.FTZ R37, R21, R32, R35 ;  /* 0x0000002015257223 */ /* 0x002fe20000010023 */
        /* <DEDUP_REMOVED lines=70> */
.L_x_1524:
[----:B------:R-:W-:Y:S05]  /*c5a0*/  BSYNC B1 ;  /* 0x0000000000017941 */ /* 0x000fea0003800000 */
.L_x_1523:
[----:B------:R-:W-:-:S05]  /*c5b0*/  VIADD R3, R17, 0x60 ;  /* 0x0000006011037836 */ /* 0x000fca0000000000 */
        /* <DEDUP_REMOVED lines=9> */
[----:B------:R-:W-:Y:S02]  /*c650*/  SHF.R.U32.HI R26, RZ, 0x8, R15 ;  /* 0x00000008ff1a7819 */ /* 0x000fe4000001160f */
[----:B------:R-:W-:Y:S02]  /*c660*/  LOP3.LUT R21, R13, 0xff, RZ, 0xc0, !PT ;  /* 0x000000ff0d157812 */ /* 0x000fe400078ec0ff */
[----:B------:R-:W-:Y:S02]  /*c670*/  LOP3.LUT R27, R15, 0xff, RZ, 0xc0, !PT ;  /* 0x000000ff0f1b7812 */ /* 0x000fe400078ec0ff */
[----:B------:R-:W-:Y:S02]  /*c680*/  LOP3.LUT R20, R20, 0xff, RZ, 0xc0, !PT ;  /* 0x000000ff14147812 */ /* 0x000fe400078ec0ff */
[----:B------:R-:W-:-:S02]  /*c690*/  LOP3.LUT R26, R26, 0xff, RZ, 0xc0, !PT ;  /* 0x000000ff1a1a7812 */ /* 0x000fc400078ec0ff */
[----:B------:R-:W-:Y:S02]  /*c6a0*/  SHF.R.U32.HI R0, RZ, 0x8, R12 ;  /* 0x00000008ff007819 */ /* 0x000fe4000001160c */
[----:B------:R-:W-:Y:S02]  /*c6b0*/  SHF.R.U32.HI R24, RZ, 0x8, R14 ;  /* 0x00000008ff187819 */ /* 0x000fe4000001160e */
[----:B------:R-:W-:Y:S02]  /*c6c0*/  PRMT R21, R20, 0x7604, R21 ;  /* 0x0000760414157816 */ /* 0x000fe40000000015 */
[----:B------:R-:W-:Y:S02]  /*c6d0*/  PRMT R27, R26, 0x7604, R27 ;  /* 0x000076041a1b7816 */ /* 0x000fe4000000001b */
[----:B------:R-:W-:Y:S02]  /*c6e0*/  SHF.R.U32.HI R20, RZ, 0x10, R13 ;  /* 0x00000010ff147819 */ /* 0x000fe4000001160d */
[----:B------:R-:W-:-:S02]  /*c6f0*/  SHF.R.U32.HI R26, RZ, 0x10, R15 ;  /* 0x00000010ff1a7819 */ /* 0x000fc4000001160f */
[----:B------:R-:W-:Y:S02]  /*c700*/  LOP3.LUT R3, R12, 0xff, RZ, 0xc0, !PT ;  /* 0x000000ff0c037812 */ /* 0x000fe400078ec0ff */
[----:B------:R-:W-:Y:S02]  /*c710*/  LOP3.LUT R25, R14, 0xff, RZ, 0xc0, !PT ;  /* 0x000000ff0e197812 */ /* 0x000fe400078ec0ff */
[----:B------:R-:W-:Y:S02]  /*c720*/  LOP3.LUT R0, R0, 0xff, RZ, 0xc0, !PT ;  /* 0x000000ff00007812 */ /* 0x000fe400078ec0ff */
[----:B------:R-:W-:Y:S02]  /*c730*/  LOP3.LUT R24, R24, 0xff, RZ, 0xc0, !PT ;  /* 0x000000ff18187812 */ /* 0x000fe400078ec0ff */
[----:B------:R-:W-:Y:S02]  /*c740*/  LOP3.LUT R20, R20, 0xff, RZ, 0xc0, !PT ;  /* 0x000000ff14147812 */ /* 0x000fe400078ec0ff */
[----:B------:R-:W-:-:S02]  /*c750*/  LOP3.LUT R26, R26, 0xff, RZ, 0xc0, !PT ;  /* 0x000000ff1a1a7812 */ /* 0x000fc400078ec0ff */
[----:B------:R-:W-:Y:S02]  /*c760*/  PRMT R3, R0, 0x7604, R3 ;  /* 0x0000760400037816 */ /* 0x000fe40000000003 */
        /* <DEDUP_REMOVED lines=14> */
[----:B------:R-:W-:Y:S01]  /*c850*/  HADD2.F32 R13, -RZ, R0.H1_H1 ;  /* 0x30000000ff0d7230 */ /* 0x000fe20000004100 */
[----:B------:R-:W-:Y:S01]  /*c860*/  LOP3.LUT R20, R3, 0xff000000, R12, 0xf8, !PT ;  /* 0xff00000003147812 */ /* 0x000fe200078ef80c */
[----:B------:R-:W-:Y:S01]  /*c870*/  HADD2.F32 R29, -RZ, R28.H1_H1 ;  /* 0x3000001cff1d7230 */ /* 0x000fe20000004100 */
[----:B------:R-:W-:Y:S01]  /*c880*/  LOP3.LUT R26, R25, 0xff000000, R14, 0xf8, !PT ;  /* 0xff000000191a7812 */ /* 0x000fe200078ef80e */
[----:B------:R-:W-:Y:S01]  /*c890*/  HADD2.F32 R25, -RZ, R24.H1_H1 ;  /* 0x30000018ff197230 */ /* 0x000fe20000004100 */
[----:B------:R-:W-:Y:S01]  /*c8a0*/  F2FP.F16.E4M3.UNPACK_B R3, R6 ;  /* 0x00000006ff03723e */ /* 0x000fe200020006ff */
[----:B------:R-:W-:Y:S01]  /*c8b0*/  HADD2.F32 R12, -RZ, R0.H0_H0 ;  /* 0x20000000ff0c7230 */ /* 0x000fe20000004100 */
[----:B------:R-:W-:Y:S01]  /*c8c0*/  F2FP.F16.E4M3.UNPACK_B R14, R7 ;  /* 0x00000007ff0e723e */ /* 0x000fe200020006ff */
[C---:B------:R-:W-:Y:S01]  /*c8d0*/  FMUL.FTZ R31, R13.reuse, R29 ;  /* 0x0000001d0d1f7220 */ /* 0x040fe20000410000 */
[----:B------:R-:W-:Y:S01]  /*c8e0*/  F2FP.F16.E4M3.UNPACK_B R15, R7.H1 ;  /* 0x00000007ff0f723e */ /* 0x000fe200030006ff */
[----:B------:R-:W-:Y:S01]  /*c8f0*/  FMUL.FTZ R30, R13, R25 ;  /* 0x000000190d1e7220 */ /* 0x000fe20000410000 */
[-C--:B------:R-:W-:Y:S01]  /*c900*/  F2FP.F16.E4M3.UNPACK_B R6, R5.reuse ;  /* 0x00000005ff06723e */ /* 0x080fe200020006ff */
[----:B------:R-:W-:Y:S01]  /*c910*/  HADD2.F32 R28, -RZ, R28.H0_H0 ;  /* 0x2000001cff1c7230 */ /* 0x000fe20000004100 */
[----:B------:R-:W-:Y:S01]  /*c920*/  F2FP.F16.E4M3.UNPACK_B R7, R5.H1 ;  /* 0x00000005ff07723e */ /* 0x000fe200030006ff */
[----:B------:R-:W-:Y:S01]  /*c930*/  HADD2.F32 R5, -RZ, R3.H1_H1 ;  /* 0x30000003ff057230 */ /* 0x000fe20000004100 */
[----:B------:R-:W-:Y:S01]  /*c940*/  F2FP.F16.E4M3.UNPACK_B R27, R27.H1 ;  /* 0x0000001bff1b723e */ /* 0x000fe200030006ff */
[----:B------:R-:W-:-:S02]  /*c950*/  HADD2.F32 R24, -RZ, R24.H0_H0 ;  /* 0x20000018ff187230 */ /* 0x000fc40000004100 */
[C---:B------:R-:W-:Y:S01]  /*c960*/  FFMA.FTZ R31, R12.reuse, R25, -R31 ;  /* 0x000000190c1f7223 */ /* 0x040fe2000001081f */
[----:B------:R-:W-:Y:S01]  /*c970*/  FFMA.FTZ R30, R12, R29, R30 ;  /* 0x0000001d0c1e7223 */ /* 0x000fe2000001001e */
[----:B------:R-:W-:Y:S01]  /*c980*/  HADD2.F32 R3, -RZ, R3.H0_H0 ;  /* 0x20000003ff037230 */ /* 0x000fe20000004100 */
[----:B------:R-:W-:Y:S01]  /*c990*/  F2FP.F16.E4M3.UNPACK_B R21, R21.H1 ;  /* 0x00000015ff15723e */ /* 0x000fe200030006ff */
[C---:B------:R-:W-:Y:S01]  /*c9a0*/  FMUL.FTZ R12, R5.reuse, R28 ;  /* 0x0000001c050c7220 */ /* 0x040fe20000410000 */
[----:B------:R-:W-:Y:S01]  /*c9b0*/  FMUL.FTZ R25, R5, R24 ;  /* 0x0000001805197220 */ /* 0x000fe20000410000 */
[--C-:B------:R-:W-:Y:S01]  /*c9c0*/  HADD2.F32 R5, -RZ, R14.reuse.H1_H1 ;  /* 0x3000000eff057230 */ /* 0x100fe20000004100 */
[----:B------:R-:W-:Y:S01]  /*c9d0*/  F2FP.F16.E4M3.UNPACK_B R0, R4 ;  /* 0x00000004ff00723e */ /* 0x000fe200020006ff */
[----:B------:R-:W-:Y:S02]  /*c9e0*/  HADD2.F32 R13, -RZ, R27.H0_H0 ;  /* 0x2000001bff0d7230 */ /* 0x000fe40000004100 */
[C---:B------:R-:W-:Y:S01]  /*c9f0*/  FFMA.FTZ R29, R3.reuse, R24, -R12 ;  /* 0x00000018031d7223 */ /* 0x040fe2000001080c */
[----:B------:R-:W-:Y:S01]  /*ca00*/  FFMA.FTZ R28, R3, R28, R25 ;  /* 0x0000001c031c7223 */ /* 0x000fe20000010019 */
[----:B------:R-:W-:Y:S01]  /*ca10*/  HADD2.F32 R12, -RZ, R21.H0_H0 ;  /* 0x20000015ff0c7230 */ /* 0x000fe20000004100 */
[----:B------:R-:W-:Y:S01]  /*ca20*/  F2FP.F16.E4M3.UNPACK_B R4, R4.H1 ;  /* 0x00000004ff04723e */ /* 0x000fe200030006ff */
[----:B------:R-:W-:-:S02]  /*ca30*/  HADD2.F32 R14, -RZ, R14.H0_H0 ;  /* 0x2000000eff0e7230 */ /* 0x000fc40000004100 */
[CC--:B------:R-:W-:Y:S01]  /*ca40*/  FMUL.FTZ R25, R5.reuse, R13.reuse ;  /* 0x0000000d05197220 */ /* 0x0c0fe20000410000 */
[----:B------:R-:W-:Y:S02]  /*ca50*/  HADD2.F32 R24, -RZ, R27.H1_H1 ;  /* 0x3000001bff187230 */ /* 0x000fe40000004100 */
[-C--:B------:R-:W-:Y:S01]  /*ca60*/  FMUL.FTZ R5, R5, R12.reuse ;  /* 0x0000000c05057220 */ /* 0x080fe20000410000 */
[----:B------:R-:W-:Y:S02]  /*ca70*/  HADD2.F32 R3, -RZ, R15.H1_H1 ;  /* 0x3000000fff037230 */ /* 0x000fe40000004100 */
[C---:B------:R-:W-:Y:S01]  /*ca80*/  FFMA.FTZ R27, R14.reuse, R12, -R25 ;  /* 0x0000000c0e1b7223 */ /* 0x040fe20000010819 */
[----:B------:R-:W-:Y:S02]  /*ca90*/  HADD2.F32 R12, -RZ, R21.H1_H1 ;  /* 0x30000015ff0c7230 */ /* 0x000fe40000004100 */
[----:B------:R-:W-:Y:S01]  /*caa0*/  FFMA.FTZ R32, R14, R13, R5 ;  /* 0x0000000d0e207223 */ /* 0x000fe20000010005 */
[----:B------:R-:W-:-:S02]  /*cab0*/  HADD2.F32 R15, -RZ, R15.H0_H0 ;  /* 0x2000000fff0f7230 */ /* 0x000fc40000004100 */
[C---:B------:R-:W-:Y:S01]  /*cac0*/  FMUL.FTZ R34, R3.reuse, R24 ;  /* 0x0000001803227220 */ /* 0x040fe20000410000 */
[----:B------:R-:W-:Y:S01]  /*cad0*/  F2FP.F16.E4M3.UNPACK_B R13, R26 ;  /* 0x0000001aff0d723e */ /* 0x000fe200020006ff */
[-C--:B------:R-:W-:Y:S01]  /*cae0*/  FMUL.FTZ R14, R3, R12.reuse ;  /* 0x0000000c030e7220 */ /* 0x080fe20000410000 */
[----:B------:R-:W-:Y:S02]  /*caf0*/  HADD2.F32 R5, -RZ, R4.H1_H1 ;  /* 0x30000004ff057230 */ /* 0x000fe40000004100 */
        /* <DEDUP_REMOVED lines=8> */
[C---:B------:R-:W-:Y:S01]  /*cb80*/  FMUL.FTZ R15, R5.reuse, R21 ;  /* 0x00000015050f7220 */ /* 0x040fe20000410000 */
[----:B------:R-:W-:Y:S02]  /*cb90*/  HADD2.F32 R3, -RZ, R0.H1_H1 ;  /* 0x30000000ff037230 */ /* 0x000fe40000004100 */
[----:B------:R-:W-:Y:S02]  /*cba0*/  HADD2.F32 R12, -RZ, R12.H0_H0 ;  /* 0x2000000cff0c7230 */ /* 0x000fe40000004100 */
[-C--:B------:R-:W-:Y:S01]  /*cbb0*/  FMUL.FTZ R25, R5, R13.reuse ;  /* 0x0000000d05197220 */ /* 0x080fe20000410000 */
        /* <DEDUP_REMOVED lines=8> */
[----:B------:R-:W-:-:S02]  /*cc40*/  HADD2.F32 R4, -RZ, R20.H1_H1 ;  /* 0x30000014ff047230 */ /* 0x000fc40000004100 */
[--C-:B------:R-:W-:Y:S02]  /*cc50*/  HADD2.F32 R3, -RZ, R7.reuse.H1_H1 ;  /* 0x30000007ff037230 */ /* 0x100fe40000004100 */
[--C-:B------:R-:W-:Y:S02]  /*cc60*/  HADD2.F32 R12, -RZ, R26.reuse.H1_H1 ;  /* 0x3000001aff0c7230 */ /* 0x100fe40000004100 */
[----:B------:R-:W-:Y:S02]  /*cc70*/  HADD2.F32 R13, -RZ, R26.H0_H0 ;  /* 0x2000001aff0d7230 */ /* 0x000fe40000004100 */
[C---:B------:R-:W-:Y:S01]  /*cc80*/  FMUL.FTZ R21, R3.reuse, R4 ;  /* 0x0000000403157220 */ /* 0x040fe20000410000 */
[----:B------:R-:W-:Y:S02]  /*cc90*/  HADD2.F32 R0, -RZ, R6.H1_H1 ;  /* 0x30000006ff007230 */ /* 0x000fe40000004100 */
[----:B------:R-:W-:Y:S02]  /*cca0*/  HADD2.F32 R5, -RZ, R20.H0_H0 ;  /* 0x20000014ff057230 */ /* 0x000fe40000004100 */
[----:B------:R-:W-:Y:S01]  /*ccb0*/  FMUL.FTZ R20, R3, R12 ;  /* 0x0000000c03147220 */ /* 0x000fe20000410000 */
[----:B------:R-:W-:-:S02]  /*ccc0*/  HADD2.F32 R7, -RZ, R7.H0_H0 ;  /* 0x20000007ff077230 */ /* 0x000fc40000004100 */
[C---:B------:R-:W-:Y:S01]  /*ccd0*/  FMUL.FTZ R3, R0.reuse, R13 ;  /* 0x0000000d00037220 */ /* 0x040fe20000410000 */
[----:B------:R-:W-:Y:S02]  /*cce0*/  HADD2.F32 R6, -RZ, R6.H0_H0 ;  /* 0x20000006ff067230 */ /* 0x000fe40000004100 */
[-C--:B------:R-:W-:Y:S01]  /*ccf0*/  FMUL.FTZ R0, R0, R5.reuse ;  /* 0x0000000500007220 */ /* 0x080fe20000410000 */
[C---:B------:R-:W-:Y:S01]  /*cd00*/  FFMA.FTZ R20, R7.reuse, R4, -R20 ;  /* 0x0000000407147223 */ /* 0x040fe20000010814 */
[----:B------:R-:W-:Y:S01]  /*cd10*/  FFMA.FTZ R21, R7, R12, R21 ;  /* 0x0000000c07157223 */ /* 0x000fe20000010015 */
[C---:B------:R-:W-:Y:S01]  /*cd20*/  FFMA.FTZ R5, R6.reuse, R5, -R3 ;  /* 0x0000000506057223 */ /* 0x040fe20000010803 */
[----:B------:R-:W-:Y:S01]  /*cd30*/  FFMA.FTZ R0, R6, R13, R0 ;  /* 0x0000000d06007223 */ /* 0x000fe20000010000 */
[----:B------:R-:W-:Y:S02]  /*cd40*/  F2FP.SATFINITE.E4M3.F32.PACK_AB_MERGE_C R6, R30, R31, RZ ;  /* 0x0000001f1e06723e */ /* 0x000fe400048070ff */
[----:B------:R-:W-:-:S02]  /*cd50*/  F2FP.SATFINITE.E4M3.F32.PACK_AB_MERGE_C R7, R33, R34, RZ ;  /* 0x000000222107723e */ /* 0x000fc400048070ff */
[----:B------:R-:W-:Y:S02]  /*cd60*/  F2FP.SATFINITE.E4M3.F32.PACK_AB_MERGE_C R4, R25, R24, RZ ;  /* 0x000000181904723e */ /* 0x000fe400048070ff */
[----:B------:R-:W-:Y:S02]  /*cd70*/  F2FP.SATFINITE.E4M3.F32.PACK_AB_MERGE_C R20, R21, R20, RZ ;  /* 0x000000141514723e */ /* 0x000fe400048070ff */
[----:B------:R-:W-:Y:S02]  /*cd80*/  F2FP.SATFINITE.E4M3.F32.PACK_AB_MERGE_C R6, R28, R29, R6 ;  /* 0x0000001d1c06723e */ /* 0x000fe40004807006 */
[----:B------:R-:W-:Y:S02]  /*cd90*/  F2FP.SATFINITE.E4M3.F32.PACK_AB_MERGE_C R7, R32, R27, R7 ;  /* 0x0000001b2007723e */ /* 0x000fe40004807007 */
[----:B------:R-:W-:Y:S02]  /*cda0*/  F2FP.SATFINITE.E4M3.F32.PACK_AB_MERGE_C R4, R14, R15, R4 ;  /* 0x0000000f0e04723e */ /* 0x000fe40004807004 */
[----:B------:R-:W-:-:S05]  /*cdb0*/  F2FP.SATFINITE.E4M3.F32.PACK_AB_MERGE_C R5, R0, R5, R20 ;  /* 0x000000050005723e */ /* 0x000fca0004807014 */
[----:B------:R0:W-:Y:S02]  /*cdc0*/  STS.128 [R214+0x1b000], R4 ;  /* 0x01b00004d6007388 */ /* 0x0001e40000000c00 */
.L_x_1529:
[----:B------:R-:W-:Y:S05]  /*cdd0*/  BSYNC B1 ;  /* 0x0000000000017941 */ /* 0x000fea0003800000 */
.L_x_1528:
[----:B------:R-:W-:Y:S05]  /*cde0*/  @P1 BRA `(.L_x_1527) ;  /* 0x00000050002c1947 */ /* 0x000fea0003800000 */
[----:B0-234-:R-:W0:Y:S01]  /*cdf0*/  LDS.128 R4, [R214+0x1f000] ;  /* 0x01f00000d6047984 */ /* 0x01de220000000c00 */
[----:B-----5:R-:W-:Y:S02]  /*ce00*/  SHF.R.U32.HI R13, RZ, 0x8, R9 ;  /* 0x00000008ff0d7819 */ /* 0x020fe40000011609 */
[----:B------:R-:W-:Y:S02]  /*ce10*/  LOP3.LUT R12, R9, 0xff, RZ, 0xc0, !PT ;  /* 0x000000ff090c7812 */ /* 0x000fe400078ec0ff */
[----:B------:R-:W-:Y:S02]  /*ce20*/  LOP3.LUT R13, R13, 0xff, RZ, 0xc0, !PT ;  /* 0x000000ff0d0d7812 */ /* 0x000fe400078ec0ff */
[----:B------:R-:W-:Y:S02]  /*ce30*/  SHF.R.U32.HI R21, RZ, 0x8, R11 ;  /* 0x00000008ff157819 */ /* 0x000fe4000001160b */
[----:B------:R-:W-:Y:S02]  /*ce40*/  PRMT R12, R13, 0x7604, R12 ;  /* 0x000076040d0c7816 */ /* 0x000fe4000000000c */
[----:B------:R-:W-:-:S02]  /*ce50*/  SHF.R.U32.HI R24, RZ, 0x10, R9 ;  /* 0x00000010ff187819 */ /* 0x000fc40000011609 */
[----:B------:R-:W-:Y:S02]  /*ce60*/  SHF.R.U32.HI R13, RZ, 0x8, R10 ;  /* 0x00000008ff0d7819 */ /* 0x000fe4000001160a */
[----:B------:R-:W-:Y:S02]  /*ce70*/  LOP3.LUT R14, R11, 0xff, RZ, 0xc0, !PT ;  /* 0x000000ff0b0e7812 */ /* 0x000fe400078ec0ff */
[----:B------:R-:W-:Y:S02]  /*ce80*/  LOP3.LUT R21, R21, 0xff, RZ, 0xc0, !PT ;  /* 0x000000ff15157812 */ /* 0x000fe400078ec0ff */
[----:B------:R-:W-:Y:S02]  /*ce90*/  SHF.R.U32.HI R20, RZ, 0x10, R11 ;  /* 0x00000010ff147819 */ /* 0x000fe4000001160b */
[----:B------:R-:W-:Y:S02]  /*cea0*/  SHF.R.U32.HI R3, RZ, 0x8, R8 ;  /* 0x00000008ff037819 */ /* 0x000fe40000011608 */
[----:B------:R-:W-:Y:S01]  /*ceb0*/  LOP3.LUT R15, R13, 0xff, RZ, 0xc0, !PT ;  /* 0x000000ff0d0f7812 */ /* 0x000fe200078ec0ff */
[----:B------:R-:W-:Y:S01]  /*cec0*/  IMAD.U32 R13, R24, 0x10000, RZ ;  /* 0x00010000180d7824 */ /* 0x000fe200078e00ff */
[----:B------:R-:W-:Y:S01]  /*ced0*/  PRMT R14, R21, 0x7604, R14 ;  /* 0x00007604150e7816 */ /* 0x000fe2000000000e */
[----:B------:R-:W-:Y:S01]  /*cee0*/  IMAD.U32 R21, R20, 0x10000, RZ ;  /* 0x0001000014157824 */ /* 0x000fe200078e00ff */
[----:B------:R-:W-:-:S02]  /*cef0*/  LOP3.LUT R0, R8, 0xff, RZ, 0xc0, !PT ;  /* 0x000000ff08007812 */ /* 0x000fc400078ec0ff */
[----:B------:R-:W-:Y:S02]  /*cf00*/  LOP3.LUT R3, R3, 0xff, RZ, 0xc0, !PT ;  /* 0x000000ff03037812 */ /* 0x000fe400078ec0ff */
[----:B------:R-:W-:Y:S02]  /*cf10*/  LOP3.LUT R13, R12, 0xff0000, R13, 0xf8, !PT ;  /* 0x00ff00000c0d7812 */ /* 0x000fe400078ef80d */
[----:B------:R-:W-:Y:S02]  /*cf20*/  PRMT R3, R3, 0x7604, R0 ;  /* 0x0000760403037816 */ /* 0x000fe40000000000 */
[----:B------:R-:W-:Y:S02]  /*cf30*/  LOP3.LUT R0, R10, 0xff, RZ, 0xc0, !PT ;  /* 0x000000ff0a007812 */ /* 0x000fe400078ec0ff */
[----:B------:R-:W-:Y:S02]  /*cf40*/  LOP3.LUT R21, R14, 0xff0000, R21, 0xf8, !PT ;  /* 0x00ff00000e157812 */ /* 0x000fe400078ef815 */
[----:B------:R-:W-:-:S02]  /*cf50*/  PRMT R15, R15, 0x7604, R0 ;  /* 0x000076040f0f7816 */ /* 0x000fc40000000000 */
[----:B------:R-:W-:Y:S02]  /*cf60*/  LOP3.LUT R21, R21, 0xff000000, R11, 0xf8, !PT ;  /* 0xff00000015157812 */ /* 0x000fe400078ef80b */
[----:B------:R-:W-:Y:S02]  /*cf70*/  LOP3.LUT R13, R13, 0xff000000, R9, 0xf8, !PT ;  /* 0xff0000000d0d7812 */ /* 0x000fe400078ef809 */
[----:B------:R-:W-:Y:S02]  /*cf80*/  LOP3.LUT R3, R3, 0xff0000, R8, 0xf8, !PT ;  /* 0x00ff000003037812 */ /* 0x000fe400078ef808 */
[----:B0-----:R-:W-:Y:S02]  /*cf90*/  F2FP.F16.E4M3.UNPACK_B R0, R6.H1 ;  /* 0x00000006ff00723e */ /* 0x001fe400030006ff */
[----:B------:R-:W-:Y:S02]  /*cfa0*/  LOP3.LUT R15, R15, 0xff0000, R10, 0xf8, !PT ;  /* 0x00ff00000f0f7812 */ /* 0x000fe400078ef80a */
[----:B------:R-:W-:Y:S01]  /*cfb0*/  F2FP.F16.E4M3.UNPACK_B R24, R21 ;  /* 0x00000015ff18723e */ /* 0x000fe200020006ff */
[----:B------:R-:W-:Y:S01]  /*cfc0*/  HADD2.F32 R9, -RZ, R0.H1_H1 ;  /* 0x30000000ff097230 */ /* 0x000fe20000004100 */
[----:B------:R-:W-:-:S02]  /*cfd0*/  F2FP.F16.E4M3.UNPACK_B R14, R13 ;  /* 0x0000000dff0e723e */ /* 0x000fc400020006ff */
        /* <DEDUP_REMOVED lines=86> */
[----:B------:R0:W-:Y:S01]  /*d540*/  STS.128 [R214+0x1f000], R4 ;  /* 0x01f00004d6007388 */ /* 0x0001e20000000c00 */
[----:B------:R-:W-:Y:S05]  /*d550*/  BRA `(.L_x_1527) ;  /* 0x0000004800507947 */ /* 0x000fea0003800000 */
.L_x_1500:
[----:B------:R-:W0:Y:S01]  /*d560*/  LDC R8, c[0x0][0x448] ;  /* 0x00011200ff087b82 */ /* 0x000e220000000800 */
[----:B------:R-:W-:Y:S01]  /*d570*/  IMAD.MOV.U32 R6, RZ, RZ, R24 ;  /* 0x000000ffff067224 */ /* 0x000fe200078e0018 */
[----:B------:R-:W-:Y:S01]  /*d580*/  ULDC.64 UR4, c[0x0][0x3f8] ;  /* 0x0000fe0000047ab9 */ /* 0x000fe20000000a00 */
[----:B------:R-:W-:Y:S01]  /*d590*/  IMAD.MOV.U32 R7, RZ, RZ, R51 ;  /* 0x000000ffff077224 */ /* 0x000fe200078e0033 */
[----:B------:R-:W-:Y:S01]  /*d5a0*/  ULDC.64 UR6, c[0x0][0x408] ;  /* 0x0001020000067ab9 */ /* 0x000fe20000000a00 */
[----:B------:R-:W-:Y:S01]  /*d5b0*/  ULDC.64 UR8, c[0x0][0x400] ;  /* 0x0001000000087ab9 */ /* 0x000fe20000000a00 */
[----:B------:R-:W-:Y:S02]  /*d5c0*/  SHF.R.S32.HI R59, RZ, 0x1f, R22 ;  /* 0x0000001fff3b7819 */ /* 0x000fe40000011416 */
[----:B0-----:R-:W-:-:S13]  /*d5d0*/  ISETP.NE.AND P0, PT, R8, 0x1, PT ;  /* 0x000000010800780c */ /* 0x001fda0003f05270 */
[----:B------:R-:W0:Y:S08]  /*d5e0*/  @P0 LDC R4, c[0x0][0x44c] ;  /* 0x00011300ff040b82 */ /* 0x000e300000000800 */
[----:B------:R-:W1:Y:S01]  /*d5f0*/  @P0 LDC R5, c[0x0][0x450] ;  /* 0x00011400ff050b82 */ /* 0x000e620000000800 */
[----:B0-----:R-:W-:-:S05]  /*d600*/  @P0 IMAD.HI.U32 R4, R9, R4, RZ ;  /* 0x0000000409040227 */ /* 0x001fca00078e00ff */
[----:B-1----:R-:W-:Y:S01]  /*d610*/  @P0 SHF.R.U32.HI R9, RZ, R5, R4 ;  /* 0x00000005ff090219 */ /* 0x002fe20000011604 */
[----:B------:R-:W-:Y:S02]  /*d620*/  IMAD.MOV.U32 R4, RZ, RZ, R38 ;  /* 0x000000ffff047224 */ /* 0x000fe400078e0026 */
[----:B------:R-:W-:Y:S01]  /*d630*/  IMAD.MOV.U32 R5, RZ, RZ, R27 ;  /* 0x000000ffff057224 */ /* 0x000fe200078e001b */
[----:B------:R-:W-:Y:S01]  /*d640*/  SHF.R.S32.HI R10, RZ, 0x1f, R9 ;  /* 0x0000001fff0a7819 */ /* 0x000fe20000011409 */
[----:B------:R-:W-:-:S04]  /*d650*/  IMAD.WIDE.U32 R6, R9, UR4, R6 ;  /* 0x0000000409067c25 */ /* 0x000fc8000f8e0006 */
[----:B------:R-:W-:Y:S02]  /*d660*/  IMAD R12, R10, UR4, RZ ;  /* 0x000000040a0c7c24 */ /* 0x000fe4000f8e02ff */
[----:B------:R-:W-:-:S04]  /*d670*/  IMAD.WIDE.U32 R4, R9, UR6, R4 ;  /* 0x0000000609047c25 */ /* 0x000fc8000f8e0004 */
[----:B------:R-:W-:Y:S01]  /*d680*/  IMAD R10, R10, UR6, RZ ;  /* 0x000000060a0a7c24 */ /* 0x000fe2000f8e02ff */
[----:B------:R-:W-:Y:S01]  /*d690*/  IADD3 R55, P1, R4, UR8, RZ ;  /* 0x0000000804377c10 */ /* 0x000fe2000ff3e0ff */
[C---:B------:R-:W-:Y:S01]  /*d6a0*/  IMAD R37, R9.reuse, UR5, R12 ;  /* 0x0000000509257c24 */ /* 0x040fe2000f8e020c */
[----:B------:R-:W-:Y:S01]  /*d6b0*/  ULDC.64 UR4, c[0x0][0x3e8] ;  /* 0x0000fa0000047ab9 */ /* 0x000fe20000000a00 */
[----:B------:R-:W-:Y:S01]  /*d6c0*/  IMAD R9, R9, UR7, R10 ;  /* 0x0000000709097c24 */ /* 0x000fe2000f8e020a */
[----:B------:R-:W-:Y:S01]  /*d6d0*/  IADD3 R53, P0, R6, UR4, RZ ;  /* 0x0000000406357c10 */ /* 0x000fe2000ff1e0ff */
[----:B------:R-:W-:-:S03]  /*d6e0*/  UMOV UR4, 0xffffffff ;  /* 0xffffffff00047882 */ /* 0x000fc60000000000 */
[----:B------:R-:W-:Y:S02]  /*d6f0*/  IADD3.X R37, R7, UR5, R37, P0, !PT ;  /* 0x0000000507257c10 */ /* 0x000fe400087fe425 */
[----:B------:R-:W-:Y:S01]  /*d700*/  IADD3.X R54, R5, UR9, R9, P1, !PT ;  /* 0x0000000905367c10 */ /* 0x000fe20008ffe409 */
[----:B------:R-:W-:Y:S06]  /*d710*/  BRA.DIV UR4, `(.L_x_1530) ;  /* 0x000001ee04dc7947 */ /* 0x000fec000b800000 */
[----:B------:R-:W0:Y:S01]  /*d720*/  LDC R52, c[0x0][0x3f4] ;  /* 0x0000fd00ff347b82 */ /* 0x000e220000000800 */
[----:B------:R-:W1:Y:S01]  /*d730*/  SHFL.IDX PT, R5, R53, RZ, 0x181f ;  /* 0x00181fff35057589 */ /* 0x000e6200000e0000 */
[----:B------:R-:W-:-:S03]  /*d740*/  IMAD R57, R195, R8, RZ ;  /* 0x00000008c3397224 */ /* 0x000fc600078e02ff */
[----:B------:R-:W2:Y:S04]  /*d750*/  SHFL.IDX PT, R14, R55, RZ, 0x181f ;  /* 0x00181fff370e7589 */ /* 0x000ea800000e0000 */
[----:B------:R-:W3:Y:S04]  /*d760*/  SHFL.IDX PT, R4, R37, RZ, 0x181f ;  /* 0x00181fff25047589 */ /* 0x000ee800000e0000 */
[----:B------:R-:W4:Y:S01]  /*d770*/  SHFL.IDX PT, R6, R54, RZ, 0x181f ;  /* 0x00181fff36067589 */ /* 0x000f2200000e0000 */
[----:B0-----:R-:W-:-:S04]  /*d780*/  ISETP.GE.AND P0, PT, R22, R52, PT ;  /* 0x000000341600720c */ /* 0x001fc80003f06270 */
[----:B------:R-:W-:-:S13]  /*d790*/  ISETP.GE.OR P1, PT, R0, R57, P0 ;  /* 0x000000390000720c */ /* 0x000fda0000726670 */
[C---:B-1----:R-:W-:Y:S02]  /*d7a0*/  @!P1 IADD3 R7, P2, R22.reuse, R5, RZ ;  /* 0x0000000516079210 */ /* 0x042fe40007f5e0ff */
[----:B--2---:R-:W-:-:S03]  /*d7b0*/  @!P1 IADD3 R24, P3, R22, R14, RZ ;  /* 0x0000000e16189210 */ /* 0x004fc60007f7e0ff */
[----:B---3--:R-:W-:Y:S01]  /*d7c0*/  @!P1 IMAD.X R5, R4, 0x1, R59, P2 ;  /* 0x0000000104059824 */ /* 0x008fe200010e063b */
[----:B----4-:R-:W-:Y:S01]  /*d7d0*/  @!P1 IADD3.X R25, R6, R59, RZ, P3, !PT ;  /* 0x0000003b06199210 */ /* 0x010fe20001ffe4ff */
[----:B------:R-:W-:-:S05]  /*d7e0*/  @!P1 IMAD.MOV.U32 R4, RZ, RZ, R7 ;  /* 0x000000ffff049224 */ /* 0x000fca00078e0007 */
[----:B------:R-:W2:Y:S04]  /*d7f0*/  @!P1 LD.E.128 R24, desc[UR46][R24.64] ;  /* 0x0000002e18189980 */ /* 0x000ea8000c101d00 */
[----:B------:R-:W3:Y:S04]  /*d800*/  @!P1 LD.E.128 R4, desc[UR46][R4.64] ;  /* 0x0000002e04049980 */ /* 0x000ee8000c101d00 */
[----:B------:R0:W1:Y:S04]  /*d810*/  SHFL.IDX PT, R8, R37, 0x1, 0x181f ;  /* 0x00381f0025087f89 */ /* 0x00006800000e0000 */
[----:B------:R0:W4:Y:S04]  /*d820*/  SHFL.IDX PT, R9, R53, 0x1, 0x181f ;  /* 0x00381f0035097f89 */ /* 0x00012800000e0000 */
[----:B------:R0:W0:Y:S04]  /*d830*/  SHFL.IDX PT, R10, R54, 0x1, 0x181f ;  /* 0x00381f00360a7f89 */ /* 0x00002800000e0000 */
[----:B------:R0:W0:Y:S01]  /*d840*/  SHFL.IDX PT, R14, R55, 0x1, 0x181f ;  /* 0x00381f00370e7f89 */ /* 0x00002200000e0000 */
[----:B------:R-:W-:-:S02]  /*d850*/  CS2R R44, SRZ ;  /* 0x00000000002c7805 */ /* 0x000fc4000001ff00 */
[----:B------:R-:W-:Y:S02]  /*d860*/  CS2R R46, SRZ ;  /* 0x00000000002e7805 */ /* 0x000fe4000001ff00 */
[----:B------:R-:W-:Y:S02]  /*d870*/  CS2R R48, SRZ ;  /* 0x0000000000307805 */ /* 0x000fe4000001ff00 */
[----:B------:R-:W-:Y:S01]  /*d880*/  CS2R R50, SRZ ;  /* 0x0000000000327805 */ /* 0x000fe2000001ff00 */
[----:B--2---:R-:W-:Y:S02]  /*d890*/  @!P1 IMAD.MOV.U32 R48, RZ, RZ, R24 ;  /* 0x000000ffff309224 */ /* 0x004fe400078e0018 */
[----:B------:R-:W-:Y:S02]  /*d8a0*/  @!P1 IMAD.MOV.U32 R49, RZ, RZ, R25 ;  /* 0x000000ffff319224 */ /* 0x000fe400078e0019 */
[----:B---3--:R-:W-:Y:S02]  /*d8b0*/  @!P1 IMAD.MOV.U32 R44, RZ, RZ, R4 ;  /* 0x000000ffff2c9224 */ /* 0x008fe400078e0004 */
[----:B------:R-:W-:Y:S01]  /*d8c0*/  @!P1 IMAD.MOV.U32 R45, RZ, RZ, R5 ;  /* 0x000000ffff2d9224 */ /* 0x000fe200078e0005 */
[----:B------:R-:W-:Y:S01]  /*d8d0*/  CS2R R4, SRZ ;  /* 0x0000000000047805 */ /* 0x000fe2000001ff00 */
[----:B------:R-:W-:-:S02]  /*d8e0*/  @!P1 IMAD.MOV.U32 R46, RZ, RZ, R6 ;  /* 0x000000ffff2e9224 */ /* 0x000fc400078e0006 */
[----:B------:R-:W-:Y:S02]  /*d8f0*/  @!P1 IMAD.MOV.U32 R47, RZ, RZ, R7 ;  /* 0x000000ffff2f9224 */ /* 0x000fe400078e0007 */
[----:B------:R-:W-:Y:S02]  /*d900*/  @!P1 IMAD.MOV.U32 R50, RZ, RZ, R26 ;  /* 0x000000ffff329224 */ /* 0x000fe400078e001a */
[----:B01--4-:R-:W-:-:S07]  /*d910*/  @!P1 IMAD.MOV.U32 R51, RZ, RZ, R27 ;  /* 0x000000ffff339224 */ /* 0x013fce00078e001b */
.L_x_1850:
[----:B------:R-:W-:Y:S01]  /*d920*/  VIADD R6, R0, 0x20 ;  /* 0x0000002000067836 */ /* 0x000fe20000000000 */
[----:B------:R-:W-:Y:S01]  /*d930*/  BSSY B1, `(.L_x_1531) ;  /* 0x0000010000017945 */ /* 0x000fe20003800000 */
[----:B------:R-:W-:Y:S02]  /*d940*/  CS2R R28, SRZ ;  /* 0x00000000001c7805 */ /* 0x000fe4000001ff00 */
[----:B------:R-:W-:Y:S02]  /*d950*/  CS2R R30, SRZ ;  /* 0x00000000001e7805 */ /* 0x000fe4000001ff00 */
[----:B------:R-:W-:Y:S02]  /*d960*/  ISETP.GE.AND P1, PT, R6, R57, PT ;  /* 0x000000390600720c */ /* 0x000fe40003f26270 */
[----:B------:R-:W-:-:S11]  /*d970*/  CS2R R6, SRZ ;  /* 0x0000000000067805 */ /* 0x000fd6000001ff00 */
[----:B------:R-:W-:Y:S05]  /*d980*/  @P1 BRA `(.L_x_1532) ;  /* 0x0000000000281947 */ /* 0x000fea0003800000 */
[----:B------:R-:W-:Y:S02]  /*d990*/  CS2R R6, SRZ ;  /* 0x0000000000067805 */ /* 0x000fe4000001ff00 */
[----:B------:R-:W-:Y:S02]  /*d9a0*/  CS2R R28, SRZ ;  /* 0x00000000001c7805 */ /* 0x000fe4000001ff00 */
[----:B------:R-:W-:Y:S01]  /*d9b0*/  CS2R R30, SRZ ;  /* 0x00000000001e7805 */ /* 0x000fe2000001ff00 */
[----:B------:R-:W-:Y:S06]  /*d9c0*/  @P0 BRA `(.L_x_1532) ;  /* 0x0000000000180947 */ /* 0x000fec0003800000 */
[C---:B------:R-:W-:Y:S02]  /*d9d0*/  IADD3 R28, P1, R22.reuse, R9, RZ ;  /* 0x00000009161c7210 */ /* 0x040fe40007f3e0ff */
[----:B------:R-:W-:-:S03]  /*d9e0*/  IADD3 R4, P2, R22, R14, RZ ;  /* 0x0000000e16047210 */ /* 0x000fc60007f5e0ff */
[--C-:B------:R-:W-:Y:S02]  /*d9f0*/  IMAD.X R29, R8, 0x1, R59.reuse, P1 ;  /* 0x00000001081d7824 */ /* 0x100fe400008e063b */
[----:B------:R-:W-:-:S04]  /*da00*/  IMAD.X R5, R10, 0x1, R59, P2 ;  /* 0x000000010a057824 */ /* 0x000fc800010e063b */
[----:B------:R-:W5:Y:S04]  /*da10*/  LD.E.128 R28, desc[UR46][R28.64] ;  /* 0x0000002e1c1c7980 */ /* 0x000f68000c101d00 */
[----:B------:R-:W5:Y:S02]  /*da20*/  LD.E.128 R4, desc[UR46][R4.64] ;  /* 0x0000002e04047980 */ /* 0x000f64000c101d00 */
.L_x_1532:
[----:B------:R-:W-:Y:S05]  /*da30*/  BSYNC B1 ;  /* 0x0000000000017941 */ /* 0x000fea0003800000 */
.L_x_1531:
[----:B------:R-:W-:-:S03]  /*da40*/  UMOV UR4, 0xffffffff ;  /* 0xffffffff00047882 */ /* 0x000fc60000000000 */
[----:B------:R-:W-:Y:S05]  /*da50*/  BRA.DIV UR4, `(.L_x_1533) ;  /* 0x000001f2042c7947 */ /* 0x000fea000b800000 */
[----:B------:R-:W0:Y:S01]  /*da60*/  SHFL.IDX PT, R9, R53, 0x2, 0x181f ;  /* 0x00581f0035097f89 */ /* 0x000e2200000e0000 */
[----:B------:R-:W-:-:S03]  /*da70*/  VIADD R12, R0, 0x40 ;  /* 0x00000040000c7836 */ /* 0x000fc60000000000 */
[----:B------:R-:W1:Y:S02]  /*da80*/  SHFL.IDX PT, R14, R55, 0x2, 0x181f ;  /* 0x00581f00370e7f89 */ /* 0x000e6400000e0000 */
[----:B------:R-:W-:Y:S02]  /*da90*/  ISETP.GE.OR P1, PT, R12, R57, P0 ;  /* 0x000000390c00720c */ /* 0x000fe40000726670 */
[----:B------:R-:W2:Y:S04]  /*daa0*/  SHFL.IDX PT, R8, R37, 0x2, 0x181f ;  /* 0x00581f0025087f89 */ /* 0x000ea800000e0000 */
[----:B------:R-:W3:Y:S07]  /*dab0*/  SHFL.IDX PT, R10, R54, 0x2, 0x181f ;  /* 0x00581f00360a7f89 */ /* 0x000eee00000e0000 */
[----:B0-----:R-:W-:-:S02]  /*dac0*/  @!P1 IADD3 R24, P2, R22, R9, RZ ;  /* 0x0000000916189210 */ /* 0x001fc40007f5e0ff */
[----:B-1----:R-:W-:-:S03]  /*dad0*/  @!P1 IADD3 R32, P3, R22, R14, RZ ;  /* 0x0000000e16209210 */ /* 0x002fc60007f7e0ff */
[--C-:B--2---:R-:W-:Y:S02]  /*dae0*/  @!P1 IMAD.X R25, R8, 0x1, R59.reuse, P2 ;  /* 0x0000000108199824 */ /* 0x104fe400010e063b */
[----:B---3--:R-:W-:-:S04]  /*daf0*/  @!P1 IMAD.X R33, R10, 0x1, R59, P3 ;  /* 0x000000010a219824 */ /* 0x008fc800018e063b */
[----:B------:R-:W2:Y:S04]  /*db00*/  @!P1 LD.E.128 R24, desc[UR46][R24.64] ;  /* 0x0000002e18189980 */ /* 0x000ea8000c101d00 */
[----:B------:R-:W3:Y:S01]  /*db10*/  @!P1 LD.E.128 R32, desc[UR46][R32.64] ;  /* 0x0000002e20209980 */ /* 0x000ee2000c101d00 */
[----:B------:R-:W-:Y:S02]  /*db20*/  CS2R R20, SRZ ;  /* 0x0000000000147805 */ /* 0x000fe4000001ff00 */
[----:B------:R-:W-:Y:S02]  /*db30*/  CS2R R38, SRZ ;  /* 0x0000000000267805 */ /* 0x000fe4000001ff00 */
[----:B------:R-:W-:Y:S01]  /*db40*/  CS2R R40, SRZ ;  /* 0x0000000000287805 */ /* 0x000fe2000001ff00 */
[----:B------:R-:W0:Y:S01]  /*db50*/  SHFL.IDX PT, R53, R53, 0x3, 0x181f ;  /* 0x00781f0035357f89 */ /* 0x000e2200000e0000 */
[----:B------:R-:W-:-:S02]  /*db60*/  CS2R R42, SRZ ;  /* 0x00000000002a7805 */ /* 0x000fc4000001ff00 */
[----:B------:R-:W-:Y:S01]  /*db70*/  CS2R R8, SRZ ;  /* 0x0000000000087805 */ /* 0x000fe2000001ff00 */
[----:B------:R-:W1:Y:S04]  /*db80*/  SHFL.IDX PT, R37, R37, 0x3, 0x181f ;  /* 0x00781f0025257f89 */ /* 0x000e6800000e0000 */
[----:B------:R-:W4:Y:S04]  /*db90*/  SHFL.IDX PT, R55, R55, 0x3, 0x181f ;  /* 0x00781f0037377f89 */ /* 0x000f2800000e0000 */
[----:B------:R-:W0:Y:S01]  /*dba0*/  SHFL.IDX PT, R54, R54, 0x3, 0x181f ;  /* 0x00781f0036367f89 */ /* 0x000e2200000e0000 */
[----:B--2---:R-:W-:-:S02]  /*dbb0*/  @!P1 IMAD.MOV.U32 R20, RZ, RZ, R24 ;  /* 0x000000ffff149224 */ /* 0x004fc400078e0018 */
[----:B------:R-:W-:Y:S02]  /*dbc0*/  @!P1 IMAD.MOV.U32 R21, RZ, RZ, R25 ;  /* 0x000000ffff159224 */ /* 0x000fe400078e0019 */
[----:B------:R-:W-:Y:S02]  /*dbd0*/  @!P1 IMAD.MOV.U32 R38, RZ, RZ, R26 ;  /* 0x000000ffff269224 */ /* 0x000fe400078e001a */
[----:B------:R-:W-:Y:S02]  /*dbe0*/  @!P1 IMAD.MOV.U32 R39, RZ, RZ, R27 ;  /* 0x000000ffff279224 */ /* 0x000fe400078e001b */
[----:B---3--:R-:W-:Y:S02]  /*dbf0*/  @!P1 IMAD.MOV.U32 R40, RZ, RZ, R32 ;  /* 0x000000ffff289224 */ /* 0x008fe400078e0020 */
[----:B------:R-:W-:Y:S02]  /*dc00*/  @!P1 IMAD.MOV.U32 R41, RZ, RZ, R33 ;  /* 0x000000ffff299224 */ /* 0x000fe400078e0021 */
[----:B------:R-:W-:-:S02]  /*dc10*/  @!P1 IMAD.MOV.U32 R42, RZ, RZ, R34 ;  /* 0x000000ffff2a9224 */ /* 0x000fc400078e0022 */
[----:B01--4-:R-:W-:-:S07]  /*dc20*/  @!P1 IMAD.MOV.U32 R43, RZ, RZ, R35 ;  /* 0x000000ffff2b9224 */ /* 0x013fce00078e0023 */
.L_x_1860:
[----:B------:R-:W-:Y:S01]  /*dc30*/  VIADD R0, R0, 0x60 ;  /* 0x0000006000007836 */ /* 0x000fe20000000000 */
[----:B------:R-:W-:Y:S01]  /*dc40*/  BSSY B1, `(.L_x_1534) ;  /* 0x0000010000017945 */ /* 0x000fe20003800000 */
[----:B------:R-:W-:Y:S02]  /*dc50*/  CS2R R10, SRZ ;  /* 0x00000000000a7805 */ /* 0x000fe4000001ff00 */
[----:B------:R-:W-:Y:S02]  /*dc60*/  CS2R R12, SRZ ;  /* 0x00000000000c7805 */ /* 0x000fe4000001ff00 */
[----:B------:R-:W-:Y:S02]  /*dc70*/  CS2R R14, SRZ ;  /* 0x00000000000e7805 */ /* 0x000fe4000001ff00 */
[----:B------:R-:W-:-:S13]  /*dc80*/  ISETP.GE.AND P1, PT, R0, R57, PT ;  /* 0x000000390000720c */ /* 0x000fda0003f26270 */
        /* <DEDUP_REMOVED lines=11> */
.L_x_1535:
[----:B------:R-:W-:Y:S05]  /*dd40*/  BSYNC B1 ;  /* 0x0000000000017941 */ /* 0x000fea0003800000 */
.L_x_1534:
[----:B------:R-:W-:Y:S01]  /*dd50*/  ULEA.HI UR4, UR43, UR43, URZ, 0x1 ;  /* 0x0000002b2b047291 */ /* 0x000fe2000f8f083f */
[----:B------:R-:W-:Y:S01]  /*dd60*/  VIADD R37, R17, 0x40 ;  /* 0x0000004011257836 */ /* 0x000fe20000000000 */
[----:B------:R-:W-:Y:S01]  /*dd70*/  VIADDMNMX R24, R57, -R199, 0x80, PT ;  /* 0x0000008039187446 */ /* 0x000fe200038009c7 */
[C---:B------:R-:W-:Y:S01]  /*dd80*/  VIADD R0, R17.reuse, 0x60 ;  /* 0x0000006011007836 */ /* 0x040fe20000000000 */
[----:B------:R-:W-:Y:S01]  /*dd90*/  ULOP3.LUT UR4, UR4, 0xfffffffe, URZ, 0xc0, !UPT ;  /* 0xfffffffe04047892 */ /* 0x000fe2000f8ec03f */
[----:B------:R-:W-:Y:S01]  /*dda0*/  BSSY B1, `(.L_x_1536) ;  /* 0x000000a000017945 */ /* 0x000fe20003800000 */
[-C--:B------:R-:W-:Y:S02]  /*ddb0*/  ISETP.GE.OR P3, PT, R17, R24.reuse, P0 ;  /* 0x000000181100720c */ /* 0x080fe40000766670 */
[----:B------:R-:W-:Y:S01]  /*ddc0*/  UIADD3 UR4, UR43, -UR4, URZ ;  /* 0x800000042b047290 */ /* 0x000fe2000fffe03f */
[-C--:B------:R-:W-:Y:S02]  /*ddd0*/  ISETP.GE.OR P2, PT, R219, R24.reuse, P0 ;  /* 0x00000018db00720c */ /* 0x080fe40000746670 */
[----:B------:R-:W-:-:S02]  /*dde0*/  ISETP.GE.OR P1, PT, R37, R24, P0 ;  /* 0x000000182500720c */ /* 0x000fc40000726670 */
[----:B------:R-:W-:Y:S02]  /*ddf0*/  ISETP.GE.OR P0, PT, R0, R24, P0 ;  /* 0x000000180000720c */ /* 0x000fe40000706670 */
[----:B------:R-:W-:-:S04]  /*de00*/  MOV R25, UR4 ;  /* 0x0000000400197c02 */ /* 0x000fc80008000f00 */
[----:B------:R-:W-:-:S04]  /*de10*/  SHF.L.U32 R25, R25, 0x1f, RZ ;  /* 0x0000001f19197819 */ /* 0x000fc800000006ff */
[----:B------:R-:W0:Y:S02]  /*de20*/  SYNCS.PHASECHK.TRANS64.TRYWAIT P4, [R16+URZ+0x28400], R25 ;  /* 0x02840019100075a7 */ /* 0x000e24000808017f */
[----:B0-----:R-:W-:Y:S05]  /*de30*/  @!P4 BRA `(.L_x_1537) ;  /* 0x000001f0004cc947 */ /* 0x001fea0003800000 */
.L_x_1861:
[----:B------:R-:W-:Y:S05]  /*de40*/  BSYNC B1 ;  /* 0x0000000000017941 */ /* 0x000fea0003800000 */
.L_x_1536:
[----:B------:R-:W-:Y:S04]  /*de50*/  BSSY B1, `(.L_x_1538) ;  /* 0x0000101000017945 */ /* 0x000fe80003800000 */
[----:B------:R-:W-:Y:S05]  /*de60*/  @P3 BRA `(.L_x_1539) ;  /* 0x0000000c00fc3947 */ /* 0x000fea0003800000 */
[----:B------:R-:W-:Y:S02]  /*de70*/  SHF.R.U32.HI R24, RZ, 0x8, R44 ;  /* 0x00000008ff187819 */ /* 0x000fe4000001162c */
[----:B------:R-:W-:Y:S02]  /*de80*/  LOP3.LUT R26, R44, 0xff, RZ, 0xc0, !PT ;  /* 0x000000ff2c1a7812 */ /* 0x000fe400078ec0ff */
[----:B0-----:R-:W-:Y:S02]  /*de90*/  LOP3.LUT R25, R24, 0xff, RZ, 0xc0, !PT ;  /* 0x000000ff18197812 */ /* 0x001fe400078ec0ff */
[----:B------:R-:W-:Y:S02]  /*dea0*/  LEA.HI R24, R52, R3, RZ, 0x1c ;  /* 0x0000000334187211 */ /* 0x000fe400078fe0ff */
[----:B------:R-:W-:Y:S02]  /*deb0*/  PRMT R55, R25, 0x7604, R26 ;  /* 0x0000760419377816 */ /* 0x000fe4000000001a */
[----:B------:R-:W-:-:S02]  /*dec0*/  SHF.R.S32.HI R25, RZ, 0x1f, R24 ;  /* 0x0000001fff197819 */ /* 0x000fc40000011418 */
[----:B------:R-:W-:Y:S02]  /*ded0*/  SHF.R.U32.HI R27, RZ, 0x8, R45 ;  /* 0x00000008ff1b7819 */ /* 0x000fe4000001162d */
[----:B------:R-:W-:Y:S01]  /*dee0*/  LEA.HI R25, R25, R24, RZ, 0x3 ;  /* 0x0000001819197211 */ /* 0x000fe200078f18ff */
[----:B------:R-:W-:Y:S01]  /*def0*/  IMAD.SHL.U32 R24, R24, 0x10, RZ ;  /* 0x0000001018187824 */ /* 0x000fe200078e00ff */
[----:B------:R-:W-:Y:S02]  /*df00*/  LOP3.LUT R32, R45, 0xff, RZ, 0xc0, !PT ;  /* 0x000000ff2d207812 */ /* 0x000fe400078ec0ff */
[----:B------:R-:W-:Y:S01]  /*df10*/  LOP3.LUT R27, R27, 0xff, RZ, 0xc0, !PT ;  /* 0x000000ff1b1b7812 */ /* 0x000fe200078ec0ff */
[----:B------:R-:W-:Y:S01]  /*df20*/  IMAD.SHL.U32 R25, R25, 0x800, RZ ;  /* 0x0000080019197824 */ /* 0x000fe200078e00ff */
[----:B------:R-:W-:Y:S02]  /*df30*/  SHF.R.U32.HI R26, RZ, 0x8, R46 ;  /* 0x00000008ff1a7819 */ /* 0x000fe4000001162e */
[----:B------:R-:W-:-:S02]  /*df40*/  SHF.R.U32.HI R33, RZ, 0x8, R47 ;  /* 0x00000008ff217819 */ /* 0x000fc4000001162f */
[----:B------:R-:W-:Y:S02]  /*df50*/  LOP3.LUT R24, R209, 0x70, R24, 0xf8, !PT ;  /* 0x00000070d1187812 */ /* 0x000fe400078ef818 */
[----:B------:R-:W-:Y:S02]  /*df60*/  SHF.R.U32.HI R53, RZ, 0x3, R209 ;  /* 0x00000003ff357819 */ /* 0x000fe400000116d1 */
[----:B------:R-:W-:Y:S02]  /*df70*/  PRMT R57, R27, 0x7604, R32 ;  /* 0x000076041b397816 */ /* 0x000fe40000000020 */
[----:B------:R-:W-:Y:S02]  /*df80*/  LOP3.LUT R27, R26, 0xff, RZ, 0xc0, !PT ;  /* 0x000000ff1a1b7812 */ /* 0x000fe400078ec0ff */
[----:B------:R-:W-:Y:S02]  /*df90*/  LOP3.LUT R32, R46, 0xff, RZ, 0xc0, !PT ;  /* 0x000000ff2e207812 */ /* 0x000fe400078ec0ff */
[----:B------:R-:W-:-:S02]  /*dfa0*/  LOP3.LUT R34, R47, 0xff, RZ, 0xc0, !PT ;  /* 0x000000ff2f227812 */ /* 0x000fc400078ec0ff */
[----:B------:R-:W-:Y:S02]  /*dfb0*/  SHF.R.U32.HI R35, RZ, 0x8, R48 ;  /* 0x00000008ff237819 */ /* 0x000fe40000011630 */
[----:B------:R-:W-:Y:S02]  /*dfc0*/  LOP3.LUT R33, R33, 0xff, RZ, 0xc0, !PT ;  /* 0x000000ff21217812 */ /* 0x000fe400078ec0ff */
[----:B------:R-:W-:Y:S02]  /*dfd0*/  LOP3.LUT R26, R24, R53, RZ, 0x3c, !PT ;  /* 0x00000035181a7212 */ /* 0x000fe400078e3cff */
[----:B------:R-:W-:Y:S02]  /*dfe0*/  LOP3.LUT R24, R25, 0xffffc000, RZ, 0xc0, !PT ;  /* 0xffffc00019187812 */ /* 0x000fe400078ec0ff */
[----:B------:R-:W-:Y:S02]  /*dff0*/  LOP3.LUT R54, R48, 0xff, RZ, 0xc0, !PT ;  /* 0x000000ff30367812 */ /* 0x000fe400078ec0ff */
[----:B------:R-:W-:-:S02]  /*e000*/  LOP3.LUT R35, R35, 0xff, RZ, 0xc0, !PT ;  /* 0x000000ff23237812 */ /* 0x000fc400078ec0ff */
[----:B------:R-:W-:Y:S02]  /*e010*/  PRMT R59, R27, 0x7604, R32 ;  /* 0x000076041b3b7816 */ /* 0x000fe40000000020 */
[----:B------:R-:W-:Y:S02]  /*e020*/  PRMT R61, R33, 0x7604, R34 ;  /* 0x00007604213d7816 */ /* 0x000fe40000000022 */
[----:B------:R-:W-:Y:S02]  /*e030*/  IADD3 R53, R26, R24, R213 ;  /* 0x000000181a357210 */ /* 0x000fe40007ffe0d5 */
[----:B------:R-:W-:Y:S01]  /*e040*/  SHF.R.U32.HI R32, RZ, 0x8, R49 ;  /* 0x00000008ff207819 */ /* 0x000fe20000011631 */
[----:B------:R-:W-:Y:S01]  /*e050*/  LDS.128 R24, [R214+0x18000] ;  /* 0x01800000d6187984 */ /* 0x000fe20000000c00 */
[----:B------:R-:W-:Y:S01]  /*e060*/  SHF.R.U32.HI R34, RZ, 0x8, R50 ;  /* 0x00000008ff227819 */ /* 0x000fe20000011632 */
[----:B------:R-:W-:Y:S01]  /*e070*/  IMAD.IADD R53, R16, 0x1, R53 ;  /* 0x0000000110357824 */ /* 0x000fe200078e0235 */
[----:B------:R-:W-:-:S02]  /*e080*/  PRMT R63, R35, 0x7604, R54 ;  /* 0x00007604233f7816 */ /* 0x000fc40000000036 */
[----:B------:R-:W-:Y:S02]  /*e090*/  LOP3.LUT R33, R49, 0xff, RZ, 0xc0, !PT ;  /* 0x000000ff31217812 */ /* 0x000fe400078ec0ff */
[----:B------:R-:W-:Y:S02]  /*e0a0*/  LOP3.LUT R35, R50, 0xff, RZ, 0xc0, !PT ;  /* 0x000000ff32237812 */ /* 0x000fe400078ec0ff */
[----:B------:R-:W-:Y:S02]  /*e0b0*/  LOP3.LUT R32, R32, 0xff, RZ, 0xc0, !PT ;  /* 0x000000ff20207812 */ /* 0x000fe400078ec0ff */
[----:B------:R-:W-:Y:S02]  /*e0c0*/  LOP3.LUT R34, R34, 0xff, RZ, 0xc0, !PT ;  /* 0x000000ff22227812 */ /* 0x000fe400078ec0ff */
[----:B------:R-:W-:Y:S02]  /*e0d0*/  PRMT R67, R32, 0x7604, R33 ;  /* 0x0000760420437816 */ /* 0x000fe40000000021 */
[----:B------:R-:W-:-:S02]  /*e0e0*/  PRMT R69, R34, 0x7604, R35 ;  /* 0x0000760422457816 */ /* 0x000fc40000000023 */
[----:B------:R-:W0:Y:S01]  /*e0f0*/  LDS.128 R32, [R53+0x18000] ;  /* 0x0180000035207984 */ /* 0x000e220000000c00 */
[----:B------:R-:W-:Y:S02]  /*e100*/  SHF.R.U32.HI R54, RZ, 0x8, R51 ;  /* 0x00000008ff367819 */ /* 0x000fe40000011633 */
[----:B------:R-:W-:Y:S02]  /*e110*/  SHF.R.U32.HI R56, RZ, 0x10, R45 ;  /* 0x00000010ff387819 */ /* 0x000fe4000001162d */
[----:B------:R-:W-:Y:S02]  /*e120*/  LOP3.LUT R65, R51, 0xff, RZ, 0xc0, !PT ;  /* 0x000000ff33417812 */ /* 0x000fe400078ec0ff */
[----:B------:R-:W-:Y:S02]  /*e130*/  LOP3.LUT R54, R54, 0xff, RZ, 0xc0, !PT ;  /* 0x000000ff36367812 */ /* 0x000fe400078ec0ff */
[----:B------:R-:W-:Y:S02]  /*e140*/  LOP3.LUT R56, R56, 0xff, RZ, 0xc0, !PT ;  /* 0x000000ff38387812 */ /* 0x000fe400078ec0ff */
[----:B------:R-:W-:-:S02]  /*e150*/  PRMT R71, R54, 0x7604, R65 ;  /* 0x0000760436477816 */ /* 0x000fc40000000041 */
[----:B------:R-:W-:Y:S02]  /*e160*/  SHF.R.U32.HI R58, RZ, 0x10, R46 ;  /* 0x00000010ff3a7819 */ /* 0x000fe4000001162e */
[----:B------:R-:W-:Y:S02]  /*e170*/  SHF.R.U32.HI R54, RZ, 0x10, R44 ;  /* 0x00000010ff367819 */ /* 0x000fe4000001162c */
[----:B------:R-:W-:Y:S02]  /*e180*/  PRMT R57, R56, 0x7054, R57 ;  /* 0x0000705438397816 */ /* 0x000fe40000000039 */
[----:B------:R-:W-:Y:S02]  /*e190*/  SHF.R.U32.HI R56, RZ, 0x10, R49 ;  /* 0x00000010ff387819 */ /* 0x000fe40000011631 */
[----:B------:R-:W-:Y:S02]  /*e1a0*/  LOP3.LUT R58, R58, 0xff, RZ, 0xc0, !PT ;  /* 0x000000ff3a3a7812 */ /* 0x000fe400078ec0ff */
[----:B------:R-:W-:-:S02]  /*e1b0*/  LOP3.LUT R54, R54, 0xff, RZ, 0xc0, !PT ;  /* 0x000000ff36367812 */ /* 0x000fc400078ec0ff */
[----:B------:R-:W-:Y:S02]  /*e1c0*/  LOP3.LUT R56, R56, 0xff, RZ, 0xc0, !PT ;  /* 0x000000ff38387812 */ /* 0x000fe400078ec0ff */
[----:B------:R-:W-:Y:S02]  /*e1d0*/  PRMT R59, R58, 0x7054, R59 ;  /* 0x000070543a3b7816 */ /* 0x000fe4000000003b */
[----:B------:R-:W-:Y:S02]  /*e1e0*/  SHF.R.U32.HI R60, RZ, 0x10, R47 ;  /* 0x00000010ff3c7819 */ /* 0x000fe4000001162f */
[----:B------:R-:W-:Y:S02]  /*e1f0*/  PRMT R55, R54, 0x7054, R55 ;  /* 0x0000705436377816 */ /* 0x000fe40000000037 */
[----:B------:R-:W-:Y:S02]  /*e200*/  SHF.R.U32.HI R58, RZ, 0x10, R50 ;  /* 0x00000010ff3a7819 */ /* 0x000fe40000011632 */
[----:B------:R-:W-:-:S02]  /*e210*/  SHF.R.U32.HI R54, RZ, 0x10, R48 ;  /* 0x00000010ff367819 */ /* 0x000fc40000011630 */
[----:B------:R-:W-:Y:S02]  /*e220*/  PRMT R67, R56, 0x7054, R67 ;  /* 0x0000705438437816 */ /* 0x000fe40000000043 */
[----:B------:R-:W-:Y:S02]  /*e230*/  LOP3.LUT R60, R60, 0xff, RZ, 0xc0, !PT ;  /* 0x000000ff3c3c7812 */ /* 0x000fe400078ec0ff */
[----:B------:R-:W-:Y:S02]  /*e240*/  LOP3.LUT R58, R58, 0xff, RZ, 0xc0, !PT ;  /* 0x000000ff3a3a7812 */ /* 0x000fe400078ec0ff */
[----:B------:R-:W-:Y:S02]  /*e250*/  LOP3.LUT R54, R54, 0xff, RZ, 0xc0, !PT ;  /* 0x000000ff36367812 */ /* 0x000fe400078ec0ff */
[----:B------:R-:W-:Y:S02]  /*e260*/  LOP3.LUT R67, R67, 0xff000000, R49, 0xf8, !PT ;  /* 0xff00000043437812 */ /* 0x000fe400078ef831 */
[----:B------:R-:W-:-:S02]  /*e270*/  PRMT R61, R60, 0x7054, R61 ;  /* 0x000070543c3d7816 */ /* 0x000fc4000000003d */
[----:B------:R-:W-:Y:S02]  /*e280*/  PRMT R69, R58, 0x7054, R69 ;  /* 0x000070543a457816 */ /* 0x000fe40000000045 */
[----:B------:R-:W-:Y:S02]  /*e290*/  PRMT R65, R54, 0x7054, R63 ;  /* 0x0000705436417816 */ /* 0x000fe4000000003f */
[----:B------:R-:W-:Y:S02]  /*e2a0*/  LOP3.LUT R58, R57, 0xff000000, R45, 0xf8, !PT ;  /* 0xff000000393a7812 */ /* 0x000fe400078ef82d */
[----:B------:R-:W-:Y:S02]  /*e2b0*/  F2FP.F16.E4M3.UNPACK_B R68, R67 ;  /* 0x00000043ff44723e */ /* 0x000fe400020006ff */
[----:B0-----:R-:W-:Y:S02]  /*e2c0*/  F2FP.F16.E4M3.UNPACK_B R56, R33 ;  /* 0x00000021ff38723e */ /* 0x001fe400020006ff */
[----:B------:R-:W-:Y:S01]  /*e2d0*/  LOP3.LUT R63, R61, 0xff000000, R47, 0xf8, !PT ;  /* 0xff0000003d3f7812 */ /* 0x000fe200078ef82f */
[----:B------:R-:W-:Y:S01]  /*e2e0*/  HADD2.F32 R70, -RZ, R68.H0_H0 ;  /* 0x20000044ff467230 */ /* 0x000fe20000004100 */
[----:B------:R-:W-:-:S02]  /*e2f0*/  LOP3.LUT R54, R55, 0xff000000, R44, 0xf8, !PT ;  /* 0xff00000037367812 */ /* 0x000fc400078ef82c */
[----:B------:R-:W-:Y:S02]  /*e300*/  LOP3.LUT R47, R65, 0xff000000, R48, 0xf8, !PT ;  /* 0xff000000412f7812 */ /* 0x000fe400078ef830 */
[----:B------:R-:W-:Y:S02]  /*e310*/  F2FP.F16.E4M3.UNPACK_B R61, R58 ;  /* 0x0000003aff3d723e */ /* 0x000fe400020006ff */
[-C--:B------:R-:W-:Y:S02]  /*e320*/  F2FP.F16.E4M3.UNPACK_B R48, R25.reuse ;  /* 0x00000019ff30723e */ /* 0x080fe400020006ff */
[----:B------:R-:W-:Y:S01]  /*e330*/  F2FP.F16.E4M3.UNPACK_B R55, R25.H1 ;  /* 0x00000019ff37723e */ /* 0x000fe200030006ff */
[----:B------:R-:W-:Y:S01]  /*e340*/  HADD2.F32 R25, -RZ, R56.H0_H0 ;  /* 0x20000038ff197230 */ /* 0x000fe20000004100 */
[----:B------:R-:W-:Y:S01]  /*e350*/  LOP3.LUT R44, R59, 0xff000000, R46, 0xf8, !PT ;  /* 0xff0000003b2c7812 */ /* 0x000fe200078ef82e */
[--C-:B------:R-:W-:Y:S01]  /*e360*/  HADD2.F32 R66, -RZ, R61.reuse.H0_H0 ;  /* 0x2000003dff427230 */ /* 0x100fe20000004100 */
[----:B------:R-:W-:Y:S01]  /*e370*/  LOP3.LUT R45, R69, 0xff000000, R50, 0xf8, !PT ;  /* 0xff000000452d7812 */ /* 0x000fe200078ef832 */
[----:B------:R-:W-:Y:S01]  /*e380*/  HADD2.F32 R49, -RZ, R48.H0_H0 ;  /* 0x20000030ff317230 */ /* 0x000fe20000004100 */
[----:B------:R-:W-:Y:S01]  /*e390*/  SHF.R.U32.HI R60, RZ, 0x10, R51 ;  /* 0x00000010ff3c7819 */ /* 0x000fe20000011633 */
[----:B------:R-:W-:Y:S01]  /*e3a0*/  HADD2.F32 R69, -RZ, R68.H1_H1 ;  /* 0x30000044ff457230 */ /* 0x000fe20000004100 */
[-C--:B------:R-:W-:Y:S01]  /*e3b0*/  F2FP.F16.E4M3.UNPACK_B R50, R32.reuse ;  /* 0x00000020ff32723e */ /* 0x080fe200020006ff */
[----:B------:R-:W-:Y:S01]  /*e3c0*/  HADD2.F32 R56, -RZ, R56.H1_H1 ;  /* 0x30000038ff387230 */ /* 0x000fe20000004100 */
[----:B------:R-:W-:Y:S01]  /*e3d0*/  F2FP.F16.E4M3.UNPACK_B R59, R32.H1 ;  /* 0x00000020ff3b723e */ /* 0x000fe200030006ff */
[C---:B------:R-:W-:Y:S01]  /*e3e0*/  FMUL.FTZ R32, R25.reuse, R70 ;  /* 0x0000004619207220 */ /* 0x040fe20000410000 */
[----:B------:R-:W-:Y:S01]  /*e3f0*/  F2FP.F16.E4M3.UNPACK_B R57, R33.H1 ;  /* 0x00000021ff39723e */ /* 0x000fe200030006ff */
[-C--:B------:R-:W-:Y:S01]  /*e400*/  FMUL.FTZ R33, R25, R66.reuse ;  /* 0x0000004219217220 */ /* 0x080fe20000410000 */
[----:B------:R-:W-:Y:S01]  /*e410*/  F2FP.F16.E4M3.UNPACK_B R67, R67.H1 ;  /* 0x00000043ff43723e */ /* 0x000fe200030006ff */
[C---:B------:R-:W-:Y:S01]  /*e420*/  FFMA.FTZ R25, R49.reuse, R66, -R32 ;  /* 0x0000004231197223 */ /* 0x040fe20000010820 */
[----:B------:R-:W-:Y:S01]  /*e430*/  F2FP.F16.E4M3.UNPACK_B R58, R58.H1 ;  /* 0x0000003aff3a723e */ /* 0x000fe200030006ff */
[----:B------:R-:W-:Y:S01]  /*e440*/  HADD2.F32 R61, -RZ, R61.H1_H1 ;  /* 0x3000003dff3d7230 */ /* 0x000fe20000004100 */
[----:B------:R-:W-:Y:S01]  /*e450*/  LOP3.LUT R60, R60, 0xff, RZ, 0xc0, !PT ;  /* 0x000000ff3c3c7812 */ /* 0x000fe200078ec0ff */
[----:B------:R-:W-:Y:S01]  /*e460*/  HADD2.F32 R66, -RZ, R67.H0_H0 ;  /* 0x20000043ff427230 */ /* 0x000fe20000004100 */
[-C--:B------:R-:W-:Y:S01]  /*e470*/  F2FP.F16.E4M3.UNPACK_B R62, R35.reuse ;  /* 0x00000023ff3e723e */ /* 0x080fe200020006ff */
[----:B------:R-:W-:Y:S01]  /*e480*/  HADD2.F32 R32, -RZ, R57.H0_H0 ;  /* 0x20000039ff207230 */ /* 0x000fe20000004100 */
[----:B------:R-:W-:Y:S01]  /*e490*/  F2FP.F16.E4M3.UNPACK_B R65, R35.H1 ;  /* 0x00000023ff41723e */ /* 0x000fe200030006ff */
[----:B------:R-:W-:Y:S01]  /*e4a0*/  HADD2.F32 R35, -RZ, R58.H0_H0 ;  /* 0x2000003aff237230 */ /* 0x000fe20000004100 */
[----:B------:R-:W-:Y:S01]  /*e4b0*/  PRMT R71, R60, 0x7054, R71 ;  /* 0x000070543c477816 */ /* 0x000fe20000000047 */
[----:B------:R-:W-:Y:S01]  /*e4c0*/  FFMA.FTZ R33, R49, R70, R33 ;  /* 0x0000004631217223 */ /* 0x000fe20000010021 */
[----:B------:R-:W-:-:S02]  /*e4d0*/  HADD2.F32 R48, -RZ, R48.H1_H1 ;  /* 0x30000030ff307230 */ /* 0x000fc40000004100 */
[C---:B------:R-:W-:Y:S01]  /*e4e0*/  FMUL.FTZ R73, R56.reuse, R69 ;  /* 0x0000004538497220 */ /* 0x040fe20000410000 */
[----:B------:R-:W-:Y:S02]  /*e4f0*/  HADD2.F32 R49, -RZ, R55.H0_H0 ;  /* 0x20000037ff317230 */ /* 0x000fe40000004100 */
[----:B------:R-:W-:Y:S01]  /*e500*/  FMUL.FTZ R56, R56, R61 ;  /* 0x0000003d38387220 */ /* 0x000fe20000410000 */
[CC--:B------:R-:W-:Y:S01]  /*e510*/  FMUL.FTZ R68, R32.reuse, R66.reuse ;  /* 0x0000004220447220 */ /* 0x0c0fe20000410000 */
[----:B------:R-:W-:Y:S01]  /*e520*/  LOP3.LUT R71, R71, 0xff000000, R51, 0xf8, !PT ;  /* 0xff00000047477812 */ /* 0x000fe200078ef833 */
[----:B------:R-:W-:Y:S01]  /*e530*/  FMUL.FTZ R75, R32, R35 ;  /* 0x00000023204b7220 */ /* 0x000fe20000410000 */
[C---:B------:R-:W-:Y:S01]  /*e540*/  FFMA.FTZ R32, R48.reuse, R61, -R73 ;  /* 0x0000003d30207223 */ /* 0x040fe20000010849 */
[----:B------:R-:W-:Y:S01]  /*e550*/  FFMA.FTZ R48, R48, R69, R56 ;  /* 0x0000004530307223 */ /* 0x000fe20000010038 */
[C---:B------:R-:W-:Y:S01]  /*e560*/  FFMA.FTZ R35, R49.reuse, R35, -R68 ;  /* 0x0000002331237223 */ /* 0x040fe20000010844 */
[----:B------:R-:W-:Y:S01]  /*e570*/  FFMA.FTZ R49, R49, R66, R75 ;  /* 0x0000004231317223 */ /* 0x000fe2000001004b */
[----:B------:R-:W-:Y:S01]  /*e580*/  F2FP.F16.E4M3.UNPACK_B R69, R71 ;  /* 0x00000047ff45723e */ /* 0x000fe200020006ff */
[----:B------:R-:W-:Y:S01]  /*e590*/  HADD2.F32 R68, -RZ, R67.H1_H1 ;  /* 0x30000043ff447230 */ /* 0x000fe20000004100 */
[----:B------:R-:W-:Y:S01]  /*e5a0*/  F2FP.F16.E4M3.UNPACK_B R66, R63 ;  /* 0x0000003fff42723e */ /* 0x000fe200020006ff */
[----:B------:R-:W-:Y:S01]  /*e5b0*/  HADD2.F32 R57, -RZ, R57.H1_H1 ;  /* 0x30000039ff397230 */ /* 0x000fe20000004100 */
[-C--:B------:R-:W-:Y:S01]  /*e5c0*/  F2FP.F16.E4M3.UNPACK_B R60, R27.reuse ;  /* 0x0000001bff3c723e */ /* 0x080fe200020006ff */
[----:B------:R-:W-:Y:S01]  /*e5d0*/  HADD2.F32 R58, -RZ, R58.H1_H1 ;  /* 0x3000003aff3a7230 */ /* 0x000fe20000004100 */
[----:B------:R-:W-:Y:S01]  /*e5e0*/  F2FP.F16.E4M3.UNPACK_B R64, R27.H1 ;  /* 0x0000001bff40723e */ /* 0x000fe200030006ff */
[----:B------:R-:W-:-:S02]  /*e5f0*/  HADD2.F32 R70, -RZ, R69.H0_H0 ;  /* 0x20000045ff467230 */ /* 0x000fc40000004100 */
[C---:B------:R-:W-:Y:S01]  /*e600*/  FMUL.FTZ R72, R57.reuse, R68 ;  /* 0x0000004439487220 */ /* 0x040fe20000410000 */
[----:B------:R-:W-:Y:S02]  /*e610*/  HADD2.F32 R56, -RZ, R62.H0_H0 ;  /* 0x2000003eff387230 */ /* 0x000fe40000004100 */
[----:B------:R-:W-:Y:S01]  /*e620*/  FMUL.FTZ R57, R57, R58 ;  /* 0x0000003a39397220 */ /* 0x000fe20000410000 */
[----:B------:R-:W-:Y:S01]  /*e630*/  HADD2.F32 R67, -RZ, R66.H0_H0 ;  /* 0x20000042ff437230 */ /* 0x000fe20000004100 */
[----:B------:R-:W-:Y:S01]  /*e640*/  F2FP.F16.E4M3.UNPACK_B R51, R24.H1 ;  /* 0x00000018ff33723e */ /* 0x000fe200030006ff */
[----:B------:R-:W-:Y:S02]  /*e650*/  HADD2.F32 R55, -RZ, R55.H1_H1 ;  /* 0x30000037ff377230 */ /* 0x000fe40000004100 */
[C---:B------:R-:W-:Y:S01]  /*e660*/  FMUL.FTZ R74, R56.reuse, R70 ;  /* 0x00000046384a7220 */ /* 0x040fe20000410000 */
[----:B------:R-:W-:Y:S02]  /*e670*/  HADD2.F32 R61, -RZ, R60.H0_H0 ;  /* 0x2000003cff3d7230 */ /* 0x000fe40000004100 */
[----:B------:R-:W-:Y:S01]  /*e680*/  FMUL.FTZ R73, R56, R67 ;  /* 0x0000004338497220 */ /* 0x000fe20000410000 */
[----:B------:R-:W-:-:S02]  /*e690*/  HADD2.F32 R69, -RZ, R69.H1_H1 ;  /* 0x30000045ff457230 */ /* 0x000fc40000004100 */
[C---:B------:R-:W-:Y:S01]  /*e6a0*/  FFMA.FTZ R56, R55.reuse, R58, -R72 ;  /* 0x0000003a37387223 */ /* 0x040fe20000010848 */
[----:B------:R-:W-:Y:S01]  /*e6b0*/  FFMA.FTZ R58, R55, R68, R57 ;  /* 0x00000044373a7223 */ /* 0x000fe20000010039 */
[C---:B------:R-:W-:Y:S01]  /*e6c0*/  FFMA.FTZ R57, R61.reuse, R67, -R74 ;  /* 0x000000433d397223 */ /* 0x040fe2000001084a */
[----:B------:R-:W-:Y:S01]  /*e6d0*/  F2FP.F16.E4M3.UNPACK_B R72, R71.H1 ;  /* 0x00000047ff48723e */ /* 0x000fe200030006ff */
[----:B------:R-:W-:Y:S01]  /*e6e0*/  HADD2.F32 R67, -RZ, R66.H1_H1 ;  /* 0x30000042ff437230 */ /* 0x000fe20000004100 */
[----:B------:R-:W-:Y:S01]  /*e6f0*/  F2FP.F16.E4M3.UNPACK_B R66, R63.H1 ;  /* 0x0000003fff42723e */ /* 0x000fe200030006ff */
[----:B------:R-:W-:Y:S01]  /*e700*/  FFMA.FTZ R55, R61, R70, R73 ;  /* 0x000000463d377223 */ /* 0x000fe20000010049 */
[----:B------:R-:W-:Y:S01]  /*e710*/  HADD2.F32 R62, -RZ, R62.H1_H1 ;  /* 0x3000003eff3e7230 */ /* 0x000fe20000004100 */
[----:B------:R-:W-:Y:S01]  /*e720*/  F2FP.F16.E4M3.UNPACK_B R46, R24 ;  /* 0x00000018ff2e723e */ /* 0x000fe200020006ff */
[----:B------:R-:W-:Y:S01]  /*e730*/  HADD2.F32 R70, -RZ, R72.H0_H0 ;  /* 0x20000048ff467230 */ /* 0x000fe20000004100 */
[----:B------:R-:W-:Y:S01]  /*e740*/  F2FP.F16.E4M3.UNPACK_B R24, R26 ;  /* 0x0000001aff18723e */ /* 0x000fe200020006ff */
[----:B------:R-:W-:-:S02]  /*e750*/  HADD2.F32 R61, -RZ, R65.H0_H0 ;  /* 0x20000041ff3d7230 */ /* 0x000fc40000004100 */
[C---:B------:R-:W-:Y:S01]  /*e760*/  FMUL.FTZ R71, R62.reuse, R69 ;  /* 0x000000453e477220 */ /* 0x040fe20000410000 */
[----:B------:R-:W-:Y:S02]  /*e770*/  HADD2.F32 R68, -RZ, R66.H0_H0 ;  /* 0x20000042ff447230 */ /* 0x000fe40000004100 */
[----:B------:R-:W-:Y:S01]  /*e780*/  FMUL.FTZ R74, R62, R67 ;  /* 0x000000433e4a7220 */ /* 0x000fe20000410000 */
[----:B------:R-:W-:Y:S02]  /*e790*/  HADD2.F32 R60, -RZ, R60.H1_H1 ;  /* 0x3000003cff3c7230 */ /* 0x000fe40000004100 */
[C---:B------:R-:W-:Y:S01]  /*e7a0*/  FMUL.FTZ R76, R61.reuse, R70 ;  /* 0x000000463d4c7220 */ /* 0x040fe20000410000 */
[----:B------:R-:W-:Y:S02]  /*e7b0*/  HADD2.F32 R63, -RZ, R64.H0_H0 ;  /* 0x20000040ff3f7230 */ /* 0x000fe40000004100 */
[----:B------:R-:W-:Y:S01]  /*e7c0*/  FMUL.FTZ R73, R61, R68 ;  /* 0x000000443d497220 */ /* 0x000fe20000410000 */
[----:B------:R-:W-:-:S02]  /*e7d0*/  HADD2.F32 R65, -RZ, R65.H1_H1 ;  /* 0x30000041ff417230 */ /* 0x000fc40000004100 */
[C---:B------:R-:W-:Y:S01]  /*e7e0*/  FFMA.FTZ R62, R60.reuse, R67, -R71 ;  /* 0x000000433c3e7223 */ /* 0x040fe20000010847 */
[----:B------:R-:W-:Y:S01]  /*e7f0*/  F2FP.F16.E4M3.UNPACK_B R71, R47.H1 ;  /* 0x0000002fff47723e */ /* 0x000fe200030006ff */
[C---:B------:R-:W-:Y:S01]  /*e800*/  FFMA.FTZ R61, R63.reuse, R68, -R76 ;  /* 0x000000443f3d7223 */ /* 0x040fe2000001084c */
[----:B------:R-:W-:Y:S01]  /*e810*/  F2FP.F16.E4M3.UNPACK_B R68, R54.H1 ;  /* 0x00000036ff44723e */ /* 0x000fe200030006ff */
[----:B------:R-:W-:Y:S01]  /*e820*/  FFMA.FTZ R63, R63, R70, R73 ;  /* 0x000000463f3f7223 */ /* 0x000fe20000010049 */
[----:B------:R-:W-:Y:S02]  /*e830*/  HADD2.F32 R70, -RZ, R66.H1_H1 ;  /* 0x30000042ff467230 */ /* 0x000fe40000004100 */
[----:B------:R-:W-:Y:S01]  /*e840*/  FFMA.FTZ R60, R60, R69, R74 ;  /* 0x000000453c3c7223 */ /* 0x000fe2000001004a */
[----:B------:R-:W-:Y:S01]  /*e850*/  HADD2.F32 R73, -RZ, R72.H1_H1 ;  /* 0x30000048ff497230 */ /* 0x000fe20000004100 */
[----:B------:R-:W-:Y:S01]  /*e860*/  F2FP.F16.E4M3.UNPACK_B R27, R26.H1 ;  /* 0x0000001aff1b723e */ /* 0x000fe200030006ff */
        /* <DEDUP_REMOVED lines=11> */
[-C--:B------:R-:W-:Y:S01]  /*e920*/  FMUL.FTZ R75, R64, R69.reuse ;  /* 0x00000045404b7220 */ /* 0x080fe20000410000 */
[----:B------:R-:W-:Y:S01]  /*e930*/  FFMA.FTZ R64, R66, R70, -R77 ;  /* 0x0000004642407223 */ /* 0x000fe2000001084d */
[C---:B------:R-:W-:Y:S01]  /*e940*/  FFMA.FTZ R65, R67.reuse, R69, -R74 ;  /* 0x0000004543417223 */ /* 0x040fe2000001084a */
[----:B------:R-:W-:Y:S02]  /*e950*/  HADD2.F32 R70, -RZ, R68.H1_H1 ;  /* 0x30000044ff467230 */ /* 0x000fe40000004100 */
[----:B------:R-:W-:Y:S01]  /*e960*/  FFMA.FTZ R67, R67, R72, R75 ;  /* 0x0000004843437223 */ /* 0x000fe2000001004b */
[----:B------:R-:W-:Y:S01]  /*e970*/  HADD2.F32 R72, -RZ, R71.H1_H1 ;  /* 0x30000047ff487230 */ /* 0x000fe20000004100 */
[----:B------:R-:W-:Y:S01]  /*e980*/  F2FP.F16.E4M3.UNPACK_B R69, R47 ;  /* 0x0000002fff45723e */ /* 0x000fe200020006ff */
[----:B------:R-:W-:Y:S01]  /*e990*/  HADD2.F32 R51, -RZ, R51.H1_H1 ;  /* 0x30000033ff337230 */ /* 0x000fe20000004100 */
[----:B------:R-:W-:Y:S01]  /*e9a0*/  F2FP.F16.E4M3.UNPACK_B R68, R54 ;  /* 0x00000036ff44723e */ /* 0x000fe200020006ff */
[C---:B------:R-:W-:Y:S01]  /*e9b0*/  FMUL.FTZ R47, R59.reuse, R70 ;  /* 0x000000463b2f7220 */ /* 0x040fe20000410000 */
[----:B------:R-:W-:Y:S01]  /*e9c0*/  FMUL.FTZ R74, R59, R72 ;  /* 0x000000483b4a7220 */ /* 0x000fe20000410000 */
[----:B------:R-:W-:-:S02]  /*e9d0*/  HADD2.F32 R59, -RZ, R69.H0_H0 ;  /* 0x20000045ff3b7230 */ /* 0x000fc40000004100 */
[----:B------:R-:W-:Y:S01]  /*e9e0*/  FFMA.FTZ R66, R66, R73, R76 ;  /* 0x0000004942427223 */ /* 0x000fe2000001004c */
[----:B------:R-:W-:Y:S02]  /*e9f0*/  HADD2.F32 R54, -RZ, R50.H0_H0 ;  /* 0x20000032ff367230 */ /* 0x000fe40000004100 */
[C---:B------:R-:W-:Y:S01]  /*ea00*/  FFMA.FTZ R74, R51.reuse, R70, -R74 ;  /* 0x00000046334a7223 */ /* 0x040fe2000001084a */
[----:B------:R-:W-:Y:S01]  /*ea10*/  FFMA.FTZ R76, R51, R72, R47 ;  /* 0x00000048334c7223 */ /* 0x000fe2000001002f */
[----:B------:R-:W-:Y:S01]  /*ea20*/  HADD2.F32 R51, -RZ, R68.H0_H0 ;  /* 0x20000044ff337230 */ /* 0x000fe20000004100 */
[----:B------:R-:W-:Y:S01]  /*ea30*/  F2FP.SATFINITE.E4M3.F32.PACK_AB_MERGE_C R35, R56, R35, RZ ;  /* 0x000000233823723e */ /* 0x000fe200048070ff */
[----:B------:R-:W-:Y:S02]  /*ea40*/  HADD2.F32 R47, -RZ, R46.H0_H0 ;  /* 0x2000002eff2f7230 */ /* 0x000fe40000004100 */
[----:B------:R-:W-:Y:S01]  /*ea50*/  FMUL.FTZ R70, R54, R59 ;  /* 0x0000003b36467220 */ /* 0x000fe20000410000 */
[----:B------:R-:W-:-:S02]  /*ea60*/  HADD2.F32 R69, -RZ, R69.H1_H1 ;  /* 0x30000045ff457230 */ /* 0x000fc40000004100 */
[-C--:B------:R-:W-:Y:S01]  /*ea70*/  FMUL.FTZ R54, R54, R51.reuse ;  /* 0x0000003336367220 */ /* 0x080fe20000410000 */
[----:B------:R-:W-:Y:S02]  /*ea80*/  HADD2.F32 R50, -RZ, R50.H1_H1 ;  /* 0x30000032ff327230 */ /* 0x000fe40000004100 */
[C---:B------:R-:W-:Y:S01]  /*ea90*/  FFMA.FTZ R70, R47.reuse, R51, -R70 ;  /* 0x000000332f467223 */ /* 0x040fe20000010846 */
[----:B------:R-:W-:Y:S01]  /*eaa0*/  HADD2.F32 R51, -RZ, R68.H1_H1 ;  /* 0x30000044ff337230 */ /* 0x000fe20000004100 */
[----:B------:R-:W-:Y:S01]  /*eab0*/  F2FP.F16.E4M3.UNPACK_B R68, R45.H1 ;  /* 0x0000002dff44723e */ /* 0x000fe200030006ff */
[----:B------:R-:W-:Y:S02]  /*eac0*/  HADD2.F32 R46, -RZ, R46.H1_H1 ;  /* 0x3000002eff2e7230 */ /* 0x000fe40000004100 */
[C---:B------:R-:W-:Y:S01]  /*ead0*/  FMUL.FTZ R71, R50.reuse, R69 ;  /* 0x0000004532477220 */ /* 0x040fe20000410000 */
[----:B------:R-:W-:Y:S01]  /*eae0*/  FFMA.FTZ R59, R47, R59, R54 ;  /* 0x0000003b2f3b7223 */ /* 0x000fe20000010036 */
[-C--:B------:R-:W-:Y:S01]  /*eaf0*/  F2FP.F16.E4M3.UNPACK_B R54, R44.reuse.H1 ;  /* 0x0000002cff36723e */ /* 0x080fe200030006ff */
[-C--:B------:R-:W-:Y:S01]  /*eb00*/  FMUL.FTZ R50, R50, R51.reuse ;  /* 0x0000003332327220 */ /* 0x080fe20000410000 */
[----:B------:R-:W-:Y:S01]  /*eb10*/  FFMA.FTZ R71, R46, R51, -R71 ;  /* 0x000000332e477223 */ /* 0x000fe20000010847 */
[----:B------:R-:W-:Y:S01]  /*eb20*/  HADD2.F32 R51, -RZ, R68.H0_H0 ;  /* 0x20000044ff337230 */ /* 0x000fe20000004100 */
[----:B------:R-:W-:Y:S01]  /*eb30*/  F2FP.F16.E4M3.UNPACK_B R44, R44 ;  /* 0x0000002cff2c723e */ /* 0x000fe200020006ff */
[----:B------:R-:W-:-:S02]  /*eb40*/  HADD2.F32 R47, -RZ, R34.H0_H0 ;  /* 0x20000022ff2f7230 */ /* 0x000fc40000004100 */
[----:B------:R-:W-:Y:S01]  /*eb50*/  FFMA.FTZ R72, R46, R69, R50 ;  /* 0x000000452e487223 */ /* 0x000fe20000010032 */
[--C-:B------:R-:W-:Y:S01]  /*eb60*/  HADD2.F32 R50, -RZ, R54.reuse.H0_H0 ;  /* 0x20000036ff327230 */ /* 0x100fe20000004100 */
[----:B------:R-:W-:Y:S01]  /*eb70*/  F2FP.SATFINITE.E4M3.F32.PACK_AB_MERGE_C R49, R58, R49, RZ ;  /* 0x000000313a31723e */ /* 0x000fe200048070ff */
        /* <DEDUP_REMOVED lines=8> */
[----:B------:R-:W-:Y:S01]  /*ec00*/  HADD2.F32 R27, -RZ, R27.H1_H1 ;  /* 0x3000001bff1b7230 */ /* 0x000fe20000004100 */
[----:B------:R-:W-:Y:S01]  /*ec10*/  F2FP.SATFINITE.E4M3.F32.PACK_AB_MERGE_C R63, R66, R63, RZ ;  /* 0x0000003f423f723e */ /* 0x000fe200048070ff */
[--C-:B------:R-:W-:Y:S02]  /*ec20*/  HADD2.F32 R47, -RZ, R44.reuse.H1_H1 ;  /* 0x3000002cff2f7230 */ /* 0x100fe40000004100 */
[C---:B------:R-:W-:Y:S01]  /*ec30*/  FMUL.FTZ R78, R34.reuse, R68 ;  /* 0x00000044224e7220 */ /* 0x040fe20000410000 */
[-C--:B------:R-:W-:Y:S01]  /*ec40*/  FMUL.FTZ R69, R34, R54.reuse ;  /* 0x0000003622457220 */ /* 0x080fe20000410000 */
[----:B------:R-:W-:Y:S01]  /*ec50*/  F2FP.F16.E4M3.UNPACK_B R34, R45 ;  /* 0x0000002dff22723e */ /* 0x000fe200020006ff */
[----:B------:R-:W-:Y:S02]  /*ec60*/  HADD2.F32 R45, -RZ, R44.H0_H0 ;  /* 0x2000002cff2d7230 */ /* 0x000fe40000004100 */
[C---:B------:R-:W-:Y:S01]  /*ec70*/  FFMA.FTZ R77, R27.reuse, R54, -R78 ;  /* 0x000000361b4d7223 */ /* 0x040fe2000001084e */
[----:B------:R-:W-:Y:S01]  /*ec80*/  FFMA.FTZ R68, R27, R68, R69 ;  /* 0x000000441b447223 */ /* 0x000fe20000010045 */
[----:B------:R-:W-:Y:S01]  /*ec90*/  HADD2.F32 R27, -RZ, R26.H0_H0 ;  /* 0x2000001aff1b7230 */ /* 0x000fe20000004100 */
[----:B------:R-:W-:Y:S01]  /*eca0*/  F2FP.SATFINITE.E4M3.F32.PACK_AB_MERGE_C R67, R76, R67, RZ ;  /* 0x000000434c43723e */ /* 0x000fe200048070ff */
[--C-:B------:R-:W-:Y:S01]  /*ecb0*/  HADD2.F32 R44, -RZ, R34.reuse.H0_H0 ;  /* 0x20000022ff2c7230 */ /* 0x100fe20000004100 */
[----:B------:R-:W-:Y:S01]  /*ecc0*/  F2FP.SATFINITE.E4M3.F32.PACK_AB_MERGE_C R50, R77, R50, RZ ;  /* 0x000000324d32723e */ /* 0x000fe200048070ff */
[----:B------:R-:W-:Y:S01]  /*ecd0*/  HADD2.F32 R51, -RZ, R34.H1_H1 ;  /* 0x30000022ff337230 */ /* 0x000fe20000004100 */
[----:B------:R-:W-:Y:S01]  /*ece0*/  F2FP.SATFINITE.E4M3.F32.PACK_AB_MERGE_C R68, R68, R75, RZ ;  /* 0x0000004b4444723e */ /* 0x000fe200048070ff */
[----:B------:R-:W-:-:S02]  /*ecf0*/  HADD2.F32 R34, -RZ, R26.H1_H1 ;  /* 0x3000001aff227230 */ /* 0x000fc40000004100 */
[CC--:B------:R-:W-:Y:S01]  /*ed00*/  FMUL.FTZ R69, R27.reuse, R44.reuse ;  /* 0x0000002c1b457220 */ /* 0x0c0fe20000410000 */
[--C-:B------:R-:W-:Y:S02]  /*ed10*/  HADD2.F32 R26, -RZ, R24.reuse.H0_H0 ;  /* 0x20000018ff1a7230 */ /* 0x100fe40000004100 */
[----:B------:R-:W-:Y:S01]  /*ed20*/  FMUL.FTZ R27, R27, R45 ;  /* 0x0000002d1b1b7220 */ /* 0x000fe20000410000 */
[----:B------:R-:W-:Y:S02]  /*ed30*/  HADD2.F32 R24, -RZ, R24.H1_H1 ;  /* 0x30000018ff187230 */ /* 0x000fe40000004100 */
[C---:B------:R-:W-:Y:S01]  /*ed40*/  FMUL.FTZ R73, R34.reuse, R51 ;  /* 0x0000003322497220 */ /* 0x040fe20000410000 */
[----:B------:R-:W-:Y:S01]  /*ed50*/  FMUL.FTZ R46, R34, R47 ;  /* 0x0000002f222e7220 */ /* 0x000fe20000410000 */
[C---:B------:R-:W-:Y:S01]  /*ed60*/  FFMA.FTZ R69, R26.reuse, R45, -R69 ;  /* 0x0000002d1a457223 */ /* 0x040fe20000010845 */
[----:B------:R-:W-:Y:S01]  /*ed70*/  FFMA.FTZ R34, R26, R44, R27 ;  /* 0x0000002c1a227223 */ /* 0x000fe2000001001b */
[C---:B------:R-:W-:Y:S01]  /*ed80*/  FFMA.FTZ R26, R24.reuse, R47, -R73 ;  /* 0x0000002f181a7223 */ /* 0x040fe20000010849 */
[----:B------:R-:W-:Y:S01]  /*ed90*/  FFMA.FTZ R51, R24, R51, R46 ;  /* 0x0000003318337223 */ /* 0x000fe2000001002e */
[----:B------:R-:W-:-:S02]  /*eda0*/  F2FP.SATFINITE.E4M3.F32.PACK_AB_MERGE_C R27, R64, R61, RZ ;  /* 0x0000003d401b723e */ /* 0x000fc400048070ff */
[----:B------:R-:W-:Y:S02]  /*edb0*/  F2FP.SATFINITE.E4M3.F32.PACK_AB_MERGE_C R24, R74, R65, RZ ;  /* 0x000000414a18723e */ /* 0x000fe400048070ff */
[----:B------:R-:W-:Y:S02]  /*edc0*/  F2FP.SATFINITE.E4M3.F32.PACK_AB_MERGE_C R25, R32, R25, R35 ;  /* 0x000000192019723e */ /* 0x000fe40004807023 */
[----:B------:R-:W-:Y:S02]  /*edd0*/  F2FP.SATFINITE.E4M3.F32.PACK_AB_MERGE_C R27, R62, R57, R27 ;  /* 0x000000393e1b723e */ /* 0x000fe4000480701b */
[----:B------:R-:W-:Y:S02]  /*ede0*/  F2FP.SATFINITE.E4M3.F32.PACK_AB_MERGE_C R24, R71, R70, R24 ;  /* 0x000000464718723e */ /* 0x000fe40004807018 */
[----:B------:R-:W-:Y:S02]  /*edf0*/  F2FP.SATFINITE.E4M3.F32.PACK_AB_MERGE_C R26, R26, R69, R50 ;  /* 0x000000451a1a723e */ /* 0x000fe40004807032 */
[----:B------:R-:W-:-:S02]  /*ee00*/  F2FP.SATFINITE.E4M3.F32.PACK_AB_MERGE_C R33, R48, R33, R49 ;  /* 0x000000213021723e */ /* 0x000fc40004807031 */
[----:B------:R-:W-:Y:S01]  /*ee10*/  F2FP.SATFINITE.E4M3.F32.PACK_AB_MERGE_C R35, R60, R55, R63 ;  /* 0x000000373c23723e */ /* 0x000fe2000480703f */
[----:B------:R1:W-:Y:S01]  /*ee20*/  STS.128 [R214+0x18000], R24 ;  /* 0x01800018d6007388 */ /* 0x0003e20000000c00 */
[----:B------:R-:W-:Y:S02]  /*ee30*/  F2FP.SATFINITE.E4M3.F32.PACK_AB_MERGE_C R32, R72, R59, R67 ;  /* 0x0000003b4820723e */ /* 0x000fe40004807043 */
[----:B------:R-:W-:-:S05]  /*ee40*/  F2FP.SATFINITE.E4M3.F32.PACK_AB_MERGE_C R34, R51, R34, R68 ;  /* 0x000000223322723e */ /* 0x000fca0004807044 */
[----:B------:R1:W-:Y:S02]  /*ee50*/  STS.128 [R53+0x18000], R32 ;  /* 0x0180002035007388 */ /* 0x0003e40000000c00 */
.L_x_1539:
[----:B------:R-:W-:Y:S05]  /*ee60*/  BSYNC B1 ;  /* 0x0000000000017941 */ /* 0x000fea0003800000 */
.L_x_1538:
[----:B------:R-:W-:Y:S04]  /*ee70*/  BSSY B1, `(.L_x_1540) ;  /* 0x00000fa000017945 */ /* 0x000fe80003800000 */
[----:B------:R-:W-:Y:S05]  /*ee80*/  @P2 BRA `(.L_x_1541) ;  /* 0x0000000c00e02947 */ /* 0x000fea0003800000 */
[----:B------:R-:W2:Y:S01]  /*ee90*/  LDL R71, [R1+0xa0] ;  /* 0x0000a00001477983 */ /* 0x000ea20000100800 */
[----:B01---5:R-:W-:Y:S02]  /*eea0*/  SHF.R.U32.HI R25, RZ, 0x8, R28 ;  /* 0x00000008ff197819 */ /* 0x023fe4000001161c */
[----:B------:R-:W-:Y:S02]  /*eeb0*/  LOP3.LUT R24, R28, 0xff, RZ, 0xc0, !PT ;  /* 0x000000ff1c187812 */ /* 0x000fe400078ec0ff */
[----:B------:R-:W-:Y:S02]  /*eec0*/  SHF.R.U32.HI R33, RZ, 0x8, R30 ;  /* 0x00000008ff217819 */ /* 0x000fe4000001161e */
[----:B------:R-:W-:Y:S02]  /*eed0*/  LOP3.LUT R25, R25, 0xff, RZ, 0xc0, !PT ;  /* 0x000000ff19197812 */ /* 0x000fe400078ec0ff */
[----:B------:R-:W-:Y:S02]  /*eee0*/  LEA.HI R34, R52, R3, RZ, 0x1c ;  /* 0x0000000334227211 */ /* 0x000fe400078fe0ff */
[----:B------:R-:W-:-:S02]  /*eef0*/  LOP3.LUT R32, R30, 0xff, RZ, 0xc0, !PT ;  /* 0x000000ff1e207812 */ /* 0x000fc400078ec0ff */
[----:B------:R-:W-:Y:S02]  /*ef00*/  LOP3.LUT R33, R33, 0xff, RZ, 0xc0, !PT ;  /* 0x000000ff21217812 */ /* 0x000fe400078ec0ff */
[----:B------:R-:W-:Y:S01]  /*ef10*/  PRMT R45, R25, 0x7604, R24 ;  /* 0x00007604192d7816 */ /* 0x000fe20000000018 */
[----:B------:R-:W-:Y:S01]  /*ef20*/  IMAD.SHL.U32 R24, R34, 0x10, RZ ;  /* 0x0000001022187824 */ /* 0x000fe200078e00ff */
[----:B------:R-:W-:Y:S02]  /*ef30*/  SHF.R.S32.HI R25, RZ, 0x1f, R34 ;  /* 0x0000001fff197819 */ /* 0x000fe40000011422 */
[----:B------:R-:W-:Y:S02]  /*ef40*/  PRMT R49, R33, 0x7604, R32 ;  /* 0x0000760421317816 */ /* 0x000fe40000000020 */
[----:B------:R-:W-:Y:S02]  /*ef50*/  LEA.HI R33, R25, R34, RZ, 0x3 ;  /* 0x0000002219217211 */ /* 0x000fe400078f18ff */
[----:B------:R-:W-:-:S02]  /*ef60*/  SHF.R.U32.HI R27, RZ, 0x8, R29 ;  /* 0x00000008ff1b7819 */ /* 0x000fc4000001161d */
[----:B------:R-:W-:Y:S01]  /*ef70*/  LOP3.LUT R24, R203, 0x70, R24, 0xf8, !PT ;  /* 0x00000070cb187812 */ /* 0x000fe200078ef818 */
[----:B------:R-:W-:Y:S01]  /*ef80*/  IMAD.SHL.U32 R34, R33, 0x800, RZ ;  /* 0x0000080021227824 */ /* 0x000fe200078e00ff */
[----:B------:R-:W-:Y:S02]  /*ef90*/  SHF.R.U32.HI R35, RZ, 0x3, R203 ;  /* 0x00000003ff237819 */ /* 0x000fe400000116cb */
[----:B------:R-:W-:Y:S02]  /*efa0*/  LOP3.LUT R26, R29, 0xff, RZ, 0xc0, !PT ;  /* 0x000000ff1d1a7812 */ /* 0x000fe400078ec0ff */
[----:B------:R-:W-:Y:S02]  /*efb0*/  LOP3.LUT R27, R27, 0xff, RZ, 0xc0, !PT ;  /* 0x000000ff1b1b7812 */ /* 0x000fe400078ec0ff */
[----:B------:R-:W-:Y:S02]  /*efc0*/  LOP3.LUT R33, R24, R35, RZ, 0x3c, !PT ;  /* 0x0000002318217212 */ /* 0x000fe400078e3cff */
[----:B------:R-:W-:-:S02]  /*efd0*/  LOP3.LUT R34, R34, 0xffffc000, RZ, 0xc0, !PT ;  /* 0xffffc00022227812 */ /* 0x000fc400078ec0ff */
[----:B------:R-:W-:Y:S02]  /*efe0*/  PRMT R46, R27, 0x7604, R26 ;  /* 0x000076041b2e7816 */ /* 0x000fe4000000001a */
[----:B------:R-:W-:Y:S02]  /*eff0*/  SHF.R.U32.HI R26, RZ, 0x8, R31 ;  /* 0x00000008ff1a7819 */ /* 0x000fe4000001161f */
[----:B------:R-:W-:Y:S02]  /*f000*/  SHF.R.U32.HI R32, RZ, 0x8, R4 ;  /* 0x00000008ff207819 */ /* 0x000fe40000011604 */
[----:B------:R-:W-:Y:S02]  /*f010*/  IADD3 R33, R33, R34, R212 ;  /* 0x0000002221217210 */ /* 0x000fe40007ffe0d4 */
[----:B------:R-:W-:Y:S02]  /*f020*/  LOP3.LUT R25, R31, 0xff, RZ, 0xc0, !PT ;  /* 0x000000ff1f197812 */ /* 0x000fe400078ec0ff */
[----:B------:R-:W-:Y:S01]  /*f030*/  LOP3.LUT R27, R4, 0xff, RZ, 0xc0, !PT ;  /* 0x000000ff041b7812 */ /* 0x000fe200078ec0ff */
[----:B------:R-:W-:Y:S01]  /*f040*/  IMAD.IADD R44, R16, 0x1, R33 ;  /* 0x00000001102c7824 */ /* 0x000fe200078e0221 */
[----:B------:R-:W-:-:S02]  /*f050*/  LOP3.LUT R26, R26, 0xff, RZ, 0xc0, !PT ;  /* 0x000000ff1a1a7812 */ /* 0x000fc400078ec0ff */
[----:B------:R-:W-:Y:S02]  /*f060*/  LOP3.LUT R32, R32, 0xff, RZ, 0xc0, !PT ;  /* 0x000000ff20207812 */ /* 0x000fe400078ec0ff */
[----:B------:R-:W-:Y:S02]  /*f070*/  PRMT R48, R26, 0x7604, R25 ;  /* 0x000076041a307816 */ /* 0x000fe40000000019 */
[----:B------:R-:W-:Y:S02]  /*f080*/  PRMT R53, R32, 0x7604, R27 ;  /* 0x0000760420357816 */ /* 0x000fe4000000001b */
[----:B------:R-:W0:Y:S01]  /*f090*/  LDS.128 R32, [R44+0x18000] ;  /* 0x018000002c207984 */ /* 0x000e220000000c00 */
[----:B------:R-:W-:Y:S02]  /*f0a0*/  SHF.R.U32.HI R56, RZ, 0x8, R7 ;  /* 0x00000008ff387819 */ /* 0x000fe40000011607 */
[----:B------:R-:W-:Y:S02]  /*f0b0*/  SHF.R.U32.HI R50, RZ, 0x8, R5 ;  /* 0x00000008ff327819 */ /* 0x000fe40000011605 */
[----:B------:R-:W-:-:S02]  /*f0c0*/  LOP3.LUT R55, R7, 0xff, RZ, 0xc0, !PT ;  /* 0x000000ff07377812 */ /* 0x000fc400078ec0ff */
[----:B------:R-:W-:Y:S02]  /*f0d0*/  LOP3.LUT R56, R56, 0xff, RZ, 0xc0, !PT ;  /* 0x000000ff38387812 */ /* 0x000fe400078ec0ff */
[----:B------:R-:W-:Y:S02]  /*f0e0*/  LOP3.LUT R47, R5, 0xff, RZ, 0xc0, !PT ;  /* 0x000000ff052f7812 */ /* 0x000fe400078ec0ff */
[----:B------:R-:W-:Y:S02]  /*f0f0*/  LOP3.LUT R50, R50, 0xff, RZ, 0xc0, !PT ;  /* 0x000000ff32327812 */ /* 0x000fe400078ec0ff */
[----:B------:R-:W-:Y:S02]  /*f100*/  SHF.R.U32.HI R54, RZ, 0x8, R6 ;  /* 0x00000008ff367819 */ /* 0x000fe40000011606 */
[----:B------:R-:W-:Y:S02]  /*f110*/  PRMT R56, R56, 0x7604, R55 ;  /* 0x0000760438387816 */ /* 0x000fe40000000037 */
[----:B------:R-:W-:-:S02]  /*f120*/  PRMT R50, R50, 0x7604, R47 ;  /* 0x0000760432327816 */ /* 0x000fc4000000002f */
[----:B------:R-:W-:Y:S02]  /*f130*/  SHF.R.U32.HI R55, RZ, 0x10, R5 ;  /* 0x00000010ff377819 */ /* 0x000fe40000011605 */
[----:B------:R-:W-:Y:S02]  /*f140*/  LOP3.LUT R51, R6, 0xff, RZ, 0xc0, !PT ;  /* 0x000000ff06337812 */ /* 0x000fe400078ec0ff */
[----:B------:R-:W-:Y:S01]  /*f150*/  LOP3.LUT R54, R54, 0xff, RZ, 0xc0, !PT ;  /* 0x000000ff36367812 */ /* 0x000fe200078ec0ff */
[----:B------:R-:W-:Y:S01]  /*f160*/  IMAD.U32 R55, R55, 0x10000, RZ ;  /* 0x0001000037377824 */ /* 0x000fe200078e00ff */
[----:B------:R-:W-:Y:S02]  /*f170*/  SHF.R.U32.HI R47, RZ, 0x10, R29 ;  /* 0x00000010ff2f7819 */ /* 0x000fe4000001161d */
[----:B------:R-:W-:Y:S02]  /*f180*/  SHF.R.U32.HI R59, RZ, 0x10, R7 ;  /* 0x00000010ff3b7819 */ /* 0x000fe40000011607 */
[----:B------:R-:W-:Y:S01]  /*f190*/  PRMT R57, R54, 0x7604, R51 ;  /* 0x0000760436397816 */ /* 0x000fe20000000033 */
[----:B------:R-:W-:Y:S01]  /*f1a0*/  IMAD.U32 R47, R47, 0x10000, RZ ;  /* 0x000100002f2f7824 */ /* 0x000fe200078e00ff */
[----:B------:R-:W-:Y:S01]  /*f1b0*/  SHF.R.U32.HI R51, RZ, 0x10, R31 ;  /* 0x00000010ff337819 */ /* 0x000fe2000001161f */
[----:B------:R-:W-:Y:S01]  /*f1c0*/  IMAD.U32 R59, R59, 0x10000, RZ ;  /* 0x000100003b3b7824 */ /* 0x000fe200078e00ff */
[----:B------:R-:W-:-:S02]  /*f1d0*/  LOP3.LUT R55, R50, 0xff0000, R55, 0xf8, !PT ;  /* 0x00ff000032377812 */ /* 0x000fc400078ef837 */
[----:B------:R-:W-:Y:S01]  /*f1e0*/  LOP3.LUT R47, R46, 0xff0000, R47, 0xf8, !PT ;  /* 0x00ff00002e2f7812 */ /* 0x000fe200078ef82f */
[----:B------:R-:W-:Y:S01]  /*f1f0*/  IMAD.U32 R51, R51, 0x10000, RZ ;  /* 0x0001000033337824 */ /* 0x000fe200078e00ff */
[----:B------:R-:W-:Y:S02]  /*f200*/  LOP3.LUT R45, R45, 0xff0000, R28, 0xf8, !PT ;  /* 0x00ff00002d2d7812 */ /* 0x000fe400078ef81c */
[----:B------:R-:W-:Y:S02]  /*f210*/  LOP3.LUT R49, R49, 0xff0000, R30, 0xf8, !PT ;  /* 0x00ff000031317812 */ /* 0x000fe400078ef81e */
[----:B------:R-:W-:Y:S02]  /*f220*/  LOP3.LUT R59, R56, 0xff0000, R59, 0xf8, !PT ;  /* 0x00ff0000383b7812 */ /* 0x000fe400078ef83b */
[----:B------:R-:W-:Y:S02]  /*f230*/  LOP3.LUT R58, R55, 0xff000000, R5, 0xf8, !PT ;  /* 0xff000000373a7812 */ /* 0x000fe400078ef805 */
[----:B------:R-:W-:-:S02]  /*f240*/  LOP3.LUT R45, R45, 0xff000000, R28, 0xf8, !PT ;  /* 0xff0000002d2d7812 */ /* 0x000fc400078ef81c */
[----:B------:R-:W-:Y:S02]  /*f250*/  LOP3.LUT R47, R47, 0xff000000, R29, 0xf8, !PT ;  /* 0xff0000002f2f7812 */ /* 0x000fe400078ef81d */
[----:B------:R-:W-:Y:S02]  /*f260*/  LOP3.LUT R51, R48, 0xff0000, R51, 0xf8, !PT ;  /* 0x00ff000030337812 */ /* 0x000fe400078ef833 */
[----:B------:R-:W-:Y:S02]  /*f270*/  LOP3.LUT R28, R49, 0xff000000, R30, 0xf8, !PT ;  /* 0xff000000311c7812 */ /* 0x000fe400078ef81e */
[----:B------:R-:W-:Y:S02]  /*f280*/  LOP3.LUT R53, R53, 0xff0000, R4, 0xf8, !PT ;  /* 0x00ff000035357812 */ /* 0x000fe400078ef804 */
[----:B------:R-:W-:Y:S02]  /*f290*/  LOP3.LUT R61, R59, 0xff000000, R7, 0xf8, !PT ;  /* 0xff0000003b3d7812 */ /* 0x000fe400078ef807 */
[----:B------:R-:W-:-:S02]  /*f2a0*/  LOP3.LUT R57, R57, 0xff0000, R6, 0xf8, !PT ;  /* 0x00ff000039397812 */ /* 0x000fc400078ef806 */
[----:B------:R-:W-:Y:S02]  /*f2b0*/  F2FP.F16.E4M3.UNPACK_B R59, R58 ;  /* 0x0000003aff3b723e */ /* 0x000fe400020006ff */
[----:B------:R-:W-:Y:S02]  /*f2c0*/  LOP3.LUT R54, R51, 0xff000000, R31, 0xf8, !PT ;  /* 0xff00000033367812 */ /* 0x000fe400078ef81f */
[----:B------:R-:W-:Y:S01]  /*f2d0*/  LOP3.LUT R31, R53, 0xff000000, R4, 0xf8, !PT ;  /* 0xff000000351f7812 */ /* 0x000fe200078ef804 */
[--C-:B------:R-:W-:Y:S01]  /*f2e0*/  HADD2.F32 R60, -RZ, R59.reuse.H0_H0 ;  /* 0x2000003bff3c7230 */ /* 0x100fe20000004100 */
[----:B------:R-:W-:Y:S01]  /*f2f0*/  LOP3.LUT R4, R57, 0xff000000, R6, 0xf8, !PT ;  /* 0xff00000039047812 */ /* 0x000fe200078ef806 */
[----:B------:R-:W-:Y:S01]  /*f300*/  HADD2.F32 R59, -RZ, R59.H1_H1 ;  /* 0x3000003bff3b7230 */ /* 0x000fe20000004100 */
[-C--:B0-----:R-:W-:Y:S02]  /*f310*/  F2FP.F16.E4M3.UNPACK_B R48, R32.reuse ;  /* 0x00000020ff30723e */ /* 0x081fe400020006ff */
[----:B------:R-:W-:-:S02]  /*f320*/  F2FP.F16.E4M3.UNPACK_B R55, R32.H1 ;  /* 0x00000020ff37723e */ /* 0x000fc400030006ff */
[-C--:B------:R-:W-:Y:S02]  /*f330*/  F2FP.F16.E4M3.UNPACK_B R51, R35.reuse ;  /* 0x00000023ff33723e */ /* 0x080fe400020006ff */
[----:B------:R-:W-:Y:S02]  /*f340*/  F2FP.F16.E4M3.UNPACK_B R57, R35.H1 ;  /* 0x00000023ff39723e */ /* 0x000fe400030006ff */
[----:B------:R-:W-:Y:S02]  /*f350*/  F2FP.F16.E4M3.UNPACK_B R58, R58.H1 ;  /* 0x0000003aff3a723e */ /* 0x000fe400030006ff */
[-C--:B------:R-:W-:Y:S02]  /*f360*/  F2FP.F16.E4M3.UNPACK_B R62, R61.reuse ;  /* 0x0000003dff3e723e */ /* 0x080fe400020006ff */
[----:B------:R-:W-:Y:S02]  /*f370*/  F2FP.F16.E4M3.UNPACK_B R61, R61.H1 ;  /* 0x0000003dff3d723e */ /* 0x000fe400030006ff */
[-C--:B------:R-:W-:Y:S01]  /*f380*/  F2FP.F16.E4M3.UNPACK_B R7, R34.reuse ;  /* 0x00000022ff07723e */ /* 0x080fe200020006ff */
[--C-:B------:R-:W-:Y:S01]  /*f390*/  HADD2.F32 R64, -RZ, R62.reuse.H0_H0 ;  /* 0x2000003eff407230 */ /* 0x100fe20000004100 */
[----:B------:R-:W-:Y:S01]  /*f3a0*/  F2FP.F16.E4M3.UNPACK_B R34, R34.H1 ;  /* 0x00000022ff22723e */ /* 0x000fe200030006ff */
[----:B------:R-:W-:Y:S01]  /*f3b0*/  HADD2.F32 R62, -RZ, R62.H1_H1 ;  /* 0x3000003eff3e7230 */ /* 0x000fe20000004100 */
[----:B--2---:R-:W0:Y:S02]  /*f3c0*/  LDS.128 R24, [R71+0x18000] ;  /* 0x0180000047187984 */ /* 0x004e240000000c00 */
[----:B0-----:R-:W-:-:S02]  /*f3d0*/  F2FP.F16.E4M3.UNPACK_B R29, R24 ;  /* 0x00000018ff1d723e */ /* 0x001fc400020006ff */
[----:B------:R-:W-:Y:S02]  /*f3e0*/  F2FP.F16.E4M3.UNPACK_B R49, R24.H1 ;  /* 0x00000018ff31723e */ /* 0x000fe400030006ff */
[-C--:B------:R-:W-:Y:S02]  /*f3f0*/  F2FP.F16.E4M3.UNPACK_B R50, R27.reuse ;  /* 0x0000001bff32723e */ /* 0x080fe400020006ff */
[----:B------:R-:W-:Y:S02]  /*f400*/  F2FP.F16.E4M3.UNPACK_B R56, R27.H1 ;  /* 0x0000001bff38723e */ /* 0x000fe400030006ff */
[----:B------:R-:W-:Y:S02]  /*f410*/  F2FP.F16.E4M3.UNPACK_B R24, R33 ;  /* 0x00000021ff18723e */ /* 0x000fe400020006ff */
[----:B------:R-:W-:Y:S02]  /*f420*/  F2FP.F16.E4M3.UNPACK_B R27, R47 ;  /* 0x0000002fff1b723e */ /* 0x000fe400020006ff */
[-C--:B------:R-:W-:Y:S01]  /*f430*/  F2FP.F16.E4M3.UNPACK_B R30, R25.reuse ;  /* 0x00000019ff1e723e */ /* 0x080fe200020006ff */
[----:B------:R-:W-:Y:S01]  /*f440*/  HADD2.F32 R6, -RZ, R24.H0_H0 ;  /* 0x20000018ff067230 */ /* 0x000fe20000004100 */
[----:B------:R-:W-:Y:S01]  /*f450*/  F2FP.F16.E4M3.UNPACK_B R46, R25.H1 ;  /* 0x00000019ff2e723e */ /* 0x000fe200030006ff */
[----:B------:R-:W-:Y:S01]  /*f460*/  HADD2.F32 R53, -RZ, R27.H0_H0 ;  /* 0x2000001bff357230 */ /* 0x000fe20000004100 */
[----:B------:R-:W-:Y:S01]  /*f470*/  F2FP.F16.E4M3.UNPACK_B R33, R33.H1 ;  /* 0x00000021ff21723e */ /* 0x000fe200030006ff */
[----:B------:R-:W-:-:S02]  /*f480*/  HADD2.F32 R25, -RZ, R30.H0_H0 ;  /* 0x2000001eff197230 */ /* 0x000fc40000004100 */
[CC--:B------:R-:W-:Y:S01]  /*f490*/  FMUL.FTZ R32, R6.reuse, R60.reuse ;  /* 0x0000003c06207220 */ /* 0x0c0fe20000410000 */
[----:B------:R-:W-:Y:S02]  /*f4a0*/  HADD2.F32 R24, -RZ, R24.H1_H1 ;  /* 0x30000018ff187230 */ /* 0x000fe40000004100 */
[----:B------:R-:W-:Y:S01]  /*f4b0*/  FMUL.FTZ R35, R6, R53 ;  /* 0x0000003506237220 */ /* 0x000fe20000410000 */
[----:B------:R-:W-:Y:S01]  /*f4c0*/  F2FP.F16.E4M3.UNPACK_B R47, R47.H1 ;  /* 0x0000002fff2f723e */ /* 0x000fe200030006ff */
[C---:B------:R-:W-:Y:S01]  /*f4d0*/  FFMA.FTZ R6, R25.reuse, R53, -R32 ;  /* 0x0000003519067223 */ /* 0x040fe20000010820 */
[----:B------:R-:W-:Y:S02]  /*f4e0*/  HADD2.F32 R30, -RZ, R30.H1_H1 ;  /* 0x3000001eff1e7230 */ /* 0x000fe40000004100 */
[----:B------:R-:W-:Y:S01]  /*f4f0*/  FFMA.FTZ R25, R25, R60, R35 ;  /* 0x0000003c19197223 */ /* 0x000fe20000010023 */
[----:B------:R-:W-:Y:S02]  /*f500*/  HADD2.F32 R35, -RZ, R27.H1_H1 ;  /* 0x3000001bff237230 */ /* 0x000fe40000004100 */
[----:B------:R-:W-:Y:S01]  /*f510*/  FMUL.FTZ R63, R24, R59 ;  /* 0x0000003b183f7220 */ /* 0x000fe20000410000 */
[----:B------:R-:W-:Y:S01]  /*f520*/  HADD2.F32 R60, -RZ, R58.H0_H0 ;  /* 0x2000003aff3c7230 */ /* 0x000fe20000004100 */
[----:B------:R-:W-:Y:S01]  /*f530*/  F2FP.F16.E4M3.UNPACK_B R5, R26 ;  /* 0x0000001aff05723e */ /* 0x000fe200020006ff */
[----:B------:R-:W-:-:S02]  /*f540*/  HADD2.F32 R27, -RZ, R33.H0_H0 ;  /* 0x20000021ff1b7230 */ /* 0x000fc40000004100 */
[----:B------:R-:W-:Y:S01]  /*f550*/  FMUL.FTZ R24, R24, R35 ;  /* 0x0000002318187220 */ /* 0x000fe20000410000 */
[--C-:B------:R-:W-:Y:S01]  /*f560*/  HADD2.F32 R53, -RZ, R47.reuse.H0_H0 ;  /* 0x2000002fff357230 */ /* 0x100fe20000004100 */
[----:B------:R-:W-:Y:S01]  /*f570*/  F2FP.F16.E4M3.UNPACK_B R26, R26.H1 ;  /* 0x0000001aff1a723e */ /* 0x000fe200030006ff */
[----:B------:R-:W-:Y:S02]  /*f580*/  HADD2.F32 R32, -RZ, R46.H0_H0 ;  /* 0x2000002eff207230 */ /* 0x000fe40000004100 */
[C---:B------:R-:W-:Y:S01]  /*f590*/  FMUL.FTZ R65, R27.reuse, R60 ;  /* 0x0000003c1b417220 */ /* 0x040fe20000410000 */
[C---:B------:R-:W-:Y:S01]  /*f5a0*/  FFMA.FTZ R24, R30.reuse, R59, R24 ;  /* 0x0000003b1e187223 */ /* 0x040fe20000010018 */
[----:B------:R-:W-:Y:S01]  /*f5b0*/  FMUL.FTZ R67, R27, R53 ;  /* 0x000000351b437220 */ /* 0x000fe20000410000 */
[----:B------:R-:W-:Y:S02]  /*f5c0*/  HADD2.F32 R59, -RZ, R58.H1_H1 ;  /* 0x3000003aff3b7230 */ /* 0x000fe40000004100 */
[----:B------:R-:W-:Y:S01]  /*f5d0*/  FFMA.FTZ R27, R30, R35, -R63 ;  /* 0x000000231e1b7223 */ /* 0x000fe2000001083f */
[----:B------:R-:W-:Y:S01]  /*f5e0*/  F2FP.F16.E4M3.UNPACK_B R58, R54 ;  /* 0x00000036ff3a723e */ /* 0x000fe200020006ff */
[----:B------:R-:W-:Y:S01]  /*f5f0*/  FFMA.FTZ R30, R32, R53, -R65 ;  /* 0x00000035201e7223 */ /* 0x000fe20000010841 */
[----:B------:R-:W-:-:S02]  /*f600*/  HADD2.F32 R53, -RZ, R47.H1_H1 ;  /* 0x3000002fff357230 */ /* 0x000fc40000004100 */
[----:B------:R-:W-:Y:S01]  /*f610*/  FFMA.FTZ R32, R32, R60, R67 ;  /* 0x0000003c20207223 */ /* 0x000fe20000010043 */
[----:B------:R-:W-:Y:S02]  /*f620*/  HADD2.F32 R33, -RZ, R33.H1_H1 ;  /* 0x30000021ff217230 */ /* 0x000fe40000004100 */
[----:B------:R-:W-:Y:S02]  /*f630*/  HADD2.F32 R47, -RZ, R51.H0_H0 ;  /* 0x20000033ff2f7230 */ /* 0x000fe40000004100 */
[----:B------:R-:W-:Y:S02]  /*f640*/  HADD2.F32 R60, -RZ, R58.H0_H0 ;  /* 0x2000003aff3c7230 */ /* 0x000fe40000004100 */
[----:B------:R-:W-:Y:S01]  /*f650*/  FMUL.FTZ R66, R33, R53 ;  /* 0x0000003521427220 */ /* 0x000fe20000410000 */
[----:B------:R-:W-:Y:S02]  /*f660*/  HADD2.F32 R46, -RZ, R46.H1_H1 ;  /* 0x3000002eff2e7230 */ /* 0x000fe40000004100 */
[----:B------:R-:W-:Y:S01]  /*f670*/  FMUL.FTZ R68, R47, R64 ;  /* 0x000000402f447220 */ /* 0x000fe20000410000 */
[----:B------:R-:W-:Y:S01]  /*f680*/  FMUL.FTZ R63, R33, R59 ;  /* 0x0000003b213f7220 */ /* 0x000fe20000410000 */
[----:B------:R-:W-:Y:S01]  /*f690*/  FMUL.FTZ R65, R47, R60 ;  /* 0x0000003c2f417220 */ /* 0x000fe20000410000 */
[----:B------:R-:W-:-:S02]  /*f6a0*/  HADD2.F32 R35, -RZ, R50.H0_H0 ;  /* 0x20000032ff237230 */ /* 0x000fc40000004100 */
[C---:B------:R-:W-:Y:S01]  /*f6b0*/  FFMA.FTZ R47, R46.reuse, R59, R66 ;  /* 0x0000003b2e2f7223 */ /* 0x040fe20000010042 */
[----:B------:R-:W-:Y:S01]  /*f6c0*/  HADD2.F32 R59, -RZ, R58.H1_H1 ;  /* 0x3000003aff3b7230 */ /* 0x000fe20000004100 */
[----:B------:R-:W-:Y:S01]  /*f6d0*/  F2FP.F16.E4M3.UNPACK_B R58, R54.H1 ;  /* 0x00000036ff3a723e */ /* 0x000fe200030006ff */
[----:B------:R-:W-:Y:S01]  /*f6e0*/  FFMA.FTZ R33, R46, R53, -R63 ;  /* 0x000000352e217223 */ /* 0x000fe2000001083f */
[C---:B------:R-:W-:Y:S01]  /*f6f0*/  FFMA.FTZ R46, R35.reuse, R60, -R68 ;  /* 0x0000003c232e7223 */ /* 0x040fe20000010844 */
[----:B------:R-:W-:Y:S02]  /*f700*/  HADD2.F32 R63, -RZ, R61.H0_H0 ;  /* 0x2000003dff3f7230 */ /* 0x000fe40000004100 */
[----:B------:R-:W-:Y:S01]  /*f710*/  FFMA.FTZ R35, R35, R64, R65 ;  /* 0x0000004023237223 */ /* 0x000fe20000010041 */
[----:B------:R-:W-:Y:S01]  /*f720*/  HADD2.F32 R53, -RZ, R57.H0_H0 ;  /* 0x20000039ff357230 */ /* 0x000fe20000004100 */
[----:B------:R-:W-:Y:S01]  /*f730*/  F2FP.SATFINITE.E4M3.F32.PACK_AB_MERGE_C R32, R47, R32, RZ ;  /* 0x000000202f20723e */ /* 0x000fe200048070ff */
[----:B------:R-:W-:-:S02]  /*f740*/  HADD2.F32 R60, -RZ, R58.H0_H0 ;  /* 0x2000003aff3c7230 */ /* 0x000fc40000004100 */
[----:B------:R-:W-:Y:S02]  /*f750*/  HADD2.F32 R51, -RZ, R51.H1_H1 ;  /* 0x30000033ff337230 */ /* 0x000fe40000004100 */
[C---:B------:R-:W-:Y:S01]  /*f760*/  FMUL.FTZ R69, R53.reuse, R63 ;  /* 0x0000003f35457220 */ /* 0x040fe20000410000 */
[----:B------:R-:W-:Y:S02]  /*f770*/  HADD2.F32 R54, -RZ, R56.H0_H0 ;  /* 0x20000038ff367230 */ /* 0x000fe40000004100 */
[----:B------:R-:W-:Y:S01]  /*f780*/  FMUL.FTZ R64, R53, R60 ;  /* 0x0000003c35407220 */ /* 0x000fe20000410000 */
[----:B------:R-:W-:Y:S02]  /*f790*/  HADD2.F32 R50, -RZ, R50.H1_H1 ;  /* 0x30000032ff327230 */ /* 0x000fe40000004100 */
[C---:B------:R-:W-:Y:S01]  /*f7a0*/  FMUL.FTZ R65, R51.reuse, R62 ;  /* 0x0000003e33417220 */ /* 0x040fe20000410000 */
[----:B------:R-:W-:Y:S01]  /*f7b0*/  FMUL.FTZ R67, R51, R59 ;  /* 0x0000003b33437220 */ /* 0x000fe20000410000 */
[C---:B------:R-:W-:Y:S01]  /*f7c0*/  FFMA.FTZ R53, R54.reuse, R60, -R69 ;  /* 0x0000003c36357223 */ /* 0x040fe20000010845 */
[----:B------:R-:W-:Y:S01]  /*f7d0*/  FFMA.FTZ R54, R54, R63, R64 ;  /* 0x0000003f36367223 */ /* 0x000fe20000010040 */
[----:B------:R-:W-:Y:S01]  /*f7e0*/  F2FP.F16.E4M3.UNPACK_B R63, R31.H1 ;  /* 0x0000001fff3f723e */ /* 0x000fe200030006ff */
[C---:B------:R-:W-:Y:S01]  /*f7f0*/  FFMA.FTZ R51, R50.reuse, R59, -R65 ;  /* 0x0000003b32337223 */ /* 0x040fe20000010841 */
[----:B------:R-:W-:Y:S01]  /*f800*/  F2FP.F16.E4M3.UNPACK_B R60, R45.H1 ;  /* 0x0000002dff3c723e */ /* 0x000fe200030006ff */
[----:B------:R-:W-:Y:S01]  /*f810*/  FFMA.FTZ R50, R50, R62, R67 ;  /* 0x0000003e32327223 */ /* 0x000fe20000010043 */
[----:B------:R-:W-:Y:S01]  /*f820*/  HADD2.F32 R62, -RZ, R58.H1_H1 ;  /* 0x3000003aff3e7230 */ /* 0x000fe20000004100 */
[----:B------:R-:W-:Y:S01]  /*f830*/  F2FP.SATFINITE.E4M3.F32.PACK_AB_MERGE_C R25, R24, R25, R32 ;  /* 0x000000191819723e */ /* 0x000fe20004807020 */
[----:B------:R-:W-:-:S02]  /*f840*/  HADD2.F32 R58, -RZ, R56.H1_H1 ;  /* 0x30000038ff3a7230 */ /* 0x000fc40000004100 */
[----:B------:R-:W-:Y:S02]  /*f850*/  HADD2.F32 R65, -RZ, R61.H1_H1 ;  /* 0x3000003dff417230 */ /* 0x000fe40000004100 */
[----:B------:R-:W-:Y:S02]  /*f860*/  HADD2.F32 R59, -RZ, R57.H1_H1 ;  /* 0x30000039ff3b7230 */ /* 0x000fe40000004100 */
[----:B------:R-:W-:Y:S02]  /*f870*/  HADD2.F32 R64, -RZ, R63.H0_H0 ;  /* 0x2000003fff407230 */ /* 0x000fe40000004100 */
[----:B------:R-:W-:Y:S02]  /*f880*/  HADD2.F32 R56, -RZ, R55.H0_H0 ;  /* 0x20000037ff387230 */ /* 0x000fe40000004100 */
        /* <DEDUP_REMOVED lines=8> */
[C---:B------:R-:W-:Y:S01]  /*f910*/  FFMA.FTZ R66, R57.reuse, R61, -R66 ;  /* 0x0000003d39427223 */ /* 0x040fe20000010842 */
[----:B------:R-:W-:Y:S01]  /*f920*/  FFMA.FTZ R65, R58, R65, R68 ;  /* 0x000000413a417223 */ /* 0x000fe20000010044 */
[----:B------:R-:W-:Y:S01]  /*f930*/  FFMA.FTZ R61, R57, R64, R59 ;  /* 0x00000040393d7223 */ /* 0x000fe2000001003b */
[----:B------:R-:W-:Y:S01]  /*f940*/  HADD2.F32 R60, -RZ, R60.H1_H1 ;  /* 0x3000003cff3c7230 */ /* 0x000fe20000004100 */
[----:B------:R-:W-:Y:S01]  /*f950*/  F2FP.F16.E4M3.UNPACK_B R59, R31 ;  /* 0x0000001fff3b723e */ /* 0x000fe200020006ff */
[----:B------:R-:W-:Y:S01]  /*f960*/  HADD2.F32 R58, -RZ, R63.H1_H1 ;  /* 0x3000003fff3a7230 */ /* 0x000fe20000004100 */
[----:B------:R-:W-:Y:S01]  /*f970*/  F2FP.F16.E4M3.UNPACK_B R57, R45 ;  /* 0x0000002dff39723e */ /* 0x000fe200020006ff */
[----:B------:R-:W-:-:S02]  /*f980*/  HADD2.F32 R49, -RZ, R49.H1_H1 ;  /* 0x30000031ff317230 */ /* 0x000fc40000004100 */
[C---:B------:R-:W-:Y:S01]  /*f990*/  FMUL.FTZ R31, R55.reuse, R60 ;  /* 0x0000003c371f7220 */ /* 0x040fe20000410000 */
[----:B------:R-:W-:Y:S02]  /*f9a0*/  HADD2.F32 R62, -RZ, R59.H0_H0 ;  /* 0x2000003bff3e7230 */ /* 0x000fe40000004100 */
[-C--:B------:R-:W-:Y:S01]  /*f9b0*/  FMUL.FTZ R64, R55, R58.reuse ;  /* 0x0000003a37407220 */ /* 0x080fe20000410000 */
[----:B------:R-:W-:Y:S02]  /*f9c0*/  HADD2.F32 R45, -RZ, R48.H0_H0 ;  /* 0x20000030ff2d7230 */ /* 0x000fe40000004100 */
[C---:B------:R-:W-:Y:S01]  /*f9d0*/  FFMA.FTZ R68, R49.reuse, R58, R31 ;  /* 0x0000003a31447223 */ /* 0x040fe2000001001f */
[----:B------:R-:W-:Y:S02]  /*f9e0*/  HADD2.F32 R58, -RZ, R57.H0_H0 ;  /* 0x20000039ff3a7230 */ /* 0x000fe40000004100 */
[----:B------:R-:W-:Y:S01]  /*f9f0*/  FFMA.FTZ R55, R49, R60, -R64 ;  /* 0x0000003c31377223 */ /* 0x000fe20000010840 */
[----:B------:R-:W-:-:S02]  /*fa00*/  HADD2.F32 R31, -RZ, R29.H0_H0 ;  /* 0x2000001dff1f7230 */ /* 0x000fc40000004100 */
[C---:B------:R-:W-:Y:S01]  /*fa10*/  FMUL.FTZ R60, R45.reuse, R62 ;  /* 0x0000003e2d3c7220 */ /* 0x040fe20000410000 */
[----:B------:R-:W-:Y:S02]  /*fa20*/  HADD2.F32 R59, -RZ, R59.H1_H1 ;  /* 0x3000003bff3b7230 */ /* 0x000fe40000004100 */
[-C--:B------:R-:W-:Y:S01]  /*fa30*/  FMUL.FTZ R64, R45, R58.reuse ;  /* 0x0000003a2d407220 */ /* 0x080fe20000410000 */
[----:B------:R-:W-:Y:S02]  /*fa40*/  HADD2.F32 R48, -RZ, R48.H1_H1 ;  /* 0x30000030ff307230 */ /* 0x000fe40000004100 */
[C---:B------:R-:W-:Y:S01]  /*fa50*/  FFMA.FTZ R60, R31.reuse, R58, -R60 ;  /* 0x0000003a1f3c7223 */ /* 0x040fe2000001083c */
[----:B------:R-:W-:Y:S01]  /*fa60*/  HADD2.F32 R57, -RZ, R57.H1_H1 ;  /* 0x30000039ff397230 */ /* 0x000fe20000004100 */
[----:B------:R-:W-:Y:S01]  /*fa70*/  F2FP.F16.E4M3.UNPACK_B R49, R4.H1 ;  /* 0x00000004ff31723e */ /* 0x000fe200030006ff */
[----:B------:R-:W-:Y:S02]  /*fa80*/  HADD2.F32 R29, -RZ, R29.H1_H1 ;  /* 0x3000001dff1d7230 */ /* 0x000fe40000004100 */
[C---:B------:R-:W-:Y:S01]  /*fa90*/  FMUL.FTZ R58, R48.reuse, R59 ;  /* 0x0000003b303a7220 */ /* 0x040fe20000410000 */
[----:B------:R-:W-:Y:S01]  /*faa0*/  F2FP.F16.E4M3.UNPACK_B R45, R28.H1 ;  /* 0x0000001cff2d723e */ /* 0x000fe200030006ff */
[-C--:B------:R-:W-:Y:S01]  /*fab0*/  FMUL.FTZ R48, R48, R57.reuse ;  /* 0x0000003930307220 */ /* 0x080fe20000410000 */
[----:B------:R-:W-:Y:S01]  /*fac0*/  FFMA.FTZ R64, R31, R62, R64 ;  /* 0x0000003e1f407223 */ /* 0x000fe20000010040 */
[----:B------:R-:W-:Y:S01]  /*fad0*/  FFMA.FTZ R57, R29, R57, -R58 ;  /* 0x000000391d397223 */ /* 0x000fe2000001083a */
[----:B------:R-:W-:-:S02]  /*fae0*/  HADD2.F32 R58, -RZ, R49.H0_H0 ;  /* 0x20000031ff3a7230 */ /* 0x000fc40000004100 */
[----:B------:R-:W-:Y:S01]  /*faf0*/  FFMA.FTZ R59, R29, R59, R48 ;  /* 0x0000003b1d3b7223 */ /* 0x000fe20000010030 */
[--C-:B------:R-:W-:Y:S01]  /*fb00*/  HADD2.F32 R31, -RZ, R34.reuse.H0_H0 ;  /* 0x20000022ff1f7230 */ /* 0x100fe20000004100 */
[----:B------:R-:W-:Y:S01]  /*fb10*/  F2FP.F16.E4M3.UNPACK_B R28, R28 ;  /* 0x0000001cff1c723e */ /* 0x000fe200020006ff */
[----:B------:R-:W-:Y:S01]  /*fb20*/  HADD2.F32 R48, -RZ, R45.H0_H0 ;  /* 0x2000002dff307230 */ /* 0x000fe20000004100 */
[----:B------:R-:W-:Y:S01]  /*fb30*/  F2FP.F16.E4M3.UNPACK_B R4, R4 ;  /* 0x00000004ff04723e */ /* 0x000fe200020006ff */
[----:B------:R-:W-:Y:S02]  /*fb40*/  HADD2.F32 R49, -RZ, R49.H1_H1 ;  /* 0x30000031ff317230 */ /* 0x000fe40000004100 */
[C---:B------:R-:W-:Y:S01]  /*fb50*/  FMUL.FTZ R62, R31.reuse, R58 ;  /* 0x0000003a1f3e7220 */ /* 0x040fe20000410000 */
[----:B------:R-:W-:Y:S02]  /*fb60*/  HADD2.F32 R34, -RZ, R34.H1_H1 ;  /* 0x30000022ff227230 */ /* 0x000fe40000004100 */
[----:B------:R-:W-:Y:S01]  /*fb70*/  FMUL.FTZ R70, R31, R48 ;  /* 0x000000301f467220 */ /* 0x000fe20000410000 */
[----:B------:R-:W-:Y:S01]  /*fb80*/  HADD2.F32 R45, -RZ, R45.H1_H1 ;  /* 0x3000002dff2d7230 */ /* 0x000fe20000004100 */
[----:B------:R-:W-:Y:S01]  /*fb90*/  F2FP.SATFINITE.E4M3.F32.PACK_AB_MERGE_C R54, R65, R54, RZ ;  /* 0x000000364136723e */ /* 0x000fe200048070ff */
[----:B------:R-:W-:-:S02]  /*fba0*/  HADD2.F32 R29, -RZ, R26.H0_H0 ;  /* 0x2000001aff1d7230 */ /* 0x000fc40000004100 */
[C---:B------:R-:W-:Y:S01]  /*fbb0*/  FMUL.FTZ R31, R34.reuse, R49 ;  /* 0x00000031221f7220 */ /* 0x040fe20000410000 */
[----:B------:R-:W-:Y:S02]  /*fbc0*/  HADD2.F32 R26, -RZ, R26.H1_H1 ;  /* 0x3000001aff1a7230 */ /* 0x000fe40000004100 */
[----:B------:R-:W-:Y:S01]  /*fbd0*/  FMUL.FTZ R34, R34, R45 ;  /* 0x0000002d22227220 */ /* 0x000fe20000410000 */
[----:B------:R-:W-:Y:S01]  /*fbe0*/  F2FP.SATFINITE.E4M3.F32.PACK_AB_MERGE_C R61, R68, R61, RZ ;  /* 0x0000003d443d723e */ /* 0x000fe200048070ff */
[C---:B------:R-:W-:Y:S01]  /*fbf0*/  FFMA.FTZ R62, R29.reuse, R48, -R62 ;  /* 0x000000301d3e7223 */ /* 0x040fe2000001083e */
[----:B------:R-:W-:Y:S01]  /*fc00*/  FFMA.FTZ R70, R29, R58, R70 ;  /* 0x0000003a1d467223 */ /* 0x000fe20000010046 */
[C---:B------:R-:W-:Y:S01]  /*fc10*/  FFMA.FTZ R63, R26.reuse, R45, -R31 ;  /* 0x0000002d1a3f7223 */ /* 0x040fe2000001081f */
[----:B------:R-:W-:Y:S01]  /*fc20*/  FFMA.FTZ R49, R26, R49, R34 ;  /* 0x000000311a317223 */ /* 0x000fe20000010022 */
[----:B------:R-:W-:Y:S01]  /*fc30*/  HADD2.F32 R26, -RZ, R7.H0_H0 ;  /* 0x20000007ff1a7230 */ /* 0x000fe20000004100 */
[----:B------:R-:W-:Y:S01]  /*fc40*/  F2FP.SATFINITE.E4M3.F32.PACK_AB_MERGE_C R24, R59, R64, R61 ;  /* 0x000000403b18723e */ /* 0x000fe2000480703d */
[----:B------:R-:W-:Y:S01]  /*fc50*/  HADD2.F32 R29, -RZ, R28.H0_H0 ;  /* 0x2000001cff1d7230 */ /* 0x000fe20000004100 */
[----:B------:R-:W-:Y:S01]  /*fc60*/  F2FP.SATFINITE.E4M3.F32.PACK_AB_MERGE_C R62, R63, R62, RZ ;  /* 0x0000003e3f3e723e */ /* 0x000fe200048070ff */
[--C-:B------:R-:W-:Y:S01]  /*fc70*/  HADD2.F32 R31, -RZ, R4.reuse.H0_H0 ;  /* 0x20000004ff1f7230 */ /* 0x100fe20000004100 */
[----:B------:R-:W-:Y:S01]  /*fc80*/  F2FP.SATFINITE.E4M3.F32.PACK_AB_MERGE_C R49, R49, R70, RZ ;  /* 0x000000463131723e */ /* 0x000fe200048070ff */
[----:B------:R-:W-:-:S02]  /*fc90*/  HADD2.F32 R34, -RZ, R4.H1_H1 ;  /* 0x30000004ff227230 */ /* 0x000fc40000004100 */
[----:B------:R-:W-:Y:S02]  /*fca0*/  HADD2.F32 R7, -RZ, R7.H1_H1 ;  /* 0x30000007ff077230 */ /* 0x000fe40000004100 */
[C---:B------:R-:W-:Y:S01]  /*fcb0*/  FMUL.FTZ R45, R26.reuse, R31 ;  /* 0x0000001f1a2d7220 */ /* 0x040fe20000410000 */
[----:B------:R-:W-:Y:S02]  /*fcc0*/  HADD2.F32 R28, -RZ, R28.H1_H1 ;  /* 0x3000001cff1c7230 */ /* 0x000fe40000004100 */
[-C--:B------:R-:W-:Y:S01]  /*fcd0*/  FMUL.FTZ R26, R26, R29.reuse ;  /* 0x0000001d1a1a7220 */ /* 0x080fe20000410000 */
[--C-:B------:R-:W-:Y:S02]  /*fce0*/  HADD2.F32 R4, -RZ, R5.reuse.H0_H0 ;  /* 0x20000005ff047230 */ /* 0x100fe40000004100 */
[C---:B------:R-:W-:Y:S01]  /*fcf0*/  FMUL.FTZ R48, R7.reuse, R34 ;  /* 0x0000002207307220 */ /* 0x040fe20000410000 */
[----:B------:R-:W-:Y:S02]  /*fd00*/  HADD2.F32 R5, -RZ, R5.H1_H1 ;  /* 0x30000005ff057230 */ /* 0x000fe40000004100 */
        /* <DEDUP_REMOVED lines=8> */
[----:B------:R-:W-:Y:S02]  /*fd90*/  F2FP.SATFINITE.E4M3.F32.PACK_AB_MERGE_C R5, R27, R6, R5 ;  /* 0x000000061b05723e */ /* 0x000fe40004807005 */
[----:B------:R-:W-:Y:S02]  /*fda0*/  F2FP.SATFINITE.E4M3.F32.PACK_AB_MERGE_C R7, R51, R46, R7 ;  /* 0x0000002e3307723e */ /* 0x000fe40004807007 */
[----:B------:R-:W-:Y:S02]  /*fdb0*/  F2FP.SATFINITE.E4M3.F32.PACK_AB_MERGE_C R4, R57, R60, R4 ;  /* 0x0000003c3904723e */ /* 0x000fe40004807004 */
[----:B------:R-:W-:-:S02]  /*fdc0*/  F2FP.SATFINITE.E4M3.F32.PACK_AB_MERGE_C R6, R48, R45, R62 ;  /* 0x0000002d3006723e */ /* 0x000fc4000480703e */
[----:B------:R-:W-:Y:S02]  /*fdd0*/  F2FP.SATFINITE.E4M3.F32.PACK_AB_MERGE_C R27, R50, R35, R54 ;  /* 0x00000023321b723e */ /* 0x000fe40004807036 */
[----:B------:R-:W-:Y:S01]  /*fde0*/  F2FP.SATFINITE.E4M3.F32.PACK_AB_MERGE_C R26, R29, R26, R49 ;  /* 0x0000001a1d1a723e */ /* 0x000fe20004807031 */
[----:B------:R2:W-:Y:S04]  /*fdf0*/  STS.128 [R71+0x18000], R4 ;  /* 0x0180000447007388 */ /* 0x0005e80000000c00 */
[----:B------:R2:W-:Y:S02]  /*fe00*/  STS.128 [R44+0x18000], R24 ;  /* 0x018000182c007388 */ /* 0x0005e40000000c00 */
.L_x_1541:
[----:B------:R-:W-:Y:S05]  /*fe10*/  BSYNC B1 ;  /* 0x0000000000017941 */ /* 0x000fea0003800000 */
.L_x_1540:
[----:B------:R-:W-:Y:S04]  /*fe20*/  BSSY B1, `(.L_x_1542) ;  /* 0x0000108000017945 */ /* 0x000fe80003800000 */
[----:B------:R-:W-:Y:S05]  /*fe30*/  @P1 BRA `(.L_x_1543) ;  /* 0x0000001000181947 */ /* 0x000fea0003800000 */
[----:B------:R-:W3:Y:S01]  /*fe40*/  LDL R61, [R1+0x9c] ;  /* 0x00009c00013d7983 */ /* 0x000ee20000100800 */
[----:B012---:R-:W-:Y:S01]  /*fe50*/  LEA.HI R25, R52, R3, RZ, 0x1c ;  /* 0x0000000334197211 */ /* 0x007fe200078fe0ff */
[----:B-----5:R-:W-:Y:S01]  /*fe60*/  IMAD.SHL.U32 R5, R37, 0x80, RZ ;  /* 0x0000008025057824 */ /* 0x020fe200078e00ff */
[----:B------:R-:W-:Y:S02]  /*fe70*/  SHF.R.S32.HI R4, RZ, 0x1f, R37 ;  /* 0x0000001fff047819 */ /* 0x000fe40000011425 */
[----:B------:R-:W-:Y:S01]  /*fe80*/  SHF.R.U32.HI R7, RZ, 0x8, R21 ;  /* 0x00000008ff077819 */ /* 0x000fe20000011615 */
[----:B------:R-:W-:Y:S01]  /*fe90*/  IMAD.SHL.U32 R26, R25, 0x10, RZ ;  /* 0x00000010191a7824 */ /* 0x000fe200078e00ff */
[----:B------:R-:W-:Y:S02]  /*fea0*/  SHF.R.S32.HI R28, RZ, 0x1f, R25 ;  /* 0x0000001fff1c7819 */ /* 0x000fe40000011419 */
[----:B------:R-:W-:Y:S02]  /*feb0*/  LEA.HI R37, R4, R37, RZ, 0x3 ;  /* 0x0000002504257211 */ /* 0x000fe400078f18ff */
[----:B------:R-:W-:-:S02]  /*fec0*/  SHF.R.U32.HI R4, RZ, 0x8, R20 ;  /* 0x00000008ff047819 */ /* 0x000fc40000011614 */
[----:B------:R-:W-:Y:S01]  /*fed0*/  LOP3.LUT R24, R21, 0xff, RZ, 0xc0, !PT ;  /* 0x000000ff15187812 */ /* 0x000fe200078ec0ff */
[----:B------:R-:W-:Y:S01]  /*fee0*/  IMAD.SHL.U32 R37, R37, 0x80, RZ ;  /* 0x0000008025257824 */ /* 0x000fe200078e00ff */
[----:B------:R-:W-:Y:S02]  /*fef0*/  LOP3.LUT R27, R5, 0x380, RZ, 0xc0, !PT ;  /* 0x00000380051b7812 */ /* 0x000fe400078ec0ff */
[----:B------:R-:W-:Y:S02]  /*ff00*/  LOP3.LUT R7, R7, 0xff, RZ, 0xc0, !PT ;  /* 0x000000ff07077812 */ /* 0x000fe400078ec0ff */
[----:B------:R-:W-:Y:S02]  /*ff10*/  LEA.HI R28, R28, R25, RZ, 0x3 ;  /* 0x000000191c1c7211 */ /* 0x000fe400078f18ff */
[----:B------:R-:W-:Y:S02]  /*ff20*/  LOP3.LUT R5, R4, 0xff, RZ, 0xc0, !PT ;  /* 0x000000ff04057812 */ /* 0x000fe400078ec0ff */
[----:B------:R-:W-:Y:S01]  /*ff30*/  LOP3.LUT R4, R27, 0x70, R26, 0xf8, !PT ;  /* 0x000000701b047812 */ /* 0x000fe200078ef81a */
[----:B------:R-:W-:Y:S01]  /*ff40*/  IMAD.SHL.U32 R28, R28, 0x800, RZ ;  /* 0x000008001c1c7824 */ /* 0x000fe200078e00ff */
[----:B------:R-:W-:-:S02]  /*ff50*/  PRMT R32, R7, 0x7604, R24 ;  /* 0x0000760407207816 */ /* 0x000fc40000000018 */
[----:B------:R-:W-:Y:S02]  /*ff60*/  SHF.R.U32.HI R27, RZ, 0x3, R27 ;  /* 0x00000003ff1b7819 */ /* 0x000fe4000001161b */
[----:B------:R-:W-:Y:S02]  /*ff70*/  SHF.R.U32.HI R7, RZ, 0x8, R39 ;  /* 0x00000008ff077819 */ /* 0x000fe40000011627 */
[----:B------:R-:W-:Y:S02]  /*ff80*/  SHF.R.U32.HI R25, RZ, 0x8, R40 ;  /* 0x00000008ff197819 */ /* 0x000fe40000011628 */
[----:B------:R-:W-:Y:S02]  /*ff90*/  LOP3.LUT R4, R4, R27, RZ, 0x3c, !PT ;  /* 0x0000001b04047212 */ /* 0x000fe400078e3cff */
[----:B------:R-:W-:Y:S02]  /*ffa0*/  LOP3.LUT R24, R39, 0xff, RZ, 0xc0, !PT ;  /* 0x000000ff27187812 */ /* 0x000fe400078ec0ff */
[----:B------:R-:W-:-:S02]  /*ffb0*/  LOP3.LUT R26, R40, 0xff, RZ, 0xc0, !PT ;  /* 0x000000ff281a7812 */ /* 0x000fc400078ec0ff */
[----:B------:R-:W-:Y:S02]  /*ffc0*/  LOP3.LUT R7, R7, 0xff, RZ, 0xc0, !PT ;  /* 0x000000ff07077812 */ /* 0x000fe400078ec0ff */
[----:B------:R-:W-:Y:S02]  /*ffd0*/  LOP3.LUT R25, R25, 0xff, RZ, 0xc0, !PT ;  /* 0x000000ff19197812 */ /* 0x000fe400078ec0ff */
[----:B------:R-:W-:Y:S02]  /*ffe0*/  LOP3.LUT R29, R37, 0xfffffc00, RZ, 0xc0, !PT ;  /* 0xfffffc00251d7812 */ /* 0x000fe400078ec0ff */
[----:B------:R-:W-:Y:S02]  /*fff0*/  LOP3.LUT R27, R28, 0xffffc000, RZ, 0xc0, !PT ;  /* 0xffffc0001c1b7812 */ /* 0x000fe400078ec0ff */
[----:B------:R-:W-:Y:S02]  /*10000*/  LOP3.LUT R6, R20, 0xff, RZ, 0xc0, !PT ;  /* 0x000000ff14067812 */ /* 0x000fe400078ec0ff */
[----:B------:R-:W-:-:S02]  /*10010*/  PRMT R44, R7, 0x7604, R24 ;  /* 0x00007604072c7816 */ /* 0x000fc40000000018 */
[----:B------:R-:W-:Y:S02]  /*10020*/  PRMT R37, R25, 0x7604, R26 ;  /* 0x0000760419257816 */ /* 0x000fe4000000001a */
[----:B------:R-:W-:Y:S02]  /*10030*/  IADD3 R25, R4, R27, R29 ;  /* 0x0000001b04197210 */ /* 0x000fe40007ffe01d */
[----:B------:R-:W-:Y:S02]  /*10040*/  SHF.R.U32.HI R24, RZ, 0x8, R41 ;  /* 0x00000008ff187819 */ /* 0x000fe40000011629 */
[----:B------:R-:W-:Y:S01]  /*10050*/  SHF.R.U32.HI R26, RZ, 0x8, R42 ;  /* 0x00000008ff1a7819 */ /* 0x000fe2000001162a */
[----:B------:R-:W-:Y:S01]  /*10060*/  IMAD.IADD R28, R16, 0x1, R25 ;  /* 0x00000001101c7824 */ /* 0x000fe200078e0219 */
[----:B------:R-:W-:Y:S02]  /*10070*/  PRMT R30, R5, 0x7604, R6 ;  /* 0x00007604051e7816 */ /* 0x000fe40000000006 */
        /* <DEDUP_REMOVED lines=9> */
[----:B------:R-:W0:Y:S01]  /*10110*/  LDS.128 R24, [R28+0x18000] ;  /* 0x018000001c187984 */ /* 0x000e220000000c00 */
[----:B------:R-:W-:Y:S02]  /*10120*/  PRMT R34, R5, 0x7604, R6 ;  /* 0x0000760405227816 */ /* 0x000fe40000000006 */
[----:B------:R-:W-:Y:S02]  /*10130*/  SHF.R.U32.HI R31, RZ, 0x8, R43 ;  /* 0x00000008ff1f7819 */ /* 0x000fe4000001162b */
[----:B------:R-:W-:Y:S02]  /*10140*/  LOP3.LUT R46, R43, 0xff, RZ, 0xc0, !PT ;  /* 0x000000ff2b2e7812 */ /* 0x000fe400078ec0ff */
[----:B------:R-:W-:-:S02]  /*10150*/  LOP3.LUT R31, R31, 0xff, RZ, 0xc0, !PT ;  /* 0x000000ff1f1f7812 */ /* 0x000fc400078ec0ff */
[----:B------:R-:W-:Y:S02]  /*10160*/  SHF.R.U32.HI R29, RZ, 0x10, R20 ;  /* 0x00000010ff1d7819 */ /* 0x000fe40000011614 */
[----:B------:R-:W-:Y:S02]  /*10170*/  PRMT R49, R31, 0x7604, R46 ;  /* 0x000076041f317816 */ /* 0x000fe4000000002e */
[----:B------:R-:W-:Y:S02]  /*10180*/  SHF.R.U32.HI R31, RZ, 0x10, R21 ;  /* 0x00000010ff1f7819 */ /* 0x000fe40000011615 */
[----:B------:R-:W-:Y:S02]  /*10190*/  SHF.R.U32.HI R35, RZ, 0x10, R39 ;  /* 0x00000010ff237819 */ /* 0x000fe40000011627 */
[----:B------:R-:W-:Y:S02]  /*101a0*/  LOP3.LUT R31, R31, 0xff, RZ, 0xc0, !PT ;  /* 0x000000ff1f1f7812 */ /* 0x000fe400078ec0ff */
[----:B------:R-:W-:-:S02]  /*101b0*/  SHF.R.U32.HI R33, RZ, 0x10, R38 ;  /* 0x00000010ff217819 */ /* 0x000fc40000011626 */
[----:B------:R-:W-:Y:S02]  /*101c0*/  LOP3.LUT R29, R29, 0xff, RZ, 0xc0, !PT ;  /* 0x000000ff1d1d7812 */ /* 0x000fe400078ec0ff */
[----:B------:R-:W-:Y:S02]  /*101d0*/  LOP3.LUT R35, R35, 0xff, RZ, 0xc0, !PT ;  /* 0x000000ff23237812 */ /* 0x000fe400078ec0ff */
[----:B------:R-:W-:Y:S02]  /*101e0*/  PRMT R31, R31, 0x7054, R32 ;  /* 0x000070541f1f7816 */ /* 0x000fe40000000020 */
[----:B------:R-:W-:Y:S02]  /*101f0*/  SHF.R.U32.HI R32, RZ, 0x10, R41 ;  /* 0x00000010ff207819 */ /* 0x000fe40000011629 */
[----:B------:R-:W-:Y:S02]  /*10200*/  LOP3.LUT R33, R33, 0xff, RZ, 0xc0, !PT ;  /* 0x000000ff21217812 */ /* 0x000fe400078ec0ff */
[----:B------:R-:W-:-:S02]  /*10210*/  PRMT R29, R29, 0x7054, R30 ;  /* 0x000070541d1d7816 */ /* 0x000fc4000000001e */
[----:B------:R-:W-:Y:S02]  /*10220*/  PRMT R35, R35, 0x7054, R44 ;  /* 0x0000705423237816 */ /* 0x000fe4000000002c */
[----:B------:R-:W-:Y:S02]  /*10230*/  SHF.R.U32.HI R30, RZ, 0x10, R40 ;  /* 0x00000010ff1e7819 */ /* 0x000fe40000011628 */
[----:B------:R-:W-:Y:S02]  /*10240*/  SHF.R.U32.HI R44, RZ, 0x10, R43 ;  /* 0x00000010ff2c7819 */ /* 0x000fe4000001162b */
[----:B------:R-:W-:Y:S02]  /*10250*/  LOP3.LUT R32, R32, 0xff, RZ, 0xc0, !PT ;  /* 0x000000ff20207812 */ /* 0x000fe400078ec0ff */
[----:B------:R-:W-:Y:S02]  /*10260*/  PRMT R33, R33, 0x7054, R34 ;  /* 0x0000705421217816 */ /* 0x000fe40000000022 */
[----:B------:R-:W-:-:S02]  /*10270*/  SHF.R.U32.HI R34, RZ, 0x10, R42 ;  /* 0x00000010ff227819 */ /* 0x000fc4000001162a */
[----:B------:R-:W-:Y:S02]  /*10280*/  LOP3.LUT R30, R30, 0xff, RZ, 0xc0, !PT ;  /* 0x000000ff1e1e7812 */ /* 0x000fe400078ec0ff */
[----:B------:R-:W-:Y:S02]  /*10290*/  LOP3.LUT R44, R44, 0xff, RZ, 0xc0, !PT ;  /* 0x000000ff2c2c7812 */ /* 0x000fe400078ec0ff */
[----:B------:R-:W-:Y:S02]  /*102a0*/  PRMT R45, R32, 0x7054, R45 ;  /* 0x00007054202d7816 */ /* 0x000fe4000000002d */
[----:B------:R-:W-:Y:S02]  /*102b0*/  LOP3.LUT R34, R34, 0xff, RZ, 0xc0, !PT ;  /* 0x000000ff22227812 */ /* 0x000fe400078ec0ff */
[----:B------:R-:W-:Y:S02]  /*102c0*/  PRMT R37, R30, 0x7054, R37 ;  /* 0x000070541e257816 */ /* 0x000fe40000000025 */
[----:B------:R-:W-:-:S02]  /*102d0*/  PRMT R51, R44, 0x7054, R49 ;  /* 0x000070542c337816 */ /* 0x000fc40000000031 */
[----:B------:R-:W-:Y:S02]  /*102e0*/  LOP3.LUT R49, R45, 0xff000000, R41, 0xf8, !PT ;  /* 0xff0000002d317812 */ /* 0x000fe400078ef829 */
[----:B------:R-:W-:Y:S02]  /*102f0*/  PRMT R47, R34, 0x7054, R47 ;  /* 0x00007054222f7816 */ /* 0x000fe4000000002f */
[----:B------:R-:W-:Y:S02]  /*10300*/  LOP3.LUT R44, R31, 0xff000000, R21, 0xf8, !PT ;  /* 0xff0000001f2c7812 */ /* 0x000fe400078ef815 */
[----:B------:R-:W-:Y:S02]  /*10310*/  LOP3.LUT R34, R37, 0xff000000, R40, 0xf8, !PT ;  /* 0xff00000025227812 */ /* 0x000fe400078ef828 */
[----:B------:R-:W-:Y:S02]  /*10320*/  F2FP.F16.E4M3.UNPACK_B R50, R49 ;  /* 0x00000031ff32723e */ /* 0x000fe400020006ff */
[----:B0-----:R-:W-:-:S02]  /*10330*/  F2FP.F16.E4M3.UNPACK_B R37, R25 ;  /* 0x00000019ff25723e */ /* 0x001fc400020006ff */
[----:B------:R-:W-:Y:S01]  /*10340*/  LOP3.LUT R46, R35, 0xff000000, R39, 0xf8, !PT ;  /* 0xff000000232e7812 */ /* 0x000fe200078ef827 */
[--C-:B------:R-:W-:Y:S01]  /*10350*/  HADD2.F32 R54, -RZ, R50.reuse.H0_H0 ;  /* 0x20000032ff367230 */ /* 0x100fe20000004100 */
[----:B------:R-:W-:Y:S01]  /*10360*/  F2FP.F16.E4M3.UNPACK_B R40, R44 ;  /* 0x0000002cff28723e */ /* 0x000fe200020006ff */
[----:B------:R-:W-:Y:S01]  /*10370*/  HADD2.F32 R50, -RZ, R50.H1_H1 ;  /* 0x30000032ff327230 */ /* 0x000fe20000004100 */
[----:B------:R-:W-:Y:S02]  /*10380*/  LOP3.LUT R29, R29, 0xff000000, R20, 0xf8, !PT ;  /* 0xff0000001d1d7812 */ /* 0x000fe400078ef814 */
[----:B------:R-:W-:Y:S01]  /*10390*/  LOP3.LUT R21, R47, 0xff000000, R42, 0xf8, !PT ;  /* 0xff0000002f157812 */ /* 0x000fe200078ef82a */
[--C-:B------:R-:W-:Y:S01]  /*103a0*/  HADD2.F32 R42, -RZ, R40.reuse.H0_H0 ;  /* 0x20000028ff2a7230 */ /* 0x100fe20000004100 */
[----:B------:R-:W-:Y:S01]  /*103b0*/  LOP3.LUT R20, R33, 0xff000000, R38, 0xf8, !PT ;  /* 0xff00000021147812 */ /* 0x000fe200078ef826 */
[----:B------:R-:W-:Y:S01]  /*103c0*/  HADD2.F32 R40, -RZ, R40.H1_H1 ;  /* 0x30000028ff287230 */ /* 0x000fe20000004100 */
[----:B------:R-:W-:-:S02]  /*103d0*/  LOP3.LUT R53, R51, 0xff000000, R43, 0xf8, !PT ;  /* 0xff00000033357812 */ /* 0x000fc400078ef82b */
[-C--:B------:R-:W-:Y:S02]  /*103e0*/  F2FP.F16.E4M3.UNPACK_B R33, R24.reuse ;  /* 0x00000018ff21723e */ /* 0x080fe400020006ff */
[----:B------:R-:W-:Y:S02]  /*103f0*/  F2FP.F16.E4M3.UNPACK_B R47, R24.H1 ;  /* 0x00000018ff2f723e */ /* 0x000fe400030006ff */
[----:B------:R-:W-:Y:S02]  /*10400*/  F2FP.F16.E4M3.UNPACK_B R38, R25.H1 ;  /* 0x00000019ff26723e */ /* 0x000fe400030006ff */
[----:B------:R-:W-:Y:S02]  /*10410*/  F2FP.F16.E4M3.UNPACK_B R51, R49.H1 ;  /* 0x00000031ff33723e */ /* 0x000fe400030006ff */
[----:B------:R-:W-:Y:S02]  /*10420*/  F2FP.F16.E4M3.UNPACK_B R44, R44.H1 ;  /* 0x0000002cff2c723e */ /* 0x000fe400030006ff */
[-C--:B------:R-:W-:Y:S01]  /*10430*/  F2FP.F16.E4M3.UNPACK_B R43, R27.reuse ;  /* 0x0000001bff2b723e */ /* 0x080fe200020006ff */
[--C-:B------:R-:W-:Y:S01]  /*10440*/  HADD2.F32 R49, -RZ, R51.reuse.H0_H0 ;  /* 0x20000033ff317230 */ /* 0x100fe20000004100 */
[----:B------:R-:W-:Y:S01]  /*10450*/  F2FP.F16.E4M3.UNPACK_B R48, R27.H1 ;  /* 0x0000001bff30723e */ /* 0x000fe200030006ff */
[----:B------:R-:W-:Y:S01]  /*10460*/  HADD2.F32 R51, -RZ, R51.H1_H1 ;  /* 0x30000033ff337230 */ /* 0x000fe20000004100 */
[----:B------:R-:W-:Y:S01]  /*10470*/  F2FP.F16.E4M3.UNPACK_B R27, R26.H1 ;  /* 0x0000001aff1b723e */ /* 0x000fe200030006ff */
[----:B---3--:R-:W0:Y:S02]  /*10480*/  LDS.128 R4, [R61+0x18000] ;  /* 0x018000003d047984 */ /* 0x008e240000000c00 */
[----:B0-----:R-:W-:-:S02]  /*10490*/  F2FP.F16.E4M3.UNPACK_B R30, R5 ;  /* 0x00000005ff1e723e */ /* 0x001fc400020006ff */
[----:B------:R-:W-:Y:S01]  /*104a0*/  F2FP.F16.E4M3.UNPACK_B R35, R5.H1 ;  /* 0x00000005ff23723e */ /* 0x000fe200030006ff */
[--C-:B------:R-:W-:Y:S01]  /*104b0*/  HADD2.F32 R5, -RZ, R37.reuse.H0_H0 ;  /* 0x20000025ff057230 */ /* 0x100fe20000004100 */
[-C--:B------:R-:W-:Y:S01]  /*104c0*/  F2FP.F16.E4M3.UNPACK_B R39, R7.reuse ;  /* 0x00000007ff27723e */ /* 0x080fe200020006ff */
[--C-:B------:R-:W-:Y:S01]  /*104d0*/  HADD2.F32 R31, -RZ, R30.reuse.H0_H0 ;  /* 0x2000001eff1f7230 */ /* 0x100fe20000004100 */
[----:B------:R-:W-:Y:S01]  /*104e0*/  F2FP.F16.E4M3.UNPACK_B R45, R7.H1 ;  /* 0x00000007ff2d723e */ /* 0x000fe200030006ff */
[----:B------:R-:W-:Y:S02]  /*104f0*/  HADD2.F32 R37, -RZ, R37.H1_H1 ;  /* 0x30000025ff257230 */ /* 0x000fe40000004100 */
[C---:B------:R-:W-:Y:S01]  /*10500*/  FMUL.FTZ R24, R5.reuse, R54 ;  /* 0x0000003605187220 */ /* 0x040fe20000410000 */
[----:B------:R-:W-:Y:S01]  /*10510*/  FMUL.FTZ R25, R5, R42 ;  /* 0x0000002a05197220 */ /* 0x000fe20000410000 */
[----:B------:R-:W-:Y:S01]  /*10520*/  HADD2.F32 R30, -RZ, R30.H1_H1 ;  /* 0x3000001eff1e7230 */ /* 0x000fe20000004100 */
[----:B------:R-:W-:Y:S01]  /*10530*/  F2FP.F16.E4M3.UNPACK_B R32, R4 ;  /* 0x00000004ff20723e */ /* 0x000fe200020006ff */
[----:B------:R-:W-:Y:S01]  /*10540*/  FFMA.FTZ R5, R31, R42, -R24 ;  /* 0x0000002a1f057223 */ /* 0x000fe20000010818 */
[----:B------:R-:W-:-:S02]  /*10550*/  HADD2.F32 R24, -RZ, R38.H0_H0 ;  /* 0x20000026ff187230 */ /* 0x000fc40000004100 */
[----:B------:R-:W-:Y:S01]  /*10560*/  FFMA.FTZ R25, R31, R54, R25 ;  /* 0x000000361f197223 */ /* 0x000fe20000010019 */
[----:B------:R-:W-:Y:S02]  /*10570*/  HADD2.F32 R42, -RZ, R44.H0_H0 ;  /* 0x2000002cff2a7230 */ /* 0x000fe40000004100 */
[C---:B------:R-:W-:Y:S01]  /*10580*/  FMUL.FTZ R55, R37.reuse, R50 ;  /* 0x0000003225377220 */ /* 0x040fe20000410000 */
[----:B------:R-:W-:Y:S02]  /*10590*/  HADD2.F32 R31, -RZ, R35.H0_H0 ;  /* 0x20000023ff1f7230 */ /* 0x000fe40000004100 */
[----:B------:R-:W-:Y:S01]  /*105a0*/  FMUL.FTZ R37, R37, R40 ;  /* 0x0000002825257220 */ /* 0x000fe20000410000 */
[----:B------:R-:W-:Y:S01]  /*105b0*/  F2FP.F16.E4M3.UNPACK_B R41, R4.H1 ;  /* 0x00000004ff29723e */ /* 0x000fe200030006ff */
[C---:B------:R-:W-:Y:S01]  /*105c0*/  FMUL.FTZ R54, R24.reuse, R49 ;  /* 0x0000003118367220 */ /* 0x040fe20000410000 */
[----:B------:R-:W-:Y:S01]  /*105d0*/  F2FP.F16.E4M3.UNPACK_B R4, R6 ;  /* 0x00000006ff04723e */ /* 0x000fe200020006ff */
[----:B------:R-:W-:Y:S01]  /*105e0*/  FMUL.FTZ R56, R24, R42 ;  /* 0x0000002a18387220 */ /* 0x000fe20000410000 */
[----:B------:R-:W-:Y:S01]  /*105f0*/  F2FP.F16.E4M3.UNPACK_B R7, R6.H1 ;  /* 0x00000006ff07723e */ /* 0x000fe200030006ff */
[C---:B------:R-:W-:Y:S01]  /*10600*/  FFMA.FTZ R24, R30.reuse, R50, R37 ;  /* 0x000000321e187223 */ /* 0x040fe20000010025 */
[----:B------:R-:W-:Y:S01]  /*10610*/  F2FP.F16.E4M3.UNPACK_B R6, R26 ;  /* 0x0000001aff06723e */ /* 0x000fe200020006ff */
[----:B------:R-:W-:Y:S01]  /*10620*/  FFMA.FTZ R26, R30, R40, -R55 ;  /* 0x000000281e1a7223 */ /* 0x000fe20000010837 */
[C---:B------:R-:W-:Y:S01]  /*10630*/  FFMA.FTZ R30, R31.reuse, R42, -R54 ;  /* 0x0000002a1f1e7223 */ /* 0x040fe20000010836 */
[----:B------:R-:W-:Y:S01]  /*10640*/  F2FP.F16.E4M3.UNPACK_B R50, R53 ;  /* 0x00000035ff32723e */ /* 0x000fe200020006ff */
[----:B------:R-:W-:Y:S01]  /*10650*/  FFMA.FTZ R31, R31, R49, R56 ;  /* 0x000000311f1f7223 */ /* 0x000fe20000010038 */
[-C--:B------:R-:W-:Y:S01]  /*10660*/  F2FP.F16.E4M3.UNPACK_B R42, R46.reuse ;  /* 0x0000002eff2a723e */ /* 0x080fe200020006ff */
[----:B------:R-:W-:Y:S01]  /*10670*/  HADD2.F32 R38, -RZ, R38.H1_H1 ;  /* 0x30000026ff267230 */ /* 0x000fe20000004100 */
[----:B------:R-:W-:Y:S01]  /*10680*/  F2FP.F16.E4M3.UNPACK_B R46, R46.H1 ;  /* 0x0000002eff2e723e */ /* 0x000fe200030006ff */
[----:B------:R-:W-:-:S02]  /*10690*/  HADD2.F32 R49, -RZ, R44.H1_H1 ;  /* 0x3000002cff317230 */ /* 0x000fc40000004100 */
[----:B------:R-:W-:Y:S02]  /*106a0*/  HADD2.F32 R40, -RZ, R35.H1_H1 ;  /* 0x30000023ff287230 */ /* 0x000fe40000004100 */
[C---:B------:R-:W-:Y:S01]  /*106b0*/  FMUL.FTZ R55, R38.reuse, R51 ;  /* 0x0000003326377220 */ /* 0x040fe20000410000 */
[----:B------:R-:W-:Y:S02]  /*106c0*/  HADD2.F32 R54, -RZ, R50.H0_H0 ;  /* 0x20000032ff367230 */ /* 0x000fe40000004100 */
[----:B------:R-:W-:Y:S01]  /*106d0*/  FMUL.FTZ R38, R38, R49 ;  /* 0x0000003126267220 */ /* 0x000fe20000410000 */
[----:B------:R-:W-:Y:S02]  /*106e0*/  HADD2.F32 R35, -RZ, R43.H0_H0 ;  /* 0x2000002bff237230 */ /* 0x000fe40000004100 */
[----:B------:R-:W-:Y:S02]  /*106f0*/  HADD2.F32 R44, -RZ, R42.H0_H0 ;  /* 0x2000002aff2c7230 */ /* 0x000fe40000004100 */
[----:B------:R-:W-:-:S02]  /*10700*/  HADD2.F32 R37, -RZ, R39.H0_H0 ;  /* 0x20000027ff257230 */ /* 0x000fc40000004100 */
[C---:B------:R-:W-:Y:S01]  /*10710*/  FMUL.FTZ R56, R35.reuse, R54 ;  /* 0x0000003623387220 */ /* 0x040fe20000410000 */
[----:B------:R-:W-:Y:S02]  /*10720*/  HADD2.F32 R43, -RZ, R43.H1_H1 ;  /* 0x3000002bff2b7230 */ /* 0x000fe40000004100 */
[-C--:B------:R-:W-:Y:S01]  /*10730*/  FMUL.FTZ R57, R35, R44.reuse ;  /* 0x0000002c23397220 */ /* 0x080fe20000410000 */
[C---:B------:R-:W-:Y:S01]  /*10740*/  FFMA.FTZ R35, R40.reuse, R49, -R55 ;  /* 0x0000003128237223 */ /* 0x040fe20000010837 */
[----:B------:R-:W-:Y:S01]  /*10750*/  FFMA.FTZ R40, R40, R51, R38 ;  /* 0x0000003328287223 */ /* 0x000fe20000010026 */
[----:B------:R-:W-:Y:S01]  /*10760*/  F2FP.F16.E4M3.UNPACK_B R51, R53.H1 ;  /* 0x00000035ff33723e */ /* 0x000fe200030006ff */
[C---:B------:R-:W-:Y:S01]  /*10770*/  FFMA.FTZ R38, R37.reuse, R44, -R56 ;  /* 0x0000002c25267223 */ /* 0x040fe20000010838 */
[----:B------:R-:W-:Y:S02]  /*10780*/  HADD2.F32 R49, -RZ, R42.H1_H1 ;  /* 0x3000002aff317230 */ /* 0x000fe40000004100 */
[----:B------:R-:W-:Y:S01]  /*10790*/  FFMA.FTZ R37, R37, R54, R57 ;  /* 0x0000003625257223 */ /* 0x000fe20000010039 */
[----:B------:R-:W-:Y:S01]  /*107a0*/  HADD2.F32 R53, -RZ, R50.H1_H1 ;  /* 0x30000032ff357230 */ /* 0x000fe20000004100 */
[----:B------:R-:W-:Y:S01]  /*107b0*/  F2FP.SATFINITE.E4M3.F32.PACK_AB_MERGE_C R30, R35, R30, RZ ;  /* 0x0000001e231e723e */ /* 0x000fe200048070ff */
[----:B------:R-:W-:-:S02]  /*107c0*/  HADD2.F32 R42, -RZ, R39.H1_H1 ;  /* 0x30000027ff2a7230 */ /* 0x000fc40000004100 */
[C---:B------:R-:W-:Y:S01]  /*107d0*/  FMUL.FTZ R56, R43.reuse, R49 ;  /* 0x000000312b387220 */ /* 0x040fe20000410000 */
[----:B------:R-:W-:Y:S02]  /*107e0*/  HADD2.F32 R54, -RZ, R51.H0_H0 ;  /* 0x20000033ff367230 */ /* 0x000fe40000004100 */
[----:B------:R-:W-:Y:S01]  /*107f0*/  FMUL.FTZ R55, R43, R53 ;  /* 0x000000352b377220 */ /* 0x000fe20000410000 */
[----:B------:R-:W-:Y:S01]  /*10800*/  HADD2.F32 R39, -RZ, R48.H0_H0 ;  /* 0x20000030ff277230 */ /* 0x000fe20000004100 */
[----:B------:R-:W-:Y:S01]  /*10810*/  F2FP.SATFINITE.E4M3.F32.PACK_AB_MERGE_C R31, R40, R31, RZ ;  /* 0x0000001f281f723e */ /* 0x000fe200048070ff */
[----:B------:R-:W-:Y:S01]  /*10820*/  HADD2.F32 R50, -RZ, R46.H0_H0 ;  /* 0x2000002eff327230 */ /* 0x000fe20000004100 */
[----:B------:R-:W-:Y:S01]  /*10830*/  F2FP.SATFINITE.E4M3.F32.PACK_AB_MERGE_C R5, R26, R5, R30 ;  /* 0x000000051a05723e */ /* 0x000fe2000480701e */
[----:B------:R-:W-:Y:S02]  /*10840*/  HADD2.F32 R44, -RZ, R45.H0_H0 ;  /* 0x2000002dff2c7230 */ /* 0x000fe40000004100 */
[C---:B------:R-:W-:Y:S01]  /*10850*/  FMUL.FTZ R43, R39.reuse, R54 ;  /* 0x00000036272b7220 */ /* 0x040fe20000410000 */
[----:B------:R-:W-:Y:S01]  /*10860*/  F2FP.SATFINITE.E4M3.F32.PACK_AB_MERGE_C R25, R24, R25, R31 ;  /* 0x000000191819723e */ /* 0x000fe2000480701f */
[-C--:B------:R-:W-:Y:S01]  /*10870*/  FMUL.FTZ R57, R39, R50.reuse ;  /* 0x0000003227397220 */ /* 0x080fe20000410000 */
[----:B------:R-:W-:Y:S01]  /*10880*/  FFMA.FTZ R39, R42, R49, -R55 ;  /* 0x000000312a277223 */ /* 0x000fe20000010837 */
[C---:B------:R-:W-:Y:S01]  /*10890*/  FFMA.FTZ R43, R44.reuse, R50, -R43 ;  /* 0x000000322c2b7223 */ /* 0x040fe2000001082b */
[----:B------:R-:W-:Y:S01]  /*108a0*/  F2FP.F16.E4M3.UNPACK_B R50, R29.H1 ;  /* 0x0000001dff32723e */ /* 0x000fe200030006ff */
[----:B------:R-:W-:Y:S01]  /*108b0*/  FFMA.FTZ R44, R44, R54, R57 ;  /* 0x000000362c2c7223 */ /* 0x000fe20000010039 */
[----:B------:R-:W-:Y:S01]  /*108c0*/  F2FP.F16.E4M3.UNPACK_B R54, R34.H1 ;  /* 0x00000022ff36723e */ /* 0x000fe200030006ff */
[----:B------:R-:W-:Y:S01]  /*108d0*/  FFMA.FTZ R42, R42, R53, R56 ;  /* 0x000000352a2a7223 */ /* 0x000fe20000010038 */
[----:B------:R-:W-:-:S02]  /*108e0*/  HADD2.F32 R49, -RZ, R48.H1_H1 ;  /* 0x30000030ff317230 */ /* 0x000fc40000004100 */
[----:B------:R-:W-:Y:S02]  /*108f0*/  HADD2.F32 R56, -RZ, R51.H1_H1 ;  /* 0x30000033ff387230 */ /* 0x000fe40000004100 */
[----:B------:R-:W-:Y:S02]  /*10900*/  HADD2.F32 R55, -RZ, R54.H0_H0 ;  /* 0x20000036ff377230 */ /* 0x000fe40000004100 */
[----:B------:R-:W-:Y:S02]  /*10910*/  HADD2.F32 R48, -RZ, R47.H0_H0 ;  /* 0x2000002fff307230 */ /* 0x000fe40000004100 */
[----:B------:R-:W-:Y:S01]  /*10920*/  FMUL.FTZ R57, R49, R56 ;  /* 0x0000003831397220 */ /* 0x000fe20000410000 */
[----:B------:R-:W-:Y:S02]  /*10930*/  HADD2.F32 R53, -RZ, R46.H1_H1 ;  /* 0x3000002eff357230 */ /* 0x000fe40000004100 */
[----:B------:R-:W-:Y:S02]  /*10940*/  HADD2.F32 R51, -RZ, R50.H0_H0 ;  /* 0x20000032ff337230 */ /* 0x000fe40000004100 */
[----:B------:R-:W-:Y:S01]  /*10950*/  FMUL.FTZ R58, R48, R55 ;  /* 0x00000037303a7220 */ /* 0x000fe20000410000 */
[----:B------:R-:W-:-:S02]  /*10960*/  HADD2.F32 R46, -RZ, R45.H1_H1 ;  /* 0x3000002dff2e7230 */ /* 0x000fc40000004100 */
[----:B------:R-:W-:Y:S01]  /*10970*/  FMUL.FTZ R49, R49, R53 ;  /* 0x0000003531317220 */ /* 0x000fe20000410000 */
[----:B------:R-:W-:Y:S02]  /*10980*/  HADD2.F32 R45, -RZ, R41.H0_H0 ;  /* 0x20000029ff2d7230 */ /* 0x000fe40000004100 */
[----:B------:R-:W-:Y:S01]  /*10990*/  FMUL.FTZ R48, R48, R51 ;  /* 0x0000003330307220 */ /* 0x000fe20000410000 */
[----:B------:R-:W-:Y:S02]  /*109a0*/  HADD2.F32 R54, -RZ, R54.H1_H1 ;  /* 0x30000036ff367230 */ /* 0x000fe40000004100 */
[C---:B------:R-:W-:Y:S01]  /*109b0*/  FFMA.FTZ R64, R46.reuse, R53, -R57 ;  /* 0x000000352e407223 */ /* 0x040fe20000010839 */
[----:B------:R-:W-:Y:S02]  /*109c0*/  HADD2.F32 R47, -RZ, R47.H1_H1 ;  /* 0x3000002fff2f7230 */ /* 0x000fe40000004100 */
[----:B------:R-:W-:Y:S01]  /*109d0*/  FFMA.FTZ R59, R46, R56, R49 ;  /* 0x000000382e3b7223 */ /* 0x000fe20000010031 */
[----:B------:R-:W-:-:S02]  /*109e0*/  HADD2.F32 R50, -RZ, R50.H1_H1 ;  /* 0x30000032ff327230 */ /* 0x000fc40000004100 */
[C---:B------:R-:W-:Y:S01]  /*109f0*/  FFMA.FTZ R58, R45.reuse, R51, -R58 ;  /* 0x000000332d3a7223 */ /* 0x040fe2000001083a */
[----:B------:R-:W-:Y:S01]  /*10a00*/  FFMA.FTZ R55, R45, R55, R48 ;  /* 0x000000372d377223 */ /* 0x000fe20000010030 */
[----:B------:R-:W-:Y:S01]  /*10a10*/  F2FP.F16.E4M3.UNPACK_B R46, R34 ;  /* 0x00000022ff2e723e */ /* 0x000fe200020006ff */
[----:B------:R-:W-:Y:S01]  /*10a20*/  HADD2.F32 R41, -RZ, R41.H1_H1 ;  /* 0x30000029ff297230 */ /* 0x000fe20000004100 */
[----:B------:R-:W-:Y:S01]  /*10a30*/  F2FP.F16.E4M3.UNPACK_B R45, R29 ;  /* 0x0000001dff2d723e */ /* 0x000fe200020006ff */
[C---:B------:R-:W-:Y:S01]  /*10a40*/  FMUL.FTZ R48, R47.reuse, R54 ;  /* 0x000000362f307220 */ /* 0x040fe20000410000 */
[-C--:B------:R-:W-:Y:S01]  /*10a50*/  FMUL.FTZ R29, R47, R50.reuse ;  /* 0x000000322f1d7220 */ /* 0x080fe20000410000 */
[----:B------:R-:W-:Y:S02]  /*10a60*/  HADD2.F32 R47, -RZ, R46.H0_H0 ;  /* 0x2000002eff2f7230 */ /* 0x000fe40000004100 */
[----:B------:R-:W-:Y:S02]  /*10a70*/  HADD2.F32 R34, -RZ, R33.H0_H0 ;  /* 0x20000021ff227230 */ /* 0x000fe40000004100 */
[C---:B------:R-:W-:Y:S01]  /*10a80*/  FFMA.FTZ R57, R41.reuse, R50, -R48 ;  /* 0x0000003229397223 */ /* 0x040fe20000010830 */
[----:B------:R-:W-:Y:S01]  /*10a90*/  FFMA.FTZ R56, R41, R54, R29 ;  /* 0x0000003629387223 */ /* 0x000fe2000001001d */
[----:B------:R-:W-:-:S02]  /*10aa0*/  HADD2.F32 R41, -RZ, R45.H0_H0 ;  /* 0x2000002dff297230 */ /* 0x000fc40000004100 */
[----:B------:R-:W-:Y:S02]  /*10ab0*/  HADD2.F32 R29, -RZ, R32.H0_H0 ;  /* 0x20000020ff1d7230 */ /* 0x000fe40000004100 */
[C---:B------:R-:W-:Y:S01]  /*10ac0*/  FMUL.FTZ R48, R34.reuse, R47 ;  /* 0x0000002f22307220 */ /* 0x040fe20000410000 */
[----:B------:R-:W-:Y:S02]  /*10ad0*/  HADD2.F32 R46, -RZ, R46.H1_H1 ;  /* 0x3000002eff2e7230 */ /* 0x000fe40000004100 */
[-C--:B------:R-:W-:Y:S01]  /*10ae0*/  FMUL.FTZ R34, R34, R41.reuse ;  /* 0x0000002922227220 */ /* 0x080fe20000410000 */
[----:B------:R-:W-:Y:S02]  /*10af0*/  HADD2.F32 R33, -RZ, R33.H1_H1 ;  /* 0x30000021ff217230 */ /* 0x000fe40000004100 */
[----:B------:R-:W-:Y:S01]  /*10b00*/  FFMA.FTZ R49, R29, R41, -R48 ;  /* 0x000000291d317223 */ /* 0x000fe20000010830 */
[----:B------:R-:W-:Y:S01]  /*10b10*/  HADD2.F32 R45, -RZ, R45.H1_H1 ;  /* 0x3000002dff2d7230 */ /* 0x000fe20000004100 */
[----:B------:R-:W-:Y:S01]  /*10b20*/  F2FP.F16.E4M3.UNPACK_B R41, R21.H1 ;  /* 0x00000015ff29723e */ /* 0x000fe200030006ff */
[----:B------:R-:W-:-:S02]  /*10b30*/  HADD2.F32 R32, -RZ, R32.H1_H1 ;  /* 0x30000020ff207230 */ /* 0x000fc40000004100 */
[----:B------:R-:W-:Y:S01]  /*10b40*/  FFMA.FTZ R47, R29, R47, R34 ;  /* 0x0000002f1d2f7223 */ /* 0x000fe20000010022 */
[C---:B------:R-:W-:Y:S01]  /*10b50*/  FMUL.FTZ R51, R33.reuse, R46 ;  /* 0x0000002e21337220 */ /* 0x040fe20000410000 */
[----:B------:R-:W-:Y:S01]  /*10b60*/  F2FP.F16.E4M3.UNPACK_B R29, R20.H1 ;  /* 0x00000014ff1d723e */ /* 0x000fe200030006ff */
[-C--:B------:R-:W-:Y:S01]  /*10b70*/  FMUL.FTZ R53, R33, R45.reuse ;  /* 0x0000002d21357220 */ /* 0x080fe20000410000 */
[----:B------:R-:W-:Y:S02]  /*10b80*/  HADD2.F32 R48, -RZ, R41.H0_H0 ;  /* 0x20000029ff307230 */ /* 0x000fe40000004100 */
[C---:B------:R-:W-:Y:S01]  /*10b90*/  FFMA.FTZ R50, R32.reuse, R45, -R51 ;  /* 0x0000002d20327223 */ /* 0x040fe20000010833 */
[----:B------:R-:W-:Y:S02]  /*10ba0*/  HADD2.F32 R33, -RZ, R27.H0_H0 ;  /* 0x2000001bff217230 */ /* 0x000fe40000004100 */
[----:B------:R-:W-:Y:S01]  /*10bb0*/  FFMA.FTZ R54, R32, R46, R53 ;  /* 0x0000002e20367223 */ /* 0x000fe20000010035 */
[--C-:B------:R-:W-:Y:S01]  /*10bc0*/  HADD2.F32 R32, -RZ, R29.reuse.H0_H0 ;  /* 0x2000001dff207230 */ /* 0x100fe20000004100 */
[----:B------:R-:W-:Y:S01]  /*10bd0*/  F2FP.F16.E4M3.UNPACK_B R20, R20 ;  /* 0x00000014ff14723e */ /* 0x000fe200020006ff */
[----:B------:R-:W-:-:S02]  /*10be0*/  HADD2.F32 R34, -RZ, R29.H1_H1 ;  /* 0x3000001dff227230 */ /* 0x000fc40000004100 */
[C---:B------:R-:W-:Y:S01]  /*10bf0*/  FMUL.FTZ R60, R33.reuse, R48 ;  /* 0x00000030213c7220 */ /* 0x040fe20000410000 */
[----:B------:R-:W-:Y:S02]  /*10c00*/  HADD2.F32 R29, -RZ, R7.H0_H0 ;  /* 0x20000007ff1d7230 */ /* 0x000fe40000004100 */
[-C--:B------:R-:W-:Y:S01]  /*10c10*/  FMUL.FTZ R62, R33, R32.reuse ;  /* 0x00000020213e7220 */ /* 0x080fe20000410000 */
[----:B------:R-:W-:Y:S01]  /*10c20*/  HADD2.F32 R46, -RZ, R41.H1_H1 ;  /* 0x30000029ff2e7230 */ /* 0x000fe20000004100 */
[----:B------:R-:W-:Y:S01]  /*10c30*/  F2FP.SATFINITE.E4M3.F32.PACK_AB_MERGE_C R55, R56, R55, RZ ;  /* 0x000000373837723e */ /* 0x000fe200048070ff */
[----:B------:R-:W-:Y:S02]  /*10c40*/  HADD2.F32 R27, -RZ, R27.H1_H1 ;  /* 0x3000001bff1b7230 */ /* 0x000fe40000004100 */
[C---:B------:R-:W-:Y:S01]  /*10c50*/  FFMA.FTZ R60, R29.reuse, R32, -R60 ;  /* 0x000000201d3c7223 */ /* 0x040fe2000001083c */
[----:B------:R-:W-:Y:S02]  /*10c60*/  HADD2.F32 R7, -RZ, R7.H1_H1 ;  /* 0x30000007ff077230 */ /* 0x000fe40000004100 */
[----:B------:R-:W-:Y:S01]  /*10c70*/  FFMA.FTZ R62, R29, R48, R62 ;  /* 0x000000301d3e7223 */ /* 0x000fe2000001003e */
[----:B------:R-:W-:Y:S01]  /*10c80*/  F2FP.F16.E4M3.UNPACK_B R29, R21 ;  /* 0x00000015ff1d723e */ /* 0x000fe200020006ff */
[C---:B------:R-:W-:Y:S01]  /*10c90*/  FMUL.FTZ R32, R27.reuse, R46 ;  /* 0x0000002e1b207220 */ /* 0x040fe20000410000 */
[-C--:B------:R-:W-:Y:S01]  /*10ca0*/  FMUL.FTZ R27, R27, R34.reuse ;  /* 0x000000221b1b7220 */ /* 0x080fe20000410000 */
[--C-:B------:R-:W-:Y:S01]  /*10cb0*/  HADD2.F32 R21, -RZ, R20.reuse.H0_H0 ;  /* 0x20000014ff157230 */ /* 0x100fe20000004100 */
[----:B------:R-:W-:Y:S01]  /*10cc0*/  F2FP.SATFINITE.E4M3.F32.PACK_AB_MERGE_C R24, R54, R47, R55 ;  /* 0x0000002f3618723e */ /* 0x000fe20004807037 */
[C---:B------:R-:W-:Y:S01]  /*10cd0*/  FFMA.FTZ R45, R7.reuse, R34, -R32 ;  /* 0x00000022072d7223 */ /* 0x040fe20000010820 */
[----:B------:R-:W-:Y:S01]  /*10ce0*/  FFMA.FTZ R51, R7, R46, R27 ;  /* 0x0000002e07337223 */ /* 0x000fe2000001001b */
[----:B------:R-:W-:-:S02]  /*10cf0*/  HADD2.F32 R27, -RZ, R20.H1_H1 ;  /* 0x30000014ff1b7230 */ /* 0x000fc40000004100 */
[--C-:B------:R-:W-:Y:S01]  /*10d00*/  HADD2.F32 R32, -RZ, R29.reuse.H0_H0 ;  /* 0x2000001dff207230 */ /* 0x100fe20000004100 */
[----:B------:R-:W-:Y:S01]  /*10d10*/  F2FP.SATFINITE.E4M3.F32.PACK_AB_MERGE_C R45, R45, R60, RZ ;  /* 0x0000003c2d2d723e */ /* 0x000fe200048070ff */
[--C-:B------:R-:W-:Y:S01]  /*10d20*/  HADD2.F32 R7, -RZ, R6.reuse.H0_H0 ;  /* 0x20000006ff077230 */ /* 0x100fe20000004100 */
[----:B------:R-:W-:Y:S01]  /*10d30*/  F2FP.SATFINITE.E4M3.F32.PACK_AB_MERGE_C R51, R51, R62, RZ ;  /* 0x0000003e3333723e */ /* 0x000fe200048070ff */
[----:B------:R-:W-:Y:S02]  /*10d40*/  HADD2.F32 R29, -RZ, R29.H1_H1 ;  /* 0x3000001dff1d7230 */ /* 0x000fe40000004100 */
[----:B------:R-:W-:Y:S02]  /*10d50*/  HADD2.F32 R20, -RZ, R6.H1_H1 ;  /* 0x30000006ff147230 */ /* 0x000fe40000004100 */
[C---:B------:R-:W-:Y:S01]  /*10d60*/  FMUL.FTZ R33, R7.reuse, R32 ;  /* 0x0000002007217220 */ /* 0x040fe20000410000 */
[--C-:B------:R-:W-:Y:S02]  /*10d70*/  HADD2.F32 R6, -RZ, R4.reuse.H0_H0 ;  /* 0x20000004ff067230 */ /* 0x100fe40000004100 */
[----:B------:R-:W-:Y:S01]  /*10d80*/  FMUL.FTZ R7, R7, R21 ;  /* 0x0000001507077220 */ /* 0x000fe20000410000 */
[----:B------:R-:W-:-:S02]  /*10d90*/  HADD2.F32 R4, -RZ, R4.H1_H1 ;  /* 0x30000004ff047230 */ /* 0x000fc40000004100 */
[C---:B------:R-:W-:Y:S01]  /*10da0*/  FMUL.FTZ R41, R20.reuse, R29 ;  /* 0x0000001d14297220 */ /* 0x040fe20000410000 */
[----:B------:R-:W-:Y:S01]  /*10db0*/  FMUL.FTZ R20, R20, R27 ;  /* 0x0000001b14147220 */ /* 0x000fe20000410000 */
[C---:B------:R-:W-:Y:S01]  /*10dc0*/  FFMA.FTZ R33, R6.reuse, R21, -R33 ;  /* 0x0000001506217223 */ /* 0x040fe20000010821 */
[----:B------:R-:W-:Y:S01]  /*10dd0*/  FFMA.FTZ R32, R6, R32, R7 ;  /* 0x0000002006207223 */ /* 0x000fe20000010007 */
[C---:B------:R-:W-:Y:S01]  /*10de0*/  FFMA.FTZ R6, R4.reuse, R27, -R41 ;  /* 0x0000001b04067223 */ /* 0x040fe20000010829 */
[----:B------:R-:W-:Y:S01]  /*10df0*/  FFMA.FTZ R29, R4, R29, R20 ;  /* 0x0000001d041d7223 */ /* 0x000fe20000010014 */
[----:B------:R-:W-:Y:S02]  /*10e00*/  F2FP.SATFINITE.E4M3.F32.PACK_AB_MERGE_C R7, R64, R43, RZ ;  /* 0x0000002b4007723e */ /* 0x000fe400048070ff */
[----:B------:R-:W-:Y:S02]  /*10e10*/  F2FP.SATFINITE.E4M3.F32.PACK_AB_MERGE_C R4, R57, R58, RZ ;  /* 0x0000003a3904723e */ /* 0x000fe400048070ff */
[----:B------:R-:W-:-:S02]  /*10e20*/  F2FP.SATFINITE.E4M3.F32.PACK_AB_MERGE_C R27, R59, R44, RZ ;  /* 0x0000002c3b1b723e */ /* 0x000fc400048070ff */
[----:B------:R-:W-:Y:S02]  /*10e30*/  F2FP.SATFINITE.E4M3.F32.PACK_AB_MERGE_C R7, R39, R38, R7 ;  /* 0x000000262707723e */ /* 0x000fe40004807007 */
[----:B------:R-:W-:Y:S02]  /*10e40*/  F2FP.SATFINITE.E4M3.F32.PACK_AB_MERGE_C R4, R50, R49, R4 ;  /* 0x000000313204723e */ /* 0x000fe40004807004 */
[----:B------:R-:W-:Y:S02]  /*10e50*/  F2FP.SATFINITE.E4M3.F32.PACK_AB_MERGE_C R6, R6, R33, R45 ;  /* 0x000000210606723e */ /* 0x000fe4000480702d */
[----:B------:R-:W-:Y:S02]  /*10e60*/  F2FP.SATFINITE.E4M3.F32.PACK_AB_MERGE_C R27, R42, R37, R27 ;  /* 0x000000252a1b723e */ /* 0x000fe4000480701b */
[----:B------:R-:W-:Y:S01]  /*10e70*/  F2FP.SATFINITE.E4M3.F32.PACK_AB_MERGE_C R26, R29, R32, R51 ;  /* 0x000000201d1a723e */ /* 0x000fe20004807033 */
[----:B------:R3:W-:Y:S04]  /*10e80*/  STS.128 [R61+0x18000], R4 ;  /* 0x018000043d007388 */ /* 0x0007e80000000c00 */
[----:B------:R3:W-:Y:S02]  /*10e90*/  STS.128 [R28+0x18000], R24 ;  /* 0x018000181c007388 */ /* 0x0007e40000000c00 */
.L_x_1543:
[----:B------:R-:W-:Y:S05]  /*10ea0*/  BSYNC B1 ;  /* 0x0000000000017941 */ /* 0x000fea0003800000 */
.L_x_1542:
[----:B------:R-:W-:Y:S05]  /*10eb0*/  @P0 BRA `(.L_x_1527) ;  /* 0x0000000c00f80947 */ /* 0x000fea0003800000 */
[----:B------:R-:W4:Y:S01]  /*10ec0*/  LDL R47, [R1+0x98] ;  /* 0x00009800012f7983 */ /* 0x000f220000100800 */
[----:B--23-5:R-:W-:Y:S01]  /*10ed0*/  SHF.R.S32.HI R5, RZ, 0x1f, R0 ;  /* 0x0000001fff057819 */ /* 0x02cfe20000011400 */
[----:B------:R-:W-:Y:S01]  /*10ee0*/  IMAD.SHL.U32 R4, R0, 0x80, RZ ;  /* 0x0000008000047824 */ /* 0x000fe200078e00ff */
[----:B------:R-:W-:Y:S02]  /*10ef0*/  LEA.HI R52, R52, R3, RZ, 0x1c ;  /* 0x0000000334347211 */ /* 0x000fe400078fe0ff */
[----:B-1----:R-:W-:Y:S02]  /*10f00*/  LEA.HI R26, R5, R0, RZ, 0x3 ;  /* 0x00000000051a7211 */ /* 0x002fe400078f18ff */
[----:B------:R-:W-:Y:S02]  /*10f10*/  SHF.R.S32.HI R21, RZ, 0x1f, R52 ;  /* 0x0000001fff157819 */ /* 0x000fe40000011434 */
[----:B------:R-:W-:Y:S01]  /*10f20*/  SHF.R.U32.HI R0, RZ, 0x8, R12 ;  /* 0x00000008ff007819 */ /* 0x000fe2000001160c */
[----:B------:R-:W-:Y:S01]  /*10f30*/  IMAD.SHL.U32 R26, R26, 0x80, RZ ;  /* 0x000000801a1a7824 */ /* 0x000fe200078e00ff */
[----:B------:R-:W-:-:S02]  /*10f40*/  LOP3.LUT R27, R4, 0x380, RZ, 0xc0, !PT ;  /* 0x00000380041b7812 */ /* 0x000fc400078ec0ff */
[----:B0-----:R-:W-:Y:S01]  /*10f50*/  LEA.HI R25, R21, R52, RZ, 0x3 ;  /* 0x0000003415197211 */ /* 0x001fe200078f18ff */
[----:B------:R-:W-:Y:S01]  /*10f60*/  IMAD.SHL.U32 R52, R52, 0x10, RZ ;  /* 0x0000001034347824 */ /* 0x000fe200078e00ff */
[----:B------:R-:W-:Y:S02]  /*10f70*/  LOP3.LUT R3, R12, 0xff, RZ, 0xc0, !PT ;  /* 0x000000ff0c037812 */ /* 0x000fe400078ec0ff */
[----:B------:R-:W-:Y:S01]  /*10f80*/  LOP3.LUT R4, R0, 0xff, RZ, 0xc0, !PT ;  /* 0x000000ff00047812 */ /* 0x000fe200078ec0ff */
[----:B------:R-:W-:Y:S01]  /*10f90*/  IMAD.SHL.U32 R25, R25, 0x800, RZ ;  /* 0x0000080019197824 */ /* 0x000fe200078e00ff */
[----:B------:R-:W-:Y:S02]  /*10fa0*/  LOP3.LUT R0, R27, 0x70, R52, 0xf8, !PT ;  /* 0x000000701b007812 */ /* 0x000fe400078ef834 */
[----:B------:R-:W-:Y:S02]  /*10fb0*/  PRMT R21, R4, 0x7604, R3 ;  /* 0x0000760404157816 */ /* 0x000fe40000000003 */
[----:B------:R-:W-:-:S02]  /*10fc0*/  SHF.R.U32.HI R4, RZ, 0x8, R15 ;  /* 0x00000008ff047819 */ /* 0x000fc4000001160f */
[----:B------:R-:W-:Y:S02]  /*10fd0*/  SHF.R.U32.HI R27, RZ, 0x3, R27 ;  /* 0x00000003ff1b7819 */ /* 0x000fe4000001161b */
[----:B------:R-:W-:Y:S02]  /*10fe0*/  SHF.R.U32.HI R6, RZ, 0x8, R13 ;  /* 0x00000008ff067819 */ /* 0x000fe4000001160d */
[----:B------:R-:W-:Y:S02]  /*10ff0*/  SHF.R.U32.HI R20, RZ, 0x8, R14 ;  /* 0x00000008ff147819 */ /* 0x000fe4000001160e */
[----:B------:R-:W-:Y:S02]  /*11000*/  LOP3.LUT R3, R15, 0xff, RZ, 0xc0, !PT ;  /* 0x000000ff0f037812 */ /* 0x000fe400078ec0ff */
[----:B------:R-:W-:Y:S02]  /*11010*/  LOP3.LUT R4, R4, 0xff, RZ, 0xc0, !PT ;  /* 0x000000ff04047812 */ /* 0x000fe400078ec0ff */
[----:B------:R-:W-:-:S02]  /*11020*/  LOP3.LUT R0, R0, R27, RZ, 0x3c, !PT ;  /* 0x0000001b00007212 */ /* 0x000fc400078e3cff */
[----:B------:R-:W-:Y:S02]  /*11030*/  LOP3.LUT R26, R26, 0xfffffc00, RZ, 0xc0, !PT ;  /* 0xfffffc001a1a7812 */ /* 0x000fe400078ec0ff */
[----:B------:R-:W-:Y:S02]  /*11040*/  LOP3.LUT R25, R25, 0xffffc000, RZ, 0xc0, !PT ;  /* 0xffffc00019197812 */ /* 0x000fe400078ec0ff */
[----:B------:R-:W-:Y:S02]  /*11050*/  LOP3.LUT R5, R13, 0xff, RZ, 0xc0, !PT ;  /* 0x000000ff0d057812 */ /* 0x000fe400078ec0ff */
[----:B------:R-:W-:Y:S02]  /*11060*/  LOP3.LUT R7, R14, 0xff, RZ, 0xc0, !PT ;  /* 0x000000ff0e077812 */ /* 0x000fe400078ec0ff */
[----:B------:R-:W-:Y:S02]  /*11070*/  LOP3.LUT R6, R6, 0xff, RZ, 0xc0, !PT ;  /* 0x000000ff06067812 */ /* 0x000fe400078ec0ff */
[----:B------:R-:W-:-:S02]  /*11080*/  LOP3.LUT R24, R20, 0xff, RZ, 0xc0, !PT ;  /* 0x000000ff14187812 */ /* 0x000fc400078ec0ff */
[----:B------:R-:W-:Y:S02]  /*11090*/  PRMT R28, R4, 0x7604, R3 ;  /* 0x00007604041c7816 */ /* 0x000fe40000000003 */
[----:B------:R-:W-:Y:S02]  /*110a0*/  IADD3 R3, R0, R25, R26 ;  /* 0x0000001900037210 */ /* 0x000fe40007ffe01a */
[----:B------:R-:W-:Y:S02]  /*110b0*/  PRMT R20, R6, 0x7604, R5 ;  /* 0x0000760406147816 */ /* 0x000fe40000000005 */
[----:B------:R-:W-:Y:S01]  /*110c0*/  PRMT R29, R24, 0x7604, R7 ;  /* 0x00007604181d7816 */ /* 0x000fe20000000007 */
[----:B------:R-:W-:Y:S01]  /*110d0*/  IMAD.IADD R0, R16, 0x1, R3 ;  /* 0x0000000110007824 */ /* 0x000fe200078e0203 */
[----:B------:R-:W-:Y:S02]  /*110e0*/  SHF.R.U32.HI R6, RZ, 0x8, R8 ;  /* 0x00000008ff067819 */ /* 0x000fe40000011608 */
[----:B------:R-:W-:-:S02]  /*110f0*/  SHF.R.U32.HI R24, RZ, 0x8, R9 ;  /* 0x00000008ff187819 */ /* 0x000fc40000011609 */
[----:B------:R-:W-:Y:S02]  /*11100*/  LOP3.LUT R5, R8, 0xff, RZ, 0xc0, !PT ;  /* 0x000000ff08057812 */ /* 0x000fe400078ec0ff */
[----:B------:R-:W-:Y:S02]  /*11110*/  LOP3.LUT R6, R6, 0xff, RZ, 0xc0, !PT ;  /* 0x000000ff06067812 */ /* 0x000fe400078ec0ff */
[----:B------:R-:W-:Y:S02]  /*11120*/  LOP3.LUT R3, R24, 0xff, RZ, 0xc0, !PT ;  /* 0x000000ff18037812 */ /* 0x000fe400078ec0ff */
[----:B------:R-:W0:Y:S01]  /*11130*/  LDS.128 R24, [R0+0x18000] ;  /* 0x0180000000187984 */ /* 0x000e220000000c00 */
[----:B------:R-:W-:Y:S02]  /*11140*/  PRMT R33, R6, 0x7604, R5 ;  /* 0x0000760406217816 */ /* 0x000fe40000000005 */
[----:B------:R-:W-:Y:S02]  /*11150*/  SHF.R.U32.HI R35, RZ, 0x8, R11 ;  /* 0x00000008ff237819 */ /* 0x000fe4000001160b */
[----:B------:R-:W-:-:S02]  /*11160*/  LOP3.LUT R34, R11, 0xff, RZ, 0xc0, !PT ;  /* 0x000000ff0b227812 */ /* 0x000fc400078ec0ff */
[----:B------:R-:W-:Y:S02]  /*11170*/  LOP3.LUT R35, R35, 0xff, RZ, 0xc0, !PT ;  /* 0x000000ff23237812 */ /* 0x000fe400078ec0ff */
[----:B------:R-:W-:Y:S02]  /*11180*/  LOP3.LUT R30, R9, 0xff, RZ, 0xc0, !PT ;  /* 0x000000ff091e7812 */ /* 0x000fe400078ec0ff */
[----:B------:R-:W-:Y:S02]  /*11190*/  SHF.R.U32.HI R32, RZ, 0x8, R10 ;  /* 0x00000008ff207819 */ /* 0x000fe4000001160a */
[----:B------:R-:W-:Y:S02]  /*111a0*/  PRMT R34, R35, 0x7604, R34 ;  /* 0x0000760423227816 */ /* 0x000fe40000000022 */
[----:B------:R-:W-:Y:S02]  /*111b0*/  PRMT R30, R3, 0x7604, R30 ;  /* 0x00007604031e7816 */ /* 0x000fe4000000001e */
[----:B------:R-:W-:-:S02]  /*111c0*/  SHF.R.U32.HI R35, RZ, 0x10, R9 ;  /* 0x00000010ff237819 */ /* 0x000fc40000011609 */
[----:B------:R-:W-:Y:S02]  /*111d0*/  SHF.R.U32.HI R3, RZ, 0x10, R13 ;  /* 0x00000010ff037819 */ /* 0x000fe4000001160d */
[----:B------:R-:W-:Y:S01]  /*111e0*/  LOP3.LUT R31, R10, 0xff, RZ, 0xc0, !PT ;  /* 0x000000ff0a1f7812 */ /* 0x000fe200078ec0ff */
[----:B------:R-:W-:Y:S01]  /*111f0*/  IMAD.U32 R35, R35, 0x10000, RZ ;  /* 0x0001000023237824 */ /* 0x000fe200078e00ff */
[----:B------:R-:W-:Y:S01]  /*11200*/  LOP3.LUT R32, R32, 0xff, RZ, 0xc0, !PT ;  /* 0x000000ff20207812 */ /* 0x000fe200078ec0ff */
[----:B------:R-:W-:Y:S01]  /*11210*/  IMAD.U32 R3, R3, 0x10000, RZ ;  /* 0x0001000003037824 */ /* 0x000fe200078e00ff */
[----:B------:R-:W-:Y:S02]  /*11220*/  SHF.R.U32.HI R39, RZ, 0x10, R11 ;  /* 0x00000010ff277819 */ /* 0x000fe4000001160b */
[----:B------:R-:W-:Y:S02]  /*11230*/  PRMT R37, R32, 0x7604, R31 ;  /* 0x0000760420257816 */ /* 0x000fe4000000001f */
        /* <DEDUP_REMOVED lines=17> */
[----:B0-----:R-:W-:Y:S02]  /*11350*/  F2FP.F16.E4M3.UNPACK_B R11, R25 ;  /* 0x00000019ff0b723e */ /* 0x001fe400020006ff */
[----:B------:R-:W-:Y:S01]  /*11360*/  F2FP.F16.E4M3.UNPACK_B R14, R13 ;  /* 0x0000000dff0e723e */ /* 0x000fe200020006ff */
[--C-:B------:R-:W-:Y:S01]  /*11370*/  HADD2.F32 R40, -RZ, R38.reuse.H0_H0 ;  /* 0x20000026ff287230 */ /* 0x100fe20000004100 */
[----:B------:R-:W-:Y:S01]  /*11380*/  LOP3.LUT R28, R33, 0xff000000, R8, 0xf8, !PT ;  /* 0xff000000211c7812 */ /* 0x000fe200078ef808 */
[----:B------:R-:W-:Y:S01]  /*11390*/  HADD2.F32 R38, -RZ, R38.H1_H1 ;  /* 0x30000026ff267230 */ /* 0x000fe20000004100 */
[----:B------:R-:W-:Y:S01]  /*113a0*/  LOP3.LUT R37, R31, 0xff000000, R15, 0xf8, !PT ;  /* 0xff0000001f257812 */ /* 0x000fe200078ef80f */
[----:B------:R-:W-:Y:S01]  /*113b0*/  HADD2.F32 R20, -RZ, R14.H0_H0 ;  /* 0x2000000eff147230 */ /* 0x000fe20000004100 */
[----:B------:R-:W-:-:S02]  /*113c0*/  LOP3.LUT R8, R21, 0xff000000, R10, 0xf8, !PT ;  /* 0xff00000015087812 */ /* 0x000fc400078ef80a */
[-C--:B------:R-:W-:Y:S02]  /*113d0*/  F2FP.F16.E4M3.UNPACK_B R33, R27.reuse ;  /* 0x0000001bff21723e */ /* 0x080fe400020006ff */
[----:B------:R-:W-:Y:S02]  /*113e0*/  F2FP.F16.E4M3.UNPACK_B R35, R27.H1 ;  /* 0x0000001bff23723e */ /* 0x000fe400030006ff */
[-C--:B------:R-:W-:Y:S02]  /*113f0*/  F2FP.F16.E4M3.UNPACK_B R27, R24.reuse ;  /* 0x00000018ff1b723e */ /* 0x080fe400020006ff */
[----:B------:R-:W-:Y:S02]  /*11400*/  F2FP.F16.E4M3.UNPACK_B R34, R24.H1 ;  /* 0x00000018ff22723e */ /* 0x000fe400030006ff */
[----:B------:R-:W-:Y:S01]  /*11410*/  F2FP.F16.E4M3.UNPACK_B R25, R25.H1 ;  /* 0x00000019ff19723e */ /* 0x000fe200030006ff */
[----:B----4-:R-:W0:Y:S02]  /*11420*/  LDS.128 R4, [R47+0x18000] ;  /* 0x018000002f047984 */ /* 0x010e240000000c00 */
[----:B0-----:R-:W-:-:S02]  /*11430*/  F2FP.F16.E4M3.UNPACK_B R10, R5 ;  /* 0x00000005ff0a723e */ /* 0x001fc400020006ff */
[----:B------:R-:W-:Y:S01]  /*11440*/  F2FP.F16.E4M3.UNPACK_B R15, R5.H1 ;  /* 0x00000005ff0f723e */ /* 0x000fe200030006ff */
[--C-:B------:R-:W-:Y:S01]  /*11450*/  HADD2.F32 R5, -RZ, R11.reuse.H0_H0 ;  /* 0x2000000bff057230 */ /* 0x100fe20000004100 */
[-C--:B------:R-:W-:Y:S01]  /*11460*/  F2FP.F16.E4M3.UNPACK_B R30, R7.reuse ;  /* 0x00000007ff1e723e */ /* 0x080fe200020006ff */
[----:B------:R-:W-:Y:S01]  /*11470*/  HADD2.F32 R9, -RZ, R10.H0_H0 ;  /* 0x2000000aff097230 */ /* 0x000fe20000004100 */
[----:B------:R-:W-:Y:S01]  /*11480*/  F2FP.F16.E4M3.UNPACK_B R31, R7.H1 ;  /* 0x00000007ff1f723e */ /* 0x000fe200030006ff */
[----:B------:R-:W-:Y:S02]  /*11490*/  HADD2.F32 R11, -RZ, R11.H1_H1 ;  /* 0x3000000bff0b7230 */ /* 0x000fe40000004100 */
[C---:B------:R-:W-:Y:S01]  /*114a0*/  FMUL.FTZ R24, R5.reuse, R40 ;  /* 0x0000002805187220 */ /* 0x040fe20000410000 */
[----:B------:R-:W-:Y:S01]  /*114b0*/  FMUL.FTZ R39, R5, R20 ;  /* 0x0000001405277220 */ /* 0x000fe20000410000 */
[----:B------:R-:W-:Y:S02]  /*114c0*/  F2FP.F16.E4M3.UNPACK_B R29, R4.H1 ;  /* 0x00000004ff1d723e */ /* 0x000fe400030006ff */
[C---:B------:R-:W-:Y:S01]  /*114d0*/  FFMA.FTZ R5, R9.reuse, R20, -R24 ;  /* 0x0000001409057223 */ /* 0x040fe20000010818 */
[----:B------:R-:W-:Y:S01]  /*114e0*/  FFMA.FTZ R9, R9, R40, R39 ;  /* 0x0000002809097223 */ /* 0x000fe20000010027 */
[----:B------:R-:W-:Y:S01]  /*114f0*/  F2FP.F16.E4M3.UNPACK_B R39, R32.H1 ;  /* 0x00000020ff27723e */ /* 0x000fe200030006ff */
[----:B------:R-:W-:Y:S01]  /*11500*/  HADD2.F32 R24, -RZ, R14.H1_H1 ;  /* 0x3000000eff187230 */ /* 0x000fe20000004100 */
[----:B------:R-:W-:Y:S01]  /*11510*/  F2FP.F16.E4M3.UNPACK_B R20, R13.H1 ;  /* 0x0000000dff14723e */ /* 0x000fe200030006ff */
[----:B------:R-:W-:-:S02]  /*11520*/  HADD2.F32 R14, -RZ, R10.H1_H1 ;  /* 0x3000000aff0e7230 */ /* 0x000fc40000004100 */
[C---:B------:R-:W-:Y:S01]  /*11530*/  FMUL.FTZ R43, R11.reuse, R38 ;  /* 0x000000260b2b7220 */ /* 0x040fe20000410000 */
[----:B------:R-:W-:Y:S02]  /*11540*/  HADD2.F32 R40, -RZ, R39.H0_H0 ;  /* 0x20000027ff287230 */ /* 0x000fe40000004100 */
[----:B------:R-:W-:Y:S01]  /*11550*/  FMUL.FTZ R11, R11, R24 ;  /* 0x000000180b0b7220 */ /* 0x000fe20000410000 */
[----:B------:R-:W-:Y:S01]  /*11560*/  HADD2.F32 R10, -RZ, R25.H0_H0 ;  /* 0x20000019ff0a7230 */ /* 0x000fe20000004100 */
[----:B------:R-:W-:Y:S01]  /*11570*/  F2FP.F16.E4M3.UNPACK_B R21, R4 ;  /* 0x00000004ff15723e */ /* 0x000fe200020006ff */
[----:B------:R-:W-:Y:S01]  /*11580*/  HADD2.F32 R32, -RZ, R20.H0_H0 ;  /* 0x20000014ff207230 */ /* 0x000fe20000004100 */
[----:B------:R-:W-:Y:S01]  /*11590*/  F2FP.F16.E4M3.UNPACK_B R4, R6 ;  /* 0x00000006ff04723e */ /* 0x000fe200020006ff */
[--C-:B------:R-:W-:Y:S02]  /*115a0*/  HADD2.F32 R13, -RZ, R15.reuse.H0_H0 ;  /* 0x2000000fff0d7230 */ /* 0x100fe40000004100 */
        /* <DEDUP_REMOVED lines=9> */
[----:B------:R-:W-:Y:S01]  /*11640*/  HADD2.F32 R32, -RZ, R20.H1_H1 ;  /* 0x30000014ff207230 */ /* 0x000fe20000004100 */
[----:B------:R-:W-:Y:S01]  /*11650*/  F2FP.F16.E4M3.UNPACK_B R41, R41.H1 ;  /* 0x00000029ff29723e */ /* 0x000fe200030006ff */
[----:B------:R-:W-:Y:S01]  /*11660*/  HADD2.F32 R40, -RZ, R39.H1_H1 ;  /* 0x30000027ff287230 */ /* 0x000fe20000004100 */
[----:B------:R-:W-:Y:S01]  /*11670*/  F2FP.F16.E4M3.UNPACK_B R7, R6.H1 ;  /* 0x00000006ff07723e */ /* 0x000fe200030006ff */
[----:B------:R-:W-:Y:S01]  /*11680*/  HADD2.F32 R20, -RZ, R25.H1_H1 ;  /* 0x30000019ff147230 */ /* 0x000fe20000004100 */
[-C--:B------:R-:W-:Y:S01]  /*11690*/  F2FP.F16.E4M3.UNPACK_B R6, R26.reuse ;  /* 0x0000001aff06723e */ /* 0x080fe200020006ff */
[----:B------:R-:W-:Y:S01]  /*116a0*/  HADD2.F32 R43, -RZ, R42.H0_H0 ;  /* 0x2000002aff2b7230 */ /* 0x000fe20000004100 */
[----:B------:R-:W-:Y:S01]  /*116b0*/  F2FP.F16.E4M3.UNPACK_B R26, R26.H1 ;  /* 0x0000001aff1a723e */ /* 0x000fe200030006ff */
[----:B------:R-:W-:-:S02]  /*116c0*/  HADD2.F32 R24, -RZ, R33.H0_H0 ;  /* 0x20000021ff187230 */ /* 0x000fc40000004100 */
[C---:B------:R-:W-:Y:S01]  /*116d0*/  FMUL.FTZ R44, R20.reuse, R40 ;  /* 0x00000028142c7220 */ /* 0x040fe20000410000 */
[----:B------:R-:W-:Y:S02]  /*116e0*/  HADD2.F32 R39, -RZ, R38.H0_H0 ;  /* 0x20000026ff277230 */ /* 0x000fe40000004100 */
[-C--:B------:R-:W-:Y:S01]  /*116f0*/  FMUL.FTZ R45, R20, R32.reuse ;  /* 0x00000020142d7220 */ /* 0x080fe20000410000 */
[----:B------:R-:W-:Y:S02]  /*11700*/  HADD2.F32 R25, -RZ, R30.H0_H0 ;  /* 0x2000001eff197230 */ /* 0x000fe40000004100 */
[C---:B------:R-:W-:Y:S01]  /*11710*/  FMUL.FTZ R46, R24.reuse, R43 ;  /* 0x0000002b182e7220 */ /* 0x040fe20000410000 */
[C---:B------:R-:W-:Y:S01]  /*11720*/  FFMA.FTZ R20, R15.reuse, R32, -R44 ;  /* 0x000000200f147223 */ /* 0x040fe2000001082c */
[-C--:B------:R-:W-:Y:S01]  /*11730*/  FMUL.FTZ R48, R24, R39.reuse ;  /* 0x0000002718307220 */ /* 0x080fe20000410000 */
[----:B------:R-:W-:Y:S01]  /*11740*/  FFMA.FTZ R24, R15, R40, R45 ;  /* 0x000000280f187223 */ /* 0x000fe2000001002d */
[C---:B------:R-:W-:Y:S01]  /*11750*/  FFMA.FTZ R15, R25.reuse, R39, -R46 ;  /* 0x00000027190f7223 */ /* 0x040fe2000001082e */
[----:B------:R-:W-:Y:S01]  /*11760*/  HADD2.F32 R39, -RZ, R38.H1_H1 ;  /* 0x30000026ff277230 */ /* 0x000fe20000004100 */
[----:B------:R-:W-:Y:S01]  /*11770*/  F2FP.F16.E4M3.UNPACK_B R38, R37.H1 ;  /* 0x00000025ff26723e */ /* 0x000fe200030006ff */
[----:B------:R-:W-:Y:S01]  /*11780*/  FFMA.FTZ R25, R25, R43, R48 ;  /* 0x0000002b19197223 */ /* 0x000fe20000010030 */
[----:B------:R-:W-:Y:S01]  /*11790*/  HADD2.F32 R43, -RZ, R42.H1_H1 ;  /* 0x3000002aff2b7230 */ /* 0x000fe20000004100 */
[----:B------:R-:W-:Y:S01]  /*117a0*/  F2FP.SATFINITE.E4M3.F32.PACK_AB_MERGE_C R11, R20, R11, RZ ;  /* 0x0000000b140b723e */ /* 0x000fe200048070ff */
[----:B------:R-:W-:Y:S01]  /*117b0*/  HADD2.F32 R32, -RZ, R30.H1_H1 ;  /* 0x3000001eff207230 */ /* 0x000fe20000004100 */
[----:B------:R-:W-:Y:S01]  /*117c0*/  F2FP.SATFINITE.E4M3.F32.PACK_AB_MERGE_C R13, R24, R13, RZ ;  /* 0x0000000d180d723e */ /* 0x000fe200048070ff */
[----:B------:R-:W-:Y:S01]  /*117d0*/  HADD2.F32 R30, -RZ, R33.H1_H1 ;  /* 0x30000021ff1e7230 */ /* 0x000fe20000004100 */
[----:B------:R-:W-:Y:S01]  /*117e0*/  F2FP.SATFINITE.E4M3.F32.PACK_AB_MERGE_C R5, R10, R5, R11 ;  /* 0x000000050a05723e */ /* 0x000fe2000480700b */
[----:B------:R-:W-:Y:S01]  /*117f0*/  HADD2.F32 R42, -RZ, R41.H0_H0 ;  /* 0x20000029ff2a7230 */ /* 0x000fe20000004100 */
[----:B------:R-:W-:Y:S01]  /*11800*/  F2FP.SATFINITE.E4M3.F32.PACK_AB_MERGE_C R9, R14, R9, R13 ;  /* 0x000000090e09723e */ /* 0x000fe2000480700d */
[----:B------:R-:W-:-:S02]  /*11810*/  HADD2.F32 R37, -RZ, R35.H0_H0 ;  /* 0x20000023ff257230 */ /* 0x000fc40000004100 */
[C---:B------:R-:W-:Y:S01]  /*11820*/  FMUL.FTZ R45, R30.reuse, R43 ;  /* 0x0000002b1e2d7220 */ /* 0x040fe20000410000 */
[--C-:B------:R-:W-:Y:S02]  /*11830*/  HADD2.F32 R40, -RZ, R38.reuse.H0_H0 ;  /* 0x20000026ff287230 */ /* 0x100fe40000004100 */
[-C--:B------:R-:W-:Y:S01]  /*11840*/  FMUL.FTZ R44, R30, R39.reuse ;  /* 0x000000271e2c7220 */ /* 0x080fe20000410000 */
[----:B------:R-:W-:Y:S02]  /*11850*/  HADD2.F32 R33, -RZ, R31.H0_H0 ;  /* 0x2000001fff217230 */ /* 0x000fe40000004100 */
[C---:B------:R-:W-:Y:S01]  /*11860*/  FMUL.FTZ R46, R37.reuse, R42 ;  /* 0x0000002a252e7220 */ /* 0x040fe20000410000 */
[C---:B------:R-:W-:Y:S01]  /*11870*/  FFMA.FTZ R30, R32.reuse, R39, -R45 ;  /* 0x00000027201e7223 */ /* 0x040fe2000001082d */
[----:B------:R-:W-:Y:S01]  /*11880*/  FMUL.FTZ R37, R37, R40 ;  /* 0x0000002825257220 */ /* 0x000fe20000410000 */
[----:B------:R-:W-:Y:S01]  /*11890*/  F2FP.F16.E4M3.UNPACK_B R39, R28.H1 ;  /* 0x0000001cff27723e */ /* 0x000fe200030006ff */
[----:B------:R-:W-:Y:S01]  /*118a0*/  FFMA.FTZ R32, R32, R43, R44 ;  /* 0x0000002b20207223 */ /* 0x000fe2000001002c */
[C---:B------:R-:W-:Y:S01]  /*118b0*/  FFMA.FTZ R43, R33.reuse, R40, -R46 ;  /* 0x00000028212b7223 */ /* 0x040fe2000001082e */
[----:B------:R-:W-:Y:S01]  /*118c0*/  FFMA.FTZ R45, R33, R42, R37 ;  /* 0x0000002a212d7223 */ /* 0x000fe20000010025 */
[----:B------:R-:W-:Y:S01]  /*118d0*/  HADD2.F32 R42, -RZ, R38.H1_H1 ;  /* 0x30000026ff2a7230 */ /* 0x000fe20000004100 */
[----:B------:R-:W-:Y:S01]  /*118e0*/  F2FP.F16.E4M3.UNPACK_B R38, R12.H1 ;  /* 0x0000000cff26723e */ /* 0x000fe200030006ff */
[----:B------:R-:W-:-:S02]  /*118f0*/  HADD2.F32 R37, -RZ, R35.H1_H1 ;  /* 0x30000023ff257230 */ /* 0x000fc40000004100 */
[----:B------:R-:W-:Y:S02]  /*11900*/  HADD2.F32 R44, -RZ, R39.H0_H0 ;  /* 0x20000027ff2c7230 */ /* 0x000fe40000004100 */
[----:B------:R-:W-:Y:S02]  /*11910*/  HADD2.F32 R35, -RZ, R34.H0_H0 ;  /* 0x20000022ff237230 */ /* 0x000fe40000004100 */
[----:B------:R-:W-:Y:S02]  /*11920*/  HADD2.F32 R40, -RZ, R38.H0_H0 ;  /* 0x20000026ff287230 */ /* 0x000fe40000004100 */
[----:B------:R-:W-:Y:S02]  /*11930*/  HADD2.F32 R46, -RZ, R41.H1_H1 ;  /* 0x30000029ff2e7230 */ /* 0x000fe40000004100 */
[C---:B------:R-:W-:Y:S01]  /*11940*/  FMUL.FTZ R48, R35.reuse, R44 ;  /* 0x0000002c23307220 */ /* 0x040fe20000410000 */
[----:B------:R-:W-:Y:S02]  /*11950*/  HADD2.F32 R33, -RZ, R31.H1_H1 ;  /* 0x3000001fff217230 */ /* 0x000fe40000004100 */
[----:B------:R-:W-:Y:S01]  /*11960*/  FMUL.FTZ R35, R35, R40 ;  /* 0x0000002823237220 */ /* 0x000fe20000410000 */
[----:B------:R-:W-:-:S02]  /*11970*/  HADD2.F32 R31, -RZ, R29.H0_H0 ;  /* 0x2000001dff1f7230 */ /* 0x000fc40000004100 */
[C---:B------:R-:W-:Y:S01]  /*11980*/  FMUL.FTZ R50, R37.reuse, R46 ;  /* 0x0000002e25327220 */ /* 0x040fe20000410000 */
[----:B------:R-:W-:Y:S02]  /*11990*/  HADD2.F32 R39, -RZ, R39.H1_H1 ;  /* 0x30000027ff277230 */ /* 0x000fe40000004100 */
[----:B------:R-:W-:Y:S01]  /*119a0*/  FMUL.FTZ R37, R37, R42 ;  /* 0x0000002a25257220 */ /* 0x000fe20000410000 */
[----:B------:R-:W-:Y:S02]  /*119b0*/  HADD2.F32 R34, -RZ, R34.H1_H1 ;  /* 0x30000022ff227230 */ /* 0x000fe40000004100 */
[C---:B------:R-:W-:Y:S01]  /*119c0*/  FFMA.FTZ R48, R31.reuse, R40, -R48 ;  /* 0x000000281f307223 */ /* 0x040fe20000010830 */
[----:B------:R-:W-:Y:S02]  /*119d0*/  HADD2.F32 R38, -RZ, R38.H1_H1 ;  /* 0x30000026ff267230 */ /* 0x000fe40000004100 */
[----:B------:R-:W-:Y:S01]  /*119e0*/  FFMA.FTZ R44, R31, R44, R35 ;  /* 0x0000002c1f2c7223 */ /* 0x000fe20000010023 */
[----:B------:R-:W-:Y:S01]  /*119f0*/  F2FP.F16.E4M3.UNPACK_B R31, R12 ;  /* 0x0000000cff1f723e */ /* 0x000fe200020006ff */
[C---:B------:R-:W-:Y:S01]  /*11a00*/  FFMA.FTZ R50, R33.reuse, R42, -R50 ;  /* 0x0000002a21327223 */ /* 0x040fe20000010832 */
[----:B------:R-:W-:Y:S01]  /*11a10*/  FFMA.FTZ R46, R33, R46, R37 ;  /* 0x0000002e212e7223 */ /* 0x000fe20000010025 */
[----:B------:R-:W-:-:S02]  /*11a20*/  HADD2.F32 R29, -RZ, R29.H1_H1 ;  /* 0x3000001dff1d7230 */ /* 0x000fc40000004100 */
[CC--:B------:R-:W-:Y:S01]  /*11a30*/  FMUL.FTZ R12, R34.reuse, R39.reuse ;  /* 0x00000027220c7220 */ /* 0x0c0fe20000410000 */
[----:B------:R-:W-:Y:S01]  /*11a40*/  F2FP.F16.E4M3.UNPACK_B R33, R28 ;  /* 0x0000001cff21723e */ /* 0x000fe200020006ff */
[-C--:B------:R-:W-:Y:S01]  /*11a50*/  FMUL.FTZ R34, R34, R38.reuse ;  /* 0x0000002622227220 */ /* 0x080fe20000410000 */
[----:B------:R-:W-:Y:S02]  /*11a60*/  HADD2.F32 R28, -RZ, R27.H0_H0 ;  /* 0x2000001bff1c7230 */ /* 0x000fe40000004100 */
        /* <DEDUP_REMOVED lines=8> */
[----:B------:R-:W-:Y:S02]  /*11af0*/  HADD2.F32 R27, -RZ, R27.H1_H1 ;  /* 0x3000001bff1b7230 */ /* 0x000fe40000004100 */
[-C--:B------:R-:W-:Y:S01]  /*11b00*/  FMUL.FTZ R33, R28, R29.reuse ;  /* 0x0000001d1c217220 */ /* 0x080fe20000410000 */
[----:B------:R-:W-:Y:S02]  /*11b10*/  HADD2.F32 R28, -RZ, R31.H1_H1 ;  /* 0x3000001fff1c7230 */ /* 0x000fe40000004100 */
[C---:B------:R-:W-:Y:S01]  /*11b20*/  FFMA.FTZ R37, R12.reuse, R29, -R37 ;  /* 0x0000001d0c257223 */ /* 0x040fe20000010825 */
[----:B------:R-:W-:Y:S01]  /*11b30*/  HADD2.F32 R21, -RZ, R21.H1_H1 ;  /* 0x30000015ff157230 */ /* 0x000fe20000004100 */
[----:B------:R-:W-:Y:S01]  /*11b40*/  F2FP.F16.E4M3.UNPACK_B R29, R8.H1 ;  /* 0x00000008ff1d723e */ /* 0x000fe200030006ff */
[----:B------:R-:W-:Y:S01]  /*11b50*/  FFMA.FTZ R33, R12, R35, R33 ;  /* 0x000000230c217223 */ /* 0x000fe20000010021 */
[C---:B------:R-:W-:Y:S01]  /*11b60*/  FMUL.FTZ R38, R27.reuse, R34 ;  /* 0x000000221b267220 */ /* 0x040fe20000410000 */
[----:B------:R-:W-:Y:S01]  /*11b70*/  F2FP.F16.E4M3.UNPACK_B R12, R3.H1 ;  /* 0x00000003ff0c723e */ /* 0x000fe200030006ff */
[----:B------:R-:W-:Y:S01]  /*11b80*/  FMUL.FTZ R35, R27, R28 ;  /* 0x0000001c1b237220 */ /* 0x000fe20000410000 */
[----:B------:R-:W-:-:S02]  /*11b90*/  HADD2.F32 R31, -RZ, R29.H0_H0 ;  /* 0x2000001dff1f7230 */ /* 0x000fc40000004100 */
[C---:B------:R-:W-:Y:S01]  /*11ba0*/  FFMA.FTZ R38, R21.reuse, R28, -R38 ;  /* 0x0000001c15267223 */ /* 0x040fe20000010826 */
[----:B------:R-:W-:Y:S02]  /*11bb0*/  HADD2.F32 R27, -RZ, R26.H0_H0 ;  /* 0x2000001aff1b7230 */ /* 0x000fe40000004100 */
[----:B------:R-:W-:Y:S01]  /*11bc0*/  FFMA.FTZ R34, R21, R34, R35 ;  /* 0x0000002215227223 */ /* 0x000fe20000010023 */
[--C-:B------:R-:W-:Y:S01]  /*11bd0*/  HADD2.F32 R21, -RZ, R12.reuse.H0_H0 ;  /* 0x2000000cff157230 */ /* 0x100fe20000004100 */
[----:B------:R-:W-:Y:S01]  /*11be0*/  F2FP.F16.E4M3.UNPACK_B R3, R3 ;  /* 0x00000003ff03723e */ /* 0x000fe200020006ff */
[----:B------:R-:W-:Y:S02]  /*11bf0*/  HADD2.F32 R28, -RZ, R12.H1_H1 ;  /* 0x3000000cff1c7230 */ /* 0x000fe40000004100 */
[C---:B------:R-:W-:Y:S01]  /*11c00*/  FMUL.FTZ R35, R27.reuse, R31 ;  /* 0x0000001f1b237220 */ /* 0x040fe20000410000 */
[----:B------:R-:W-:Y:S02]  /*11c10*/  HADD2.F32 R12, -RZ, R7.H0_H0 ;  /* 0x20000007ff0c7230 */ /* 0x000fe40000004100 */
[----:B------:R-:W-:Y:S01]  /*11c20*/  FMUL.FTZ R27, R27, R21 ;  /* 0x000000151b1b7220 */ /* 0x000fe20000410000 */
[----:B------:R-:W-:Y:S01]  /*11c30*/  HADD2.F32 R29, -RZ, R29.H1_H1 ;  /* 0x3000001dff1d7230 */ /* 0x000fe20000004100 */
[----:B------:R-:W-:Y:S01]  /*11c40*/  F2FP.SATFINITE.E4M3.F32.PACK_AB_MERGE_C R11, R32, R25, R45 ;  /* 0x00000019200b723e */ /* 0x000fe2000480702d */
[----:B------:R-:W-:-:S02]  /*11c50*/  HADD2.F32 R26, -RZ, R26.H1_H1 ;  /* 0x3000001aff1a7230 */ /* 0x000fc40000004100 */
[C---:B------:R-:W-:Y:S01]  /*11c60*/  FFMA.FTZ R35, R12.reuse, R21, -R35 ;  /* 0x000000150c237223 */ /* 0x040fe20000010823 */
[----:B------:R-:W-:Y:S02]  /*11c70*/  HADD2.F32 R7, -RZ, R7.H1_H1 ;  /* 0x30000007ff077230 */ /* 0x000fe40000004100 */
[----:B------:R-:W-:Y:S01]  /*11c80*/  FFMA.FTZ R31, R12, R31, R27 ;  /* 0x0000001f0c1f7223 */ /* 0x000fe2000001001b */
[----:B------:R-:W-:Y:S01]  /*11c90*/  F2FP.F16.E4M3.UNPACK_B R12, R8 ;  /* 0x00000008ff0c723e */ /* 0x000fe200020006ff */
[CC--:B------:R-:W-:Y:S01]  /*11ca0*/  FMUL.FTZ R40, R26.reuse, R29.reuse ;  /* 0x0000001d1a287220 */ /* 0x0c0fe20000410000 */
[-C--:B------:R-:W-:Y:S01]  /*11cb0*/  FMUL.FTZ R26, R26, R28.reuse ;  /* 0x0000001c1a1a7220 */ /* 0x080fe20000410000 */
[----:B------:R-:W-:Y:S02]  /*11cc0*/  HADD2.F32 R8, -RZ, R3.H0_H0 ;  /* 0x20000003ff087230 */ /* 0x000fe40000004100 */
[C---:B------:R-:W-:Y:S01]  /*11cd0*/  FFMA.FTZ R40, R7.reuse, R28, -R40 ;  /* 0x0000001c07287223 */ /* 0x040fe20000010828 */
[----:B------:R-:W-:Y:S01]  /*11ce0*/  FFMA.FTZ R42, R7, R29, R26 ;  /* 0x0000001d072a7223 */ /* 0x000fe2000001001a */
[----:B------:R-:W-:-:S02]  /*11cf0*/  HADD2.F32 R26, -RZ, R12.H0_H0 ;  /* 0x2000000cff1a7230 */ /* 0x000fc40000004100 */
[----:B------:R-:W-:Y:S01]  /*11d00*/  HADD2.F32 R7, -RZ, R6.H0_H0 ;  /* 0x20000006ff077230 */ /* 0x000fe20000004100 */
[----:B------:R-:W-:Y:S01]  /*11d10*/  F2FP.SATFINITE.E4M3.F32.PACK_AB_MERGE_C R35, R40, R35, RZ ;  /* 0x000000232823723e */ /* 0x000fe200048070ff */
[----:B------:R-:W-:Y:S01]  /*11d20*/  HADD2.F32 R21, -RZ, R3.H1_H1 ;  /* 0x30000003ff157230 */ /* 0x000fe20000004100 */
[----:B------:R-:W-:Y:S01]  /*11d30*/  F2FP.SATFINITE.E4M3.F32.PACK_AB_MERGE_C R31, R42, R31, RZ ;  /* 0x0000001f2a1f723e */ /* 0x000fe200048070ff */
[----:B------:R-:W-:Y:S02]  /*11d40*/  HADD2.F32 R27, -RZ, R12.H1_H1 ;  /* 0x3000000cff1b7230 */ /* 0x000fe40000004100 */
[C---:B------:R-:W-:Y:S01]  /*11d50*/  FMUL.FTZ R12, R7.reuse, R26 ;  /* 0x0000001a070c7220 */ /* 0x040fe20000410000 */
[----:B------:R-:W-:Y:S02]  /*11d60*/  HADD2.F32 R6, -RZ, R6.H1_H1 ;  /* 0x30000006ff067230 */ /* 0x000fe40000004100 */
[----:B------:R-:W-:Y:S01]  /*11d70*/  FMUL.FTZ R7, R7, R8 ;  /* 0x0000000807077220 */ /* 0x000fe20000410000 */
[----:B------:R-:W-:-:S02]  /*11d80*/  HADD2.F32 R3, -RZ, R4.H0_H0 ;  /* 0x20000004ff037230 */ /* 0x000fc40000004100 */
[----:B------:R-:W-:Y:S02]  /*11d90*/  HADD2.F32 R4, -RZ, R4.H1_H1 ;  /* 0x30000004ff047230 */ /* 0x000fe40000004100 */
[C---:B------:R-:W-:Y:S01]  /*11da0*/  FMUL.FTZ R29, R6.reuse, R27 ;  /* 0x0000001b061d7220 */ /* 0x040fe20000410000 */
        /* <DEDUP_REMOVED lines=11> */
[----:B------:R-:W-:Y:S02]  /*11e60*/  F2FP.SATFINITE.E4M3.F32.PACK_AB_MERGE_C R8, R34, R33, R8 ;  /* 0x000000212208723e */ /* 0x000fe40004807008 */
[----:B------:R-:W-:Y:S01]  /*11e70*/  F2FP.SATFINITE.E4M3.F32.PACK_AB_MERGE_C R10, R28, R3, R31 ;  /* 0x000000031c0a723e */ /* 0x000fe2000480701f */
[----:B------:R0:W-:Y:S04]  /*11e80*/  STS.128 [R47+0x18000], R4 ;  /* 0x018000042f007388 */ /* 0x0001e80000000c00 */
[----:B------:R0:W-:Y:S02]  /*11e90*/  STS.128 [R0+0x18000], R8 ;  /* 0x0180000800007388 */ /* 0x0001e40000000c00 */
.L_x_1527:
[----:B------:R-:W-:Y:S05]  /*11ea0*/  BSYNC B0 ;  /* 0x0000000000007941 */ /* 0x000fea0003800000 */
.L_x_1499:
[----:B------:R-:W-:Y:S01]  /*11eb0*/  @!PT LDS RZ, [RZ] ;  /* 0x00000000fffff984 */ /* 0x000fe20000000800 */
[----:B------:R-:W-:Y:S01]  /*11ec0*/  @!PT LDS RZ, [RZ] ;  /* 0x00000000fffff984 */ /* 0x000fe20000000800 */
[----:B------:R-:W-:Y:S01]  /*11ed0*/  @!PT LDS RZ, [RZ] ;  /* 0x00000000fffff984 */ /* 0x000fe20000000800 */
[----:B------:R-:W-:Y:S01]  /*11ee0*/  @!PT LDS RZ, [RZ] ;  /* 0x00000000fffff984 */ /* 0x000fe20000000800 */
[----:B------:R1:W-:Y:S06]  /*11ef0*/  MEMBAR.ALL.CTA ;  /* 0x0000000000007992 */ /* 0x0003ec0000008000 */
[----:B-1----:R-:W1:Y:S01]  /*11f00*/  FENCE.VIEW.ASYNC.S ;  /* 0x00000000000073c6 */ /* 0x002e620000000000 */
[----:B------:R-:W-:Y:S05]  /*11f10*/  WARPSYNC.ALL ;  /* 0x0000000000007948 */ /* 0x000fea0003800000 */
[----:B-1----:R-:W-:Y:S06]  /*11f20*/  BAR.SYNC.DEFER_BLOCKING 0xd, 0x100 ;  /* 0x0344000000007b1d */ /* 0x002fec0000010000 */
.L_x_1497:
[----:B0-----:R-:W-:-:S04]  /*11f30*/  MOV R0, UR45 ;  /* 0x0000002d00007c02 */ /* 0x001fc80008000f00 */
[----:B------:R-:W-:-:S13]  /*11f40*/  ISETP.NE.AND P0, PT, R0, 0x3, PT ;  /* 0x000000030000780c */ /* 0x000fda0003f05270 */
[----:B------:R-:W-:Y:S05]  /*11f50*/  @!P0 BRA `(.L_x_1544) ;  /* 0x0000000000048947 */ /* 0x000fea0003800000 */
[----:B------:R-:W-:Y:S01]  /*11f60*/  BPT.TRAP 0x1 ;  /* 0x000000040000795c */ /* 0x000fe20000300000 */
.L_x_1544:
[----:B-----5:R-:W-:Y:S01]  /*11f70*/  IMAD R11, R200, 0x8, R16 ;  /* 0x00000008c80b7824 */ /* 0x020fe200078e0210 */
[----:B------:R-:W-:-:S04]  /*11f80*/  SHF.L.U32 R0, R193, 0x1f, RZ ;  /* 0x0000001fc1007819 */ /* 0x000fc800000006ff */
[----:B------:R0:W0:Y:S01]  /*11f90*/  SYNCS.PHASECHK.TRANS64.TRYWAIT P2, [R11+URZ+0x28430], R0 ;  /* 0x028430000b0075a7 */ /* 0x000022000804017f */
[----:B------:R-:W-:Y:S05]  /*11fa0*/  @!P0 BRA `(.L_x_1545) ;  /* 0x0000000000048947 */ /* 0x000fea0003800000 */
[----:B------:R-:W-:Y:S01]  /*11fb0*/  BPT.TRAP 0x1 ;  /* 0x000000040000795c */ /* 0x000fe20000300000 */
.L_x_1545:
[----:B-1----:R-:W1:Y:S02]  /*11fc0*/  S2R R3, SR_TID.X ;  /* 0x0000000000037919 */ /* 0x002e640000002100 */
[----:B-1----:R-:W-:-:S04]  /*11fd0*/  LOP3.LUT R3, R3, 0x7f, RZ, 0xc0, !PT ;  /* 0x0000007f03037812 */ /* 0x002fc800078ec0ff */
[----:B------:R-:W-:Y:S01]  /*11fe0*/  ISETP.NE.AND P1, PT, R3, RZ, PT ;  /* 0x000000ff0300720c */ /* 0x000fe20003f25270 */
[----:B0-----:R-:W-:-:S12]  /*11ff0*/  @P2 BRA `(.L_x_1546) ;  /* 0x0000000000082947 */ /* 0x001fd80003800000 */
[----:B------:R-:W0:Y:S02]  /*12000*/  SYNCS.PHASECHK.TRANS64.TRYWAIT P2, [R11+URZ+0x28430], R0 ;  /* 0x028430000b0075a7 */ /* 0x000e24000804017f */
[----:B0-----:R-:W-:Y:S05]  /*12010*/  @!P2 BRA `(.L_x_1547) ;  /* 0x000001ac00e8a947 */ /* 0x001fea0003800000 */
.L_x_1546:
[----:B------:R-:W-:Y:S05]  /*12020*/  WARPSYNC.ALL ;  /* 0x0000000000007948 */ /* 0x000fea0003800000 */
[----:B0-----:R-:W-:Y:S01]  /*12030*/  VIADD R0, R16, 0x20000 ;  /* 0x0002000010007836 */ /* 0x001fe20000000000 */
[----:B------:R-:W-:Y:S01]  /*12040*/  R2UR UR12, R36 ;  /* 0x00000000240c72ca */ /* 0x000fe200000e0000 */
[----:B--23--:R-:W-:Y:S01]  /*12050*/  IMAD.MOV.U32 R7, RZ, RZ, 0x40000040 ;  /* 0x40000040ff077424 */ /* 0x00cfe200078e00ff */
[----:B------:R-:W-:Y:S01]  /*12060*/  WARPGROUP.ARRIVE ;  /* 0x00000000000079c5 */ /* 0x000fe20000000000 */
[----:B------:R-:W-:Y:S01]  /*12070*/  UMOV UR13, 0x40000040 ;  /* 0x40000040000d7882 */ /* 0x000fe20000000000 */
[----:B------:R-:W-:Y:S01]  /*12080*/  SHF.R.U32.HI R0, RZ, 0x4, R0 ;  /* 0x00000004ff007819 */ /* 0x000fe20000011600 */
[----:B------:R-:W-:Y:S01]  /*12090*/  IMAD.MOV.U32 R9, RZ, RZ, 0x40000040 ;  /* 0x40000040ff097424 */ /* 0x000fe200078e00ff */
[----:B------:R-:W-:Y:S01]  /*120a0*/  R2UR UR15, R7 ;  /* 0x00000000070f72ca */ /* 0x000fe200000e0000 */
[----:B------:R-:W-:Y:S01]  /*120b0*/  UMOV UR9, 0x40000040 ;  /* 0x4000004000097882 */ /* 0x000fe20000000000 */
[----:B------:R-:W-:Y:S01]  /*120c0*/  LOP3.LUT R0, R0, 0x3fff, RZ, 0xc0, !PT ;  /* 0x00003fff00007812 */ /* 0x000fe200078ec0ff */
[----:B------:R-:W-:Y:S01]  /*120d0*/  UMOV UR5, 0x40000040 ;  /* 0x4000004000057882 */ /* 0x000fe20000000000 */
[----:B------:R-:W-:Y:S01]  /*120e0*/  R2UR UR11, R9 ;  /* 0x00000000090b72ca */ /* 0x000fe200000e0000 */
[----:B------:R-:W-:Y:S01]  /*120f0*/  IMAD.MOV.U32 R9, RZ, RZ, 0x40000040 ;  /* 0x40000040ff097424 */ /* 0x000fe200078e00ff */
[----:B------:R-:W-:Y:S01]  /*12100*/  LOP3.LUT R4, R0, 0x10000, RZ, 0xfc, !PT ;  /* 0x0001000000047812 */ /* 0x000fe200078efcff */
[----:B------:R-:W-:Y:S01]  /*12110*/  ULOP3.LUT UR12, UR12, 0x10000, URZ, 0xfc, !UPT ;  /* 0x000100000c0c7892 */ /* 0x000fe2000f8efc3f */
[----:B------:R-:W-:Y:S01]  /*12120*/  IMAD.MOV.U32 R7, RZ, RZ, 0x40000040 ;  /* 0x40000040ff077424 */ /* 0x000fe200078e00ff */
[----:B------:R-:W-:Y:S01]  /*12130*/  UMOV UR17, 0x40000040 ;  /* 0x4000004000117882 */ /* 0x000fe20000000000 */
[----:B------:R-:W-:Y:S01]  /*12140*/  R2UR UR7, R9 ;  /* 0x00000000090772ca */ /* 0x000fe200000e0000 */
[----:B------:R-:W-:Y:S01]  /*12150*/  IMAD R6, R200, 0x400, R4 ;  /* 0x00000400c8067824 */ /* 0x000fe200078e0204 */
[----:B------:R-:W-:Y:S01]  /*12160*/  UIADD3 UR8, UR12, 0x2, URZ ;  /* 0x000000020c087890 */ /* 0x000fe2000fffe03f */
[----:B------:R-:W-:Y:S01]  /*12170*/  IMAD.MOV.U32 R9, RZ, RZ, 0x40000040 ;  /* 0x40000040ff097424 */ /* 0x000fe200078e00ff */
[----:B------:R-:W-:Y:S01]  /*12180*/  UIADD3 UR4, UR12, 0x4, URZ ;  /* 0x000000040c047890 */ /* 0x000fe2000fffe03f */
[C---:B------:R-:W-:Y:S01]  /*12190*/  VIADD R8, R6.reuse, 0x2 ;  /* 0x0000000206087836 */ /* 0x040fe20000000000 */
[----:B------:R-:W-:Y:S01]  /*121a0*/  R2UR UR14, R6 ;  /* 0x00000000060e72ca */ /* 0x000fe200000e0000 */
[----:B------:R-:W-:Y:S01]  /*121b0*/  UIADD3 UR16, UR12, 0x6, URZ ;  /* 0x000000060c107890 */ /* 0x000fe2000fffe03f */
[----:B------:R-:W-:Y:S01]  /*121c0*/  R2UR UR19, R9 ;  /* 0x00000000091372ca */ /* 0x000fe200000e0000 */
[----:B------:R-:W-:Y:S01]  /*121d0*/  IMAD.MOV.U32 R9, RZ, RZ, 0x40000040 ;  /* 0x40000040ff097424 */ /* 0x000fe200078e00ff */
[----:B------:R-:W-:Y:S01]  /*121e0*/  R2UR UR10, R8 ;  /* 0x00000000080a72ca */ /* 0x000fe200000e0000 */
[----:B------:R-:W-:Y:S01]  /*121f0*/  VIADD R8, R6, 0x4 ;  /* 0x0000000406087836 */ /* 0x000fe20000000000 */
[----:B------:R-:W-:Y:S01]  /*12200*/  UIADD3 UR20, UR12, 0x400, URZ ;  /* 0x000004000c147890 */ /* 0x000fe2000fffe03f */
[----:B------:R-:W-:Y:S01]  /*12210*/  R2UR UR35, R7 ;  /* 0x00000000072372ca */ /* 0x000fe200000e0000 */
[----:B------:R-:W-:Y:S01]  /*12220*/  UMOV UR21, 0x40000040 ;  /* 0x4000004000157882 */ /* 0x000fe20000000000 */
[----:B------:R-:W-:Y:S01]  /*12230*/  R2UR UR23, R9 ;  /* 0x00000000091772ca */ /* 0x000fe200000e0000 */
[----:B------:R-:W-:Y:S01]  /*12240*/  IMAD.MOV.U32 R9, RZ, RZ, 0x40000040 ;  /* 0x40000040ff097424 */ /* 0x000fe200078e00ff */
[----:B------:R-:W-:Y:S01]  /*12250*/  R2UR UR6, R8 ;  /* 0x00000000080672ca */ /* 0x000fe200000e0000 */
[----:B------:R-:W-:Y:S01]  /*12260*/  VIADD R8, R6, 0x6 ;  /* 0x0000000606087836 */ /* 0x000fe20000000000 */
[----:B------:R-:W-:Y:S01]  /*12270*/  QGMMA.64x64x32.F32.E4M3.E4M3 R24, gdesc[UR12], RZ, !UPT, gsb0 ;  /* 0x00e000000c1879f3 */ /* 0x000fe2000c0008ff */
[----:B------:R-:W-:Y:S01]  /*12280*/  UIADD3 UR24, UR12, 0x402, URZ ;  /* 0x000004020c187890 */ /* 0x000fe2000fffe03f */
[----:B------:R-:W-:Y:S01]  /*12290*/  R2UR UR27, R9 ;  /* 0x00000000091b72ca */ /* 0x000fe200000e0000 */
[----:B------:R-:W-:Y:S01]  /*122a0*/  UMOV UR25, 0x40000040 ;  /* 0x4000004000197882 */ /* 0x000fe20000000000 */
[----:B------:R-:W-:Y:S01]  /*122b0*/  R2UR UR18, R8 ;  /* 0x00000000081272ca */ /* 0x000fe200000e0000 */
[----:B------:R-:W-:Y:S01]  /*122c0*/  VIADD R8, R6, 0x200 ;  /* 0x0000020006087836 */ /* 0x000fe20000000000 */
[----:B------:R-:W-:Y:S01]  /*122d0*/  UIADD3 UR28, UR12, 0x404, URZ ;  /* 0x000004040c1c7890 */ /* 0x000fe2000fffe03f */
[----:B------:R-:W-:Y:S01]  /*122e0*/  IMAD.MOV.U32 R9, RZ, RZ, 0x40000040 ;  /* 0x40000040ff097424 */ /* 0x000fe200078e00ff */
[----:B------:R-:W-:Y:S01]  /*122f0*/  UMOV UR29, 0x40000040 ;  /* 0x40000040001d7882 */ /* 0x000fe20000000000 */
[----:B------:R-:W-:Y:S01]  /*12300*/  UIADD3 UR32, UR12, 0x406, URZ ;  /* 0x000004060c207890 */ /* 0x000fe2000fffe03f */
[----:B------:R-:W-:Y:S01]  /*12310*/  R2UR UR22, R8 ;  /* 0x00000000081672ca */ /* 0x000fe200000e0000 */
[----:B------:R-:W-:Y:S01]  /*12320*/  VIADD R8, R6, 0x202 ;  /* 0x0000020206087836 */ /* 0x000fe20000000000 */
[----:B------:R-:W-:Y:S01]  /*12330*/  R2UR UR31, R9 ;  /* 0x00000000091f72ca */ /* 0x000fe200000e0000 */
[----:B------:R-:W-:Y:S01]  /*12340*/  UMOV UR33, 0x40000040 ;  /* 0x4000004000217882 */ /* 0x000fe20000000000 */
[----:B----4-:R-:W0:Y:S01]  /*12350*/  LDC R5, c[0x0][0x448] ;  /* 0x00011200ff057b82 */ /* 0x010e220000000800 */
[----:B------:R-:W-:Y:S01]  /*12360*/  IMAD.MOV.U32 R9, RZ, RZ, -0x40 ;  /* 0xffffffc0ff097424 */ /* 0x000fe200078e00ff */
[----:B------:R-:W-:Y:S01]  /*12370*/  R2UR UR26, R8 ;  /* 0x00000000081a72ca */ /* 0x000fe200000e0000 */
[C---:B------:R-:W-:Y:S01]  /*12380*/  VIADD R8, R6.reuse, 0x204 ;  /* 0x0000020406087836 */ /* 0x040fe20000000000 */
[----:B------:R-:W-:Y:S01]  /*12390*/  ULDC UR55, c[0x0][0x9dc] ;  /* 0x0002770000377ab9 */ /* 0x000fe20000000800 */
[----:B------:R-:W-:Y:S01]  /*123a0*/  VIADD R6, R6, 0x206 ;  /* 0x0000020606067836 */ /* 0x000fe20000000000 */
[----:B------:R-:W-:-:S02]  /*123b0*/  ULOP3.LUT UR55, URZ, UR55, URZ, 0x33, !UPT ;  /* 0x000000373f377292 */ /* 0x000fc4000f8e333f */
[----:B------:R-:W-:Y:S02]  /*123c0*/  R2UR UR30, R8 ;  /* 0x00000000081e72ca */ /* 0x000fe400000e0000 */
[----:B------:R-:W-:Y:S02]  /*123d0*/  R2UR UR34, R6 ;  /* 0x00000000062272ca */ /* 0x000fe400000e0000 */
[----:B0-----:R-:W-:Y:S01]  /*123e0*/  ISETP.NE.AND P2, PT, R5, 0x1, PT ;  /* 0x000000010500780c */ /* 0x001fe20003f45270 */
[----:B------:R-:W-:-:S12]  /*123f0*/  IMAD.IADD R5, R202, 0x1, R199 ;  /* 0x00000001ca057824 */ /* 0x000fd800078e02c7 */
[----:B------:R-:W0:Y:S08]  /*12400*/  @P2 LDC R6, c[0x0][0x44c] ;  /* 0x00011300ff062b82 */ /* 0x000e300000000800 */
[----:B------:R-:W1:Y:S01]  /*12410*/  @P2 LDC R7, c[0x0][0x450] ;  /* 0x00011400ff072b82 */ /* 0x000e620000000800 */
[----:B0-----:R-:W-:Y:S01]  /*12420*/  @P2 IMAD.HI.U32 R6, R5, R6, RZ ;  /* 0x0000000605062227 */ /* 0x001fe200078e00ff */
        /* <DEDUP_REMOVED lines=35> */
[----:B0-----:R-:W-:Y:S01]  /*12660*/  IMAD.MOV.U32 R44, RZ, RZ, R5 ;  /* 0x000000ffff2c7224 */ /* 0x001fe200078e0005 */
[----:B-1----:R-:W-:Y:S01]  /*12670*/  @P2 SHF.R.U32.HI R44, RZ, R7, R6 ;  /* 0x00000007ff2c2219 */ /* 0x002fe20000011606 */
[----:B------:R-:W-:Y:S01]  /*12680*/  @!P1 VIADD R5, R11, 0x28440 ;  /* 0x000284400b059836 */ /* 0x000fe20000000000 */
[----:B------:R-:W0:Y:S01]  /*12690*/  LDC.64 R6, c[0x0][0x9e0] ;  /* 0x00027800ff067b82 */ /* 0x000e220000000a00 */
[----:B------:R1:W3:Y:S01]  /*126a0*/  MUFU.TANH R10, R28 ;  /* 0x0000001c000a7308 */ /* 0x0002e20000002400 */
[C---:B------:R-:W-:Y:S01]  /*126b0*/  FMUL.FTZ R20, R2.reuse, R31 ;  /* 0x0000001f02147220 */ /* 0x040fe20000410000 */
[----:B------:R-:W4:Y:S01]  /*126c0*/  SHFL.IDX PT, R38, R44, RZ, 0x1c1f ;  /* 0x001c1fff2c267589 */ /* 0x000f2200000e0000 */
[----:B------:R-:W-:Y:S01]  /*126d0*/  FMUL.FTZ R21, R2, R34 ;  /* 0x0000002202157220 */ /* 0x000fe20000410000 */
[----:B------:R-:W-:-:S02]  /*126e0*/  IMAD R47, R164, R9, 0x40 ;  /* 0x00000040a42f7424 */ /* 0x000fc400078e0209 */
[C---:B------:R-:W-:Y:S01]  /*126f0*/  FMUL.FTZ R24, R2.reuse, R35 ;  /* 0x0000002302187220 */ /* 0x040fe20000410000 */
[C---:B------:R-:W-:Y:S01]  /*12700*/  FMUL.FTZ R36, R2.reuse, R36 ;  /* 0x0000002402247220 */ /* 0x040fe20000410000 */
[C---:B------:R-:W-:Y:S01]  /*12710*/  FMUL.FTZ R37, R2.reuse, R37 ;  /* 0x0000002502257220 */ /* 0x040fe20000410000 */
[----:B------:R5:W0:Y:S01]  /*12720*/  MUFU.TANH R12, R29 ;  /* 0x0000001d000c7308 */ /* 0x000a220000002400 */
[C---:B------:R-:W-:Y:S01]  /*12730*/  FMUL.FTZ R26, R2.reuse, R39 ;  /* 0x00000027021a7220 */ /* 0x040fe20000410000 */
[C---:B------:R-:W-:Y:S01]  /*12740*/  FMUL.FTZ R27, R2.reuse, R42 ;  /* 0x0000002a021b7220 */ /* 0x040fe20000410000 */
[C---:B-1----:R-:W-:Y:S01]  /*12750*/  FMUL.FTZ R28, R2.reuse, R43 ;  /* 0x0000002b021c7220 */ /* 0x042fe20000410000 */
[C---:B------:R-:W-:Y:S01]  /*12760*/  FMUL.FTZ R48, R2.reuse, R48 ;  /* 0x0000003002307220 */ /* 0x040fe20000410000 */
[C---:B------:R-:W-:Y:S01]  /*12770*/  FMUL.FTZ R49, R2.reuse, R49 ;  /* 0x0000003102317220 */ /* 0x040fe20000410000 */
[C---:B------:R-:W-:Y:S01]  /*12780*/  FMUL.FTZ R31, R2.reuse, R50 ;  /* 0x00000032021f7220 */ /* 0x040fe20000410000 */
[C---:B------:R-:W-:Y:S01]  /*12790*/  FMUL.FTZ R52, R2.reuse, R52 ;  /* 0x0000003402347220 */ /* 0x040fe20000410000 */
[----:B------:R1:W0:Y:S01]  /*127a0*/  MUFU.TANH R56, R32 ;  /* 0x0000002000387308 */ /* 0x0002220000002400 */
[C---:B-----5:R-:W-:Y:S01]  /*127b0*/  FMUL.FTZ R29, R2.reuse, R46 ;  /* 0x0000002e021d7220 */ /* 0x060fe20000410000 */
[C---:B------:R-:W-:Y:S01]  /*127c0*/  FMUL.FTZ R53, R2.reuse, R53 ;  /* 0x0000003502357220 */ /* 0x040fe20000410000 */
[C---:B------:R-:W-:Y:S01]  /*127d0*/  FMUL.FTZ R34, R2.reuse, R55 ;  /* 0x0000003702227220 */ /* 0x040fe20000410000 */
[C---:B------:R-:W-:Y:S01]  /*127e0*/  FMUL.FTZ R40, R2.reuse, R40 ;  /* 0x0000002802287220 */ /* 0x040fe20000410000 */
[C---:B------:R-:W-:Y:S01]  /*127f0*/  FMUL.FTZ R41, R2.reuse, R41 ;  /* 0x0000002902297220 */ /* 0x040fe20000410000 */
[----:B------:R-:W-:Y:S01]  /*12800*/  @!P1 PRMT R5, RZ, 0x654, R5 ;  /* 0x00000654ff059816 */ /* 0x000fe20000000005 */
[C---:B------:R-:W-:Y:S01]  /*12810*/  FMUL.FTZ R45, R2.reuse, R45 ;  /* 0x0000002d022d7220 */ /* 0x040fe20000410000 */
[----:B------:R5:W0:Y:S01]  /*12820*/  MUFU.TANH R57, R33 ;  /* 0x0000002100397308 */ /* 0x000a220000002400 */
[----:B-1----:R-:W-:Y:S01]  /*12830*/  FMUL.FTZ R32, R2, R51 ;  /* 0x0000003302207220 */ /* 0x002fe20000410000 */
[----:B0-----:R-:W-:Y:S01]  /*12840*/  ISETP.GE.AND P3, PT, R7, 0x1, PT ;  /* 0x000000010700780c */ /* 0x001fe20003f66270 */
[----:B------:R0:W-:Y:S01]  /*12850*/  @!P1 SYNCS.ARRIVE.TRANS64.RED.A1T0 RZ, [R5+URZ], RZ ;  /* 0x000000ff05ff99a7 */ /* 0x0001e2000810043f */
[----:B------:R-:W-:-:S02]  /*12860*/  IADD3 R8, -R196, 0x1, R47 ;  /* 0x00000001c4087810 */ /* 0x000fc40007ffe12f */
[----:B------:R-:W-:Y:S02]  /*12870*/  IADD3 R51, -R196, R197, R47 ;  /* 0x000000c5c4337210 */ /* 0x000fe40007ffe12f */
[----:B------:R-:W1:Y:S01]  /*12880*/  MUFU.TANH R13, R13 ;  /* 0x0000000d000d7308 */ /* 0x000e620000002400 */
[----:B-----5:R-:W-:Y:S01]  /*12890*/  FMUL.FTZ R33, R2, R54 ;  /* 0x0000003602217220 */ /* 0x020fe20000410000 */
[----:B------:R-:W-:Y:S02]  /*128a0*/  LEA R50, R164, 0xffffffc0, 0x6 ;  /* 0xffffffc0a4327811 */ /* 0x000fe400078e30ff */
[----:B0-----:R-:W-:-:S04]  /*128b0*/  IADD3 R5, -R195, R8, R197 ;  /* 0x00000008c3057210 */ /* 0x001fc80007ffe1c5 */
[----:B------:R-:W0:Y:S01]  /*128c0*/  MUFU.TANH R3, R3 ;  /* 0x0000000300037308 */ /* 0x000e220000002400 */
[C---:B------:R-:W-:Y:S02]  /*128d0*/  IMAD.IADD R54, R5.reuse, 0x1, R6 ;  /* 0x0000000105367824 */ /* 0x040fe400078e0206 */
[----:B------:R-:W-:-:S03]  /*128e0*/  VIADD R55, R5, UR55 ;  /* 0x0000003705377c36 */ /* 0x000fc60008000000 */
[----:B----4-:R-:W-:Y:S02]  /*128f0*/  VIADDMNMX R46, R38, R54, R51, PT ;  /* 0x00000036262e7246 */ /* 0x010fe40003800133 */
        /* <DEDUP_REMOVED lines=24> */
[----:B------:R5:W0:Y:S02]  /*12a80*/  MUFU.TANH R60, R45 ;  /* 0x0000002d003c7308 */ /* 0x000a240000002400 */
[----:B-----5:R-:W-:Y:S01]  /*12a90*/  IMAD.IADD R45, R55, 0x1, R38 ;  /* 0x00000001372d7824 */ /* 0x020fe200078e0226 */
[----:B-1234-:R-:W-:Y:S06]  /*12aa0*/  @!P3 BRA `(.L_x_1548) ;  /* 0x000000000050b947 */ /* 0x01efec0003800000 */
[----:B------:R-:W-:Y:S01]  /*12ab0*/  IADD3 R5, -R195, R197, R38 ;  /* 0x000000c5c3057210 */ /* 0x000fe20007ffe126 */
[----:B------:R-:W-:Y:S03]  /*12ac0*/  BSSY B0, `(.L_x_1549) ;  /* 0x000000e000007945 */ /* 0x000fe60003800000 */
        /* <DEDUP_REMOVED lines=9> */
.L_x_1550:
[----:B------:R-:W-:-:S13]  /*12b60*/  ISETP.NE.AND P4, PT, R7, 0x1, PT ;  /* 0x000000010700780c */ /* 0x000fda0003f85270 */
[----:B------:R-:W1:Y:S02]  /*12b70*/  @P4 LDC.64 R8, c[0x0][0x9e8] ;  /* 0x00027a00ff084b82 */ /* 0x000e640000000a00 */
[----:B-1----:R-:W-:-:S05]  /*12b80*/  @P4 IMAD.HI.U32 R8, R5, R8, RZ ;  /* 0x0000000805084227 */ /* 0x002fca00078e00ff */
[----:B------:R-:W-:-:S07]  /*12b90*/  @P4 SHF.R.U32.HI R5, RZ, R9, R8 ;  /* 0x00000009ff054219 */ /* 0x000fce0000011608 */
.L_x_1551:
[----:B------:R-:W-:Y:S05]  /*12ba0*/  BSYNC B0 ;  /* 0x0000000000007941 */ /* 0x000fea0003800000 */
.L_x_1549:
[----:B------:R-:W-:-:S04]  /*12bb0*/  IMAD R5, R5, R7, -R50 ;  /* 0x0000000705057224 */ /* 0x000fc800078e0a32 */
[----:B------:R-:W-:-:S05]  /*12bc0*/  IMAD.IADD R8, R5, 0x1, -R196 ;  /* 0x0000000105087824 */ /* 0x000fca00078e0ac4 */
[----:B------:R-:W-:Y:S02]  /*12bd0*/  VIMNMX R45, R45, R8, !PT ;  /* 0x000000082d2d7248 */ /* 0x000fe40007fe0100 */
[----:B------:R-:W-:-:S07]  /*12be0*/  VIADDMNMX R46, R8, R7, R46, PT ;  /* 0x00000007082e7246 */ /* 0x000fce000380012e */
.L_x_1548:
[C---:B------:R-:W-:Y:S01]  /*12bf0*/  ISETP.GE.AND P4, PT, R47.reuse, 0x2, PT ;  /* 0x000000022f00780c */ /* 0x040fe20003f86270 */
[----:B------:R-:W1:Y:S01]  /*12c00*/  SHFL.IDX PT, R44, R44, 0x1, 0x1c1f ;  /* 0x003c1f002c2c7f89 */ /* 0x000e6200000e0000 */
[----:B------:R-:W-:Y:S02]  /*12c10*/  ISETP.GE.AND P6, PT, R47, 0x9, PT ;  /* 0x000000092f00780c */ /* 0x000fe40003fc6270 */
[----:B------:R-:W-:Y:S02]  /*12c20*/  ISETP.GT.AND P5, PT, R45, 0x1, !P4 ;  /* 0x000000012d00780c */ /* 0x000fe400067a4270 */
[----:B------:R-:W-:Y:S02]  /*12c30*/  P2R R61, PR, RZ, 0x40 ;  /* 0x00000040ff3d7803 */ /* 0x000fe40000000000 */
[----:B------:R-:W-:-:S04]  /*12c40*/  ISETP.LT.OR P5, PT, R46, 0x2, P5 ;  /* 0x000000022e00780c */ /* 0x000fc80002fa1670 */
[----:B0-----:R-:W-:Y:S02]  /*12c50*/  FSEL R43, R3, -INF , !P5 ;  /* 0xff800000032b7808 */ /* 0x001fe40006800000 */
[----:B------:R-:W-:Y:S02]  /*12c60*/  ISETP.GT.AND P5, PT, R45, 0x8, !P6 ;  /* 0x000000082d00780c */ /* 0x000fe400077a4270 */
[----:B------:R-:W-:Y:S02]  /*12c70*/  ISETP.GE.AND P6, PT, R47, 0xa, PT ;  /* 0x0000000a2f00780c */ /* 0x000fe40003fc6270 */
[----:B------:R-:W-:Y:S02]  /*12c80*/  ISETP.LT.OR P5, PT, R46, 0x9, P5 ;  /* 0x000000092e00780c */ /* 0x000fe40002fa1670 */
[----:B------:R-:W-:Y:S02]  /*12c90*/  P2R R62, PR, RZ, 0x40 ;  /* 0x00000040ff3e7803 */ /* 0x000fe40000000000 */
[----:B------:R-:W-:-:S02]  /*12ca0*/  FSEL R42, R10, -INF , !P5 ;  /* 0xff8000000a2a7808 */ /* 0x000fc40006800000 */
[----:B------:R-:W-:Y:S02]  /*12cb0*/  ISETP.GT.AND P5, PT, R45, 0x9, !P6 ;  /* 0x000000092d00780c */ /* 0x000fe400077a4270 */
[----:B------:R-:W-:Y:S02]  /*12cc0*/  ISETP.GE.AND P6, PT, R47, 0x11, PT ;  /* 0x000000112f00780c */ /* 0x000fe40003fc6270 */
[----:B------:R-:W-:Y:S02]  /*12cd0*/  ISETP.LT.OR P5, PT, R46, 0xa, P5 ;  /* 0x0000000a2e00780c */ /* 0x000fe40002fa1670 */
[----:B------:R-:W-:Y:S02]  /*12ce0*/  P2R R63, PR, RZ, 0x40 ;  /* 0x00000040ff3f7803 */ /* 0x000fe40000000000 */
[----:B------:R-:W-:Y:S02]  /*12cf0*/  FSEL R41, R12, -INF , !P5 ;  /* 0xff8000000c297808 */ /* 0x000fe40006800000 */
[----:B------:R-:W-:-:S02]  /*12d00*/  ISETP.GT.AND P5, PT, R45, 0x10, !P6 ;  /* 0x000000102d00780c */ /* 0x000fc400077a4270 */
[----:B------:R-:W-:Y:S02]  /*12d10*/  ISETP.GE.AND P6, PT, R47, 0x12, PT ;  /* 0x000000122f00780c */ /* 0x000fe40003fc6270 */
[----:B------:R-:W-:-:S04]  /*12d20*/  ISETP.LT.OR P5, PT, R46, 0x11, P5 ;  /* 0x000000112e00780c */ /* 0x000fc80002fa1670 */
        /* <DEDUP_REMOVED lines=18> */
[C---:B------:R-:W-:Y:S02]  /*12e50*/  ISETP.LT.OR P5, PT, R46.reuse, 0x21, P5 ;  /* 0x000000212e00780c */ /* 0x040fe40002fa1670 */
        /* <DEDUP_REMOVED lines=37> */
[----:B------:R-:W-:Y:S02]  /*130b0*/  ISETP.GT.AND P6, PT, R45, 0x39, !P6 ;  /* 0x000000392d00780c */ /* 0x000fe400077c4270 */
[----:B-1----:R-:W-:Y:S02]  /*130c0*/  IADD3 R45, R55, R44, RZ ;  /* 0x0000002c372d7210 */ /* 0x002fe40007ffe0ff */
[----:B------:R-:W-:Y:S02]  /*130d0*/  ISETP.LT.OR P6, PT, R46, 0x3a, P6 ;  /* 0x0000003a2e00780c */ /* 0x000fe400037c1670 */
[----:B------:R-:W-:Y:S02]  /*130e0*/  VIADDMNMX R46, R44, R54, R51, PT ;  /* 0x000000362c2e7246 */ /* 0x000fe40003800133 */
[----:B------:R-:W-:Y:S01]  /*130f0*/  FSEL R13, R53, -INF , !P6 ;  /* 0xff800000350d7808 */ /* 0x000fe20007000000 */
[----:B------:R-:W-:Y:S08]  /*13100*/  @!P3 BRA `(.L_x_1552) ;  /* 0x000000000050b947 */ /* 0x000ff00003800000 */
[----:B------:R-:W-:Y:S01]  /*13110*/  IADD3 R44, -R195, R197, R44 ;  /* 0x000000c5c32c7210 */ /* 0x000fe20007ffe12c */
[----:B------:R-:W-:Y:S03]  /*13120*/  BSSY B0, `(.L_x_1553) ;  /* 0x000000e000007945 */ /* 0x000fe60003800000 */
        /* <DEDUP_REMOVED lines=9> */
.L_x_1554:
[----:B------:R-:W-:-:S13]  /*131c0*/  ISETP.NE.AND P6, PT, R7, 0x1, PT ;  /* 0x000000010700780c */ /* 0x000fda0003fc5270 */
[----:B------:R-:W0:Y:S02]  /*131d0*/  @P6 LDC.64 R8, c[0x0][0x9e8] ;  /* 0x00027a00ff086b82 */ /* 0x000e240000000a00 */
[----:B0-----:R-:W-:-:S05]  /*131e0*/  @P6 IMAD.HI.U32 R8, R44, R8, RZ ;  /* 0x000000082c086227 */ /* 0x001fca00078e00ff */
[----:B------:R-:W-:-:S07]  /*131f0*/  @P6 SHF.R.U32.HI R44, RZ, R9, R8 ;  /* 0x00000009ff2c6219 */ /* 0x000fce0000011608 */
.L_x_1555:
[----:B------:R-:W-:Y:S05]  /*13200*/  BSYNC B0 ;  /* 0x0000000000007941 */ /* 0x000fea0003800000 */
.L_x_1553:
[----:B------:R-:W-:-:S04]  /*13210*/  IMAD R9, R44, R7, -R50 ;  /* 0x000000072c097224 */ /* 0x000fc800078e0a32 */
[----:B------:R-:W-:-:S05]  /*13220*/  IMAD.IADD R8, R9, 0x1, -R196 ;  /* 0x0000000109087824 */ /* 0x000fca00078e0ac4 */
[----:B------:R-:W-:Y:S02]  /*13230*/  VIMNMX R45, R45, R8, !PT ;  /* 0x000000082d2d7248 */ /* 0x000fe40007fe0100 */
[----:B------:R-:W-:-:S07]  /*13240*/  VIADDMNMX R46, R8, R7, R46, PT ;  /* 0x00000007082e7246 */ /* 0x000fce000380012e */
.L_x_1552:
[----:B------:R-:W-:Y:S01]  /*13250*/  ISETP.GT.AND P4, PT, R45, 0x1, !P4 ;  /* 0x000000012d00780c */ /* 0x000fe20006784270 */
[----:B------:R-:W-:Y:S01]  /*13260*/  ULDC UR56, c[0x0][0x988] ;  /* 0x0002620000387ab9 */ /* 0x000fe20000000800 */
[----:B------:R-:W-:Y:S02]  /*13270*/  ISETP.NE.AND P6, PT, R62, RZ, PT ;  /* 0x000000ff3e00720c */ /* 0x000fe40003fc5270 */
[----:B------:R-:W-:Y:S02]  /*13280*/  ISETP.LT.OR P4, PT, R46, 0x2, P4 ;  /* 0x000000022e00780c */ /* 0x000fe40002781670 */
[----:B------:R-:W-:Y:S02]  /*13290*/  FMNMX.FTZ R9, R49, R43, !PT ;  /* 0x0000002b31097209 */ /* 0x000fe40007810000 */
[----:B------:R-:W-:Y:S02]  /*132a0*/  FSEL R14, R14, -INF , !P4 ;  /* 0xff8000000e0e7808 */ /* 0x000fe40006000000 */
[----:B------:R-:W-:-:S02]  /*132b0*/  ISETP.NE.AND P4, PT, R61, RZ, PT ;  /* 0x000000ff3d00720c */ /* 0x000fc40003f85270 */
[C---:B------:R-:W-:Y:S02]  /*132c0*/  ISETP.GT.AND P5, PT, R45.reuse, 0x38, !P5 ;  /* 0x000000382d00780c */ /* 0x040fe40006fa4270 */
[----:B------:R-:W-:Y:S02]  /*132d0*/  ISETP.GT.AND P4, PT, R45, 0x8, !P4 ;  /* 0x000000082d00780c */ /* 0x000fe40006784270 */
[C---:B------:R-:W-:Y:S02]  /*132e0*/  ISETP.LT.OR P5, PT, R46.reuse, 0x39, P5 ;  /* 0x000000392e00780c */ /* 0x040fe40002fa1670 */
[----:B------:R-:W-:Y:S02]  /*132f0*/  ISETP.LT.OR P4, PT, R46, 0x9, P4 ;  /* 0x000000092e00780c */ /* 0x000fe40002781670 */
[----:B------:R-:W-:Y:S02]  /*13300*/  FSEL R33, R33, -INF , !P5 ;  /* 0xff80000021217808 */ /* 0x000fe40006800000 */
[----:B------:R-:W-:-:S02]  /*13310*/  FSEL R15, R15, -INF , !P4 ;  /* 0xff8000000f0f7808 */ /* 0x000fc40006000000 */
[----:B------:R-:W-:Y:S02]  /*13320*/  ISETP.GT.AND P4, PT, R45, 0x9, !P6 ;  /* 0x000000092d00780c */ /* 0x000fe40007784270 */
[----:B------:R-:W-:Y:S02]  /*13330*/  ISETP.NE.AND P6, PT, R48, RZ, PT ;  /* 0x000000ff3000720c */ /* 0x000fe40003fc5270 */
[----:B------:R-:W-:-:S04]  /*13340*/  ISETP.LT.OR P4, PT, R46, 0xa, P4 ;  /* 0x0000000a2e00780c */ /* 0x000fc80002781670 */
[----:B------:R-:W-:Y:S02]  /*13350*/  FSEL R20, R20, -INF , !P4 ;  /* 0xff80000014147808 */ /* 0x000fe40006000000 */
[----:B------:R-:W-:-:S04]  /*13360*/  ISETP.NE.AND P4, PT, R63, RZ, PT ;  /* 0x000000ff3f00720c */ /* 0x000fc80003f85270 */
[----:B------:R-:W-:-:S04]  /*13370*/  ISETP.GT.AND P4, PT, R45, 0x10, !P4 ;  /* 0x000000102d00780c */ /* 0x000fc80006784270 */
        /* <DEDUP_REMOVED lines=38> */
[----:B------:R-:W-:Y:S02]  /*135e0*/  ISETP.GT.AND P4, PT, R45, RZ, !P6 ;  /* 0x000000ff2d00720c */ /* 0x000fe40007784270 */
[----:B------:R-:W-:Y:S02]  /*135f0*/  ISETP.NE.AND P6, PT, R52, RZ, PT ;  /* 0x000000ff3400720c */ /* 0x000fe40003fc5270 */
[----:B------:R-:W-:-:S04]  /*13600*/  ISETP.LT.OR P4, PT, R46, 0x1, P4 ;  /* 0x000000012e00780c */ /* 0x000fc80002781670 */
[----:B------:R-:W-:Y:S02]  /*13610*/  FSEL R47, R0, -INF , !P4 ;  /* 0xff800000002f7808 */ /* 0x000fe40006000000 */
[----:B------:R-:W-:-:S04]  /*13620*/  FMNMX.FTZ R0, R42, R9, !PT ;  /* 0x000000092a007209 */ /* 0x000fc80007810000 */
        /* <DEDUP_REMOVED lines=12> */
[----:B------:R-:W-:-:S05]  /*136f0*/  FMNMX.FTZ R44, R13, R0, !PT ;  /* 0x000000000d2c7209 */ /* 0x000fca0007810000 */
[----:B------:R-:W0:Y:S02]  /*13700*/  SHFL.BFLY PT, R9, R44, 0x2, 0x1f ;  /* 0x0c401f002c097f89 */ /* 0x000e2400000e0000 */
[----:B0-----:R-:W-:-:S05]  /*13710*/  FMNMX.FTZ R48, R44, R9, !PT ;  /* 0x000000092c307209 */ /* 0x001fca0007810000 */
[----:B------:R-:W0:Y:S02]  /*13720*/  SHFL.BFLY PT, R9, R48, 0x1, 0x1f ;  /* 0x0c201f0030097f89 */ /* 0x000e2400000e0000 */
[----:B0-----:R-:W-:Y:S01]  /*13730*/  FMNMX.FTZ R8, R48, R9, !PT ;  /* 0x0000000930087209 */ /* 0x001fe20007810000 */
[----:B------:R-:W-:-:S03]  /*13740*/  IMAD.U32 R9, RZ, RZ, UR56 ;  /* 0x00000038ff097e24 */ /* 0x000fc6000f8e00ff */
[C---:B------:R-:W-:Y:S01]  /*13750*/  FSETP.NEU.FTZ.AND P4, PT, R8.reuse, -INF , PT ;  /* 0xff8000000800780b */ /* 0x040fe20003f9d000 */
[----:B------:R-:W-:-:S05]  /*13760*/  FFMA.FTZ R0, R8, R9, -8 ;  /* 0xc100000008007423 */ /* 0x000fca0000010009 */
[----:B------:R-:W-:Y:S02]  /*13770*/  FSEL R50, R0, RZ, P4 ;  /* 0x000000ff00327208 */ /* 0x000fe40002000000 */
[----:B------:R-:W-:Y:S02]  /*13780*/  FMNMX.FTZ R0, R47, R14, !PT ;  /* 0x0000000e2f007209 */ /* 0x000fe40007810000 */
[----:B------:R-:W-:Y:S01]  /*13790*/  ISETP.GT.AND P4, PT, R45, 0x39, !P6 ;  /* 0x000000392d00780c */ /* 0x000fe20007784270 */
[----:B------:R-:W-:-:S01]  /*137a0*/  FFMA.FTZ R44, R49, UR56, -R50 ;  /* 0x00000038312c7c23 */ /* 0x000fc20008010832 */
[----:B------:R-:W-:Y:S01]  /*137b0*/  FMNMX.FTZ R9, R15, R0, !PT ;  /* 0x000000000f097209 */ /* 0x000fe20007810000 */
[----:B------:R-:W-:-:S01]  /*137c0*/  FFMA.FTZ R43, R43, UR56, -R50 ;  /* 0x000000382b2b7c23 */ /* 0x000fc20008010832 */
[----:B------:R-:W-:Y:S01]  /*137d0*/  ISETP.LT.OR P4, PT, R46, 0x3a, P4 ;  /* 0x0000003a2e00780c */ /* 0x000fe20002781670 */
[----:B------:R-:W-:-:S01]  /*137e0*/  FFMA.FTZ R42, R42, UR56, -R50 ;  /* 0x000000382a2a7c23 */ /* 0x000fc20008010832 */
[----:B------:R-:W-:Y:S01]  /*137f0*/  FMNMX.FTZ R0, R20, R9, !PT ;  /* 0x0000000914007209 */ /* 0x000fe20007810000 */
[----:B------:R-:W-:Y:S01]  /*13800*/  MUFU.EX2 R44, R44 ;  /* 0x0000002c002c7308 */ /* 0x000fe20000000800 */
[----:B------:R-:W-:Y:S01]  /*13810*/  FSEL R34, R34, -INF , !P4 ;  /* 0xff80000022227808 */ /* 0x000fe20006000000 */
[--C-:B------:R-:W-:Y:S01]  /*13820*/  FFMA.FTZ R41, R41, UR56, -R50.reuse ;  /* 0x0000003829297c23 */ /* 0x100fe20008010832 */
[----:B------:R-:W-:Y:S01]  /*13830*/  FMNMX.FTZ R9, R21, R0, !PT ;  /* 0x0000000015097209 */ /* 0x000fe20007810000 */
[--C-:B------:R-:W-:Y:S01]  /*13840*/  FFMA.FTZ R40, R40, UR56, -R50.reuse ;  /* 0x0000003828287c23 */ /* 0x100fe20008010832 */
[----:B------:R-:W-:-:S01]  /*13850*/  FFMA.FTZ R38, R38, UR56, -R50 ;  /* 0x0000003826267c23 */ /* 0x000fc20008010832 */
        /* <DEDUP_REMOVED lines=9> */
[----:B------:R-:W-:Y:S01]  /*138f0*/  FMNMX.FTZ R0, R26, R9, !PT ;  /* 0x000000091a007209 */ /* 0x000fe20007810000 */
[----:B------:R-:W1:Y:S01]  /*13900*/  MUFU.EX2 R42, R42 ;  /* 0x0000002a002a7308 */ /* 0x000e620000000800 */
[----:B------:R-:W-:-:S01]  /*13910*/  FFMA.FTZ R35, R35, UR56, -R50 ;  /* 0x0000003823237c23 */ /* 0x000fc20008010832 */
[--C-:B------:R-:W-:Y:S01]  /*13920*/  FFMA.FTZ R3, R3, UR56, -R50.reuse ;  /* 0x0000003803037c23 */ /* 0x100fe20008010832 */
[----:B------:R-:W-:Y:S01]  /*13930*/  FMNMX.FTZ R9, R27, R0, !PT ;  /* 0x000000001b097209 */ /* 0x000fe20007810000 */
[--C-:B------:R-:W-:Y:S01]  /*13940*/  FFMA.FTZ R5, R5, UR56, -R50.reuse ;  /* 0x0000003805057c23 */ /* 0x100fe20008010832 */
[----:B------:R-:W-:-:S02]  /*13950*/  FFMA.FTZ R10, R10, UR56, -R50 ;  /* 0x000000380a0a7c23 */ /* 0x000fc40008010832 */
[----:B------:R-:W-:Y:S01]  /*13960*/  FMNMX.FTZ R0, R28, R9, !PT ;  /* 0x000000091c007209 */ /* 0x000fe20007810000 */
[----:B------:R-:W2:Y:S03]  /*13970*/  MUFU.EX2 R41, R41 ;  /* 0x0000002900297308 */ /* 0x000ea60000000800 */
        /* <DEDUP_REMOVED lines=8> */
[----:B------:R-:W3:Y:S04]  /*13a00*/  MUFU.EX2 R37, R37 ;  /* 0x0000002500257308 */ /* 0x000ee80000000800 */
[----:B------:R-:W4:Y:S04]  /*13a10*/  SHFL.BFLY PT, R0, R9, 0x2, 0x1f ;  /* 0x0c401f0009007f89 */ /* 0x000f2800000e0000 */
[----:B------:R-:W5:Y:S08]  /*13a20*/  MUFU.EX2 R39, R39 ;  /* 0x0000002700277308 */ /* 0x000f700000000800 */
[----:B------:R-:W-:Y:S08]  /*13a30*/  MUFU.EX2 R12, R12 ;  /* 0x0000000c000c7308 */ /* 0x000ff00000000800 */
[----:B------:R-:W5:Y:S01]  /*13a40*/  MUFU.EX2 R11, R11 ;  /* 0x0000000b000b7308 */ /* 0x000f620000000800 */
[----:B----4-:R-:W-:-:S07]  /*13a50*/  FMNMX.FTZ R0, R9, R0, !PT ;  /* 0x0000000009007209 */ /* 0x010fce0007810000 */
[----:B------:R-:W-:Y:S01]  /*13a60*/  MUFU.EX2 R36, R36 ;  /* 0x0000002400247308 */ /* 0x000fe20000000800 */
[----:B------:R-:W4:Y:S07]  /*13a70*/  SHFL.BFLY PT, R9, R0, 0x1, 0x1f ;  /* 0x0c201f0000097f89 */ /* 0x000f2e00000e0000 */
[----:B------:R-:W-:Y:S08]  /*13a80*/  MUFU.EX2 R35, R35 ;  /* 0x0000002300237308 */ /* 0x000ff00000000800 */
[----:B------:R-:W-:Y:S08]  /*13a90*/  MUFU.EX2 R3, R3 ;  /* 0x0000000300037308 */ /* 0x000ff00000000800 */
[----:B------:R-:W-:Y:S01]  /*13aa0*/  MUFU.EX2 R5, R5 ;  /* 0x0000000500057308 */ /* 0x000fe20000000800 */
[----:B----4-:R-:W-:Y:S01]  /*13ab0*/  FMNMX.FTZ R9, R0, R9, !PT ;  /* 0x0000000900097209 */ /* 0x010fe20007810000 */
[----:B------:R-:W-:-:S03]  /*13ac0*/  IMAD.U32 R0, RZ, RZ, UR56 ;  /* 0x00000038ff007e24 */ /* 0x000fc6000f8e00ff */
[C---:B------:R-:W-:Y:S01]  /*13ad0*/  FSETP.NEU.FTZ.AND P4, PT, R9.reuse, -INF , PT ;  /* 0xff8000000900780b */ /* 0x040fe20003f9d000 */
[----:B------:R-:W-:-:S02]  /*13ae0*/  FFMA.FTZ R0, R9, R0, -8 ;  /* 0xc100000009007423 */ /* 0x000fc40000010000 */
[----:B------:R-:W-:Y:S03]  /*13af0*/  MUFU.EX2 R10, R10 ;  /* 0x0000000a000a7308 */ /* 0x000fe60000000800 */
[----:B------:R-:W-:-:S05]  /*13b00*/  FSEL R45, R0, RZ, P4 ;  /* 0x000000ff002d7208 */ /* 0x000fca0002000000 */
[--C-:B------:R-:W-:Y:S01]  /*13b10*/  FFMA.FTZ R47, R47, UR56, -R45.reuse ;  /* 0x000000382f2f7c23 */ /* 0x100fe2000801082d */
[----:B------:R-:W-:-:S01]  /*13b20*/  FFMA.FTZ R14, R14, UR56, -R45 ;  /* 0x000000380e0e7c23 */ /* 0x000fc2000801082d */
[--C-:B------:R-:W-:Y:S01]  /*13b30*/  FFMA.FTZ R15, R15, UR56, -R45.reuse ;  /* 0x000000380f0f7c23 */ /* 0x100fe2000801082d */
[----:B------:R-:W-:-:S01]  /*13b40*/  FFMA.FTZ R20, R20, UR56, -R45 ;  /* 0x0000003814147c23 */ /* 0x000fc2000801082d */
[--C-:B------:R-:W-:Y:S01]  /*13b50*/  FFMA.FTZ R21, R21, UR56, -R45.reuse ;  /* 0x0000003815157c23 */ /* 0x100fe2000801082d */
[----:B------:R0:W-:Y:S01]  /*13b60*/  MUFU.EX2 R0, R13 ;  /* 0x0000000d00007308 */ /* 0x0001e20000000800 */
        /* <DEDUP_REMOVED lines=8> */
[----:B0-----:R-:W-:-:S01]  /*13bf0*/  FADD.FTZ R13, R44, R43 ;  /* 0x0000002b2c0d7221 */ /* 0x001fc20000010000 */
[--C-:B------:R-:W-:Y:S01]  /*13c00*/  FFMA.FTZ R31, R31, UR56, -R45.reuse ;  /* 0x000000381f1f7c23 */ /* 0x100fe2000801082d */
[----:B------:R-:W-:-:S01]  /*13c10*/  FFMA.FTZ R32, R32, UR56, -R45 ;  /* 0x0000003820207c23 */ /* 0x000fc2000801082d */
[----:B------:R-:W-:Y:S01]  /*13c20*/  FFMA.FTZ R33, R33, UR56, -R45 ;  /* 0x0000003821217c23 */ /* 0x000fe2000801082d */
[----:B-1----:R-:W-:-:S01]  /*13c30*/  FADD.FTZ R46, R42, R13 ;  /* 0x0000000d2a2e7221 */ /* 0x002fc20000010000 */
[----:B--2---:R-:W-:Y:S01]  /*13c40*/  F2FP.SATFINITE.E4M3.F32.PACK_AB_MERGE_C R13, R41, R42, RZ ;  /* 0x0000002a290d723e */ /* 0x004fe200048070ff */
[----:B------:R-:W-:-:S01]  /*13c50*/  FFMA.FTZ R34, R34, UR56, -R45 ;  /* 0x0000003822227c23 */ /* 0x000fc2000801082d */
[----:B------:R-:W0:Y:S01]  /*13c60*/  MUFU.EX2 R14, R14 ;  /* 0x0000000e000e7308 */ /* 0x000e220000000800 */
[----:B------:R-:W-:-:S01]  /*13c70*/  FADD.FTZ R41, R41, R46 ;  /* 0x0000002e29297221 */ /* 0x000fc20000010000 */
[----:B------:R-:W-:-:S02]  /*13c80*/  F2FP.SATFINITE.E4M3.F32.PACK_AB_MERGE_C R188, R43, R44, R13 ;  /* 0x0000002c2bbc723e */ /* 0x000fc4000480700d */
[----:B---3--:R-:W-:Y:S01]  /*13c90*/  F2FP.SATFINITE.E4M3.F32.PACK_AB_MERGE_C R43, R37, R38, RZ ;  /* 0x00000026252b723e */ /* 0x008fe200048070ff */
[----:B------:R-:W-:-:S03]  /*13ca0*/  FADD.FTZ R44, R40, R41 ;  /* 0x00000029282c7221 */ /* 0x000fc60000010000 */
[----:B------:R-:W1:Y:S01]  /*13cb0*/  MUFU.EX2 R15, R15 ;  /* 0x0000000f000f7308 */ /* 0x000e620000000800 */
[----:B-----5:R-:W-:-:S01]  /*13cc0*/  FADD.FTZ R41, R39, R44 ;  /* 0x0000002c27297221 */ /* 0x020fc20000010000 */
[----:B------:R-:W-:Y:S02]  /*13cd0*/  F2FP.SATFINITE.E4M3.F32.PACK_AB_MERGE_C R190, R39, R40, R43 ;  /* 0x0000002827be723e */ /* 0x000fe4000480702b */
[----:B------:R-:W-:Y:S01]  /*13ce0*/  F2FP.SATFINITE.E4M3.F32.PACK_AB_MERGE_C R39, R11, R12, RZ ;  /* 0x0000000c0b27723e */ /* 0x000fe200048070ff */
[----:B------:R-:W-:-:S03]  /*13cf0*/  FADD.FTZ R40, R38, R41 ;  /* 0x0000002926287221 */ /* 0x000fc60000010000 */
[----:B------:R-:W2:Y:S01]  /*13d00*/  MUFU.EX2 R20, R20 ;  /* 0x0000001400147308 */ /* 0x000ea20000000800 */
[----:B0-----:R-:W-:-:S01]  /*13d10*/  FADD.FTZ R42, R47, R14 ;  /* 0x0000000e2f2a7221 */ /* 0x001fc20000010000 */
[----:B------:R-:W-:Y:S01]  /*13d20*/  FADD.FTZ R37, R37, R40 ;  /* 0x0000002825257221 */ /* 0x000fe20000010000 */
[----:B------:R-:W-:Y:S01]  /*13d30*/  F2FP.SATFINITE.E4M3.F32.PACK_AB_MERGE_C R184, R35, R36, R39 ;  /* 0x0000002423b8723e */ /* 0x000fe20004807027 */
[----:B------:R-:W0:Y:S02]  /*13d40*/  @P2 LDC R40, c[0x0][0x44c] ;  /* 0x00011300ff282b82 */ /* 0x000e240000000800 */
[----:B------:R-:W-:-:S02]  /*13d50*/  FADD.FTZ R36, R36, R37 ;  /* 0x0000002524247221 */ /* 0x000fc40000010000 */
[----:B------:R-:W3:Y:S01]  /*13d60*/  MUFU.EX2 R21, R21 ;  /* 0x0000001500157308 */ /* 0x000ee20000000800 */
[----:B-1----:R-:W-:-:S01]  /*13d70*/  FADD.FTZ R13, R15, R42 ;  /* 0x0000002a0f0d7221 */ /* 0x002fc20000010000 */
[----:B------:R-:W-:-:S02]  /*13d80*/  FADD.FTZ R35, R35, R36 ;  /* 0x0000002423237221 */ /* 0x000fc40000010000 */
[----:B------:R-:W1:Y:S02]  /*13d90*/  @P2 LDC R37, c[0x0][0x450] ;  /* 0x00011400ff252b82 */ /* 0x000e640000000800 */
[----:B------:R-:W-:-:S02]  /*13da0*/  FADD.FTZ R12, R12, R35 ;  /* 0x000000230c0c7221 */ /* 0x000fc40000010000 */
[----:B------:R-:W4:Y:S01]  /*13db0*/  MUFU.EX2 R24, R24 ;  /* 0x0000001800187308 */ /* 0x000f220000000800 */
[----:B--2---:R-:W-:-:S01]  /*13dc0*/  FADD.FTZ R42, R20, R13 ;  /* 0x0000000d142a7221 */ /* 0x004fc20000010000 */
[----:B------:R-:W-:Y:S01]  /*13dd0*/  F2FP.SATFINITE.E4M3.F32.PACK_AB_MERGE_C R15, R20, R15, RZ ;  /* 0x0000000f140f723e */ /* 0x000fe200048070ff */
[----:B------:R-:W-:-:S03]  /*13de0*/  FADD.FTZ R12, R11, R12 ;  /* 0x0000000c0b0c7221 */ /* 0x000fc60000010000 */
[----:B------:R-:W-:Y:S02]  /*13df0*/  F2FP.SATFINITE.E4M3.F32.PACK_AB_MERGE_C R189, R14, R47, R15 ;  /* 0x0000002f0ebd723e */ /* 0x000fe4000480700f */
[----:B------:R-:W2:Y:S01]  /*13e00*/  MUFU.EX2 R25, R25 ;  /* 0x0000001900197308 */ /* 0x000ea20000000800 */
[----:B---3--:R-:W-:-:S01]  /*13e10*/  FADD.FTZ R13, R21, R42 ;  /* 0x0000002a150d7221 */ /* 0x008fc20000010000 */
[----:B------:R-:W-:Y:S01]  /*13e20*/  F2FP.SATFINITE.E4M3.F32.PACK_AB_MERGE_C R14, R0, R3, RZ ;  /* 0x00000003000e723e */ /* 0x000fe200048070ff */
[----:B0-----:R-:W-:-:S03]  /*13e30*/  @P2 IMAD.HI.U32 R40, R199, R40, RZ ;  /* 0x00000028c7282227 */ /* 0x001fc600078e00ff */
[----:B------:R-:W-:Y:S01]  /*13e40*/  F2FP.SATFINITE.E4M3.F32.PACK_AB_MERGE_C R186, R10, R5, R14 ;  /* 0x000000050aba723e */ /* 0x000fe2000480700e */
[----:B------:R-:W-:-:S01]  /*13e50*/  FADD.FTZ R5, R5, R12 ;  /* 0x0000000c05057221 */ /* 0x000fc20000010000 */
[----:B------:R-:W0:Y:S01]  /*13e60*/  MUFU.EX2 R26, R26 ;  /* 0x0000001a001a7308 */ /* 0x000e220000000800 */
[----:B----4-:R-:W-:-:S01]  /*13e70*/  FADD.FTZ R38, R24, R13 ;  /* 0x0000000d18267221 */ /* 0x010fc20000010000 */
[----:B------:R-:W-:Y:S02]  /*13e80*/  IMAD.MOV.U32 R14, RZ, RZ, R199 ;  /* 0x000000ffff0e7224 */ /* 0x000fe400078e00c7 */
[----:B------:R-:W-:-:S01]  /*13e90*/  FADD.FTZ R10, R10, R5 ;  /* 0x000000050a0a7221 */ /* 0x000fc20000010000 */
[----:B-1----:R-:W-:-:S03]  /*13ea0*/  @P2 SHF.R.U32.HI R14, RZ, R37, R40 ;  /* 0x00000025ff0e2219 */ /* 0x002fc60000011628 */
[----:B------:R-:W-:Y:S01]  /*13eb0*/  FADD.FTZ R3, R3, R10 ;  /* 0x0000000a03037221 */ /* 0x000fe20000010000 */
[----:B------:R-:W1:Y:S01]  /*13ec0*/  MUFU.EX2 R27, R27 ;  /* 0x0000001b001b7308 */ /* 0x000e620000000800 */
[----:B--2---:R-:W-:-:S02]  /*13ed0*/  FADD.FTZ R13, R25, R38 ;  /* 0x00000026190d7221 */ /* 0x004fc40000010000 */
[----:B------:R-:W-:-:S05]  /*13ee0*/  FADD.FTZ R3, R0, R3 ;  /* 0x0000000300037221 */ /* 0x000fca0000010000 */
[----:B------:R-:W2:Y:S01]  /*13ef0*/  MUFU.EX2 R28, R28 ;  /* 0x0000001c001c7308 */ /* 0x000ea20000000800 */
[----:B0-----:R-:W-:-:S01]  /*13f00*/  FADD.FTZ R38, R26, R13 ;  /* 0x0000000d1a267221 */ /* 0x001fc20000010000 */
[----:B------:R-:W-:-:S04]  /*13f10*/  F2FP.SATFINITE.E4M3.F32.PACK_AB_MERGE_C R25, R26, R25, RZ ;  /* 0x000000191a19723e */ /* 0x000fc800048070ff */
[----:B------:R-:W-:Y:S02]  /*13f20*/  F2FP.SATFINITE.E4M3.F32.PACK_AB_MERGE_C R191, R24, R21, R25 ;  /* 0x0000001518bf723e */ /* 0x000fe40004807019 */
[----:B------:R-:W0:Y:S01]  /*13f30*/  MUFU.EX2 R29, R29 ;  /* 0x0000001d001d7308 */ /* 0x000e220000000800 */
[----:B-1----:R-:W-:-:S07]  /*13f40*/  FADD.FTZ R13, R27, R38 ;  /* 0x000000261b0d7221 */ /* 0x002fce0000010000 */
[----:B------:R-:W1:Y:S01]  /*13f50*/  MUFU.EX2 R30, R30 ;  /* 0x0000001e001e7308 */ /* 0x000e620000000800 */
[----:B--2---:R-:W-:-:S07]  /*13f60*/  FADD.FTZ R20, R28, R13 ;  /* 0x0000000d1c147221 */ /* 0x004fce0000010000 */
[----:B------:R-:W2:Y:S01]  /*13f70*/  MUFU.EX2 R31, R31 ;  /* 0x0000001f001f7308 */ /* 0x000ea20000000800 */
[----:B0-----:R-:W-:-:S07]  /*13f80*/  FADD.FTZ R13, R29, R20 ;  /* 0x000000141d0d7221 */ /* 0x001fce0000010000 */
[----:B------:R-:W0:Y:S01]  /*13f90*/  MUFU.EX2 R32, R32 ;  /* 0x0000002000207308 */ /* 0x000e220000000800 */
[C---:B-1----:R-:W-:Y:S01]  /*13fa0*/  F2FP.SATFINITE.E4M3.F32.PACK_AB_MERGE_C R29, R30.reuse, R29, RZ ;  /* 0x0000001d1e1d723e */ /* 0x042fe200048070ff */
[----:B------:R-:W-:Y:S01]  /*13fb0*/  FADD.FTZ R30, R30, R13 ;  /* 0x0000000d1e1e7221 */ /* 0x000fe20000010000 */
[----:B------:R-:W-:Y:S02]  /*13fc0*/  IMAD.IADD R13, R165, 0x1, R14 ;  /* 0x00000001a50d7824 */ /* 0x000fe400078e020e */
[----:B------:R-:W-:Y:S02]  /*13fd0*/  F2FP.SATFINITE.E4M3.F32.PACK_AB_MERGE_C R185, R28, R27, R29 ;  /* 0x0000001b1cb9723e */ /* 0x000fe4000480701d */
[----:B------:R-:W-:Y:S01]  /*13fe0*/  IMAD.IADD R6, R13, 0x1, R6 ;  /* 0x000000010d067824 */ /* 0x000fe200078e0206 */
[----:B------:R-:W-:Y:S01]  /*13ff0*/  MUFU.EX2 R33, R33 ;  /* 0x0000002100217308 */ /* 0x000fe20000000800 */
[----:B--2---:R-:W-:-:S07]  /*14000*/  FADD.FTZ R11, R31, R30 ;  /* 0x0000001e1f0b7221 */ /* 0x004fce0000010000 */
[----:B------:R-:W1:Y:S01]  /*14010*/  MUFU.EX2 R34, R34 ;  /* 0x0000002200227308 */ /* 0x000e620000000800 */
[----:B0-----:R-:W-:-:S01]  /*14020*/  FADD.FTZ R12, R32, R11 ;  /* 0x0000000b200c7221 */ /* 0x001fc20000010000 */
[----:B-1----:R-:W-:-:S03]  /*14030*/  F2FP.SATFINITE.E4M3.F32.PACK_AB_MERGE_C R5, R34, R33, RZ ;  /* 0x000000212205723e */ /* 0x002fc600048070ff */
[----:B------:R-:W-:Y:S01]  /*14040*/  FADD.FTZ R33, R33, R12 ;  /* 0x0000000c21217221 */ /* 0x000fe20000010000 */
[----:B------:R-:W-:-:S03]  /*14050*/  F2FP.SATFINITE.E4M3.F32.PACK_AB_MERGE_C R187, R32, R31, R5 ;  /* 0x0000001f20bb723e */ /* 0x000fc60004807005 */
[----:B------:R-:W-:Y:S01]  /*14060*/  FADD.FTZ R0, R34, R33 ;  /* 0x0000002122007221 */ /* 0x000fe20000010000 */
[----:B------:R-:W-:Y:S01]  /*14070*/  VIADD R5, R164, 0xfffffffe ;  /* 0xfffffffea4057836 */ /* 0x000fe20000000000 */
        /* <DEDUP_REMOVED lines=12> */
.L_x_1558:
[----:B------:R-:W-:-:S13]  /*14140*/  ISETP.NE.AND P4, PT, R7, 0x1, PT ;  /* 0x000000010700780c */ /* 0x000fda0003f85270 */
[----:B------:R-:W0:Y:S02]  /*14150*/  @P4 LDC.64 R10, c[0x0][0x9e8] ;  /* 0x00027a00ff0a4b82 */ /* 0x000e240000000a00 */
[----:B0-----:R-:W-:-:S05]  /*14160*/  @P4 IMAD.HI.U32 R10, R12, R10, RZ ;  /* 0x0000000a0c0a4227 */ /* 0x001fca00078e00ff */
[----:B------:R-:W-:-:S07]  /*14170*/  @P4 SHF.R.U32.HI R12, RZ, R11, R10 ;  /* 0x0000000bff0c4219 */ /* 0x000fce000001160a */
.L_x_1559:
[----:B------:R-:W-:Y:S05]  /*14180*/  BSYNC B0 ;  /* 0x0000000000007941 */ /* 0x000fea0003800000 */
.L_x_1557:
[----:B------:R-:W-:-:S05]  /*14190*/  IMAD R7, R12, R7, R7 ;  /* 0x000000070c077224 */ /* 0x000fca00078e0207 */
[----:B------:R-:W-:-:S07]  /*141a0*/  VIMNMX R6, R6, R7, PT ;  /* 0x0000000706067248 */ /* 0x000fce0003fe0100 */
.L_x_1556:
[----:B------:R-:W-:Y:S01]  /*141b0*/  SHF.R.S32.HI R7, RZ, 0x1f, R6 ;  /* 0x0000001fff077819 */ /* 0x000fe20000011406 */
[----:B------:R-:W-:Y:S01]  /*141c0*/  ULDC UR52, c[0x0][0x9e4] ;  /* 0x0002790000347ab9 */ /* 0x000fe20000000800 */
[----:B------:R-:W-:Y:S01]  /*141d0*/  ULDC UR49, c[0x0][0x9e4] ;  /* 0x0002790000317ab9 */ /* 0x000fe20000000800 */
[----:B------:R-:W-:Y:S01]  /*141e0*/  ULDC UR48, c[0x0][0x988] ;  /* 0x0002620000307ab9 */ /* 0x000fe20000000800 */
[----:B------:R-:W-:Y:S01]  /*141f0*/  LEA.HI R7, R7, R6, RZ, 0x6 ;  /* 0x0000000607077211 */ /* 0x000fe200078f30ff */
[----:B------:R-:W-:Y:S01]  /*14200*/  ULDC UR51, c[0x0][0x988] ;  /* 0x0002620000337ab9 */ /* 0x000fe20000000800 */
[----:B------:R-:W-:Y:S01]  /*14210*/  ULDC UR50, c[0x0][0x988] ;  /* 0x0002620000327ab9 */ /* 0x000fe20000000800 */
[----:B------:R-:W-:Y:S01]  /*14220*/  ULDC UR54, c[0x0][0x9e0] ;  /* 0x0002780000367ab9 */ /* 0x000fe20000000800 */
[----:B------:R-:W-:Y:S01]  /*14230*/  SHF.R.S32.HI R7, RZ, 0x6, R7 ;  /* 0x00000006ff077819 */ /* 0x000fe20000011407 */
[----:B------:R-:W-:Y:S01]  /*14240*/  ULDC UR53, c[0x0][0x9e0] ;  /* 0x0002780000357ab9 */ /* 0x000fe20000000800 */
[----:B------:R-:W-:-:S02]  /*14250*/  CS2R R24, SRZ ;  /* 0x0000000000187805 */ /* 0x000fc4000001ff00 */
[----:B------:R-:W-:Y:S02]  /*14260*/  CS2R R26, SRZ ;  /* 0x00000000001a7805 */ /* 0x000fe4000001ff00 */
[----:B------:R-:W-:Y:S02]  /*14270*/  VIMNMX R10, R204, R7, !PT ;  /* 0x00000007cc0a7248 */ /* 0x000fe40007fe0100 */
[----:B------:R-:W-:Y:S02]  /*14280*/  CS2R R28, SRZ ;  /* 0x00000000001c7805 */ /* 0x000fe4000001ff00 */
[----:B------:R-:W-:Y:S02]  /*14290*/  CS2R R30, SRZ ;  /* 0x00000000001e7805 */ /* 0x000fe4000001ff00 */
[----:B------:R-:W-:Y:S02]  /*142a0*/  CS2R R32, SRZ ;  /* 0x0000000000207805 */ /* 0x000fe4000001ff00 */
[----:B------:R-:W-:-:S02]  /*142b0*/  ISETP.GE.AND P4, PT, R5, R10, PT ;  /* 0x0000000a0500720c */ /* 0x000fc40003f86270 */
        /* <DEDUP_REMOVED lines=123> */
[----:B------:R-:W-:-:S07]  /*14a70*/  CS2R R24, SRZ ;  /* 0x0000000000187805 */ /* 0x000fce000001ff00 */
.L_x_1579:
[----:B------:R-:W-:Y:S01]  /*14a80*/  VIADD R11, R200, 0x1 ;  /* 0x00000001c80b7836 */ /* 0x000fe20000000000 */
[----:B------:R-:W-:Y:S05]  /*14a90*/  YIELD ;  /* 0x0000000000007946 */ /* 0x000fea0003800000 */
[----:B------:R-:W-:-:S04]  /*14aa0*/  ISETP.NE.AND P4, PT, R11, 0x2, PT ;  /* 0x000000020b00780c */ /* 0x000fc80003f85270 */
[----:B------:R-:W-:Y:S02]  /*14ab0*/  SEL R11, R11, RZ, P4 ;  /* 0x000000ff0b0b7207 */ /* 0x000fe40002000000 */
[----:B------:R-:W-:Y:S02]  /*14ac0*/  SEL R205, RZ, 0x1, P4 ;  /* 0x00000001ffcd7807 */ /* 0x000fe40002000000 */
[----:B------:R-:W-:Y:S02]  /*14ad0*/  ISETP.NE.AND P4, PT, R201, RZ, PT ;  /* 0x000000ffc900720c */ /* 0x000fe40003f85270 */
[----:B------:R-:W-:-:S11]  /*14ae0*/  LOP3.LUT R205, R193, R205, RZ, 0x3c, !PT ;  /* 0x000000cdc1cd7212 */ /* 0x000fd600078e3cff */
[----:B------:R-:W-:Y:S05]  /*14af0*/  @P4 BRA `(.L_x_1561) ;  /* 0x0000000000304947 */ /* 0x000fea0003800000 */
[----:B------:R-:W-:Y:S05]  /*14b00*/  @!P0 BRA `(.L_x_1562) ;  /* 0x0000000000048947 */ /* 0x000fea0003800000 */
[----:B------:R-:W-:Y:S01]  /*14b10*/  BPT.TRAP 0x1 ;  /* 0x000000040000795c */ /* 0x000fe20000300000 */
.L_x_1562:
[----:B------:R-:W-:Y:S01]  /*14b20*/  IMAD R6, R11, 0x8, R16 ;  /* 0x000000080b067824 */ /* 0x000fe200078e0210 */
[----:B------:R-:W-:-:S04]  /*14b30*/  SHF.L.U32 R7, R205, 0x1f, RZ ;  /* 0x0000001fcd077819 */ /* 0x000fc800000006ff */
[----:B------:R0:W1:Y:S01]  /*14b40*/  SYNCS.PHASECHK.TRANS64.TRYWAIT P5, [R6+URZ+0x28430], R7 ;  /* 0x02843007060075a7 */ /* 0x00006200080a017f */
[----:B------:R-:W-:Y:S05]  /*14b50*/  @!P0 BRA `(.L_x_1563) ;  /* 0x0000000000048947 */ /* 0x000fea0003800000 */
[----:B------:R-:W-:Y:S01]  /*14b60*/  BPT.TRAP 0x1 ;  /* 0x000000040000795c */ /* 0x000fe20000300000 */
.L_x_1563:
[----:B------:R-:W-:Y:S04]  /*14b70*/  BSSY B0, `(.L_x_1561) ;  /* 0x0000004000007945 */ /* 0x000fe80003800000 */
[----:B-1----:R-:W-:Y:S05]  /*14b80*/  @P5 BRA `(.L_x_1564) ;  /* 0x0000000000085947 */ /* 0x002fea0003800000 */
[----:B------:R-:W1:Y:S02]  /*14b90*/  SYNCS.PHASECHK.TRANS64.TRYWAIT P5, [R6+URZ+0x28430], R7 ;  /* 0x02843007060075a7 */ /* 0x000e6400080a017f */
[----:B-1----:R-:W-:Y:S05]  /*14ba0*/  @!P5 BRA `(.L_x_1565) ;  /* 0x000001840018d947 */ /* 0x002fea0003800000 */
.L_x_1564:
[----:B------:R-:W-:Y:S05]  /*14bb0*/  BSYNC B0 ;  /* 0x0000000000007941 */ /* 0x000fea0003800000 */
.L_x_1561:
[----:B01----:R-:W0:Y:S01]  /*14bc0*/  S2R R6, SR_TID.X ;  /* 0x0000000000067919 */ /* 0x003e220000002100 */
[----:B------:R-:W-:Y:S05]  /*14bd0*/  WARPSYNC.ALL ;  /* 0x0000000000007948 */ /* 0x000fea0003800000 */
[----:B------:R-:W-:Y:S02]  /*14be0*/  IMAD.MOV.U32 R15, RZ, RZ, 0x40000040 ;  /* 0x40000040ff0f7424 */ /* 0x000fe400078e00ff */
[----:B------:R-:W-:Y:S02]  /*14bf0*/  IMAD.MOV.U32 R21, RZ, RZ, 0x40000040 ;  /* 0x40000040ff157424 */ /* 0x000fe400078e00ff */
[----:B------:R-:W-:Y:S01]  /*14c00*/  IMAD.MOV.U32 R13, RZ, RZ, 0x40000040 ;  /* 0x40000040ff0d7424 */ /* 0x000fe200078e00ff */
[----:B------:R-:W-:-:S02]  /*14c10*/  R2UR UR11, R15 ;  /* 0x000000000f0b72ca */ /* 0x000fc400000e0000 */
[----:B------:R-:W-:Y:S02]  /*14c20*/  R2UR UR7, R21 ;  /* 0x00000000150772ca */ /* 0x000fe400000e0000 */
[----:B------:R-:W-:Y:S02]  /*14c30*/  R2UR UR19, R13 ;  /* 0x000000000d1372ca */ /* 0x000fe400000e0000 */
[----:B------:R-:W-:Y:S02]  /*14c40*/  R2UR UR23, R15 ;  /* 0x000000000f1772ca */ /* 0x000fe400000e0000 */
[----:B------:R-:W-:Y:S02]  /*14c50*/  R2UR UR27, R13 ;  /* 0x000000000d1b72ca */ /* 0x000fe400000e0000 */
[----:B------:R-:W-:Y:S02]  /*14c60*/  R2UR UR31, R21 ;  /* 0x00000000151f72ca */ /* 0x000fe400000e0000 */
[----:B0-----:R-:W-:Y:S01]  /*14c70*/  SHF.R.U32.HI R12, RZ, 0x7, R6 ;  /* 0x00000007ff0c7819 */ /* 0x001fe20000011606 */
[----:B------:R-:W-:-:S04]  /*14c80*/  IMAD R6, R11, 0x400, R4 ;  /* 0x000004000b067824 */ /* 0x000fc800078e0204 */
[----:B------:R-:W-:Y:S01]  /*14c90*/  VIADD R7, R12, 0x8 ;  /* 0x000000080c077836 */ /* 0x000fe20000000000 */
[C---:B------:R-:W-:Y:S01]  /*14ca0*/  R2UR UR14, R6.reuse ;  /* 0x00000000060e72ca */ /* 0x040fe200000e0000 */
[C---:B------:R-:W-:Y:S02]  /*14cb0*/  VIADD R14, R6.reuse, 0x2 ;  /* 0x00000002060e7836 */ /* 0x040fe40000000000 */
[C---:B------:R-:W-:Y:S01]  /*14cc0*/  VIADD R20, R6.reuse, 0x4 ;  /* 0x0000000406147836 */ /* 0x040fe20000000000 */
[----:B------:R0:W-:Y:S01]  /*14cd0*/  BAR.SYNC.DEFER_BLOCKING R7, 0x100 ;  /* 0x000400070000751d */ /* 0x0001e20000010000 */
[----:B------:R-:W-:Y:S01]  /*14ce0*/  VIADD R12, R6, 0x6 ;  /* 0x00000006060c7836 */ /* 0x000fe20000000000 */
[----:B------:R-:W-:Y:S01]  /*14cf0*/  R2UR UR10, R14 ;  /* 0x000000000e0a72ca */ /* 0x000fe200000e0000 */
[----:B------:R-:W-:Y:S01]  /*14d00*/  VIADD R14, R6, 0x200 ;  /* 0x00000200060e7836 */ /* 0x000fe20000000000 */
[----:B------:R-:W-:Y:S01]  /*14d10*/  R2UR UR6, R20 ;  /* 0x00000000140672ca */ /* 0x000fe200000e0000 */
[----:B------:R-:W-:Y:S01]  /*14d20*/  VIADD R20, R6, 0x204 ;  /* 0x0000020406147836 */ /* 0x000fe20000000000 */
[----:B------:R-:W-:Y:S01]  /*14d30*/  R2UR UR18, R12 ;  /* 0x000000000c1272ca */ /* 0x000fe200000e0000 */
[----:B------:R-:W-:Y:S01]  /*14d40*/  VIADD R12, R6, 0x202 ;  /* 0x00000202060c7836 */ /* 0x000fe20000000000 */
[----:B------:R-:W-:Y:S01]  /*14d50*/  R2UR UR22, R14 ;  /* 0x000000000e1672ca */ /* 0x000fe200000e0000 */
[----:B0-----:R-:W-:Y:S01]  /*14d60*/  IMAD.MOV.U32 R7, RZ, RZ, 0x40000040 ;  /* 0x40000040ff077424 */ /* 0x001fe200078e00ff */
[----:B------:R-:W-:Y:S01]  /*14d70*/  R2UR UR30, R20 ;  /* 0x00000000141e72ca */ /* 0x000fe200000e0000 */
[----:B------:R-:W-:Y:S01]  /*14d80*/  VIADD R6, R6, 0x206 ;  /* 0x0000020606067836 */ /* 0x000fe20000000000 */
[----:B------:R-:W-:-:S02]  /*14d90*/  R2UR UR26, R12 ;  /* 0x000000000c1a72ca */ /* 0x000fc400000e0000 */
[C---:B------:R-:W-:Y:S02]  /*14da0*/  R2UR UR15, R7.reuse ;  /* 0x00000000070f72ca */ /* 0x040fe400000e0000 */
[----:B------:R-:W-:Y:S02]  /*14db0*/  R2UR UR34, R6 ;  /* 0x00000000062272ca */ /* 0x000fe400000e0000 */
[----:B------:R-:W-:Y:S01]  /*14dc0*/  R2UR UR35, R7 ;  /* 0x00000000072372ca */ /* 0x000fe200000e0000 */
[----:B------:R-:W-:-:S08]  /*14dd0*/  WARPGROUP.ARRIVE ;  /* 0x00000000000079c5 */ /* 0x000fd00000000000 */
        /* <DEDUP_REMOVED lines=23> */
[----:B------:R-:W-:Y:S05]  /*14f50*/  @P4 BRA `(.L_x_1566) ;  /* 0x0000000000284947 */ /* 0x000fea0003800000 */
[----:B------:R-:W-:Y:S05]  /*14f60*/  @!P0 BRA `(.L_x_1567) ;  /* 0x0000000000048947 */ /* 0x000fea0003800000 */
[----:B------:R-:W-:Y:S01]  /*14f70*/  BPT.TRAP 0x1 ;  /* 0x000000040000795c */ /* 0x000fe20000300000 */
.L_x_1567:
[----:B------:R-:W-:Y:S01]  /*14f80*/  SHF.L.U32 R6, R193, 0x1f, RZ ;  /* 0x0000001fc1067819 */ /* 0x000fe200000006ff */
[----:B------:R-:W-:-:S04]  /*14f90*/  IMAD R7, R200, 0x8, R16 ;  /* 0x00000008c8077824 */ /* 0x000fc800078e0210 */
[----:B------:R0:W1:Y:S01]  /*14fa0*/  SYNCS.PHASECHK.TRANS64.TRYWAIT P4, [R7+URZ+0x28450], R6 ;  /* 0x02845006070075a7 */ /* 0x000062000808017f */
[----:B------:R-:W-:Y:S05]  /*14fb0*/  @!P0 BRA `(.L_x_1568) ;  /* 0x0000000000048947 */ /* 0x000fea0003800000 */
[----:B------:R-:W-:Y:S01]  /*14fc0*/  BPT.TRAP 0x1 ;  /* 0x000000040000795c */ /* 0x000fe20000300000 */
.L_x_1568:
[----:B-1----:R-:W-:Y:S05]  /*14fd0*/  @P4 BRA `(.L_x_1566) ;  /* 0x0000000000084947 */ /* 0x002fea0003800000 */
[----:B------:R-:W1:Y:S02]  /*14fe0*/  SYNCS.PHASECHK.TRANS64.TRYWAIT P4, [R7+URZ+0x28450], R6 ;  /* 0x02845006070075a7 */ /* 0x000e64000808017f */
[----:B-1----:R-:W-:Y:S05]  /*14ff0*/  @!P4 BRA `(.L_x_1569) ;  /* 0x000001800018c947 */ /* 0x002fea0003800000 */
.L_x_1566:
[----:B01----:R-:W-:Y:S01]  /*15000*/  VIADD R6, R16, 0x8000 ;  /* 0x0000800010067836 */ /* 0x003fe20000000000 */
[----:B------:R-:W-:Y:S05]  /*15010*/  WARPSYNC.ALL ;  /* 0x0000000000007948 */ /* 0x000fea0003800000 */
[----:B------:R-:W-:Y:S01]  /*15020*/  SHF.R.U32.HI R6, RZ, 0x4, R6 ;  /* 0x00000004ff067819 */ /* 0x000fe20000011606 */
[----:B------:R-:W-:Y:S01]  /*15030*/  IMAD.MOV.U32 R7, RZ, RZ, -0x7fffffe0 ;  /* 0x80000020ff077424 */ /* 0x000fe200078e00ff */
[----:B------:R-:W-:-:S06]  /*15040*/  WARPGROUP.ARRIVE ;  /* 0x00000000000079c5 */ /* 0x000fcc0000000000 */
[----:B------:R-:W0:Y:S01]  /*15050*/  S2R R193, SR_TID.X ;  /* 0x0000000000c17919 */ /* 0x000e220000002100 */
[----:B------:R-:W-:Y:S01]  /*15060*/  LOP3.LUT R6, R6, 0x3fff, RZ, 0xc0, !PT ;  /* 0x00003fff06067812 */ /* 0x000fe200078ec0ff */
[----:B------:R-:W-:Y:S01]  /*15070*/  IMAD.IADD R14, R202, 0x1, R199 ;  /* 0x00000001ca0e7824 */ /* 0x000fe200078e02c7 */
[----:B------:R-:W-:Y:S01]  /*15080*/  R2UR UR7, R7 ;  /* 0x00000000070772ca */ /* 0x000fe200000e0000 */
[----:B------:R-:W-:Y:S01]  /*15090*/  IMAD.MOV.U32 R7, RZ, RZ, -0x7fffffe0 ;  /* 0x80000020ff077424 */ /* 0x000fe200078e00ff */
[----:B------:R-:W-:Y:S01]  /*150a0*/  LOP3.LUT R6, R6, 0x10000, RZ, 0xfc, !PT ;  /* 0x0001000006067812 */ /* 0x000fe200078efcff */
[C---:B------:R-:W-:Y:S01]  /*150b0*/  FMUL.FTZ R15, R2.reuse, R152 ;  /* 0x00000098020f7220 */ /* 0x040fe20000410000 */
[C---:B------:R-:W-:Y:S01]  /*150c0*/  FMUL.FTZ R20, R2.reuse, R153 ;  /* 0x0000009902147220 */ /* 0x040fe20000410000 */
[----:B------:R-:W-:Y:S01]  /*150d0*/  FMUL.FTZ R12, R2, R154 ;  /* 0x0000009a020c7220 */ /* 0x000fe20000410000 */
[----:B------:R-:W-:Y:S01]  /*150e0*/  LEA R6, R200, R6, 0xa ;  /* 0x00000006c8067211 */ /* 0x000fe200078e50ff */
[C---:B------:R-:W-:Y:S01]  /*150f0*/  FMUL.FTZ R13, R2.reuse, R155 ;  /* 0x0000009b020d7220 */ /* 0x040fe20000410000 */
[C---:B------:R-:W-:Y:S01]  /*15100*/  FMUL.FTZ R153, R2.reuse, R156 ;  /* 0x0000009c02997220 */ /* 0x040fe20000410000 */
[----:B------:R-:W-:Y:S01]  /*15110*/  FMUL.FTZ R154, R2, R157 ;  /* 0x0000009d029a7220 */ /* 0x000fe20000410000 */
[C---:B------:R-:W-:Y:S01]  /*15120*/  R2UR UR6, R6.reuse ;  /* 0x00000000060672ca */ /* 0x040fe200000e0000 */
[----:B------:R-:W-:-:S02]  /*15130*/  VIADD R6, R6, 0x2 ;  /* 0x0000000206067836 */ /* 0x000fc40000000000 */
        /* <DEDUP_REMOVED lines=12> */
[----:B------:R-:W-:Y:S01]  /*15200*/  R2UR UR6, R6 ;  /* 0x00000000060672ca */ /* 0x000fe200000e0000 */
[C---:B------:R-:W-:Y:S01]  /*15210*/  FMUL.FTZ R166, R2.reuse, R169 ;  /* 0x000000a902a67220 */ /* 0x040fe20000410000 */
[----:B------:R-:W-:Y:S01]  /*15220*/  R2UR UR7, R7 ;  /* 0x00000000070772ca */ /* 0x000fe200000e0000 */
[----:B------:R-:W1:Y:S01]  /*15230*/  @P2 LDC R6, c[0x0][0x450] ;  /* 0x00011400ff062b82 */ /* 0x000e620000000800 */
[C---:B------:R-:W-:Y:S01]  /*15240*/  FMUL.FTZ R163, R2.reuse, R170 ;  /* 0x000000aa02a37220 */ /* 0x040fe20000410000 */
[C---:B------:R-:W-:Y:S01]  /*15250*/  FMUL.FTZ R164, R2.reuse, R171 ;  /* 0x000000ab02a47220 */ /* 0x040fe20000410000 */
[C---:B------:R-:W-:Y:S01]  /*15260*/  FMUL.FTZ R169, R2.reuse, R172 ;  /* 0x000000ac02a97220 */ /* 0x040fe20000410000 */
[C---:B------:R-:W-:Y:S01]  /*15270*/  FMUL.FTZ R170, R2.reuse, R173 ;  /* 0x000000ad02aa7220 */ /* 0x040fe20000410000 */
[C---:B------:R-:W-:Y:S01]  /*15280*/  FMUL.FTZ R167, R2.reuse, R174 ;  /* 0x000000ae02a77220 */ /* 0x040fe20000410000 */
[C---:B------:R-:W-:Y:S01]  /*15290*/  FMUL.FTZ R168, R2.reuse, R175 ;  /* 0x000000af02a87220 */ /* 0x040fe20000410000 */
[C---:B------:R-:W-:Y:S01]  /*152a0*/  FMUL.FTZ R173, R2.reuse, R176 ;  /* 0x000000b002ad7220 */ /* 0x040fe20000410000 */
[----:B------:R-:W2:Y:S01]  /*152b0*/  @P2 LDC R7, c[0x0][0x44c] ;  /* 0x00011300ff072b82 */ /* 0x000ea20000000800 */
[C---:B------:R-:W-:Y:S01]  /*152c0*/  FMUL.FTZ R174, R2.reuse, R177 ;  /* 0x000000b102ae7220 */ /* 0x040fe20000410000 */
[C---:B------:R-:W-:Y:S01]  /*152d0*/  FMUL.FTZ R171, R2.reuse, R178 ;  /* 0x000000b202ab7220 */ /* 0x040fe20000410000 */
[----:B------:R-:W-:Y:S01]  /*152e0*/  FMUL.FTZ R172, R2, R179 ;  /* 0x000000b302ac7220 */ /* 0x000fe20000410000 */
[----:B------:R-:W-:-:S02]  /*152f0*/  IMAD.SHL.U32 R175, R5, 0x40, RZ ;  /* 0x0000004005af7824 */ /* 0x000fc400078e00ff */
[C---:B------:R-:W-:Y:S01]  /*15300*/  FMUL.FTZ R178, R2.reuse, R180 ;  /* 0x000000b402b27220 */ /* 0x040fe20000410000 */
[C---:B------:R-:W-:Y:S01]  /*15310*/  FMUL.FTZ R179, R2.reuse, R181 ;  /* 0x000000b502b37220 */ /* 0x040fe20000410000 */
[C---:B------:R-:W-:Y:S01]  /*15320*/  FMUL.FTZ R176, R2.reuse, R182 ;  /* 0x000000b602b07220 */ /* 0x040fe20000410000 */
[----:B------:R-:W-:Y:S01]  /*15330*/  FMUL.FTZ R177, R2, R183 ;  /* 0x000000b702b17220 */ /* 0x000fe20000410000 */
[----:B------:R-:W-:Y:S01]  /*15340*/  IADD3 R181, -R196, 0x1, -R175 ;  /* 0x00000001c4b57810 */ /* 0x000fe20007ffe9af */
[----:B------:R-:W3:Y:S01]  /*15350*/  MUFU.TANH R15, R15 ;  /* 0x0000000f000f7308 */ /* 0x000ee20000002400 */
[----:B0-----:R-:W-:Y:S02]  /*15360*/  SHF.R.U32.HI R193, RZ, 0x7, R193 ;  /* 0x00000007ffc17819 */ /* 0x001fe400000116c1 */
[----:B------:R-:W-:-:S05]  /*15370*/  IADD3 R181, -R195, R181, R197 ;  /* 0x000000b5c3b57210 */ /* 0x000fca0007ffe1c5 */
[----:B------:R-:W0:Y:S01]  /*15380*/  MUFU.TANH R20, R20 ;  /* 0x0000001400147308 */ /* 0x000e220000002400 */
[C---:B------:R-:W-:Y:S02]  /*15390*/  VIADD R180, R181.reuse, UR54 ;  /* 0x00000036b5b47c36 */ /* 0x040fe40008000000 */
[----:B------:R-:W-:Y:S02]  /*153a0*/  VIADD R181, R181, UR55 ;  /* 0x00000037b5b57c36 */ /* 0x000fe40008000000 */
[----:B--2---:R-:W-:-:S03]  /*153b0*/  @P2 IMAD.HI.U32 R7, R14, R7, RZ ;  /* 0x000000070e072227 */ /* 0x004fc600078e00ff */
[----:B------:R-:W2:Y:S02]  /*153c0*/  MUFU.TANH R12, R12 ;  /* 0x0000000c000c7308 */ /* 0x000ea40000002400 */
[----:B-1----:R-:W-:Y:S01]  /*153d0*/  @P2 SHF.R.U32.HI R14, RZ, R6, R7 ;  /* 0x00000006ff0e2219 */ /* 0x002fe20000011607 */
[----:B------:R-:W-:Y:S01]  /*153e0*/  @!P1 IMAD R6, R11, 0x8, R16 ;  /* 0x000000080b069824 */ /* 0x000fe200078e0210 */
[----:B------:R-:W-:-:S04]  /*153f0*/  IADD3 R7, -R193, 0xb, RZ ;  /* 0x0000000bc1077810 */ /* 0x000fc80007ffe1ff */
[----:B------:R-:W1:Y:S01]  /*15400*/  MUFU.TANH R13, R13 ;  /* 0x0000000d000d7308 */ /* 0x000e620000002400 */
[----:B------:R-:W-:-:S05]  /*15410*/  @!P1 VIADD R6, R6, 0x28440 ;  /* 0x0002844006069836 */ /* 0x000fca0000000000 */
[----:B------:R-:W-:Y:S02]  /*15420*/  @!P1 PRMT R6, RZ, 0x654, R6 ;  /* 0x00000654ff069816 */ /* 0x000fe40000000006 */
        /* <DEDUP_REMOVED lines=30> */
[----:B------:R-:W-:Y:S03]  /*15610*/  QGMMA.64x256x32.F32.E4M3.E4M3 R24, R184, gdesc[UR4], R24, gsb0 ;  /* 0x03e00004b8187df3 */ /* 0x000fe60008000818 */
[----:B------:R-:W-:Y:S02]  /*15620*/  WARPGROUP.DEPBAR.LE gsb0, 0x0 ;  /* 0x00008000000079c5 */ /* 0x000fe40000010000 */
[----:B------:R-:W5:Y:S01]  /*15630*/  SHFL.IDX PT, R184, R14, RZ, 0x1c1f ;  /* 0x001c1fff0eb87589 */ /* 0x000f6200000e0000 */
[----:B------:R0:W-:Y:S06]  /*15640*/  BAR.ARV R7, 0x100 ;  /* 0x000400070000751d */ /* 0x0001ec0000002000 */
[----:B------:R0:W-:Y:S01]  /*15650*/  @!P1 SYNCS.ARRIVE.TRANS64.RED.A1T0 RZ, [R6+URZ], RZ ;  /* 0x000000ff06ff99a7 */ /* 0x0001e2000810043f */
[----:B-----5:R-:W-:-:S02]  /*15660*/  IMAD.IADD R182, R180, 0x1, R184 ;  /* 0x00000001b4b67824 */ /* 0x020fc400078e02b8 */
[----:B------:R-:W-:Y:S01]  /*15670*/  IMAD.IADD R183, R181, 0x1, R184 ;  /* 0x00000001b5b77824 */ /* 0x000fe200078e02b8 */
[----:B01234-:R-:W-:Y:S06]  /*15680*/  @!P3 BRA `(.L_x_1570) ;  /* 0x000000000058b947 */ /* 0x01ffec0003800000 */
[----:B------:R-:W-:Y:S01]  /*15690*/  IADD3 R184, -R195, R197, R184 ;  /* 0x000000c5c3b87210 */ /* 0x000fe20007ffe1b8 */
[----:B------:R-:W-:Y:S03]  /*156a0*/  BSSY B0, `(.L_x_1571) ;  /* 0x0000010000007945 */ /* 0x000fe60003800000 */
        /* <DEDUP_REMOVED lines=10> */
.L_x_1572:
[----:B------:R-:W-:-:S05]  /*15750*/  IMAD.U32 R185, RZ, RZ, UR52 ;  /* 0x00000034ffb97e24 */ /* 0x000fca000f8e00ff */
[----:B------:R-:W-:-:S13]  /*15760*/  ISETP.NE.AND P4, PT, R185, 0x1, PT ;  /* 0x00000001b900780c */ /* 0x000fda0003f85270 */
[----:B------:R-:W0:Y:S02]  /*15770*/  @P4 LDC.64 R6, c[0x0][0x9e8] ;  /* 0x00027a00ff064b82 */ /* 0x000e240000000a00 */
[----:B0-----:R-:W-:-:S05]  /*15780*/  @P4 IMAD.HI.U32 R6, R184, R6, RZ ;  /* 0x00000006b8064227 */ /* 0x001fca00078e00ff */
[----:B------:R-:W-:-:S07]  /*15790*/  @P4 SHF.R.U32.HI R184, RZ, R7, R6 ;  /* 0x00000007ffb84219 */ /* 0x000fce0000011606 */
.L_x_1573:
[----:B------:R-:W-:Y:S05]  /*157a0*/  BSYNC B0 ;  /* 0x0000000000007941 */ /* 0x000fea0003800000 */
.L_x_1571:
[----:B------:R-:W-:-:S04]  /*157b0*/  IMAD R184, R184, R185, -R175 ;  /* 0x000000b9b8b87224 */ /* 0x000fc800078e0aaf */
[----:B------:R-:W-:-:S05]  /*157c0*/  IMAD.IADD R184, R184, 0x1, -R196 ;  /* 0x00000001b8b87824 */ /* 0x000fca00078e0ac4 */
[----:B------:R-:W-:Y:S02]  /*157d0*/  VIMNMX R183, R183, R184, !PT ;  /* 0x000000b8b7b77248 */ /* 0x000fe40007fe0100 */
[----:B------:R-:W-:-:S07]  /*157e0*/  VIADDMNMX R182, R184, R185, R182, PT ;  /* 0x000000b9b8b67246 */ /* 0x000fce00038001b6 */
.L_x_1570:
[----:B------:R-:W-:Y:S01]  /*157f0*/  ISETP.GT.AND P5, PT, R5, -0x1, PT ;  /* 0xffffffff0500780c */ /* 0x000fe20003fa4270 */
[----:B------:R-:W0:Y:S03]  /*15800*/  SHFL.IDX PT, R14, R14, 0x1, 0x1c1f ;  /* 0x003c1f000e0e7f89 */ /* 0x000e2600000e0000 */
[----:B------:R-:W-:-:S04]  /*15810*/  ISETP.GT.AND P4, PT, R183, RZ, P5 ;  /* 0x000000ffb700720c */ /* 0x000fc80002f84270 */
[----:B------:R-:W-:-:S04]  /*15820*/  ISETP.LT.OR P4, PT, R182, 0x1, P4 ;  /* 0x00000001b600780c */ /* 0x000fc80002781670 */
[----:B------:R-:W-:Y:S02]  /*15830*/  FSEL R15, R15, -INF , !P4 ;  /* 0xff8000000f0f7808 */ /* 0x000fe40006000000 */
[----:B------:R-:W-:-:S04]  /*15840*/  ISETP.GT.AND P4, PT, R183, 0x1, P5 ;  /* 0x00000001b700780c */ /* 0x000fc80002f84270 */
[----:B------:R-:W-:-:S04]  /*15850*/  ISETP.LT.OR P4, PT, R182, 0x2, P4 ;  /* 0x00000002b600780c */ /* 0x000fc80002781670 */
[----:B------:R-:W-:Y:S02]  /*15860*/  FSEL R20, R20, -INF , !P4 ;  /* 0xff80000014147808 */ /* 0x000fe40006000000 */
[----:B------:R-:W-:Y:S01]  /*15870*/  ISETP.GT.AND P4, PT, R183, 0x8, P5 ;  /* 0x00000008b700780c */ /* 0x000fe20002f84270 */
[--C-:B0-----:R-:W-:Y:S02]  /*15880*/  IMAD.IADD R180, R180, 0x1, R14.reuse ;  /* 0x00000001b4b47824 */ /* 0x101fe400078e020e */
[----:B------:R-:W-:Y:S01]  /*15890*/  IMAD.IADD R181, R181, 0x1, R14 ;  /* 0x00000001b5b57824 */ /* 0x000fe200078e020e */
[----:B------:R-:W-:-:S04]  /*158a0*/  ISETP.LT.OR P4, PT, R182, 0x9, P4 ;  /* 0x00000009b600780c */ /* 0x000fc80002781670 */
[----:B------:R-:W-:Y:S02]  /*158b0*/  FSEL R153, R153, -INF , !P4 ;  /* 0xff80000099997808 */ /* 0x000fe40006000000 */
[----:B------:R-:W-:-:S04]  /*158c0*/  ISETP.GT.AND P4, PT, R183, 0x9, P5 ;  /* 0x00000009b700780c */ /* 0x000fc80002f84270 */
        /* <DEDUP_REMOVED lines=37> */
[----:B------:R-:W-:Y:S01]  /*15b20*/  FSEL R179, R179, -INF , !P4 ;  /* 0xff800000b3b37808 */ /* 0x000fe20006000000 */
[----:B------:R-:W-:Y:S08]  /*15b30*/  @!P3 BRA `(.L_x_1574) ;  /* 0x000000000058b947 */ /* 0x000ff00003800000 */
        /* <DEDUP_REMOVED lines=12> */
.L_x_1576:
[----:B------:R-:W-:-:S05]  /*15c00*/  IMAD.U32 R182, RZ, RZ, UR52 ;  /* 0x00000034ffb67e24 */ /* 0x000fca000f8e00ff */
[----:B------:R-:W-:-:S13]  /*15c10*/  ISETP.NE.AND P4, PT, R182, 0x1, PT ;  /* 0x00000001b600780c */ /* 0x000fda0003f85270 */
[----:B------:R-:W0:Y:S02]  /*15c20*/  @P4 LDC.64 R6, c[0x0][0x9e8] ;  /* 0x00027a00ff064b82 */ /* 0x000e240000000a00 */
[----:B0-----:R-:W-:-:S05]  /*15c30*/  @P4 IMAD.HI.U32 R6, R14, R6, RZ ;  /* 0x000000060e064227 */ /* 0x001fca00078e00ff */
[----:B------:R-:W-:-:S07]  /*15c40*/  @P4 SHF.R.U32.HI R14, RZ, R7, R6 ;  /* 0x00000007ff0e4219 */ /* 0x000fce0000011606 */
.L_x_1577:
[----:B------:R-:W-:Y:S05]  /*15c50*/  BSYNC B0 ;  /* 0x0000000000007941 */ /* 0x000fea0003800000 */
.L_x_1575:
[----:B------:R-:W-:-:S04]  /*15c60*/  IMAD R14, R14, R182, -R175 ;  /* 0x000000b60e0e7224 */ /* 0x000fc800078e0aaf */
[----:B------:R-:W-:-:S05]  /*15c70*/  IMAD.IADD R14, R14, 0x1, -R196 ;  /* 0x000000010e0e7824 */ /* 0x000fca00078e0ac4 */
[----:B------:R-:W-:Y:S02]  /*15c80*/  VIMNMX R181, R181, R14, !PT ;  /* 0x0000000eb5b57248 */ /* 0x000fe40007fe0100 */
[----:B------:R-:W-:-:S07]  /*15c90*/  VIADDMNMX R180, R14, R182, R180, PT ;  /* 0x000000b60eb47246 */ /* 0x000fce00038001b4 */
.L_x_1574:
[----:B------:R-:W-:Y:S01]  /*15ca0*/  FMNMX.FTZ R6, R15, R8, !PT ;  /* 0x000000080f067209 */ /* 0x000fe20007810000 */
[----:B------:R-:W-:-:S03]  /*15cb0*/  UMOV UR56, UR51 ;  /* 0x0000003300387c82 */ /* 0x000fc60008000000 */
        /* <DEDUP_REMOVED lines=18> */
[----:B0-----:R-:W-:-:S04]  /*15de0*/  FMNMX.FTZ R6, R6, R7, !PT ;  /* 0x0000000706067209 */ /* 0x001fc80007810000 */
[----:B------:R-:W-:-:S04]  /*15df0*/  FSETP.NEU.FTZ.AND P4, PT, R6, -INF , PT ;  /* 0xff8000000600780b */ /* 0x000fc80003f9d000 */
[----:B------:R-:W-:-:S05]  /*15e00*/  FSEL R7, R6, RZ, P4 ;  /* 0x000000ff06077208 */ /* 0x000fca0002000000 */
[----:B------:R-:W-:Y:S01]  /*15e10*/  FADD.FTZ R7, -R7, R8 ;  /* 0x0000000807077221 */ /* 0x000fe20000010100 */
[----:B------:R-:W-:-:S03]  /*15e20*/  IMAD.U32 R8, RZ, RZ, UR56 ;  /* 0x00000038ff087e24 */ /* 0x000fc6000f8e00ff */
[----:B------:R-:W-:Y:S01]  /*15e30*/  FMUL.FTZ R7, R7, UR56 ;  /* 0x0000003807077c20 */ /* 0x000fe20008410000 */
[----:B------:R-:W-:-:S05]  /*15e40*/  FFMA.FTZ R8, R6, R8, -8 ;  /* 0xc100000006087423 */ /* 0x000fca0000010008 */
[----:B------:R-:W-:Y:S01]  /*15e50*/  FSEL R8, R8, RZ, P4 ;  /* 0x000000ff08087208 */ /* 0x000fe20002000000 */
[----:B------:R-:W-:Y:S01]  /*15e60*/  MUFU.EX2 R7, R7 ;  /* 0x0000000700077308 */ /* 0x000fe20000000800 */
[----:B------:R-:W-:-:S03]  /*15e70*/  ISETP.GT.AND P4, PT, R181, 0x1, P5 ;  /* 0x00000001b500780c */ /* 0x000fc60002f84270 */
[--C-:B------:R-:W-:Y:S01]  /*15e80*/  FFMA.FTZ R15, R15, UR56, -R8.reuse ;  /* 0x000000380f0f7c23 */ /* 0x100fe20008010808 */
[----:B------:R-:W-:Y:S01]  /*15e90*/  ISETP.LT.OR P4, PT, R180, 0x2, P4 ;  /* 0x00000002b400780c */ /* 0x000fe20002781670 */
[--C-:B------:R-:W-:Y:S01]  /*15ea0*/  FFMA.FTZ R20, R20, UR56, -R8.reuse ;  /* 0x0000003814147c23 */ /* 0x100fe20008010808 */
[----:B------:R-:W-:-:S01]  /*15eb0*/  FFMA.FTZ R153, R153, UR56, -R8 ;  /* 0x0000003899997c23 */ /* 0x000fc20008010808 */
[--C-:B------:R-:W-:Y:S01]  /*15ec0*/  FFMA.FTZ R154, R154, UR56, -R8.reuse ;  /* 0x000000389a9a7c23 */ /* 0x100fe20008010808 */
[----:B------:R-:W-:Y:S01]  /*15ed0*/  FSEL R13, R13, -INF , !P4 ;  /* 0xff8000000d0d7808 */ /* 0x000fe20006000000 */
[----:B------:R-:W0:Y:S01]  /*15ee0*/  MUFU.EX2 R15, R15 ;  /* 0x0000000f000f7308 */ /* 0x000e220000000800 */
[----:B------:R-:W-:Y:S01]  /*15ef0*/  ISETP.GT.AND P4, PT, R181, 0x8, P5 ;  /* 0x00000008b500780c */ /* 0x000fe20002f84270 */
[--C-:B------:R-:W-:Y:S01]  /*15f00*/  FFMA.FTZ R157, R157, UR56, -R8.reuse ;  /* 0x000000389d9d7c23 */ /* 0x100fe20008010808 */
[----:B------:R-:W-:-:S01]  /*15f10*/  FFMA.FTZ R158, R158, UR56, -R8 ;  /* 0x000000389e9e7c23 */ /* 0x000fc20008010808 */
[--C-:B------:R-:W-:Y:S01]  /*15f20*/  FFMA.FTZ R161, R161, UR56, -R8.reuse ;  /* 0x00000038a1a17c23 */ /* 0x100fe20008010808 */
[----:B------:R-:W-:Y:S01]  /*15f30*/  ISETP.LT.OR P4, PT, R180, 0x9, P4 ;  /* 0x00000009b400780c */ /* 0x000fe20002781670 */
[--C-:B------:R-:W-:Y:S01]  /*15f40*/  FFMA.FTZ R162, R162, UR56, -R8.reuse ;  /* 0x00000038a2a27c23 */ /* 0x100fe20008010808 */
[----:B------:R-:W-:-:S01]  /*15f50*/  FFMA.FTZ R165, R165, UR56, -R8 ;  /* 0x00000038a5a57c23 */ /* 0x000fc20008010808 */
[----:B------:R-:W1:Y:S01]  /*15f60*/  MUFU.EX2 R20, R20 ;  /* 0x0000001400147308 */ /* 0x000e620000000800 */
[----:B------:R-:W-:Y:S01]  /*15f70*/  FSEL R21, R21, -INF , !P4 ;  /* 0xff80000015157808 */ /* 0x000fe20006000000 */
[--C-:B------:R-:W-:Y:S01]  /*15f80*/  FFMA.FTZ R166, R166, UR56, -R8.reuse ;  /* 0x00000038a6a67c23 */ /* 0x100fe20008010808 */
[----:B------:R-:W-:Y:S01]  /*15f90*/  ISETP.GT.AND P4, PT, R181, 0x9, P5 ;  /* 0x00000009b500780c */ /* 0x000fe20002f84270 */
[--C-:B------:R-:W-:Y:S01]  /*15fa0*/  FFMA.FTZ R169, R169, UR56, -R8.reuse ;  /* 0x00000038a9a97c23 */ /* 0x100fe20008010808 */
[----:B------:R-:W-:-:S01]  /*15fb0*/  FFMA.FTZ R170, R170, UR56, -R8 ;  /* 0x00000038aaaa7c23 */ /* 0x000fc20008010808 */
[----:B------:R-:W-:Y:S01]  /*15fc0*/  FFMA.FTZ R173, R173, UR56, -R8 ;  /* 0x00000038adad7c23 */ /* 0x000fe20008010808 */
[----:B------:R-:W-:Y:S01]  /*15fd0*/  ISETP.LT.OR P4, PT, R180, 0xa, P4 ;  /* 0x0000000ab400780c */ /* 0x000fe20002781670 */
[----:B------:R-:W-:Y:S01]  /*15fe0*/  MUFU.EX2 R153, R153 ;  /* 0x0000009900997308 */ /* 0x000fe20000000800 */
[----:B0-----:R-:W-:-:S01]  /*15ff0*/  FFMA.FTZ R3, R7, R3, R15 ;  /* 0x0000000307037223 */ /* 0x001fc2000001000f */
[--C-:B------:R-:W-:Y:S01]  /*16000*/  FFMA.FTZ R174, R174, UR56, -R8.reuse ;  /* 0x00000038aeae7c23 */ /* 0x100fe20008010808 */
[----:B------:R-:W-:Y:S01]  /*16010*/  FSEL R152, R152, -INF , !P4 ;  /* 0xff80000098987808 */ /* 0x000fe20006000000 */
[--C-:B------:R-:W-:Y:S01]  /*16020*/  FFMA.FTZ R178, R178, UR56, -R8.reuse ;  /* 0x00000038b2b27c23 */ /* 0x100fe20008010808 */
[----:B------:R-:W-:Y:S01]  /*16030*/  ISETP.GT.AND P4, PT, R181, 0x10, P5 ;  /* 0x00000010b500780c */ /* 0x000fe20002f84270 */
[----:B------:R-:W-:-:S02]  /*16040*/  FFMA.FTZ R8, R179, UR56, -R8 ;  /* 0x00000038b3087c23 */ /* 0x000fc40008010808 */
[----:B------:R-:W-:Y:S01]  /*16050*/  MUFU.EX2 R154, R154 ;  /* 0x0000009a009a7308 */ /* 0x000fe20000000800 */
[----:B------:R-:W-:Y:S01]  /*16060*/  ISETP.LT.OR P4, PT, R180, 0x11, P4 ;  /* 0x00000011b400780c */ /* 0x000fe20002781670 */
[----:B-1----:R-:W-:-:S03]  /*16070*/  FADD.FTZ R3, R20, R3 ;  /* 0x0000000314037221 */ /* 0x002fc60000010000 */
[----:B------:R-:W-:Y:S02]  /*16080*/  FSEL R155, R155, -INF , !P4 ;  /* 0xff8000009b9b7808 */ /* 0x000fe40006000000 */
[----:B------:R-:W-:Y:S01]  /*16090*/  ISETP.GT.AND P4, PT, R181, 0x11, P5 ;  /* 0x00000011b500780c */ /* 0x000fe20002f84270 */
[----:B------:R-:W-:Y:S03]  /*160a0*/  MUFU.EX2 R157, R157 ;  /* 0x0000009d009d7308 */ /* 0x000fe60000000800 */
[----:B------:R-:W-:-:S04]  /*160b0*/  ISETP.LT.OR P4, PT, R180, 0x12, P4 ;  /* 0x00000012b400780c */ /* 0x000fc80002781670 */
[----:B------:R-:W-:Y:S01]  /*160c0*/  FSEL R156, R156, -INF , !P4 ;  /* 0xff8000009c9c7808 */ /* 0x000fe20006000000 */
[----:B------:R-:W-:Y:S01]  /*160d0*/  MUFU.EX2 R158, R158 ;  /* 0x0000009e009e7308 */ /* 0x000fe20000000800 */
[----:B------:R-:W-:-:S04]  /*160e0*/  ISETP.GT.AND P4, PT, R181, 0x18, P5 ;  /* 0x00000018b500780c */ /* 0x000fc80002f84270 */
[----:B------:R-:W-:-:S03]  /*160f0*/  ISETP.LT.OR P4, PT, R180, 0x19, P4 ;  /* 0x00000019b400780c */ /* 0x000fc60002781670 */
[----:B------:R-:W-:Y:S01]  /*16100*/  MUFU.EX2 R161, R161 ;  /* 0x000000a100a17308 */ /* 0x000fe20000000800 */
[----:B------:R-:W-:Y:S02]  /*16110*/  FSEL R159, R159, -INF , !P4 ;  /* 0xff8000009f9f7808 */ /* 0x000fe40006000000 */
[----:B------:R-:W-:-:S04]  /*16120*/  ISETP.GT.AND P4, PT, R181, 0x19, P5 ;  /* 0x00000019b500780c */ /* 0x000fc80002f84270 */
[----:B------:R-:W-:Y:S01]  /*16130*/  ISETP.LT.OR P4, PT, R180, 0x1a, P4 ;  /* 0x0000001ab400780c */ /* 0x000fe20002781670 */
[----:B------:R-:W-:Y:S03]  /*16140*/  MUFU.EX2 R162, R162 ;  /* 0x000000a200a27308 */ /* 0x000fe60000000800 */
[----:B------:R-:W-:Y:S02]  /*16150*/  FSEL R160, R160, -INF , !P4 ;  /* 0xff800000a0a07808 */ /* 0x000fe40006000000 */
[----:B------:R-:W-:-:S03]  /*16160*/  ISETP.GT.AND P4, PT, R181, 0x20, P5 ;  /* 0x00000020b500780c */ /* 0x000fc60002f84270 */
[----:B------:R-:W-:Y:S01]  /*16170*/  MUFU.EX2 R165, R165 ;  /* 0x000000a500a57308 */ /* 0x000fe20000000800 */
[----:B------:R-:W-:-:S04]  /*16180*/  ISETP.LT.OR P4, PT, R180, 0x21, P4 ;  /* 0x00000021b400780c */ /* 0x000fc80002781670 */
        /* <DEDUP_REMOVED lines=23> */
[----:B------:R-:W-:-:S04]  /*16300*/  ISETP.GT.AND P4, PT, R181, RZ, P5 ;  /* 0x000000ffb500720c */ /* 0x000fc80002f84270 */
[----:B------:R-:W-:-:S04]  /*16310*/  ISETP.LT.OR P4, PT, R180, 0x1, P4 ;  /* 0x00000001b400780c */ /* 0x000fc80002781670 */
[----:B------:R-:W-:Y:S02]  /*16320*/  FSEL R12, R12, -INF , !P4 ;  /* 0xff8000000c0c7808 */ /* 0x000fe40006000000 */
        /* <DEDUP_REMOVED lines=10> */
[----:B------:R-:W-:-:S02]  /*163d0*/  FSEL R177, R177, -INF , !P5 ;  /* 0xff800000b1b17808 */ /* 0x000fc40006800000 */
        /* <DEDUP_REMOVED lines=40> */
[----:B------:R-:W-:-:S05]  /*16660*/  FFMA.FTZ R14, R177, UR56, -R14 ;  /* 0x00000038b10e7c23 */ /* 0x000fca000801080e */
[----:B------:R-:W2:Y:S01]  /*16670*/  MUFU.EX2 R21, R21 ;  /* 0x0000001500157308 */ /* 0x000ea20000000800 */
[----:B0-----:R-:W-:-:S07]  /*16680*/  FFMA.FTZ R0, R9, R0, R12 ;  /* 0x0000000009007223 */ /* 0x001fce000001000c */
        /* <DEDUP_REMOVED lines=26> */
[----:B------:R-:W-:-:S06]  /*16830*/  FADD.FTZ R0, R178, R0 ;  /* 0x00000000b2007221 */ /* 0x000fcc0000010000 */
        /* <DEDUP_REMOVED lines=11> */
[----:B-1----:R-:W-:-:S04]  /*168f0*/  FADD.FTZ R3, R172, R3 ;  /* 0x00000003ac037221 */ /* 0x002fc80000010000 */
[----:B--2---:R-:W-:Y:S01]  /*16900*/  FADD.FTZ R177, R176, R3 ;  /* 0x00000003b0b17221 */ /* 0x004fe20000010000 */
[----:B------:R-:W-:-:S03]  /*16910*/  FADD.FTZ R3, R8, R0 ;  /* 0x0000000008037221 */ /* 0x000fc60000010000 */
[----:B0-----:R-:W-:Y:S01]  /*16920*/  FADD.FTZ R0, R14, R177 ;  /* 0x000000b10e007221 */ /* 0x001fe20000010000 */
[----:B------:R-:W-:Y:S06]  /*16930*/  @!P0 BRA `(.L_x_1578) ;  /* 0x0000000000048947 */ /* 0x000fec0003800000 */
[----:B------:R-:W-:Y:S01]  /*16940*/  BPT.TRAP 0x1 ;  /* 0x000000040000795c */ /* 0x000fe20000300000 */
.L_x_1578:
[----:B------:R-:W-:Y:S01]  /*16950*/  IMAD R177, R200, 0x8, R16 ;  /* 0x00000008c8b17824 */ /* 0x000fe200078e0210 */
[----:B------:R-:W-:Y:S01]  /*16960*/  ISETP.GT.AND P4, PT, R5, R10, PT ;  /* 0x0000000a0500720c */ /* 0x000fe20003f84270 */
[----:B------:R-:W-:Y:S01]  /*16970*/  IMAD.U32 R179, RZ, RZ, UR42 ;  /* 0x0000002affb37e24 */ /* 0x000fe2000f8e00ff */
        /* <DEDUP_REMOVED lines=15> */
[-C--:B------:R-:W-:Y:S01]  /*16a70*/  FMUL.FTZ R38, R38, R9.reuse ;  /* 0x0000000926267220 */ /* 0x080fe20000410000 */
[----:B------:R-:W-:Y:S01]  /*16a80*/  PRMT R177, R179, 0x654, R177 ;  /* 0x00000654b3b17816 */ /* 0x000fe200000000b1 */
[----:B------:R-:W-:Y:S01]  /*16a90*/  FMUL.FTZ R39, R39, R9 ;  /* 0x0000000927277220 */ /* 0x000fe20000410000 */
        /* <DEDUP_REMOVED lines=129> */
[----:B------:R-:W-:Y:S01]  /*172b0*/  VIADD R5, R5, 0xffffffff ;  /* 0xffffffff05057836 */ /* 0x000fe20000000000 */
        /* <DEDUP_REMOVED lines=12> */
[----:B0-----:R-:W-:Y:S06]  /*17380*/  @P4 BRA `(.L_x_1579) ;  /* 0xffffffd400bc4947 */ /* 0x001fec000383ffff */
[----:B------:R-:W-:Y:S02]  /*17390*/  IMAD.MOV.U32 R9, RZ, RZ, R175 ;  /* 0x000000ffff097224 */ /* 0x000fe400078e00af */
[----:B------:R-:W-:Y:S02]  /*173a0*/  IMAD.MOV.U32 R8, RZ, RZ, R6 ;  /* 0x000000ffff087224 */ /* 0x000fe400078e0006 */
[----:B------:R-:W-:Y:S02]  /*173b0*/  IMAD.MOV.U32 R200, RZ, RZ, R11 ;  /* 0x000000ffffc87224 */ /* 0x000fe400078e000b */
[----:B------:R-:W-:-:S07]  /*173c0*/  IMAD.MOV.U32 R193, RZ, RZ, R205 ;  /* 0x000000ffffc17224 */ /* 0x000fce00078e00cd */
.L_x_1560:
[----:B------:R-:W0:Y:S01]  /*173d0*/  LDC R6, c[0x0][0x448] ;  /* 0x00011200ff067b82 */ /* 0x000e220000000800 */
[----:B------:R-:W-:Y:S01]  /*173e0*/  VIADD R7, R199, 0x7f ;  /* 0x0000007fc7077836 */ /* 0x000fe20000000000 */
[----:B------:R-:W-:-:S06]  /*173f0*/  ULDC UR6, c[0x0][0x9dc] ;  /* 0x0002770000067ab9 */ /* 0x000fcc0000000800 */
[----:B------:R-:W1:Y:S01]  /*17400*/  LDC R12, c[0x0][0x9e4] ;  /* 0x00027900ff0c7b82 */ /* 0x000e620000000800 */
[----:B0-----:R-:W-:Y:S02]  /*17410*/  ISETP.NE.AND P5, PT, R6, 0x1, PT ;  /* 0x000000010600780c */ /* 0x001fe40003fa5270 */
[----:B-1----:R-:W-:-:S11]  /*17420*/  ISETP.GE.AND P4, PT, R12, 0x1, PT ;  /* 0x000000010c00780c */ /* 0x002fd60003f86270 */
[----:B------:R-:W0:Y:S08]  /*17430*/  @P5 LDC R10, c[0x0][0x44c] ;  /* 0x00011300ff0a5b82 */ /* 0x000e300000000800 */
[----:B------:R-:W1:Y:S01]  /*17440*/  @P5 LDC R6, c[0x0][0x450] ;  /* 0x00011400ff065b82 */ /* 0x000e620000000800 */
[----:B0-----:R-:W-:-:S05]  /*17450*/  @P5 IMAD.HI.U32 R10, R7, R10, RZ ;  /* 0x0000000a070a5227 */ /* 0x001fca00078e00ff */
[----:B-1----:R-:W-:Y:S02]  /*17460*/  @P5 SHF.R.U32.HI R7, RZ, R6, R10 ;  /* 0x00000006ff075219 */ /* 0x002fe4000001160a */
[----:B------:R-:W-:-:S05]  /*17470*/  IADD3 R6, R197, 0x1, -R195 ;  /* 0x00000001c5067810 */ /* 0x000fca0007ffe8c3 */
[----:B------:R-:W-:-:S04]  /*17480*/  IMAD.IADD R7, R7, 0x1, R6 ;  /* 0x0000000107077824 */ /* 0x000fc800078e0206 */
[----:B------:R-:W-:Y:S01]  /*17490*/  VIADD R10, R7, -UR6 ;  /* 0x80000006070a7c36 */ /* 0x000fe20008000000 */
[----:B------:R-:W-:Y:S06]  /*174a0*/  @!P4 BRA `(.L_x_1580) ;  /* 0x000000000048c947 */ /* 0x000fec0003800000 */
[----:B------:R-:W-:Y:S01]  /*174b0*/  IMAD.MOV.U32 R11, RZ, RZ, R7 ;  /* 0x000000ffff0b7224 */ /* 0x000fe200078e0007 */
[----:B------:R-:W-:Y:S04]  /*174c0*/  BSSY B0, `(.L_x_1581) ;  /* 0x000000e000007945 */ /* 0x000fe80003800000 */
        /* <DEDUP_REMOVED lines=9> */
.L_x_1582:
[----:B------:R-:W-:-:S13]  /*17560*/  ISETP.NE.AND P2, PT, R12, 0x1, PT ;  /* 0x000000010c00780c */ /* 0x000fda0003f45270 */
[----:B------:R-:W0:Y:S02]  /*17570*/  @P2 LDC.64 R6, c[0x0][0x9e8] ;  /* 0x00027a00ff062b82 */ /* 0x000e240000000a00 */
[----:B0-----:R-:W-:-:S05]  /*17580*/  @P2 IMAD.HI.U32 R6, R11, R6, RZ ;  /* 0x000000060b062227 */ /* 0x001fca00078e00ff */
[----:B------:R-:W-:-:S07]  /*17590*/  @P2 SHF.R.U32.HI R11, RZ, R7, R6 ;  /* 0x00000007ff0b2219 */ /* 0x000fce0000011606 */
.L_x_1583:
[----:B------:R-:W-:Y:S05]  /*175a0*/  BSYNC B0 ;  /* 0x0000000000007941 */ /* 0x000fea0003800000 */
.L_x_1581:
[----:B------:R-:W-:-:S05]  /*175b0*/  IMAD R11, R11, R12, RZ ;  /* 0x0000000c0b0b7224 */ /* 0x000fca00078e02ff */
[----:B------:R-:W-:-:S07]  /*175c0*/  VIMNMX R10, R10, R11, !PT ;  /* 0x0000000b0a0a7248 */ /* 0x000fce0007fe0100 */
.L_x_1580:
[----:B------:R-:W-:-:S05]  /*175d0*/  VIADD R10, R10, 0x3f ;  /* 0x0000003f0a0a7836 */ /* 0x000fca0000000000 */
[----:B------:R-:W-:-:S04]  /*175e0*/  SHF.R.S32.HI R6, RZ, 0x1f, R10 ;  /* 0x0000001fff067819 */ /* 0x000fc8000001140a */
[----:B------:R-:W-:-:S04]  /*175f0*/  LEA.HI R6, R6, R10, RZ, 0x6 ;  /* 0x0000000a06067211 */ /* 0x000fc800078f30ff */
[----:B------:R-:W-:-:S04]  /*17600*/  SHF.R.S32.HI R6, RZ, 0x6, R6 ;  /* 0x00000006ff067819 */ /* 0x000fc80000011406 */
[----:B------:R-:W-:-:S04]  /*17610*/  VIMNMX R10, R204, R6, !PT ;  /* 0x00000006cc0a7248 */ /* 0x000fc80007fe0100 */
[----:B------:R-:W-:-:S13]  /*17620*/  ISETP.GE.AND P2, PT, R5, R10, PT ;  /* 0x0000000a0500720c */ /* 0x000fda0003f46270 */
[----:B------:R-:W-:Y:S05]  /*17630*/  @!P2 BRA `(.L_x_1584) ;  /* 0x0000001c00d0a947 */ /* 0x000fea0003800000 */
[----:B------:R-:W-:Y:S02]  /*17640*/  IMAD.MOV.U32 R11, RZ, RZ, R9 ;  /* 0x000000ffff0b7224 */ /* 0x000fe400078e0009 */
[----:B------:R-:W-:Y:S02]  /*17650*/  IMAD.MOV.U32 R12, RZ, RZ, R8 ;  /* 0x000000ffff0c7224 */ /* 0x000fe400078e0008 */
[----:B------:R-:W-:-:S07]  /*17660*/  IMAD.MOV.U32 R205, RZ, RZ, R193 ;  /* 0x000000ffffcd7224 */ /* 0x000fce00078e00c1 */
.L_x_1595:
[----:B------:R-:W-:Y:S01]  /*17670*/  ISETP.NE.AND P2, PT, R200, 0x1, PT ;  /* 0x00000001c800780c */ /* 0x000fe20003f45270 */
[----:B------:R-:W-:Y:S05]  /*17680*/  YIELD ;  /* 0x0000000000007946 */ /* 0x000fea0003800000 */
[----:B------:R-:W-:Y:S02]  /*17690*/  SEL R193, RZ, 0x1, P2 ;  /* 0x00000001ffc17807 */ /* 0x000fe40001000000 */
[----:B------:R-:W-:Y:S02]  /*176a0*/  ISETP.NE.AND P2, PT, R201, RZ, PT ;  /* 0x000000ffc900720c */ /* 0x000fe40003f45270 */
[----:B------:R-:W-:-:S11]  /*176b0*/  LOP3.LUT R193, R205, R193, RZ, 0x3c, !PT ;  /* 0x000000c1cdc17212 */ /* 0x000fd600078e3cff */
[----:B------:R-:W-:Y:S05]  /*176c0*/  @P2 BRA `(.L_x_1585) ;  /* 0x00000000003c2947 */ /* 0x000fea0003800000 */
[----:B------:R-:W-:Y:S05]  /*176d0*/  @!P0 BRA `(.L_x_1586) ;  /* 0x0000000000048947 */ /* 0x000fea0003800000 */
[----:B------:R-:W-:Y:S01]  /*176e0*/  BPT.TRAP 0x1 ;  /* 0x000000040000795c */ /* 0x000fe20000300000 */
.L_x_1586:
        /* <DEDUP_REMOVED lines=8> */
.L_x_1587:
[----:B------:R-:W-:Y:S04]  /*17770*/  BSSY B0, `(.L_x_1585) ;  /* 0x0000004000007945 */ /* 0x000fe80003800000 */
[----:B-1----:R-:W-:Y:S05]  /*17780*/  @P3 BRA `(.L_x_1588) ;  /* 0x0000000000083947 */ /* 0x002fea0003800000 */
[----:B------:R-:W1:Y:S02]  /*17790*/  SYNCS.PHASECHK.TRANS64.TRYWAIT P3, [R6+URZ+0x28430], R7 ;  /* 0x02843007060075a7 */ /* 0x000e64000806017f */
[----:B-1----:R-:W-:Y:S05]  /*177a0*/  @!P3 BRA `(.L_x_1589) ;  /* 0x000001580040b947 */ /* 0x002fea0003800000 */
.L_x_1588:
[----:B------:R-:W-:Y:S05]  /*177b0*/  BSYNC B0 ;  /* 0x0000000000007941 */ /* 0x000fea0003800000 */
.L_x_1585:
[----:B01----:R-:W0:Y:S01]  /*177c0*/  S2R R6, SR_TID.X ;  /* 0x0000000000067919 */ /* 0x003e220000002100 */
[----:B------:R-:W-:Y:S05]  /*177d0*/  WARPSYNC.ALL ;  /* 0x0000000000007948 */ /* 0x000fea0003800000 */
[----:B------:R-:W-:Y:S02]  /*177e0*/  VIADD R13, R200, 0x1 ;  /* 0x00000001c80d7836 */ /* 0x000fe40000000000 */
[----:B------:R-:W-:Y:S02]  /*177f0*/  IMAD.MOV.U32 R15, RZ, RZ, 0x40000040 ;  /* 0x40000040ff0f7424 */ /* 0x000fe400078e00ff */
[----:B------:R-:W-:Y:S01]  /*17800*/  IMAD.MOV.U32 R21, RZ, RZ, 0x40000040 ;  /* 0x40000040ff157424 */ /* 0x000fe200078e00ff */
[----:B------:R-:W-:Y:S01]  /*17810*/  ISETP.NE.AND P3, PT, R13, 0x2, PT ;  /* 0x000000020d00780c */ /* 0x000fe20003f65270 */
[----:B------:R-:W-:Y:S01]  /*17820*/  IMAD.MOV.U32 R9, RZ, RZ, 0x40000040 ;  /* 0x40000040ff097424 */ /* 0x000fe200078e00ff */
[----:B------:R-:W-:-:S02]  /*17830*/  R2UR UR11, R15 ;  /* 0x000000000f0b72ca */ /* 0x000fc400000e0000 */
[----:B------:R-:W-:Y:S02]  /*17840*/  SEL R13, R13, RZ, P3 ;  /* 0x000000ff0d0d7207 */ /* 0x000fe40001800000 */
[----:B------:R-:W-:Y:S02]  /*17850*/  R2UR UR7, R21 ;  /* 0x00000000150772ca */ /* 0x000fe400000e0000 */
[----:B------:R-:W-:Y:S02]  /*17860*/  R2UR UR19, R9 ;  /* 0x00000000091372ca */ /* 0x000fe400000e0000 */
[----:B------:R-:W-:Y:S02]  /*17870*/  R2UR UR23, R15 ;  /* 0x000000000f1772ca */ /* 0x000fe400000e0000 */
[----:B------:R-:W-:Y:S02]  /*17880*/  R2UR UR27, R9 ;  /* 0x00000000091b72ca */ /* 0x000fe400000e0000 */
[----:B------:R-:W-:-:S02]  /*17890*/  R2UR UR31, R21 ;  /* 0x00000000151f72ca */ /* 0x000fc400000e0000 */
[----:B0-----:R-:W-:-:S05]  /*178a0*/  SHF.R.U32.HI R6, RZ, 0x7, R6 ;  /* 0x00000007ff067819 */ /* 0x001fca0000011606 */
[----:B------:R-:W-:Y:S01]  /*178b0*/  VIADD R7, R6, 0x8 ;  /* 0x0000000806077836 */ /* 0x000fe20000000000 */
[----:B------:R-:W-:-:S04]  /*178c0*/  LEA R6, R13, R4, 0xa ;  /* 0x000000040d067211 */ /* 0x000fc800078e50ff */
[----:B------:R0:W-:Y:S01]  /*178d0*/  BAR.SYNC.DEFER_BLOCKING R7, 0x100 ;  /* 0x000400070000751d */ /* 0x0001e20000010000 */
[C---:B------:R-:W-:Y:S01]  /*178e0*/  R2UR UR14, R6.reuse ;  /* 0x00000000060e72ca */ /* 0x040fe200000e0000 */
[C---:B------:R-:W-:Y:S02]  /*178f0*/  VIADD R14, R6.reuse, 0x2 ;  /* 0x00000002060e7836 */ /* 0x040fe40000000000 */
[C---:B------:R-:W-:Y:S02]  /*17900*/  VIADD R20, R6.reuse, 0x4 ;  /* 0x0000000406147836 */ /* 0x040fe40000000000 */
[----:B------:R-:W-:Y:S01]  /*17910*/  VIADD R8, R6, 0x6 ;  /* 0x0000000606087836 */ /* 0x000fe20000000000 */
[----:B------:R-:W-:Y:S01]  /*17920*/  R2UR UR10, R14 ;  /* 0x000000000e0a72ca */ /* 0x000fe200000e0000 */
[----:B0-----:R-:W-:Y:S01]  /*17930*/  IMAD.MOV.U32 R7, RZ, RZ, 0x40000040 ;  /* 0x40000040ff077424 */ /* 0x001fe200078e00ff */
[----:B------:R-:W-:Y:S01]  /*17940*/  R2UR UR6, R20 ;  /* 0x00000000140672ca */ /* 0x000fe200000e0000 */
[----:B------:R-:W-:Y:S01]  /*17950*/  VIADD R14, R6, 0x200 ;  /* 0x00000200060e7836 */ /* 0x000fe20000000000 */
[----:B------:R-:W-:Y:S01]  /*17960*/  R2UR UR18, R8 ;  /* 0x00000000081272ca */ /* 0x000fe200000e0000 */
[C---:B------:R-:W-:Y:S01]  /*17970*/  VIADD R8, R6.reuse, 0x202 ;  /* 0x0000020206087836 */ /* 0x040fe20000000000 */
[----:B------:R-:W-:Y:S01]  /*17980*/  R2UR UR15, R7 ;  /* 0x00000000070f72ca */ /* 0x000fe200000e0000 */
[----:B------:R-:W-:Y:S01]  /*17990*/  VIADD R20, R6, 0x204 ;  /* 0x0000020406147836 */ /* 0x000fe20000000000 */
[----:B------:R-:W-:Y:S01]  /*179a0*/  R2UR UR22, R14 ;  /* 0x000000000e1672ca */ /* 0x000fe200000e0000 */
[----:B------:R-:W-:Y:S01]  /*179b0*/  VIADD R6, R6, 0x206 ;  /* 0x0000020606067836 */ /* 0x000fe20000000000 */
[----:B------:R-:W-:-:S02]  /*179c0*/  R2UR UR26, R8 ;  /* 0x00000000081a72ca */ /* 0x000fc400000e0000 */
[----:B------:R-:W-:Y:S02]  /*179d0*/  R2UR UR30, R20 ;  /* 0x00000000141e72ca */ /* 0x000fe400000e0000 */
[----:B------:R-:W-:Y:S02]  /*179e0*/  R2UR UR34, R6 ;  /* 0x00000000062272ca */ /* 0x000fe400000e0000 */
[----:B------:R-:W-:Y:S01]  /*179f0*/  R2UR UR35, R7 ;  /* 0x00000000072372ca */ /* 0x000fe200000e0000 */
        /* <DEDUP_REMOVED lines=27> */
.L_x_1591:
[----:B------:R-:W-:Y:S01]  /*17bb0*/  SHF.L.U32 R6, R205, 0x1f, RZ ;  /* 0x0000001fcd067819 */ /* 0x000fe200000006ff */
[----:B------:R-:W-:-:S04]  /*17bc0*/  IMAD R7, R200, 0x8, R16 ;  /* 0x00000008c8077824 */ /* 0x000fc800078e0210 */
[----:B------:R0:W1:Y:S01]  /*17bd0*/  SYNCS.PHASECHK.TRANS64.TRYWAIT P2, [R7+URZ+0x28450], R6 ;  /* 0x02845006070075a7 */ /* 0x000062000804017f */
[----:B------:R-:W-:Y:S05]  /*17be0*/  @!P0 BRA `(.L_x_1592) ;  /* 0x0000000000048947 */ /* 0x000fea0003800000 */
[----:B------:R-:W-:Y:S01]  /*17bf0*/  BPT.TRAP 0x1 ;  /* 0x000000040000795c */ /* 0x000fe20000300000 */
.L_x_1592:
[----:B-1----:R-:W-:Y:S05]  /*17c00*/  @P2 BRA `(.L_x_1590) ;  /* 0x0000000000082947 */ /* 0x002fea0003800000 */
[----:B------:R-:W1:Y:S02]  /*17c10*/  SYNCS.PHASECHK.TRANS64.TRYWAIT P2, [R7+URZ+0x28450], R6 ;  /* 0x02845006070075a7 */ /* 0x000e64000804017f */
[----:B-1----:R-:W-:Y:S05]  /*17c20*/  @!P2 BRA `(.L_x_1593) ;  /* 0x000001540034a947 */ /* 0x002fea0003800000 */
.L_x_1590:
[----:B01----:R-:W-:Y:S01]  /*17c30*/  VIADD R6, R16, 0x8000 ;  /* 0x0000800010067836 */ /* 0x003fe20000000000 */
[----:B------:R-:W-:Y:S05]  /*17c40*/  WARPSYNC.ALL ;  /* 0x0000000000007948 */ /* 0x000fea0003800000 */
[----:B------:R-:W-:-:S04]  /*17c50*/  SHF.R.U32.HI R6, RZ, 0x4, R6 ;  /* 0x00000004ff067819 */ /* 0x000fc80000011606 */
[----:B------:R-:W-:-:S04]  /*17c60*/  LOP3.LUT R6, R6, 0x3fff, RZ, 0xc0, !PT ;  /* 0x00003fff06067812 */ /* 0x000fc800078ec0ff */
[----:B------:R-:W-:-:S05]  /*17c70*/  LOP3.LUT R6, R6, 0x10000, RZ, 0xfc, !PT ;  /* 0x0001000006067812 */ /* 0x000fca00078efcff */
[----:B------:R-:W-:Y:S01]  /*17c80*/  IMAD R6, R200, 0x400, R6 ;  /* 0x00000400c8067824 */ /* 0x000fe200078e0206 */
[----:B------:R-:W-:Y:S01]  /*17c90*/  WARPGROUP.ARRIVE ;  /* 0x00000000000079c5 */ /* 0x000fe20000000000 */
[----:B------:R-:W-:Y:S02]  /*17ca0*/  IMAD.MOV.U32 R7, RZ, RZ, -0x7fffffe0 ;  /* 0x80000020ff077424 */ /* 0x000fe400078e00ff */
[C---:B------:R-:W-:Y:S01]  /*17cb0*/  FMUL.FTZ R14, R2.reuse, R154 ;  /* 0x0000009a020e7220 */ /* 0x040fe20000410000 */
[----:B------:R-:W-:Y:S01]  /*17cc0*/  FMUL.FTZ R15, R2, R155 ;  /* 0x0000009b020f7220 */ /* 0x000fe20000410000 */
[C---:B------:R-:W-:Y:S01]  /*17cd0*/  R2UR UR6, R6.reuse ;  /* 0x00000000060672ca */ /* 0x040fe200000e0000 */
[----:B------:R-:W-:Y:S01]  /*17ce0*/  VIADD R6, R6, 0x2 ;  /* 0x0000000206067836 */ /* 0x000fe20000000000 */
[----:B------:R-:W-:Y:S01]  /*17cf0*/  R2UR UR7, R7 ;  /* 0x00000000070772ca */ /* 0x000fe200000e0000 */
[----:B------:R-:W-:Y:S01]  /*17d00*/  IMAD.MOV.U32 R7, RZ, RZ, -0x7fffffe0 ;  /* 0x80000020ff077424 */ /* 0x000fe200078e00ff */
        /* <DEDUP_REMOVED lines=10> */
[----:B------:R-:W-:Y:S01]  /*17db0*/  FMUL.FTZ R162, R2, R168 ;  /* 0x000000a802a27220 */ /* 0x000fe20000410000 */
[----:B------:R-:W-:Y:S01]  /*17dc0*/  QGMMA.64x256x32.F32.E4M3.E4M3 R24, R188, gdesc[UR4], R24, gsb0 ;  /* 0x03e00004bc187df3 */ /* 0x000fe20008000818 */
[----:B------:R-:W-:Y:S01]  /*17dd0*/  R2UR UR6, R6 ;  /* 0x00000000060672ca */ /* 0x000fe200000e0000 */
[C---:B------:R-:W-:Y:S01]  /*17de0*/  FMUL.FTZ R6, R2.reuse, R152 ;  /* 0x0000009802067220 */ /* 0x040fe20000410000 */
[----:B------:R-:W-:Y:S01]  /*17df0*/  R2UR UR7, R7 ;  /* 0x00000000070772ca */ /* 0x000fe200000e0000 */
[C---:B------:R-:W-:Y:S01]  /*17e00*/  FMUL.FTZ R7, R2.reuse, R153 ;  /* 0x0000009902077220 */ /* 0x040fe20000410000 */
[C---:B------:R-:W-:Y:S01]  /*17e10*/  FMUL.FTZ R152, R2.reuse, R158 ;  /* 0x0000009e02987220 */ /* 0x040fe20000410000 */
[C---:B------:R-:W-:Y:S01]  /*17e20*/  FMUL.FTZ R153, R2.reuse, R159 ;  /* 0x0000009f02997220 */ /* 0x040fe20000410000 */
[----:B------:R-:W-:Y:S01]  /*17e30*/  MUFU.TANH R20, R20 ;  /* 0x0000001400147308 */ /* 0x000fe20000002400 */
[----:B------:R-:W-:Y:S01]  /*17e40*/  FMUL.FTZ R158, R2, R164 ;  /* 0x000000a4029e7220 */ /* 0x000fe20000410000 */
[----:B0-----:R-:W-:Y:S01]  /*17e50*/  FMNMX.FTZ R8, R14, R11, !PT ;  /* 0x0000000b0e087209 */ /* 0x001fe20007810000 */
[C---:B------:R-:W-:Y:S01]  /*17e60*/  FMUL.FTZ R159, R2.reuse, R165 ;  /* 0x000000a5029f7220 */ /* 0x040fe20000410000 */
[C---:B------:R-:W-:Y:S01]  /*17e70*/  FMUL.FTZ R164, R2.reuse, R170 ;  /* 0x000000aa02a47220 */ /* 0x040fe20000410000 */
[C---:B------:R-:W-:Y:S01]  /*17e80*/  FMUL.FTZ R163, R2.reuse, R169 ;  /* 0x000000a902a37220 */ /* 0x040fe20000410000 */
[C---:B------:R-:W-:Y:S01]  /*17e90*/  FMUL.FTZ R165, R2.reuse, R171 ;  /* 0x000000ab02a57220 */ /* 0x040fe20000410000 */
[----:B-1----:R-:W-:Y:S01]  /*17ea0*/  FMNMX.FTZ R8, R15, R8, !PT ;  /* 0x000000080f087209 */ /* 0x002fe20007810000 */
        /* <DEDUP_REMOVED lines=14> */
[----:B------:R-:W-:Y:S01]  /*17f90*/  UMOV UR56, UR50 ;  /* 0x0000003200387c82 */ /* 0x000fe20008000000 */
[----:B------:R-:W2:Y:S01]  /*17fa0*/  S2R R205, SR_TID.X ;  /* 0x0000000000cd7919 */ /* 0x000ea20000002100 */
[----:B------:R-:W3:Y:S01]  /*17fb0*/  MUFU.TANH R152, R152 ;  /* 0x0000009800987308 */ /* 0x000ee20000002400 */
[----:B0-----:R-:W-:-:S07]  /*17fc0*/  FMNMX.FTZ R9, R6, R12, !PT ;  /* 0x0000000c06097209 */ /* 0x001fce0007810000 */
[----:B------:R-:W0:Y:S01]  /*17fd0*/  MUFU.TANH R21, R21 ;  /* 0x0000001500157308 */ /* 0x000e220000002400 */
[----:B-1----:R-:W-:-:S04]  /*17fe0*/  FMNMX.FTZ R9, R7, R9, !PT ;  /* 0x0000000907097209 */ /* 0x002fc80007810000 */
[----:B------:R-:W-:-:S03]  /*17ff0*/  FMNMX.FTZ R9, R20, R9, !PT ;  /* 0x0000000914097209 */ /* 0x000fc60007810000 */
[----:B------:R-:W1:Y:S01]  /*18000*/  MUFU.TANH R153, R153 ;  /* 0x0000009900997308 */ /* 0x000e620000002400 */
[----:B---3--:R-:W-:-:S07]  /*18010*/  FMNMX.FTZ R8, R152, R8, !PT ;  /* 0x0000000898087209 */ /* 0x008fce0007810000 */
[----:B------:R-:W3:Y:S01]  /*18020*/  MUFU.TANH R154, R154 ;  /* 0x0000009a009a7308 */ /* 0x000ee20000002400 */
[----:B0-----:R-:W-:Y:S02]  /*18030*/  FMNMX.FTZ R9, R21, R9, !PT ;  /* 0x0000000915097209 */ /* 0x001fe40007810000 */
[----:B--2---:R-:W-:-:S05]  /*18040*/  SHF.R.U32.HI R205, RZ, 0x7, R205 ;  /* 0x00000007ffcd7819 */ /* 0x004fca00000116cd */
[----:B------:R-:W0:Y:S01]  /*18050*/  MUFU.TANH R156, R156 ;  /* 0x0000009c009c7308 */ /* 0x000e220000002400 */
[----:B-1----:R-:W-:Y:S02]  /*18060*/  FMNMX.FTZ R8, R153, R8, !PT ;  /* 0x0000000899087209 */ /* 0x002fe40007810000 */
        /* <DEDUP_REMOVED lines=44> */
[----:B--2---:R-:W-:Y:S02]  /*18330*/  FMNMX.FTZ R178, R176, R8, !PT ;  /* 0x00000008b0b27209 */ /* 0x004fe40007810000 */
[----:B0-----:R-:W-:-:S05]  /*18340*/  FMNMX.FTZ R8, R175, R9, !PT ;  /* 0x00000009af087209 */ /* 0x001fca0007810000 */
[----:B------:R-:W0:Y:S01]  /*18350*/  SHFL.BFLY PT, R179, R8, 0x2, 0x1f ;  /* 0x0c401f0008b37f89 */ /* 0x000e2200000e0000 */
[----:B-1----:R-:W-:-:S05]  /*18360*/  FMNMX.FTZ R9, R177, R178, !PT ;  /* 0x000000b2b1097209 */ /* 0x002fca0007810000 */
[----:B------:R-:W1:Y:S01]  /*18370*/  SHFL.BFLY PT, R178, R9, 0x2, 0x1f ;  /* 0x0c401f0009b27f89 */ /* 0x000e6200000e0000 */
[----:B------:R-:W-:Y:S02]  /*18380*/  WARPGROUP.DEPBAR.LE gsb0, 0x0 ;  /* 0x00008000000079c5 */ /* 0x000fe40000010000 */
[----:B------:R-:W-:Y:S01]  /*18390*/  WARPGROUP.ARRIVE ;  /* 0x00000000000079c5 */ /* 0x000fe20000000000 */
[----:B0-----:R-:W-:-:S05]  /*183a0*/  FMNMX.FTZ R8, R8, R179, !PT ;  /* 0x000000b308087209 */ /* 0x001fca0007810000 */
[----:B------:R-:W-:Y:S01]  /*183b0*/  QGMMA.64x256x32.F32.E4M3.E4M3 R24, R184, gdesc[UR4], R24, gsb0 ;  /* 0x03e00004b8187df3 */ /* 0x000fe20008000818 */
        /* <DEDUP_REMOVED lines=50> */
[----:B------:R-:W-:-:S07]  /*186e0*/  FFMA.FTZ R177, R177, UR56, -R178 ;  /* 0x00000038b1b17c23 */ /* 0x000fce00080108b2 */
[----:B------:R-:W2:Y:S01]  /*186f0*/  MUFU.EX2 R15, R15 ;  /* 0x0000000f000f7308 */ /* 0x000ea20000000800 */
[----:B-1----:R-:W-:-:S07]  /*18700*/  FFMA.FTZ R0, R11, R0, R14 ;  /* 0x000000000b007223 */ /* 0x002fce000001000e */
        /* <DEDUP_REMOVED lines=42> */
[----:B------:R-:W-:-:S06]  /*189b0*/  WARPGROUP.DEPBAR.LE gsb0, 0x0 ;  /* 0x00008000000079c5 */ /* 0x000fcc0000010000 */
        /* <DEDUP_REMOVED lines=10> */
[----:B------:R2:W3:Y:S01]  /*18a60*/  MUFU.EX2 R174, R179 ;  /* 0x000000b300ae7308 */ /* 0x0004e20000000800 */
[----:B-1----:R-:W-:-:S07]  /*18a70*/  FADD.FTZ R0, R175, R0 ;  /* 0x00000000af007221 */ /* 0x002fce0000010000 */
[----:B------:R-:W1:Y:S01]  /*18a80*/  MUFU.EX2 R177, R177 ;  /* 0x000000b100b17308 */ /* 0x000e620000000800 */
[----:B--2---:R-:W-:Y:S02]  /*18a90*/  @!P1 IMAD R179, R13, 0x8, R16 ;  /* 0x000000080db39824 */ /* 0x004fe400078e0210 */
[----:B0-----:R-:W-:Y:S02]  /*18aa0*/  FADD.FTZ R178, R176, R3 ;  /* 0x00000003b0b27221 */ /* 0x001fe40000010000 */
[----:B------:R-:W-:Y:S02]  /*18ab0*/  @!P1 VIADD R179, R179, 0x28440 ;  /* 0x00028440b3b39836 */ /* 0x000fe40000000000 */
[----:B---3--:R-:W-:-:S03]  /*18ac0*/  FADD.FTZ R3, R174, R0 ;  /* 0x00000000ae037221 */ /* 0x008fc60000010000 */
[----:B------:R-:W-:Y:S01]  /*18ad0*/  @!P1 PRMT R179, RZ, 0x654, R179 ;  /* 0x00000654ffb39816 */ /* 0x000fe200000000b3 */
[----:B------:R0:W-:Y:S06]  /*18ae0*/  BAR.ARV R180, 0x100 ;  /* 0x000400b40000751d */ /* 0x0001ec0000002000 */
[----:B------:R0:W-:Y:S01]  /*18af0*/  @!P1 SYNCS.ARRIVE.TRANS64.RED.A1T0 RZ, [R179+URZ], RZ ;  /* 0x000000ffb3ff99a7 */ /* 0x0001e2000810043f */
[----:B-1----:R-:W-:-:S01]  /*18b00*/  FADD.FTZ R0, R177, R178 ;  /* 0x000000b2b1007221 */ /* 0x002fc20000010000 */
[----:B------:R-:W-:Y:S06]  /*18b10*/  @!P0 BRA `(.L_x_1594) ;  /* 0x0000000000048947 */ /* 0x000fec0003800000 */
[----:B------:R-:W-:Y:S01]  /*18b20*/  BPT.TRAP 0x1 ;  /* 0x000000040000795c */ /* 0x000fe20000300000 */
.L_x_1594:
[----:B------:R-:W-:Y:S01]  /*18b30*/  IMAD R178, R200, 0x8, R16 ;  /* 0x00000008c8b27824 */ /* 0x000fe200078e0210 */
[----:B------:R-:W-:Y:S01]  /*18b40*/  ISETP.GT.AND P2, PT, R5, R10, PT ;  /* 0x0000000a0500720c */ /* 0x000fe20003f44270 */
[----:B0-----:R-:W-:Y:S01]  /*18b50*/  IMAD.U32 R179, RZ, RZ, UR42 ;  /* 0x0000002affb37e24 */ /* 0x001fe2000f8e00ff */
        /* <DEDUP_REMOVED lines=161> */
[----:B------:R-:W-:-:S07]  /*19570*/  IMAD.MOV.U32 R200, RZ, RZ, R13 ;  /* 0x000000ffffc87224 */ /* 0x000fce00078e000d */
.L_x_1584:
[----:B------:R-:W-:-:S13]  /*19580*/  ISETP.GE.AND P2, PT, R5, R204, PT ;  /* 0x000000cc0500720c */ /* 0x000fda0003f46270 */
[----:B------:R-:W-:Y:S05]  /*19590*/  @!P2 BRA `(.L_x_1596) ;  /* 0x000000280064a947 */ /* 0x000fea0003800000 */
[----:B------:R-:W-:Y:S02]  /*195a0*/  IMAD.MOV.U32 R11, RZ, RZ, R9 ;  /* 0x000000ffff0b7224 */ /* 0x000fe400078e0009 */
[----:B------:R-:W-:Y:S02]  /*195b0*/  IMAD.MOV.U32 R10, RZ, RZ, R8 ;  /* 0x000000ffff0a7224 */ /* 0x000fe400078e0008 */
[----:B------:R-:W-:-:S07]  /*195c0*/  IMAD.MOV.U32 R21, RZ, RZ, R193 ;  /* 0x000000ffff157224 */ /* 0x000fce00078e00c1 */
.L_x_1615:
        /* <DEDUP_REMOVED lines=8> */
.L_x_1598:
        /* <DEDUP_REMOVED lines=8> */
.L_x_1599:
[----:B------:R-:W-:Y:S04]  /*196d0*/  BSSY B0, `(.L_x_1597) ;  /* 0x0000004000007945 */ /* 0x000fe80003800000 */
[----:B-1----:R-:W-:Y:S05]  /*196e0*/  @P3 BRA `(.L_x_1600) ;  /* 0x0000000000083947 */ /* 0x002fea0003800000 */
[----:B------:R-:W1:Y:S02]  /*196f0*/  SYNCS.PHASECHK.TRANS64.TRYWAIT P3, [R6+URZ+0x28430], R7 ;  /* 0x02843007060075a7 */ /* 0x000e64000806017f */
[----:B-1----:R-:W-:Y:S05]  /*19700*/  @!P3 BRA `(.L_x_1601) ;  /* 0x000001380090b947 */ /* 0x002fea0003800000 */
.L_x_1600:
[----:B------:R-:W-:Y:S05]  /*19710*/  BSYNC B0 ;  /* 0x0000000000007941 */ /* 0x000fea0003800000 */
.L_x_1597:
[----:B01----:R-:W0:Y:S01]  /*19720*/  S2R R6, SR_TID.X ;  /* 0x0000000000067919 */ /* 0x003e220000002100 */
[----:B------:R-:W-:Y:S01]  /*19730*/  VIADD R20, R200, 0x1 ;  /* 0x00000001c8147836 */ /* 0x000fe20000000000 */
[----:B------:R-:W-:Y:S05]  /*19740*/  WARPSYNC.ALL ;  /* 0x0000000000007948 */ /* 0x000fea0003800000 */
[C---:B------:R-:W-:Y:S01]  /*19750*/  ISETP.NE.AND P3, PT, R20.reuse, 0x2, PT ;  /* 0x000000021400780c */ /* 0x040fe20003f65270 */
[----:B------:R-:W-:Y:S01]  /*19760*/  IMAD.MOV.U32 R13, RZ, RZ, 0x40000040 ;  /* 0x40000040ff0d7424 */ /* 0x000fe200078e00ff */
[----:B------:R-:W-:Y:S01]  /*19770*/  MOV R9, 0x40000040 ;  /* 0x4000004000097802 */ /* 0x000fe20000000f00 */
[----:B------:R-:W-:Y:S01]  /*19780*/  IMAD.MOV.U32 R15, RZ, RZ, 0x40000040 ;  /* 0x40000040ff0f7424 */ /* 0x000fe200078e00ff */
[----:B------:R-:W-:-:S02]  /*19790*/  SEL R20, R20, RZ, P3 ;  /* 0x000000ff14147207 */ /* 0x000fc40001800000 */
[----:B------:R-:W-:Y:S02]  /*197a0*/  R2UR UR11, R13 ;  /* 0x000000000d0b72ca */ /* 0x000fe400000e0000 */
[----:B------:R-:W-:Y:S02]  /*197b0*/  R2UR UR7, R15 ;  /* 0x000000000f0772ca */ /* 0x000fe400000e0000 */
[----:B------:R-:W-:Y:S02]  /*197c0*/  R2UR UR19, R9 ;  /* 0x00000000091372ca */ /* 0x000fe400000e0000 */
[----:B------:R-:W-:Y:S02]  /*197d0*/  R2UR UR23, R13 ;  /* 0x000000000d1772ca */ /* 0x000fe400000e0000 */
[----:B------:R-:W-:Y:S02]  /*197e0*/  R2UR UR27, R9 ;  /* 0x00000000091b72ca */ /* 0x000fe400000e0000 */
[----:B------:R-:W-:-:S02]  /*197f0*/  R2UR UR31, R15 ;  /* 0x000000000f1f72ca */ /* 0x000fc400000e0000 */
[----:B0-----:R-:W-:-:S05]  /*19800*/  SHF.R.U32.HI R6, RZ, 0x7, R6 ;  /* 0x00000007ff067819 */ /* 0x001fca0000011606 */
[----:B------:R-:W-:Y:S02]  /*19810*/  VIADD R7, R6, 0x8 ;  /* 0x0000000806077836 */ /* 0x000fe40000000000 */
[----:B------:R-:W-:-:S03]  /*19820*/  IMAD R6, R20, 0x400, R4 ;  /* 0x0000040014067824 */ /* 0x000fc600078e0204 */
[----:B------:R0:W-:Y:S01]  /*19830*/  BAR.SYNC.DEFER_BLOCKING R7, 0x100 ;  /* 0x000400070000751d */ /* 0x0001e20000010000 */
[C---:B------:R-:W-:Y:S01]  /*19840*/  VIADD R12, R6.reuse, 0x2 ;  /* 0x00000002060c7836 */ /* 0x040fe20000000000 */
[C---:B------:R-:W-:Y:S01]  /*19850*/  R2UR UR14, R6.reuse ;  /* 0x00000000060e72ca */ /* 0x040fe200000e0000 */
[C---:B------:R-:W-:Y:S02]  /*19860*/  VIADD R14, R6.reuse, 0x4 ;  /* 0x00000004060e7836 */ /* 0x040fe40000000000 */
[----:B------:R-:W-:Y:S01]  /*19870*/  VIADD R8, R6, 0x6 ;  /* 0x0000000606087836 */ /* 0x000fe20000000000 */
[----:B------:R-:W-:Y:S01]  /*19880*/  R2UR UR10, R12 ;  /* 0x000000000c0a72ca */ /* 0x000fe200000e0000 */
        /* <DEDUP_REMOVED lines=40> */
.L_x_1603:
[----:B------:R-:W-:Y:S01]  /*19b10*/  SHF.L.U32 R6, R21, 0x1f, RZ ;  /* 0x0000001f15067819 */ /* 0x000fe200000006ff */
[----:B------:R-:W-:-:S04]  /*19b20*/  IMAD R7, R200, 0x8, R16 ;  /* 0x00000008c8077824 */ /* 0x000fc800078e0210 */
[----:B------:R0:W1:Y:S01]  /*19b30*/  SYNCS.PHASECHK.TRANS64.TRYWAIT P2, [R7+URZ+0x28450], R6 ;  /* 0x02845006070075a7 */ /* 0x000062000804017f */
[----:B------:R-:W-:Y:S05]  /*19b40*/  @!P0 BRA `(.L_x_1604) ;  /* 0x0000000000048947 */ /* 0x000fea0003800000 */
[----:B------:R-:W-:Y:S01]  /*19b50*/  BPT.TRAP 0x1 ;  /* 0x000000040000795c */ /* 0x000fe20000300000 */
.L_x_1604:
[----:B-1----:R-:W-:Y:S05]  /*19b60*/  @P2 BRA `(.L_x_1602) ;  /* 0x0000000000082947 */ /* 0x002fea0003800000 */
[----:B------:R-:W1:Y:S02]  /*19b70*/  SYNCS.PHASECHK.TRANS64.TRYWAIT P2, [R7+URZ+0x28450], R6 ;  /* 0x02845006070075a7 */ /* 0x000e64000804017f */
[----:B-1----:R-:W-:Y:S05]  /*19b80*/  @!P2 BRA `(.L_x_1605) ;  /* 0x000001340084a947 */ /* 0x002fea0003800000 */
.L_x_1602:
        /* <DEDUP_REMOVED lines=13> */
[C---:B------:R-:W-:Y:S01]  /*19c60*/  FMUL.FTZ R157, R2.reuse, R166 ;  /* 0x000000a6029d7220 */ /* 0x040fe20000410000 */
[----:B------:R-:W-:Y:S01]  /*19c70*/  FMUL.FTZ R166, R2, R169 ;  /* 0x000000a902a67220 */ /* 0x000fe20000410000 */
[----:B------:R-:W-:-:S02]  /*19c80*/  IMAD R6, R200, 0x400, R6 ;  /* 0x00000400c8067824 */ /* 0x000fc400078e0206 */
[C---:B------:R-:W-:Y:S01]  /*19c90*/  FMUL.FTZ R13, R2.reuse, R152 ;  /* 0x00000098020d7220 */ /* 0x040fe20000410000 */
[C---:B------:R-:W-:Y:S01]  /*19ca0*/  FMUL.FTZ R169, R2.reuse, R173 ;  /* 0x000000ad02a97220 */ /* 0x040fe20000410000 */
[C---:B------:R-:W-:Y:S01]  /*19cb0*/  FMUL.FTZ R152, R2.reuse, R156 ;  /* 0x0000009c02987220 */ /* 0x040fe20000410000 */
[----:B------:R-:W-:Y:S01]  /*19cc0*/  FMUL.FTZ R15, R2, R153 ;  /* 0x00000099020f7220 */ /* 0x000fe20000410000 */
[C---:B------:R-:W-:Y:S01]  /*19cd0*/  R2UR UR6, R6.reuse ;  /* 0x00000000060672ca */ /* 0x040fe200000e0000 */
[----:B------:R-:W-:Y:S02]  /*19ce0*/  VIADD R6, R6, 0x2 ;  /* 0x0000000206067836 */ /* 0x000fe40000000000 */
        /* <DEDUP_REMOVED lines=16> */
[----:B0-----:R-:W-:Y:S01]  /*19df0*/  SHF.R.U32.HI R205, RZ, 0x7, R205 ;  /* 0x00000007ffcd7819 */ /* 0x001fe200000116cd */
[C---:B------:R-:W-:Y:S01]  /*19e00*/  FMUL.FTZ R168, R2.reuse, R172 ;  /* 0x000000ac02a87220 */ /* 0x040fe20000410000 */
[C---:B------:R-:W-:Y:S01]  /*19e10*/  FMUL.FTZ R165, R2.reuse, R174 ;  /* 0x000000ae02a57220 */ /* 0x040fe20000410000 */
[C---:B------:R-:W-:Y:S01]  /*19e20*/  FMUL.FTZ R167, R2.reuse, R175 ;  /* 0x000000af02a77220 */ /* 0x040fe20000410000 */
[----:B------:R-:W-:Y:S01]  /*19e30*/  IADD3 R173, -R205, 0xb, RZ ;  /* 0x0000000bcdad7810 */ /* 0x000fe20007ffe1ff */
[C---:B------:R-:W-:Y:S01]  /*19e40*/  FMUL.FTZ R163, R2.reuse, R171 ;  /* 0x000000ab02a37220 */ /* 0x040fe20000410000 */
[C---:B------:R-:W-:Y:S01]  /*19e50*/  FMUL.FTZ R172, R2.reuse, R176 ;  /* 0x000000b002ac7220 */ /* 0x040fe20000410000 */
[----:B------:R-:W0:Y:S01]  /*19e60*/  @P5 LDC R7, c[0x0][0x44c] ;  /* 0x00011300ff075b82 */ /* 0x000e220000000800 */
        /* <DEDUP_REMOVED lines=8> */
[----:B------:R-:W2:Y:S03]  /*19ef0*/  MUFU.TANH R13, R13 ;  /* 0x0000000d000d7308 */ /* 0x000ea60000002400 */
[----:B------:R-:W-:-:S05]  /*19f00*/  IADD3 R180, -R195, R180, R197 ;  /* 0x000000b4c3b47210 */ /* 0x000fca0007ffe1c5 */
[----:B------:R-:W3:Y:S01]  /*19f10*/  MUFU.TANH R15, R15 ;  /* 0x0000000f000f7308 */ /* 0x000ee20000002400 */
[C---:B------:R-:W-:Y:S02]  /*19f20*/  VIADD R179, R180.reuse, UR53 ;  /* 0x00000035b4b37c36 */ /* 0x040fe40008000000 */
[----:B------:R-:W-:Y:S02]  /*19f30*/  VIADD R180, R180, UR55 ;  /* 0x00000037b4b47c36 */ /* 0x000fe40008000000 */
[----:B0-----:R-:W-:-:S03]  /*19f40*/  @P5 IMAD.HI.U32 R7, R8, R7, RZ ;  /* 0x0000000708075227 */ /* 0x001fc600078e00ff */
[----:B------:R-:W0:Y:S02]  /*19f50*/  MUFU.TANH R9, R9 ;  /* 0x0000000900097308 */ /* 0x000e240000002400 */
[----:B-1----:R-:W-:Y:S01]  /*19f60*/  @P5 SHF.R.U32.HI R8, RZ, R6, R7 ;  /* 0x00000006ff085219 */ /* 0x002fe20000011607 */
[----:B------:R-:W-:-:S05]  /*19f70*/  @!P1 IMAD R7, R20, 0x8, R16 ;  /* 0x0000000814079824 */ /* 0x000fca00078e0210 */
[----:B------:R-:W1:Y:S01]  /*19f80*/  MUFU.TANH R12, R12 ;  /* 0x0000000c000c7308 */ /* 0x000e620000002400 */
[----:B------:R-:W4:Y:S01]  /*19f90*/  SHFL.IDX PT, R6, R8, RZ, 0x1c1f ;  /* 0x001c1fff08067589 */ /* 0x000f2200000e0000 */
[----:B------:R-:W-:-:S05]  /*19fa0*/  @!P1 VIADD R7, R7, 0x28440 ;  /* 0x0002844007079836 */ /* 0x000fca0000000000 */
[----:B------:R-:W-:Y:S01]  /*19fb0*/  @!P1 PRMT R7, RZ, 0x654, R7 ;  /* 0x00000654ff079816 */ /* 0x000fe20000000007 */
[----:B------:R-:W0:Y:S08]  /*19fc0*/  MUFU.TANH R152, R152 ;  /* 0x0000009800987308 */ /* 0x000e300000002400 */
[----:B------:R-:W0:Y:S08]  /*19fd0*/  MUFU.TANH R154, R154 ;  /* 0x0000009a009a7308 */ /* 0x000e300000002400 */
[----:B------:R-:W0:Y:S01]  /*19fe0*/  MUFU.TANH R14, R14 ;  /* 0x0000000e000e7308 */ /* 0x000e220000002400 */
[----:B----4-:R-:W-:-:S07]  /*19ff0*/  IMAD.IADD R181, R179, 0x1, R6 ;  /* 0x00000001b3b57824 */ /* 0x010fce00078e0206 */
        /* <DEDUP_REMOVED lines=25> */
[----:B------:R-:W-:-:S06]  /*1a190*/  WARPGROUP.ARRIVE ;  /* 0x00000000000079c5 */ /* 0x000fcc0000000000 */
[----:B------:R-:W-:Y:S03]  /*1a1a0*/  QGMMA.64x256x32.F32.E4M3.E4M3 R24, R184, gdesc[UR4], R24, gsb0 ;  /* 0x03e00004b8187df3 */ /* 0x000fe60008000818 */
[----:B------:R-:W-:Y:S02]  /*1a1b0*/  WARPGROUP.DEPBAR.LE gsb0, 0x0 ;  /* 0x00008000000079c5 */ /* 0x000fe40000010000 */
[----:B------:R5:W-:Y:S06]  /*1a1c0*/  BAR.ARV R173, 0x100 ;  /* 0x000400ad0000751d */ /* 0x000bec0000002000 */
[----:B------:R0:W-:Y:S01]  /*1a1d0*/  @!P1 SYNCS.ARRIVE.TRANS64.RED.A1T0 RZ, [R7+URZ], RZ ;  /* 0x000000ff07ff99a7 */ /* 0x0001e2000810043f */
[----:B-----5:R-:W-:Y:S01]  /*1a1e0*/  FMUL.FTZ R173, R2, R182 ;  /* 0x000000b602ad7220 */ /* 0x020fe20000410000 */
[----:B------:R-:W-:-:S05]  /*1a1f0*/  IMAD.IADD R182, R180, 0x1, R6 ;  /* 0x00000001b4b67824 */ /* 0x000fca00078e0206 */
[----:B------:R-:W0:Y:S01]  /*1a200*/  MUFU.TANH R173, R173 ;  /* 0x000000ad00ad7308 */ /* 0x000e220000002400 */
[----:B-1234-:R-:W-:Y:S05]  /*1a210*/  @!P4 BRA `(.L_x_1606) ;  /* 0x000000000058c947 */ /* 0x01efea0003800000 */
[----:B------:R-:W-:Y:S01]  /*1a220*/  IADD3 R183, -R195, R197, R6 ;  /* 0x000000c5c3b77210 */ /* 0x000fe20007ffe106 */
[----:B------:R-:W-:Y:S03]  /*1a230*/  BSSY B0, `(.L_x_1607) ;  /* 0x0000010000007945 */ /* 0x000fe60003800000 */
[----:B------:R-:W-:-:S13]  /*1a240*/  ISETP.GT.AND P2, PT, R183, -0x1, PT ;  /* 0xffffffffb700780c */ /* 0x000fda0003f44270 */
[----:B------:R-:W-:Y:S05]  /*1a250*/  @P2 BRA `(.L_x_1608) ;  /* 0x0000000000202947 */ /* 0x000fea0003800000 */
[----:B------:R-:W-:Y:S01]  /*1a260*/  IMAD.U32 R184, RZ, RZ, UR49 ;  /* 0x00000031ffb87e24 */ /* 0x000fe2000f8e00ff */
[----:B------:R-:W-:-:S04]  /*1a270*/  LOP3.LUT R183, RZ, R183, RZ, 0x33, !PT ;  /* 0x000000b7ffb77212 */ /* 0x000fc800078e33ff */
[----:B------:R-:W-:-:S13]  /*1a280*/  ISETP.NE.AND P2, PT, R184, 0x1, PT ;  /* 0x00000001b800780c */ /* 0x000fda0003f45270 */
[----:B0-----:R-:W0:Y:S02]  /*1a290*/  @P2 LDC.64 R6, c[0x0][0x9e8] ;  /* 0x00027a00ff062b82 */ /* 0x001e240000000a00 */
[----:B0-----:R-:W-:-:S05]  /*1a2a0*/  @P2 IMAD.HI.U32 R6, R183, R6, RZ ;  /* 0x00000006b7062227 */ /* 0x001fca00078e00ff */
[----:B------:R-:W-:-:S04]  /*1a2b0*/  @P2 SHF.R.U32.HI R183, RZ, R7, R6 ;  /* 0x00000007ffb72219 */ /* 0x000fc80000011606 */
[----:B------:R-:W-:Y:S01]  /*1a2c0*/  LOP3.LUT R183, RZ, R183, RZ, 0x33, !PT ;  /* 0x000000b7ffb77212 */ /* 0x000fe200078e33ff */
[----:B------:R-:W-:Y:S06]  /*1a2d0*/  BRA `(.L_x_1609) ;  /* 0x0000000000147947 */ /* 0x000fec0003800000 */
.L_x_1608:
[----:B------:R-:W-:-:S05]  /*1a2e0*/  IMAD.U32 R184, RZ, RZ, UR49 ;  /* 0x00000031ffb87e24 */ /* 0x000fca000f8e00ff */
[----:B------:R-:W-:-:S13]  /*1a2f0*/  ISETP.NE.AND P2, PT, R184, 0x1, PT ;  /* 0x00000001b800780c */ /* 0x000fda0003f45270 */
[----:B0-----:R-:W0:Y:S02]  /*1a300*/  @P2 LDC.64 R6, c[0x0][0x9e8] ;  /* 0x00027a00ff062b82 */ /* 0x001e240000000a00 */
[----:B0-----:R-:W-:-:S05]  /*1a310*/  @P2 IMAD.HI.U32 R6, R183, R6, RZ ;  /* 0x00000006b7062227 */ /* 0x001fca00078e00ff */
[----:B------:R-:W-:-:S07]  /*1a320*/  @P2 SHF.R.U32.HI R183, RZ, R7, R6 ;  /* 0x00000007ffb72219 */ /* 0x000fce0000011606 */
.L_x_1609:
[----:B------:R-:W-:Y:S05]  /*1a330*/  BSYNC B0 ;  /* 0x0000000000007941 */ /* 0x000fea0003800000 */
.L_x_1607:
[----:B------:R-:W-:-:S04]  /*1a340*/  IMAD R183, R183, R184, -R174 ;  /* 0x000000b8b7b77224 */ /* 0x000fc800078e0aae */
[----:B------:R-:W-:-:S05]  /*1a350*/  IMAD.IADD R183, R183, 0x1, -R196 ;  /* 0x00000001b7b77824 */ /* 0x000fca00078e0ac4 */
[----:B------:R-:W-:Y:S02]  /*1a360*/  VIMNMX R182, R182, R183, !PT ;  /* 0x000000b7b6b67248 */ /* 0x000fe40007fe0100 */
[----:B------:R-:W-:-:S07]  /*1a370*/  VIADDMNMX R181, R183, R184, R181, PT ;  /* 0x000000b8b7b57246 */ /* 0x000fce00038001b5 */
.L_x_1606:
[----:B------:R-:W-:Y:S01]  /*1a380*/  ISETP.GT.AND P3, PT, R5, -0x1, PT ;  /* 0xffffffff0500780c */ /* 0x000fe20003f64270 */
[----:B------:R-:W1:Y:S03]  /*1a390*/  SHFL.IDX PT, R8, R8, 0x1, 0x1c1f ;  /* 0x003c1f0008087f89 */ /* 0x000e6600000e0000 */
[----:B------:R-:W-:-:S04]  /*1a3a0*/  ISETP.GT.AND P2, PT, R182, RZ, P3 ;  /* 0x000000ffb600720c */ /* 0x000fc80001f44270 */
[----:B------:R-:W-:-:S04]  /*1a3b0*/  ISETP.LT.OR P2, PT, R181, 0x1, P2 ;  /* 0x00000001b500780c */ /* 0x000fc80001741670 */
[----:B------:R-:W-:Y:S02]  /*1a3c0*/  FSEL R13, R13, -INF , !P2 ;  /* 0xff8000000d0d7808 */ /* 0x000fe40005000000 */
[----:B------:R-:W-:-:S04]  /*1a3d0*/  ISETP.GT.AND P2, PT, R182, 0x1, P3 ;  /* 0x00000001b600780c */ /* 0x000fc80001f44270 */
[----:B------:R-:W-:-:S04]  /*1a3e0*/  ISETP.LT.OR P2, PT, R181, 0x2, P2 ;  /* 0x00000002b500780c */ /* 0x000fc80001741670 */
[----:B------:R-:W-:Y:S02]  /*1a3f0*/  FSEL R15, R15, -INF , !P2 ;  /* 0xff8000000f0f7808 */ /* 0x000fe40005000000 */
[----:B------:R-:W-:Y:S01]  /*1a400*/  ISETP.GT.AND P2, PT, R182, 0x8, P3 ;  /* 0x00000008b600780c */ /* 0x000fe20001f44270 */
[--C-:B-1----:R-:W-:Y:S02]  /*1a410*/  IMAD.IADD R179, R179, 0x1, R8.reuse ;  /* 0x00000001b3b37824 */ /* 0x102fe400078e0208 */
[----:B------:R-:W-:Y:S01]  /*1a420*/  IMAD.IADD R180, R180, 0x1, R8 ;  /* 0x00000001b4b47824 */ /* 0x000fe200078e0208 */
[----:B------:R-:W-:-:S04]  /*1a430*/  ISETP.LT.OR P2, PT, R181, 0x9, P2 ;  /* 0x00000009b500780c */ /* 0x000fc80001741670 */
[----:B0-----:R-:W-:Y:S02]  /*1a440*/  FSEL R152, R152, -INF , !P2 ;  /* 0xff80000098987808 */ /* 0x001fe40005000000 */
        /* <DEDUP_REMOVED lines=52> */
.L_x_1612:
[----:B------:R-:W-:-:S05]  /*1a790*/  IMAD.U32 R181, RZ, RZ, UR49 ;  /* 0x00000031ffb57e24 */ /* 0x000fca000f8e00ff */
[----:B------:R-:W-:-:S13]  /*1a7a0*/  ISETP.NE.AND P2, PT, R181, 0x1, PT ;  /* 0x00000001b500780c */ /* 0x000fda0003f45270 */
[----:B------:R-:W0:Y:S02]  /*1a7b0*/  @P2 LDC.64 R6, c[0x0][0x9e8] ;  /* 0x00027a00ff062b82 */ /* 0x000e240000000a00 */
[----:B0-----:R-:W-:-:S05]  /*1a7c0*/  @P2 IMAD.HI.U32 R6, R8, R6, RZ ;  /* 0x0000000608062227 */ /* 0x001fca00078e00ff */
[----:B------:R-:W-:-:S07]  /*1a7d0*/  @P2 SHF.R.U32.HI R8, RZ, R7, R6 ;  /* 0x00000007ff082219 */ /* 0x000fce0000011606 */
.L_x_1613:
[----:B------:R-:W-:Y:S05]  /*1a7e0*/  BSYNC B0 ;  /* 0x0000000000007941 */ /* 0x000fea0003800000 */
.L_x_1611:
[----:B------:R-:W-:-:S04]  /*1a7f0*/  IMAD R8, R8, R181, -R174 ;  /* 0x000000b508087224 */ /* 0x000fc800078e0aae */
[----:B------:R-:W-:-:S05]  /*1a800*/  IMAD.IADD R8, R8, 0x1, -R196 ;  /* 0x0000000108087824 */ /* 0x000fca00078e0ac4 */
[----:B------:R-:W-:Y:S02]  /*1a810*/  VIMNMX R180, R180, R8, !PT ;  /* 0x00000008b4b47248 */ /* 0x000fe40007fe0100 */
[----:B------:R-:W-:-:S07]  /*1a820*/  VIADDMNMX R179, R8, R181, R179, PT ;  /* 0x000000b508b37246 */ /* 0x000fce00038001b3 */
.L_x_1610:
        /* <DEDUP_REMOVED lines=30> */
[----:B------:R-:W-:Y:S01]  /*1aa10*/  FMUL.FTZ R6, R6, UR56 ;  /* 0x0000003806067c20 */ /* 0x000fe20008410000 */
[----:B------:R-:W-:-:S01]  /*1aa20*/  FFMA.FTZ R15, R15, UR56, -R7 ;  /* 0x000000380f0f7c23 */ /* 0x000fc20008010807 */
[--C-:B------:R-:W-:Y:S01]  /*1aa30*/  FFMA.FTZ R152, R152, UR56, -R7.reuse ;  /* 0x0000003898987c23 */ /* 0x100fe20008010807 */
[----:B------:R-:W-:Y:S01]  /*1aa40*/  FSEL R12, R12, -INF , !P2 ;  /* 0xff8000000c0c7808 */ /* 0x000fe20005000000 */
[----:B------:R-:W-:Y:S01]  /*1aa50*/  MUFU.EX2 R13, R13 ;  /* 0x0000000d000d7308 */ /* 0x000fe20000000800 */
[----:B------:R-:W-:Y:S01]  /*1aa60*/  ISETP.GT.AND P2, PT, R180, 0x8, P3 ;  /* 0x00000008b400780c */ /* 0x000fe20001f44270 */
[--C-:B------:R-:W-:Y:S01]  /*1aa70*/  FFMA.FTZ R154, R154, UR56, -R7.reuse ;  /* 0x000000389a9a7c23 */ /* 0x100fe20008010807 */
[----:B------:R-:W-:-:S01]  /*1aa80*/  FFMA.FTZ R156, R156, UR56, -R7 ;  /* 0x000000389c9c7c23 */ /* 0x000fc20008010807 */
[--C-:B------:R-:W-:Y:S01]  /*1aa90*/  FFMA.FTZ R158, R158, UR56, -R7.reuse ;  /* 0x000000389e9e7c23 */ /* 0x100fe20008010807 */
[----:B------:R-:W-:Y:S01]  /*1aaa0*/  ISETP.LT.OR P2, PT, R179, 0x9, P2 ;  /* 0x00000009b300780c */ /* 0x000fe20001741670 */
[--C-:B------:R-:W-:Y:S01]  /*1aab0*/  FFMA.FTZ R160, R160, UR56, -R7.reuse ;  /* 0x00000038a0a07c23 */ /* 0x100fe20008010807 */
[----:B------:R-:W-:-:S01]  /*1aac0*/  FFMA.FTZ R162, R162, UR56, -R7 ;  /* 0x00000038a2a27c23 */ /* 0x000fc20008010807 */
[----:B------:R-:W0:Y:S01]  /*1aad0*/  MUFU.EX2 R6, R6 ;  /* 0x0000000600067308 */ /* 0x000e220000000800 */
[----:B------:R-:W-:Y:S01]  /*1aae0*/  FSEL R14, R14, -INF , !P2 ;  /* 0xff8000000e0e7808 */ /* 0x000fe20005000000 */
[--C-:B------:R-:W-:Y:S01]  /*1aaf0*/  FFMA.FTZ R164, R164, UR56, -R7.reuse ;  /* 0x00000038a4a47c23 */ /* 0x100fe20008010807 */
[----:B------:R-:W-:Y:S01]  /*1ab00*/  ISETP.GT.AND P2, PT, R180, 0x9, P3 ;  /* 0x00000009b400780c */ /* 0x000fe20001f44270 */
[--C-:B------:R-:W-:Y:S01]  /*1ab10*/  FFMA.FTZ R166, R166, UR56, -R7.reuse ;  /* 0x00000038a6a67c23 */ /* 0x100fe20008010807 */
[----:B------:R-:W-:-:S01]  /*1ab20*/  FFMA.FTZ R168, R168, UR56, -R7 ;  /* 0x00000038a8a87c23 */ /* 0x000fc20008010807 */
[--C-:B------:R-:W-:Y:S01]  /*1ab30*/  FFMA.FTZ R169, R169, UR56, -R7.reuse ;  /* 0x00000038a9a97c23 */ /* 0x100fe20008010807 */
[----:B------:R-:W-:Y:S01]  /*1ab40*/  ISETP.LT.OR P2, PT, R179, 0xa, P2 ;  /* 0x0000000ab300780c */ /* 0x000fe20001741670 */
[----:B------:R-:W1:Y:S01]  /*1ab50*/  MUFU.EX2 R15, R15 ;  /* 0x0000000f000f7308 */ /* 0x000e620000000800 */
[----:B------:R-:W-:-:S01]  /*1ab60*/  FFMA.FTZ R172, R172, UR56, -R7 ;  /* 0x00000038acac7c23 */ /* 0x000fc20008010807 */
[--C-:B------:R-:W-:Y:S01]  /*1ab70*/  FFMA.FTZ R175, R175, UR56, -R7.reuse ;  /* 0x00000038afaf7c23 */ /* 0x100fe20008010807 */
[----:B------:R-:W-:Y:S01]  /*1ab80*/  FSEL R21, R21, -INF , !P2 ;  /* 0xff80000015157808 */ /* 0x000fe20005000000 */
[--C-:B------:R-:W-:Y:S01]  /*1ab90*/  FFMA.FTZ R178, R178, UR56, -R7.reuse ;  /* 0x00000038b2b27c23 */ /* 0x100fe20008010807 */
[----:B------:R-:W-:Y:S01]  /*1aba0*/  ISETP.GT.AND P2, PT, R180, 0x10, P3 ;  /* 0x00000010b400780c */ /* 0x000fe20001f44270 */
[----:B------:R-:W-:-:S02]  /*1abb0*/  FFMA.FTZ R7, R177, UR56, -R7 ;  /* 0x00000038b1077c23 */ /* 0x000fc40008010807 */
[----:B------:R-:W-:Y:S01]  /*1abc0*/  MUFU.EX2 R152, R152 ;  /* 0x0000009800987308 */ /* 0x000fe20000000800 */
[----:B------:R-:W-:Y:S01]  /*1abd0*/  ISETP.LT.OR P2, PT, R179, 0x11, P2 ;  /* 0x00000011b300780c */ /* 0x000fe20001741670 */
[----:B0-----:R-:W-:-:S03]  /*1abe0*/  FFMA.FTZ R3, R6, R3, R13 ;  /* 0x0000000306037223 */ /* 0x001fc6000001000d */
[----:B------:R-:W-:Y:S02]  /*1abf0*/  FSEL R153, R153, -INF , !P2 ;  /* 0xff80000099997808 */ /* 0x000fe40005000000 */
[----:B------:R-:W-:Y:S01]  /*1ac00*/  ISETP.GT.AND P2, PT, R180, 0x11, P3 ;  /* 0x00000011b400780c */ /* 0x000fe20001f44270 */
[----:B------:R-:W-:Y:S01]  /*1ac10*/  MUFU.EX2 R154, R154 ;  /* 0x0000009a009a7308 */ /* 0x000fe20000000800 */
[----:B-1----:R-:W-:-:S02]  /*1ac20*/  FADD.FTZ R3, R15, R3 ;  /* 0x000000030f037221 */ /* 0x002fc40000010000 */
        /* <DEDUP_REMOVED lines=38> */
[----:B------:R-:W-:-:S03]  /*1ae90*/  ISETP.LT.OR P2, PT, R179, 0x1, P2 ;  /* 0x00000001b300780c */ /* 0x000fc60001741670 */
[----:B------:R-:W-:Y:S01]  /*1aea0*/  MUFU.EX2 R7, R7 ;  /* 0x0000000700077308 */ /* 0x000fe20000000800 */
[----:B------:R-:W-:Y:S02]  /*1aeb0*/  FSEL R10, R9, -INF , !P2 ;  /* 0xff800000090a7808 */ /* 0x000fe40005000000 */
[----:B------:R-:W-:Y:S02]  /*1aec0*/  ISETP.GT.AND P2, PT, R180, 0x38, P3 ;  /* 0x00000038b400780c */ /* 0x000fe40001f44270 */
        /* <DEDUP_REMOVED lines=28> */
[----:B------:R-:W-:-:S03]  /*1b090*/  MOV R174, UR56 ;  /* 0x0000003800ae7c02 */ /* 0x000fc60008000f00 */
[----:B------:R-:W-:Y:S02]  /*1b0a0*/  FMUL.FTZ R11, R11, UR56 ;  /* 0x000000380b0b7c20 */ /* 0x000fe40008410000 */
[----:B------:R-:W-:-:S04]  /*1b0b0*/  FFMA.FTZ R174, R9, R174, -8 ;  /* 0xc100000009ae7423 */ /* 0x000fc800000100ae */
[----:B------:R-:W-:Y:S01]  /*1b0c0*/  MUFU.EX2 R11, R11 ;  /* 0x0000000b000b7308 */ /* 0x000fe20000000800 */
[----:B------:R-:W-:-:S05]  /*1b0d0*/  FSEL R174, R174, RZ, P2 ;  /* 0x000000ffaeae7208 */ /* 0x000fca0001000000 */
        /* <DEDUP_REMOVED lines=64> */
.L_x_1614:
[----:B------:R-:W-:Y:S01]  /*1b4e0*/  IMAD R176, R200, 0x8, R16 ;  /* 0x00000008c8b07824 */ /* 0x000fe200078e0210 */
[----:B------:R-:W-:Y:S01]  /*1b4f0*/  ISETP.GT.AND P2, PT, R5, R204, PT ;  /* 0x000000cc0500720c */ /* 0x000fe20003f44270 */
[----:B------:R-:W-:Y:S01]  /*1b500*/  IMAD.U32 R177, RZ, RZ, UR42 ;  /* 0x0000002affb17e24 */ /* 0x000fe2000f8e00ff */
[----:B------:R-:W-:Y:S01]  /*1b510*/  F2FP.SATFINITE.E4M3.F32.PACK_AB_MERGE_C R152, R154, R152, RZ ;  /* 0x000000989a98723e */ /* 0x000fe200048070ff */
[----:B------:R-:W-:Y:S01]  /*1b520*/  VIADD R176, R176, 0x28460 ;  /* 0x00028460b0b07836 */ /* 0x000fe20000000000 */
        /* <DEDUP_REMOVED lines=17> */
[-C--:B------:R-:W-:Y:S01]  /*1b640*/  FMUL.FTZ R42, R42, R11.reuse ;  /* 0x0000000b2a2a7220 */ /* 0x080fe20000410000 */
[----:B------:R-:W-:Y:S01]  /*1b650*/  F2FP.SATFINITE.E4M3.F32.PACK_AB_MERGE_C R14, R12, R10, R14 ;  /* 0x0000000a0c0e723e */ /* 0x000fe2000480700e */
[----:B------:R0:W-:Y:S01]  /*1b660*/  SYNCS.ARRIVE.TRANS64.RED.A1T0 RZ, [R176+URZ], RZ ;  /* 0x000000ffb0ff79a7 */ /* 0x0001e2000810043f */
        /* <DEDUP_REMOVED lines=135> */
[----:B------:R-:W-:Y:S02]  /*1bee0*/  IMAD.MOV.U32 R185, RZ, RZ, R161 ;  /* 0x000000ffffb97224 */ /* 0x000fe400078e00a1 */
[----:B------:R-:W-:Y:S02]  /*1bef0*/  IMAD.MOV.U32 R186, RZ, RZ, R172 ;  /* 0x000000ffffba7224 */ /* 0x000fe400078e00ac */
[----:B------:R-:W-:Y:S01]  /*1bf00*/  IMAD.MOV.U32 R187, RZ, RZ, R170 ;  /* 0x000000ffffbb7224 */ /* 0x000fe200078e00aa */
[----:B0-----:R-:W-:Y:S06]  /*1bf10*/  @P2 BRA `(.L_x_1615) ;  /* 0xffffffd400ac2947 */ /* 0x001fec000383ffff */
[----:B------:R-:W-:-:S07]  /*1bf20*/  IMAD.MOV.U32 R200, RZ, RZ, R20 ;  /* 0x000000ffffc87224 */ /* 0x000fce00078e0014 */
.L_x_1596:
[----:B------:R-:W-:Y:S05]  /*1bf30*/  WARPSYNC.ALL ;  /* 0x0000000000007948 */ /* 0x000fea0003800000 */
[----:B------:R-:W-:Y:S06]  /*1bf40*/  BAR.ARV 0x8, 0x180 ;  /* 0x0206000000007b1d */ /* 0x000fec0000002000 */
[----:B------:R-:W-:Y:S05]  /*1bf50*/  @!P0 BRA `(.L_x_1616) ;  /* 0x0000000000048947 */ /* 0x000fea0003800000 */
[----:B------:R-:W-:Y:S01]  /*1bf60*/  BPT.TRAP 0x1 ;  /* 0x000000040000795c */ /* 0x000fe20000300000 */
.L_x_1616:
[----:B------:R-:W-:Y:S01]  /*1bf70*/  IMAD R10, R200, 0x8, R16 ;  /* 0x00000008c80a7824 */ /* 0x000fe200078e0210 */
[----:B------:R-:W-:-:S04]  /*1bf80*/  SHF.L.U32 R2, R193, 0x1f, RZ ;  /* 0x0000001fc1027819 */ /* 0x000fc800000006ff */
[----:B------:R0:W1:Y:S01]  /*1bf90*/  SYNCS.PHASECHK.TRANS64.TRYWAIT P1, [R10+URZ+0x28450], R2 ;  /* 0x028450020a0075a7 */ /* 0x000062000802017f */
[----:B------:R-:W-:Y:S05]  /*1bfa0*/  @!P0 BRA `(.L_x_1617) ;  /* 0x0000000000048947 */ /* 0x000fea0003800000 */
[----:B------:R-:W-:Y:S01]  /*1bfb0*/  BPT.TRAP 0x1 ;  /* 0x000000040000795c */ /* 0x000fe20000300000 */
.L_x_1617:
[----:B-1----:R-:W-:Y:S05]  /*1bfc0*/  @P1 BRA `(.L_x_1618) ;  /* 0x0000000000081947 */ /* 0x002fea0003800000 */
[----:B------:R-:W1:Y:S02]  /*1bfd0*/  SYNCS.PHASECHK.TRANS64.TRYWAIT P1, [R10+URZ+0x28450], R2 ;  /* 0x028450020a0075a7 */ /* 0x000e64000802017f */
[----:B-1----:R-:W-:Y:S05]  /*1bfe0*/  @!P1 BRA `(.L_x_1619) ;  /* 0x0000011000809947 */ /* 0x002fea0003800000 */
.L_x_1618:
[----:B------:R-:W-:Y:S01]  /*1bff0*/  VIADD R16, R16, 0x8000 ;  /* 0x0000800010107836 */ /* 0x000fe20000000000 */
[----:B------:R-:W-:Y:S05]  /*1c000*/  WARPSYNC.ALL ;  /* 0x0000000000007948 */ /* 0x000fea0003800000 */
[----:B------:R-:W-:Y:S01]  /*1c010*/  SHF.R.U32.HI R16, RZ, 0x4, R16 ;  /* 0x00000004ff107819 */ /* 0x000fe20000011610 */
[----:B------:R-:W-:Y:S01]  /*1c020*/  ULDC.64 UR4, c[0x0][0x9a0] ;  /* 0x0002680000047ab9 */ /* 0x000fe20000000a00 */
[----:B------:R-:W-:Y:S01]  /*1c030*/  IMAD.MOV.U32 R5, RZ, RZ, -0x7fffffe0 ;  /* 0x80000020ff057424 */ /* 0x000fe200078e00ff */
[----:B------:R-:W-:Y:S01]  /*1c040*/  ISETP.NE.U32.AND P1, PT, RZ, UR4, PT ;  /* 0x00000004ff007c0c */ /* 0x000fe2000bf25070 */
[----:B------:R-:W-:Y:S01]  /*1c050*/  WARPGROUP.ARRIVE ;  /* 0x00000000000079c5 */ /* 0x000fe20000000000 */
[----:B------:R-:W-:-:S02]  /*1c060*/  LOP3.LUT R16, R16, 0x3fff, RZ, 0xc0, !PT ;  /* 0x00003fff10107812 */ /* 0x000fc400078ec0ff */
[----:B------:R-:W-:Y:S02]  /*1c070*/  ISETP.NE.AND.EX P1, PT, RZ, UR5, PT, P1 ;  /* 0x00000005ff007c0c */ /* 0x000fe4000bf25310 */
[----:B------:R-:W-:Y:S02]  /*1c080*/  LOP3.LUT R16, R16, 0x10000, RZ, 0xfc, !PT ;  /* 0x0001000010107812 */ /* 0x000fe400078efcff */
[----:B------:R-:W-:Y:S01]  /*1c090*/  R2UR UR7, R5 ;  /* 0x00000000050772ca */ /* 0x000fe200000e0000 */
[----:B------:R-:W-:Y:S02]  /*1c0a0*/  IMAD.MOV.U32 R5, RZ, RZ, -0x7fffffe0 ;  /* 0x80000020ff057424 */ /* 0x000fe400078e00ff */
[----:B------:R-:W-:-:S05]  /*1c0b0*/  IMAD R4, R200, 0x400, R16 ;  /* 0x00000400c8047824 */ /* 0x000fca00078e0210 */
[C---:B------:R-:W-:Y:S01]  /*1c0c0*/  R2UR UR6, R4.reuse ;  /* 0x00000000040672ca */ /* 0x040fe200000e0000 */
[----:B------:R-:W2:Y:S01]  /*1c0d0*/  @P1 LDC.64 R6, c[0x0][0x9c8] ;  /* 0x00027200ff061b82 */ /* 0x000ea20000000a00 */
[----:B------:R-:W-:Y:S01]  /*1c0e0*/  VIADD R4, R4, 0x2 ;  /* 0x0000000204047836 */ /* 0x000fe20000000000 */
[----:B01----:R-:W-:-:S10]  /*1c0f0*/  @P1 SHF.R.S32.HI R2, RZ, 0x1f, R207 ;  /* 0x0000001fff021819 */ /* 0x003fd400000114cf */
[----:B------:R-:W-:Y:S01]  /*1c100*/  QGMMA.64x256x32.F32.E4M3.E4M3 R24, R188, gdesc[UR4], R24, gsb0 ;  /* 0x03e00004bc187df3 */ /* 0x000fe20008000818 */
[----:B------:R-:W-:Y:S02]  /*1c110*/  R2UR UR6, R4 ;  /* 0x00000000040672ca */ /* 0x000fe400000e0000 */
[----:B------:R-:W-:Y:S02]  /*1c120*/  R2UR UR7, R5 ;  /* 0x00000000050772ca */ /* 0x000fe400000e0000 */
[----:B------:R-:W0:Y:S01]  /*1c130*/  @P1 LDC.64 R4, c[0x0][0x9d0] ;  /* 0x00027400ff041b82 */ /* 0x000e220000000a00 */
[----:B--2---:R-:W-:-:S04]  /*1c140*/  @P1 IMAD R2, R2, R6, RZ ;  /* 0x0000000602021224 */ /* 0x004fc800078e02ff */
[C---:B------:R-:W-:Y:S02]  /*1c150*/  @P1 IMAD R2, R207.reuse, R7, R2 ;  /* 0x00000007cf021224 */ /* 0x040fe400078e0202 */
[----:B------:R-:W-:-:S04]  /*1c160*/  @P1 IMAD.WIDE.U32 R6, R207, R6, RZ ;  /* 0x00000006cf061225 */ /* 0x000fc800078e00ff */
[----:B------:R-:W-:Y:S02]  /*1c170*/  @P1 IMAD.IADD R7, R7, 0x1, R2 ;  /* 0x0000000107071824 */ /* 0x000fe400078e0202 */
[----:B------:R-:W-:Y:S02]  /*1c180*/  IMAD.MOV.U32 R2, RZ, RZ, 0x3f800000 ;  /* 0x3f800000ff027424 */ /* 0x000fe400078e00ff */
[----:B0-----:R-:W-:-:S04]  /*1c190*/  @P1 IMAD.WIDE.U32 R6, R211, R4, R6 ;  /* 0x00000004d3061225 */ /* 0x001fc800078e0006 */
[----:B------:R-:W-:Y:S01]  /*1c1a0*/  @P1 IMAD R5, R211, R5, R7 ;  /* 0x00000005d3051224 */ /* 0x000fe200078e0207 */
[----:B------:R-:W-:-:S04]  /*1c1b0*/  @P1 LEA R4, P2, R6, UR4, 0x2 ;  /* 0x0000000406041c11 */ /* 0x000fc8000f8410ff */
[----:B------:R-:W-:-:S05]  /*1c1c0*/  @P1 LEA.HI.X R5, R6, UR5, R5, 0x2, P2 ;  /* 0x0000000506051c11 */ /* 0x000fca00090f1405 */
[----:B------:R0:W2:Y:S04]  /*1c1d0*/  @P1 LDG.E R2, desc[UR46][R4.64] ;  /* 0x0000002e04021981 */ /* 0x0000a8000c1e1900 */
[----:B0-----:R-:W0:Y:S02]  /*1c1e0*/  SHFL.BFLY PT, R4, R3, 0x2, 0x1f ;  /* 0x0c401f0003047f89 */ /* 0x001e2400000e0000 */
[----:B0-----:R-:W-:-:S05]  /*1c1f0*/  FADD.FTZ R3, R4, R3 ;  /* 0x0000000304037221 */ /* 0x001fca0000010000 */
[----:B------:R-:W0:Y:S04]  /*1c200*/  SHFL.BFLY PT, R5, R3, 0x1, 0x1f ;  /* 0x0c201f0003057f89 */ /* 0x000e2800000e0000 */
[----:B------:R-:W1:Y:S01]  /*1c210*/  SHFL.BFLY PT, R4, R0, 0x2, 0x1f ;  /* 0x0c401f0000047f89 */ /* 0x000e6200000e0000 */
[----:B0-----:R-:W-:-:S04]  /*1c220*/  FADD.FTZ R3, R3, R5 ;  /* 0x0000000503037221 */ /* 0x001fc80000010000 */
[----:B------:R-:W-:-:S05]  /*1c230*/  FMUL.FTZ R6, R3, 0.00390625 ;  /* 0x3b80000003067820 */ /* 0x000fca0000410000 */
[----:B------:R-:W-:Y:S01]  /*1c240*/  FSETP.NE.FTZ.AND P1, PT, R6, RZ, PT ;  /* 0x000000ff0600720b */ /* 0x000fe20003f35000 */
[----:B-1----:R-:W-:-:S05]  /*1c250*/  FADD.FTZ R0, R4, R0 ;  /* 0x0000000004007221 */ /* 0x002fca0000010000 */
[----:B------:R-:W0:Y:S07]  /*1c260*/  SHFL.BFLY PT, R4, R0, 0x1, 0x1f ;  /* 0x0c201f0000047f89 */ /* 0x000e2e00000e0000 */
[----:B------:R-:W1:Y:S01]  /*1c270*/  @P1 MUFU.LG2 R6, R6 ;  /* 0x0000000600061308 */ /* 0x000e620000000c00 */
[----:B------:R-:W-:Y:S01]  /*1c280*/  IMAD.U32 R5, RZ, RZ, UR56 ;  /* 0x00000038ff057e24 */ /* 0x000fe2000f8e00ff */
[----:B------:R-:W-:-:S03]  /*1c290*/  MOV R163, 0xff800000 ;  /* 0xff80000000a37802 */ /* 0x000fc60000000f00 */
[----:B------:R-:W-:Y:S01]  /*1c2a0*/  @P1 FMUL.FTZ R5, R5, 0.69314718246459960938 ;  /* 0x3f31721805051820 */ /* 0x000fe20000410000 */
[----:B-1----:R-:W-:Y:S01]  /*1c2b0*/  @P1 FMUL.FTZ R6, R6, 0.69314718246459960938 ;  /* 0x3f31721806061820 */ /* 0x002fe20000410000 */
[----:B------:R-:W-:Y:S02]  /*1c2c0*/  WARPGROUP.DEPBAR.LE gsb0, 0x0 ;  /* 0x00008000000079c5 */ /* 0x000fe40000010000 */
[----:B------:R-:W-:-:S06]  /*1c2d0*/  WARPGROUP.ARRIVE ;  /* 0x00000000000079c5 */ /* 0x000fcc0000000000 */
[----:B------:R-:W-:Y:S01]  /*1c2e0*/  QGMMA.64x256x32.F32.E4M3.E4M3 R24, R184, gdesc[UR4], R24, gsb0 ;  /* 0x03e00004b8187df3 */ /* 0x000fe20008000818 */
[----:B------:R-:W-:-:S01]  /*1c2f0*/  @P1 FFMA.FTZ R163, R5, R8, R6 ;  /* 0x0000000805a31223 */ /* 0x000fc20000010006 */
[----:B0-----:R-:W-:Y:S01]  /*1c300*/  FADD.FTZ R5, R0, R4 ;  /* 0x0000000400057221 */ /* 0x001fe20000010000 */
[----:B------:R-:W-:-:S03]  /*1c310*/  FSETP.NE.FTZ.AND P1, PT, R3, RZ, PT ;  /* 0x000000ff0300720b */ /* 0x000fc60003f35000 */
[----:B------:R-:W-:Y:S01]  /*1c320*/  FMUL.FTZ R6, R5, 0.00390625 ;  /* 0x3b80000005067820 */ /* 0x000fe20000410000 */
[----:B------:R-:W-:-:S04]  /*1c330*/  IMAD.MOV.U32 R0, RZ, RZ, RZ ;  /* 0x000000ffff007224 */ /* 0x000fc800078e00ff */
[----:B------:R-:W-:-:S05]  /*1c340*/  FSETP.NE.FTZ.AND P2, PT, R6, RZ, PT ;  /* 0x000000ff0600720b */ /* 0x000fca0003f55000 */
[----:B------:R0:W-:Y:S01]  /*1c350*/  @P1 MUFU.RCP R0, R3 ;  /* 0x0000000300001308 */ /* 0x0001e20000001000 */
[----:B------:R-:W-:Y:S01]  /*1c360*/  FSETP.NE.FTZ.AND P1, PT, R5, RZ, PT ;  /* 0x000000ff0500720b */ /* 0x000fe20003f35000 */
[----:B------:R-:W-:-:S06]  /*1c370*/  IMAD.MOV.U32 R4, RZ, RZ, RZ ;  /* 0x000000ffff047224 */ /* 0x000fcc00078e00ff */
[----:B------:R-:W1:Y:S01]  /*1c380*/  @P2 MUFU.LG2 R6, R6 ;  /* 0x0000000600062308 */ /* 0x000e620000000c00 */
[----:B0-----:R-:W-:-:S07]  /*1c390*/  IMAD.U32 R3, RZ, RZ, UR56 ;  /* 0x00000038ff037e24 */ /* 0x001fce000f8e00ff */
[----:B------:R-:W0:Y:S01]  /*1c3a0*/  @P1 MUFU.RCP R4, R5 ;  /* 0x0000000500041308 */ /* 0x000e220000001000 */
[----:B------:R-:W-:Y:S01]  /*1c3b0*/  @P2 FMUL.FTZ R3, R3, 0.69314718246459960938 ;  /* 0x3f31721803032820 */ /* 0x000fe20000410000 */
[----:B------:R-:W-:Y:S02]  /*1c3c0*/  IMAD.MOV.U32 R162, RZ, RZ, -0x800000 ;  /* 0xff800000ffa27424 */ /* 0x000fe400078e00ff */
[----:B-1----:R-:W-:-:S04]  /*1c3d0*/  @P2 FMUL.FTZ R6, R6, 0.69314718246459960938 ;  /* 0x3f31721806062820 */ /* 0x002fc80000410000 */
[----:B------:R-:W-:Y:S01]  /*1c3e0*/  @P2 FFMA.FTZ R162, R3, R9, R6 ;  /* 0x0000000903a22223 */ /* 0x000fe20000010006 */
[-C--:B--2---:R-:W-:Y:S01]  /*1c3f0*/  FMUL.FTZ R3, R0, R2.reuse ;  /* 0x0000000200037220 */ /* 0x084fe20000410000 */
[----:B0-----:R-:W-:Y:S01]  /*1c400*/  FMUL.FTZ R2, R4, R2 ;  /* 0x0000000204027220 */ /* 0x001fe20000410000 */
[----:B------:R-:W-:Y:S02]  /*1c410*/  WARPGROUP.DEPBAR.LE gsb0, 0x0 ;  /* 0x00008000000079c5 */ /* 0x000fe40000010000 */
[----:B------:R-:W-:Y:S05]  /*1c420*/  @!P0 BRA `(.L_x_1620) ;  /* 0x0000000000048947 */ /* 0x000fea0003800000 */
[----:B------:R-:W-:Y:S01]  /*1c430*/  BPT.TRAP 0x1 ;  /* 0x000000040000795c */ /* 0x000fe20000300000 */
.L_x_1620:
[----:B------:R-:W-:Y:S02]  /*1c440*/  VIADD R10, R10, 0x28460 ;  /* 0x000284600a0a7836 */ /* 0x000fe40000000000 */
[-C--:B------:R-:W-:Y:S01]  /*1c450*/  FMUL.FTZ R6, R146, R2.reuse ;  /* 0x0000000292067220 */ /* 0x080fe20000410000 */
[----:B------:R-:W-:Y:S02]  /*1c460*/  IMAD.U32 R0, RZ, RZ, UR42 ;  /* 0x0000002aff007e24 */ /* 0x000fe4000f8e00ff */
[-C--:B------:R-:W-:Y:S01]  /*1c470*/  FMUL.FTZ R152, R31, R2.reuse ;  /* 0x000000021f987220 */ /* 0x080fe20000410000 */
[----:B------:R-:W-:Y:S02]  /*1c480*/  VIADD R200, R200, 0x1 ;  /* 0x00000001c8c87836 */ /* 0x000fe40000000000 */
[-C--:B------:R-:W-:Y:S01]  /*1c490*/  FMUL.FTZ R153, R34, R2.reuse ;  /* 0x0000000222997220 */ /* 0x080fe20000410000 */
[-C--:B------:R-:W-:Y:S01]  /*1c4a0*/  FMUL.FTZ R154, R39, R2.reuse ;  /* 0x00000002279a7220 */ /* 0x080fe20000410000 */
[----:B------:R-:W-:Y:S01]  /*1c4b0*/  PRMT R0, R0, 0x654, R10 ;  /* 0x0000065400007816 */ /* 0x000fe2000000000a */
[-C--:B------:R-:W-:Y:S01]  /*1c4c0*/  FMUL.FTZ R155, R42, R2.reuse ;  /* 0x000000022a9b7220 */ /* 0x080fe20000410000 */
[----:B------:R-:W-:Y:S01]  /*1c4d0*/  ISETP.NE.AND P1, PT, R200, 0x2, PT ;  /* 0x00000002c800780c */ /* 0x000fe20003f25270 */
        /* <DEDUP_REMOVED lines=129> */
.L_x_1490:
[----:B------:R-:W-:Y:S05]  /*1ccf0*/  WARPSYNC.ALL ;  /* 0x0000000000007948 */ /* 0x000fea0003800000 */
[----:B------:R-:W0:Y:S08]  /*1cd00*/  S2UR UR42, SR_CgaCtaId ;  /* 0x00000000002a79c3 */ /* 0x000e300000008800 */
[----:B------:R-:W-:Y:S01]  /*1cd10*/  BAR.SYNC.DEFER_BLOCKING 0x5, 0x180 ;  /* 0x0146000000007b1d */ /* 0x000fe20000010000 */
[----:B------:R-:W-:-:S05]  /*1cd20*/  ISETP.NE.AND P1, PT, R217, RZ, PT ;  /* 0x000000ffd900720c */ /* 0x000fca0003f25270 */
[----:B------:R-:W-:Y:S01]  /*1cd30*/  UMOV UR4, 0x400 ;  /* 0x0000040000047882 */ /* 0x000fe20000000000 */
[----:B------:R-:W-:Y:S07]  /*1cd40*/  BSSY B0, `(.L_x_1621) ;  /* 0x00006da000007945 */ /* 0x000fee0003800000 */
[----:B------:R-:W1:Y:S01]  /*1cd50*/  @!P1 LDC R217, c[0x0][0xad4] ;  /* 0x0002b500ffd99b82 */ /* 0x000e620000000800 */
[----:B0-----:R-:W-:-:S06]  /*1cd60*/  ULEA UR4, UR42, UR4, 0x18 ;  /* 0x000000042a047291 */ /* 0x001fcc000f8ec03f */
[----:B------:R-:W-:-:S05]  /*1cd70*/  IMAD.U32 R16, RZ, RZ, UR4 ;  /* 0x00000004ff107e24 */ /* 0x000fca000f8e00ff */
[----:B------:R0:W2:Y:S01]  /*1cd80*/  LDS.128 R204, [R16+0x284d0] ;  /* 0x0284d00010cc7984 */ /* 0x0000a20000000c00 */
[----:B------:R-:W-:Y:S06]  /*1cd90*/  BAR.ARV 0x4, 0x180 ;  /* 0x0106000000007b1d */ /* 0x000fec0000002000 */
[----:B------:R-:W-:Y:S05]  /*1cda0*/  @P0 BRA `(.L_x_1622) ;  /* 0x0000005c00c00947 */ /* 0x000fea0003800000 */
[----:B------:R-:W3:Y:S01]  /*1cdb0*/  LDL R3, [R1+0xa8] ;  /* 0x0000a80001037983 */ /* 0x000ee20000100800 */
[----:B------:R-:W-:Y:S01]  /*1cdc0*/  ULDC.64 UR4, c[0x4][0x38] ;  /* 0x01000e0000047ab9 */ /* 0x000fe20000000a00 */
[----:B------:R-:W4:Y:S01]  /*1cdd0*/  S2R R2, SR_SWINHI ;  /* 0x0000000000027919 */ /* 0x000f220000002f00 */
[----:B------:R-:W-:Y:S02]  /*1cde0*/  MOV R32, R16 ;  /* 0x0000001000207202 */ /* 0x000fe40000000f00 */
[----:B----4-:R-:W-:-:S03]  /*1cdf0*/  MOV R33, R2 ;  /* 0x0000000200217202 */ /* 0x010fc60000000f00 */
[----:B---3--:R-:W-:-:S03]  /*1ce00*/  IMAD.WIDE R2, R3, 0x2, R32 ;  /* 0x0000000203027825 */ /* 0x008fc600078e0220 */
[C---:B-----5:R-:W-:Y:S02]  /*1ce10*/  IADD3 R38, P5, R2.reuse, 0xc000, RZ ;  /* 0x0000c00002267810 */ /* 0x060fe40007fbe0ff */
[----:B------:R-:W-:Y:S02]  /*1ce20*/  IADD3 R42, P1, R2, 0xc060, RZ ;  /* 0x0000c060022a7810 */ /* 0x000fe40007f3e0ff */
[----:B------:R-:W-:Y:S02]  /*1ce30*/  LOP3.LUT R39, R38, 0x380, RZ, 0xc0, !PT ;  /* 0x0000038026277812 */ /* 0x000fe400078ec0ff */
[----:B------:R-:W-:Y:S01]  /*1ce40*/  LOP3.LUT R4, R42, 0x380, RZ, 0xc0, !PT ;  /* 0x000003802a047812 */ /* 0x000fe200078ec0ff */
[----:B------:R-:W-:Y:S01]  /*1ce50*/  IMAD.X R43, RZ, RZ, R3, P1 ;  /* 0x000000ffff2b7224 */ /* 0x000fe200008e0603 */
[----:B------:R-:W-:Y:S02]  /*1ce60*/  SHF.R.U64 R39, R39, 0x3, RZ ;  /* 0x0000000327277819 */ /* 0x000fe400000012ff */
[----:B------:R-:W-:-:S02]  /*1ce70*/  IADD3 R46, P0, R2, 0xc040, RZ ;  /* 0x0000c040022e7810 */ /* 0x000fc40007f1e0ff */
[----:B------:R-:W-:Y:S01]  /*1ce80*/  LOP3.LUT R38, R39, R38, RZ, 0x3c, !PT ;  /* 0x0000002627267212 */ /* 0x000fe200078e3cff */
[--C-:B------:R-:W-:Y:S01]  /*1ce90*/  IMAD.X R39, RZ, RZ, R3.reuse, P5 ;  /* 0x000000ffff277224 */ /* 0x100fe200028e0603 */
[----:B------:R-:W-:Y:S02]  /*1cea0*/  SHF.R.U64 R4, R4, 0x3, RZ ;  /* 0x0000000304047819 */ /* 0x000fe400000012ff */
[----:B------:R-:W-:Y:S02]  /*1ceb0*/  LOP3.LUT R47, R46, 0x380, RZ, 0xc0, !PT ;  /* 0x000003802e2f7812 */ /* 0x000fe400078ec0ff */
[C---:B------:R-:W-:Y:S02]  /*1cec0*/  IADD3 R20, P5, R2.reuse, 0x4040, RZ ;  /* 0x0000404002147810 */ /* 0x040fe40007fbe0ff */
[----:B------:R-:W-:Y:S02]  /*1ced0*/  IADD3 R26, P4, R2, 0x8060, RZ ;  /* 0x00008060021a7810 */ /* 0x000fe40007f9e0ff */
[----:B------:R-:W-:Y:S01]  /*1cee0*/  LOP3.LUT R42, R4, R42, RZ, 0x3c, !PT ;  /* 0x0000002a042a7212 */ /* 0x000fe200078e3cff */
[----:B------:R-:W-:Y:S01]  /*1cef0*/  IMAD.X R21, RZ, RZ, R3, P5 ;  /* 0x000000ffff157224 */ /* 0x000fe200028e0603 */
[----:B------:R-:W-:-:S02]  /*1cf00*/  SHF.R.U64 R47, R47, 0x3, RZ ;  /* 0x000000032f2f7819 */ /* 0x000fc400000012ff */
[----:B------:R-:W-:Y:S02]  /*1cf10*/  LOP3.LUT R4, R20, 0x380, RZ, 0xc0, !PT ;  /* 0x0000038014047812 */ /* 0x000fe400078ec0ff */
[----:B------:R-:W-:Y:S02]  /*1cf20*/  LOP3.LUT R27, R26, 0x380, RZ, 0xc0, !PT ;  /* 0x000003801a1b7812 */ /* 0x000fe400078ec0ff */
[----:B------:R-:W-:Y:S01]  /*1cf30*/  LOP3.LUT R46, R47, R46, RZ, 0x3c, !PT ;  /* 0x0000002e2f2e7212 */ /* 0x000fe200078e3cff */
[----:B------:R-:W-:Y:S01]  /*1cf40*/  IMAD.X R47, RZ, RZ, R3, P0 ;  /* 0x000000ffff2f7224 */ /* 0x000fe200000e0603 */
[----:B------:R-:W-:Y:S02]  /*1cf50*/  SHF.R.U64 R4, R4, 0x3, RZ ;  /* 0x0000000304047819 */ /* 0x000fe400000012ff */
[----:B------:R-:W-:Y:S02]  /*1cf60*/  IADD3 R34, P3, R2, 0xc020, RZ ;  /* 0x0000c02002227810 */ /* 0x000fe40007f7e0ff */
[----:B------:R-:W-:-:S02]  /*1cf70*/  SHF.R.U64 R27, R27, 0x3, RZ ;  /* 0x000000031b1b7819 */ /* 0x000fc400000012ff */
[----:B------:R-:W-:Y:S02]  /*1cf80*/  LOP3.LUT R20, R4, R20, RZ, 0x3c, !PT ;  /* 0x0000001404147212 */ /* 0x000fe400078e3cff */
[----:B------:R-:W-:Y:S02]  /*1cf90*/  MOV R9, R42 ;  /* 0x0000002a00097202 */ /* 0x000fe40000000f00 */
[----:B------:R-:W-:Y:S02]  /*1cfa0*/  LOP3.LUT R35, R34, 0x380, RZ, 0xc0, !PT ;  /* 0x0000038022237812 */ /* 0x000fe400078ec0ff */
[----:B------:R-:W-:Y:S01]  /*1cfb0*/  LOP3.LUT R26, R27, R26, RZ, 0x3c, !PT ;  /* 0x0000001a1b1a7212 */ /* 0x000fe200078e3cff */
[----:B------:R-:W-:Y:S01]  /*1cfc0*/  IMAD.X R27, RZ, RZ, R3, P4 ;  /* 0x000000ffff1b7224 */ /* 0x000fe200020e0603 */
[----:B------:R-:W-:Y:S01]  /*1cfd0*/  MOV R4, R46 ;  /* 0x0000002e00047202 */ /* 0x000fe20000000f00 */
[----:B------:R-:W-:Y:S01]  /*1cfe0*/  STL [R1+0x90], R9 ;  /* 0x0000900901007387 */ /* 0x000fe20000100800 */
[----:B------:R-:W-:-:S02]  /*1cff0*/  IADD3 R42, P4, R2, 0x4020, RZ ;  /* 0x00004020022a7810 */ /* 0x000fc40007f9e0ff */
[----:B------:R-:W-:Y:S01]  /*1d000*/  IADD3 R30, P2, R2, 0x8040, RZ ;  /* 0x00008040021e7810 */ /* 0x000fe20007f5e0ff */
[----:B------:R3:W-:Y:S01]  /*1d010*/  STL [R1+0x8c], R4 ;  /* 0x00008c0401007387 */ /* 0x0007e20000100800 */
[----:B------:R-:W-:Y:S01]  /*1d020*/  SHF.R.U64 R35, R35, 0x3, RZ ;  /* 0x0000000323237819 */ /* 0x000fe200000012ff */
[--C-:B------:R-:W-:Y:S01]  /*1d030*/  IMAD.X R43, RZ, RZ, R3.reuse, P4 ;  /* 0x000000ffff2b7224 */ /* 0x100fe200020e0603 */
[----:B------:R-:W-:Y:S02]  /*1d040*/  LOP3.LUT R31, R30, 0x380, RZ, 0xc0, !PT ;  /* 0x000003801e1f7812 */ /* 0x000fe400078ec0ff */
[----:B------:R-:W-:Y:S01]  /*1d050*/  LOP3.LUT R34, R35, R34, RZ, 0x3c, !PT ;  /* 0x0000002223227212 */ /* 0x000fe200078e3cff */
[----:B------:R-:W-:Y:S01]  /*1d060*/  IMAD.X R35, RZ, RZ, R3, P3 ;  /* 0x000000ffff237224 */ /* 0x000fe200018e0603 */
[----:B------:R-:W-:Y:S02]  /*1d070*/  SHF.R.U64 R31, R31, 0x3, RZ ;  /* 0x000000031f1f7819 */ /* 0x000fe400000012ff */
[----:B------:R-:W-:-:S02]  /*1d080*/  IADD3 R10, P1, R2, 0x8020, RZ ;  /* 0x00008020020a7810 */ /* 0x000fc40007f3e0ff */
[----:B---3--:R-:W-:Y:S02]  /*1d090*/  LOP3.LUT R4, R42, 0x380, RZ, 0xc0, !PT ;  /* 0x000003802a047812 */ /* 0x008fe400078ec0ff */
[----:B------:R-:W-:Y:S02]  /*1d0a0*/  MOV R9, R34 ;  /* 0x0000002200097202 */ /* 0x000fe40000000f00 */
[----:B------:R-:W-:Y:S02]  /*1d0b0*/  SHF.R.U64 R4, R4, 0x3, RZ ;  /* 0x0000000304047819 */ /* 0x000fe400000012ff */
[----:B------:R-:W-:Y:S01]  /*1d0c0*/  LOP3.LUT R30, R31, R30, RZ, 0x3c, !PT ;  /* 0x0000001e1f1e7212 */ /* 0x000fe200078e3cff */
[----:B------:R-:W-:Y:S01]  /*1d0d0*/  IMAD.X R31, RZ, RZ, R3, P2 ;  /* 0x000000ffff1f7224 */ /* 0x000fe200010e0603 */
[----:B------:R-:W-:Y:S01]  /*1d0e0*/  LOP3.LUT R42, R4, R42, RZ, 0x3c, !PT ;  /* 0x0000002a042a7212 */ /* 0x000fe200078e3cff */
[----:B------:R3:W-:Y:S01]  /*1d0f0*/  STL [R1+0x88], R9 ;  /* 0x0000880901007387 */ /* 0x0007e20000100800 */
[----:B------:R-:W-:-:S02]  /*1d100*/  MOV R4, R38 ;  /* 0x0000002600047202 */ /* 0x000fc40000000f00 */
[----:B------:R-:W-:Y:S02]  /*1d110*/  IADD3 R34, P2, R2, 0x4000, RZ ;  /* 0x0000400002227810 */ /* 0x000fe40007f5e0ff */
[----:B------:R-:W-:Y:S01]  /*1d120*/  LOP3.LUT R11, R10, 0x380, RZ, 0xc0, !PT ;  /* 0x000003800a0b7812 */ /* 0x000fe200078ec0ff */
[----:B------:R4:W-:Y:S01]  /*1d130*/  STL [R1+0x84], R4 ;  /* 0x0000840401007387 */ /* 0x0009e20000100800 */
[----:B------:R-:W-:Y:S01]  /*1d140*/  IADD3 R12, P0, R2, 0x8000, RZ ;  /* 0x00008000020c7810 */ /* 0x000fe20007f1e0ff */
[--C-:B------:R-:W-:Y:S01]  /*1d150*/  IMAD.X R35, RZ, RZ, R3.reuse, P2 ;  /* 0x000000ffff237224 */ /* 0x100fe200010e0603 */
[----:B------:R-:W-:Y:S02]  /*1d160*/  SHF.R.U64 R11, R11, 0x3, RZ ;  /* 0x000000030b0b7819 */ /* 0x000fe400000012ff */
[----:B---3--:R-:W-:Y:S02]  /*1d170*/  MOV R9, R26 ;  /* 0x0000001a00097202 */ /* 0x008fe40000000f00 */
[----:B------:R-:W-:Y:S01]  /*1d180*/  LOP3.LUT R10, R11, R10, RZ, 0x3c, !PT ;  /* 0x0000000a0b0a7212 */ /* 0x000fe200078e3cff */
[----:B------:R-:W-:Y:S01]  /*1d190*/  IMAD.X R11, RZ, RZ, R3, P1 ;  /* 0x000000ffff0b7224 */ /* 0x000fe200008e0603 */
[----:B------:R-:W-:Y:S01]  /*1d1a0*/  LOP3.LUT R13, R12, 0x380, RZ, 0xc0, !PT ;  /* 0x000003800c0d7812 */ /* 0x000fe200078ec0ff */
[----:B------:R3:W-:Y:S01]  /*1d1b0*/  STL [R1+0x80], R9 ;  /* 0x0000800901007387 */ /* 0x0007e20000100800 */
[----:B----4-:R-:W-:-:S02]  /*1d1c0*/  LOP3.LUT R4, R34, 0x380, RZ, 0xc0, !PT ;  /* 0x0000038022047812 */ /* 0x010fc400078ec0ff */
[----:B------:R-:W-:Y:S02]  /*1d1d0*/  IADD3 R14, P3, R2, 0x4060, RZ ;  /* 0x00004060020e7810 */ /* 0x000fe40007f7e0ff */
[----:B------:R-:W-:Y:S02]  /*1d1e0*/  SHF.R.U64 R4, R4, 0x3, RZ ;  /* 0x0000000304047819 */ /* 0x000fe400000012ff */
[----:B------:R-:W-:Y:S02]  /*1d1f0*/  IADD3 R26, P1, R2, 0x60, RZ ;  /* 0x00000060021a7810 */ /* 0x000fe40007f3e0ff */
[----:B------:R-:W-:Y:S02]  /*1d200*/  LOP3.LUT R34, R4, R34, RZ, 0x3c, !PT ;  /* 0x0000002204227212 */ /* 0x000fe400078e3cff */
[----:B------:R-:W-:Y:S01]  /*1d210*/  MOV R4, R30 ;  /* 0x0000001e00047202 */ /* 0x000fe20000000f00 */
[----:B------:R-:W-:Y:S01]  /*1d220*/  IMAD.X R27, RZ, RZ, R3, P1 ;  /* 0x000000ffff1b7224 */ /* 0x000fe200008e0603 */
[----:B------:R-:W-:-:S02]  /*1d230*/  SHF.R.U64 R13, R13, 0x3, RZ ;  /* 0x000000030d0d7819 */ /* 0x000fc400000012ff */
[----:B------:R-:W-:Y:S01]  /*1d240*/  LOP3.LUT R15, R14, 0x380, RZ, 0xc0, !PT ;  /* 0x000003800e0f7812 */ /* 0x000fe200078ec0ff */
[----:B------:R4:W-:Y:S01]  /*1d250*/  STL [R1+0x7c], R4 ;  /* 0x00007c0401007387 */ /* 0x0009e20000100800 */
[----:B------:R-:W-:Y:S01]  /*1d260*/  LOP3.LUT R12, R13, R12, RZ, 0x3c, !PT ;  /* 0x0000000c0d0c7212 */ /* 0x000fe200078e3cff */
[--C-:B------:R-:W-:Y:S01]  /*1d270*/  IMAD.X R13, RZ, RZ, R3.reuse, P0 ;  /* 0x000000ffff0d7224 */ /* 0x100fe200000e0603 */
[----:B------:R-:W-:Y:S02]  /*1d280*/  SHF.R.U64 R15, R15, 0x3, RZ ;  /* 0x000000030f0f7819 */ /* 0x000fe400000012ff */
[----:B---3--:R-:W-:Y:S02]  /*1d290*/  MOV R9, R10 ;  /* 0x0000000a00097202 */ /* 0x008fe40000000f00 */
[----:B------:R-:W-:Y:S01]  /*1d2a0*/  LOP3.LUT R14, R15, R14, RZ, 0x3c, !PT ;  /* 0x0000000e0f0e7212 */ /* 0x000fe200078e3cff */
[----:B------:R-:W-:Y:S01]  /*1d2b0*/  IMAD.X R15, RZ, RZ, R3, P3 ;  /* 0x000000ffff0f7224 */ /* 0x000fe200018e0603 */
[----:B------:R-:W-:Y:S01]  /*1d2c0*/  IADD3 R10, P0, R2, 0x40, RZ ;  /* 0x00000040020a7810 */ /* 0x000fe20007f1e0ff */
[----:B------:R3:W-:Y:S01]  /*1d2d0*/  STL [R1+0x78], R9 ;  /* 0x0000780901007387 */ /* 0x0007e20000100800 */
[----:B----4-:R-:W-:-:S03]  /*1d2e0*/  LOP3.LUT R4, R26, 0x380, RZ, 0xc0, !PT ;  /* 0x000003801a047812 */ /* 0x010fc600078ec0ff */
[----:B------:R-:W-:Y:S01]  /*1d2f0*/  IMAD.X R11, RZ, RZ, R3, P0 ;  /* 0x000000ffff0b7224 */ /* 0x000fe200000e0603 */
[----:B------:R-:W-:-:S04]  /*1d300*/  SHF.R.U64 R4, R4, 0x3, RZ ;  /* 0x0000000304047819 */ /* 0x000fc800000012ff */
[----:B------:R-:W-:Y:S02]  /*1d310*/  LOP3.LUT R26, R4, R26, RZ, 0x3c, !PT ;  /* 0x0000001a041a7212 */ /* 0x000fe400078e3cff */
[----:B------:R-:W-:Y:S02]  /*1d320*/  MOV R4, R12 ;  /* 0x0000000c00047202 */ /* 0x000fe40000000f00 */
[----:B---3--:R-:W-:-:S03]  /*1d330*/  MOV R9, R14 ;  /* 0x0000000e00097202 */ /* 0x008fc60000000f00 */
[----:B------:R3:W-:Y:S04]  /*1d340*/  STL [R1+0x74], R4 ;  /* 0x0000740401007387 */ /* 0x0007e80000100800 */
[----:B------:R4:W-:Y:S01]  /*1d350*/  STL [R1+0x70], R9 ;  /* 0x0000700901007387 */ /* 0x0009e20000100800 */
[----:B---3--:R-:W-:Y:S02]  /*1d360*/  MOV R4, R20 ;  /* 0x0000001400047202 */ /* 0x008fe40000000f00 */
[----:B----4-:R-:W-:-:S03]  /*1d370*/  MOV R9, R42 ;  /* 0x0000002a00097202 */ /* 0x010fc60000000f00 */
[----:B------:R3:W-:Y:S04]  /*1d380*/  STL [R1+0x6c], R4 ;  /* 0x00006c0401007387 */ /* 0x0007e80000100800 */
[----:B------:R4:W-:Y:S01]  /*1d390*/  STL [R1+0x68], R9 ;  /* 0x0000680901007387 */ /* 0x0009e20000100800 */
[----:B---3--:R-:W-:Y:S02]  /*1d3a0*/  MOV R4, R34 ;  /* 0x0000002200047202 */ /* 0x008fe40000000f00 */
[----:B----4-:R-:W-:-:S03]  /*1d3b0*/  MOV R9, R26 ;  /* 0x0000001a00097202 */ /* 0x010fc60000000f00 */
[----:B------:R3:W-:Y:S04]  /*1d3c0*/  STL [R1+0x64], R4 ;  /* 0x0000640401007387 */ /* 0x0007e80000100800 */
[----:B------:R4:W-:Y:S01]  /*1d3d0*/  STL [R1+0x60], R9 ;  /* 0x0000600901007387 */ /* 0x0009e20000100800 */
[----:B---3--:R-:W-:-:S04]  /*1d3e0*/  LOP3.LUT R4, R10, 0x380, RZ, 0xc0, !PT ;  /* 0x000003800a047812 */ /* 0x008fc800078ec0ff */
[----:B------:R-:W-:-:S04]  /*1d3f0*/  SHF.R.U64 R4, R4, 0x3, RZ ;  /* 0x0000000304047819 */ /* 0x000fc800000012ff */
[----:B------:R-:W-:-:S04]  /*1d400*/  LOP3.LUT R10, R4, R10, RZ, 0x3c, !PT ;  /* 0x0000000a040a7212 */ /* 0x000fc800078e3cff */
[----:B----4-:R-:W-:Y:S02]  /*1d410*/  MOV R9, R10 ;  /* 0x0000000a00097202 */ /* 0x010fe40000000f00 */
[----:B------:R-:W-:-:S03]  /*1d420*/  IADD3 R10, P0, R2, 0x20, RZ ;  /* 0x00000020020a7810 */ /* 0x000fc60007f1e0ff */
[----:B------:R3:W-:Y:S01]  /*1d430*/  STL [R1+0x5c], R9 ;  /* 0x00005c0901007387 */ /* 0x0007e20000100800 */
[----:B------:R-:W-:Y:S01]  /*1d440*/  LOP3.LUT R4, R10, 0x380, RZ, 0xc0, !PT ;  /* 0x000003800a047812 */ /* 0x000fe200078ec0ff */
[----:B------:R-:W-:-:S03]  /*1d450*/  IMAD.X R11, RZ, RZ, R3, P0 ;  /* 0x000000ffff0b7224 */ /* 0x000fc600000e0603 */
[----:B------:R-:W-:-:S04]  /*1d460*/  SHF.R.U64 R4, R4, 0x3, RZ ;  /* 0x0000000304047819 */ /* 0x000fc800000012ff */
[----:B------:R-:W-:Y:S02]  /*1d470*/  LOP3.LUT R10, R4, R10, RZ, 0x3c, !PT ;  /* 0x0000000a040a7212 */ /* 0x000fe400078e3cff */
[----:B------:R-:W-:Y:S02]  /*1d480*/  LOP3.LUT R4, R2, 0x380, RZ, 0xc0, !PT ;  /* 0x0000038002047812 */ /* 0x000fe400078ec0ff */
[----:B---3--:R-:W-:Y:S02]  /*1d490*/  MOV R9, R10 ;  /* 0x0000000a00097202 */ /* 0x008fe40000000f00 */
[----:B------:R-:W-:-:S03]  /*1d4a0*/  SHF.R.U64 R4, R4, 0x3, RZ ;  /* 0x0000000304047819 */ /* 0x000fc600000012ff */
[----:B------:R3:W-:Y:S01]  /*1d4b0*/  STL [R1+0x58], R9 ;  /* 0x0000580901007387 */ /* 0x0007e20000100800 */
[----:B------:R-:W-:-:S04]  /*1d4c0*/  LOP3.LUT R2, R4, R2, RZ, 0x3c, !PT ;  /* 0x0000000204027212 */ /* 0x000fc800078e3cff */
[----:B------:R-:W-:Y:S01]  /*1d4d0*/  MOV R3, R2 ;  /* 0x0000000200037202 */ /* 0x000fe20000000f00 */
[----:B---3--:R-:W3:Y:S04]  /*1d4e0*/  S2R R9, SR_TID.X ;  /* 0x0000000000097919 */ /* 0x008ee80000002100 */
[----:B------:R4:W-:Y:S01]  /*1d4f0*/  STL [R1+0x50], R3 ;  /* 0x0000500301007387 */ /* 0x0009e20000100800 */
[----:B---3--:R-:W-:-:S04]  /*1d500*/  LOP3.LUT P0, R2, R9, 0x3, RZ, 0xc0, !PT ;  /* 0x0000000309027812 */ /* 0x008fc8000780c0ff */
[----:B------:R-:W-:Y:S01]  /*1d510*/  ISETP.EQ.OR P0, PT, R2, 0x3, !P0 ;  /* 0x000000030200780c */ /* 0x000fe20004702670 */
[----:B------:R-:W-:-:S03]  /*1d520*/  IMAD.SHL.U32 R2, R9, 0x4, RZ ;  /* 0x0000000409027824 */ /* 0x000fc600078e00ff */
[----:B------:R-:W-:Y:S02]  /*1d530*/  SEL R13, R28, R0, P0 ;  /* 0x000000001c0d7207 */ /* 0x000fe40000000000 */
[----:B------:R-:W-:Y:S02]  /*1d540*/  LOP3.LUT R2, R2, 0xc, RZ, 0xc0, !PT ;  /* 0x0000000c02027812 */ /* 0x000fe400078ec0ff */
[----:B------:R-:W-:Y:S02]  /*1d550*/  SEL R21, R0, R28, P0 ;  /* 0x0000001c00157207 */ /* 0x000fe40000000000 */
[----:B------:R-:W-:Y:S02]  /*1d560*/  IADD3 R2, P1, R2, UR4, RZ ;  /* 0x0000000402027c10 */ /* 0x000fe4000ff3e0ff */
[----:B------:R-:W-:Y:S01]  /*1d570*/  SEL R4, R5, R25, P0 ;  /* 0x0000001905047207 */ /* 0x000fe20000000000 */
[----:B------:R-:W-:Y:S01]  /*1d580*/  UMOV UR4, 0xffffffff ;  /* 0xffffffff00047882 */ /* 0x000fe20000000000 */
[----:B------:R-:W-:Y:S01]  /*1d590*/  SEL R5, R25, R5, P0 ;  /* 0x0000000519057207 */ /* 0x000fe20000000000 */
[----:B----4-:R-:W-:-:S05]  /*1d5a0*/  IMAD.X R3, RZ, RZ, UR5, P1 ;  /* 0x00000005ff037e24 */ /* 0x010fca00088e06ff */
[----:B------:R3:W5:Y:S01]  /*1d5b0*/  LDG.E.CONSTANT R0, desc[UR46][R2.64] ;  /* 0x0000002e02007981 */ /* 0x000762000c1e9900 */
[----:B------:R-:W-:Y:S05]  /*1d5c0*/  BRA.DIV UR4, `(.L_x_1623) ;  /* 0x000000fe041c7947 */ /* 0x000fea000b800000 */
[----:B---3-5:R-:W-:Y:S01]  /*1d5d0*/  LOP3.LUT R2, R0, 0x2, RZ, 0x3c, !PT ;  /* 0x0000000200027812 */ /* 0x028fe200078e3cff */
[----:B------:R-:W-:Y:S01]  /*1d5e0*/  SHFL.IDX PT, R4, R4, R0, 0x1c1f ;  /* 0x001c1f0004047589 */ /* 0x000fe200000e0000 */
[----:B------:R-:W-:Y:S02]  /*1d5f0*/  SEL R47, R104, R105, P0 ;  /* 0x00000069682f7207 */ /* 0x000fe40000000000 */
[----:B------:R-:W-:Y:S01]  /*1d600*/  SEL R104, R105, R104, P0 ;  /* 0x0000006869687207 */ /* 0x000fe20000000000 */
[----:B------:R-:W3:Y:S01]  /*1d610*/  SHFL.IDX PT, R5, R5, R2, 0x1c1f ;  /* 0x001c1f0205057589 */ /* 0x000ee200000e0000 */
        /* <DEDUP_REMOVED lines=17> */
[----:B------:R-:W-:Y:S01]  /*1d730*/  SHFL.IDX PT, R55, R55, R2, 0x1c1f ;  /* 0x001c1f0237377589 */ /* 0x000fe200000e0000 */
[----:B---3--:R-:W-:Y:S02]  /*1d740*/  SEL R9, R4, R5, P0 ;  /* 0x0000000504097207 */ /* 0x008fe40000000000 */
[----:B------:R-:W-:Y:S01]  /*1d750*/  SEL R62, R66, R67, P0 ;  /* 0x00000043423e7207 */ /* 0x000fe20000000000 */
[----:B------:R-:W-:Y:S01]  /*1d760*/  SHFL.IDX PT, R54, R54, R0, 0x1c1f ;  /* 0x001c1f0036367589 */ /* 0x000fe200000e0000 */
[----:B------:R-:W-:-:S02]  /*1d770*/  SEL R30, R29, R57, P0 ;  /* 0x000000391d1e7207 */ /* 0x000fc40000000000 */
[----:B------:R-:W-:Y:S01]  /*1d780*/  SEL R67, R67, R66, P0 ;  /* 0x0000004243437207 */ /* 0x000fe20000000000 */
[----:B------:R3:W-:Y:S01]  /*1d790*/  STL [R1+0x24], R9 ;  /* 0x0000240901007387 */ /* 0x0007e20000100800 */
[----:B------:R-:W-:Y:S02]  /*1d7a0*/  SEL R38, R52, R53, P0 ;  /* 0x0000003534267207 */ /* 0x000fe40000000000 */
[----:B------:R-:W-:Y:S01]  /*1d7b0*/  SEL R29, R57, R29, P0 ;  /* 0x0000001d391d7207 */ /* 0x000fe20000000000 */
[----:B------:R-:W-:Y:S01]  /*1d7c0*/  SHFL.IDX PT, R59, R59, R2, 0x1c1f ;  /* 0x001c1f023b3b7589 */ /* 0x000fe200000e0000 */
[----:B------:R-:W-:Y:S02]  /*1d7d0*/  SEL R66, R70, R71, P0 ;  /* 0x0000004746427207 */ /* 0x000fe40000000000 */
[----:B------:R-:W-:Y:S01]  /*1d7e0*/  SEL R34, R48, R49, P0 ;  /* 0x0000003130227207 */ /* 0x000fe20000000000 */
[----:B------:R-:W-:Y:S01]  /*1d7f0*/  SHFL.IDX PT, R58, R58, R0, 0x1c1f ;  /* 0x001c1f003a3a7589 */ /* 0x000fe200000e0000 */
[----:B------:R-:W-:-:S02]  /*1d800*/  SEL R31, R49, R48, P0 ;  /* 0x00000030311f7207 */ /* 0x000fc40000000000 */
[----:B---3--:R-:W-:Y:S01]  /*1d810*/  SEL R9, R8, R7, P0 ;  /* 0x0000000708097207 */ /* 0x008fe20000000000 */
        /* <DEDUP_REMOVED lines=81> */
[----:B------:R-:W2:Y:S01]  /*1dd30*/  SHFL.IDX PT, R96, R96, R2, 0x1c1f ;  /* 0x001c1f0260607589 */ /* 0x000ea200000e0000 */
        /* <DEDUP_REMOVED lines=72> */
[----:B----4-:R-:W-:Y:S02]  /*1e1c0*/  SEL R4, R3, R6, P0 ;  /* 0x0000000603047207 */ /* 0x010fe40000000000 */
[----:B------:R-:W-:Y:S01]  /*1e1d0*/  SEL R3, R6, R3, P0 ;  /* 0x0000000306037207 */ /* 0x000fe20000000000 */
[----:B------:R-:W-:Y:S01]  /*1e1e0*/  SHFL.IDX PT, R61, R61, R0, 0x1c1f ;  /* 0x001c1f003d3d7589 */ /* 0x000fe200000e0000 */
[----:B---3--:R-:W-:Y:S02]  /*1e1f0*/  SEL R180, R36, R68, P0 ;  /* 0x0000004424b47207 */ /* 0x008fe40000000000 */
[----:B------:R-:W-:Y:S01]  /*1e200*/  SEL R179, R68, R36, P0 ;  /* 0x0000002444b37207 */ /* 0x000fe20000000000 */
[----:B------:R-:W-:Y:S01]  /*1e210*/  SHFL.IDX PT, R124, R124, R2, 0x1c1f ;  /* 0x001c1f027c7c7589 */ /* 0x000fe200000e0000 */
[----:B0-----:R-:W-:-:S02]  /*1e220*/  SEL R174, R39, R80, P0 ;  /* 0x0000005027ae7207 */ /* 0x001fc40000000000 */
[----:B------:R-:W-:Y:S01]  /*1e230*/  SEL R173, R80, R39, P0 ;  /* 0x0000002750ad7207 */ /* 0x000fe20000000000 */
[----:B------:R-:W-:Y:S01]  /*1e240*/  SHFL.IDX PT, R64, R64, R0, 0x1c1f ;  /* 0x001c1f0040407589 */ /* 0x000fe200000e0000 */
[----:B------:R-:W-:Y:S02]  /*1e250*/  SEL R172, R41, R84, P0 ;  /* 0x0000005429ac7207 */ /* 0x000fe40000000000 */
[----:B------:R-:W-:Y:S01]  /*1e260*/  SEL R171, R84, R41, P0 ;  /* 0x0000002954ab7207 */ /* 0x000fe20000000000 */
[----:B------:R-:W-:Y:S01]  /*1e270*/  SHFL.IDX PT, R128, R128, R2, 0x1c1f ;  /* 0x001c1f0280807589 */ /* 0x000fe200000e0000 */
[----:B-1----:R-:W-:Y:S02]  /*1e280*/  SEL R170, R42, R88, P0 ;  /* 0x000000582aaa7207 */ /* 0x002fe40000000000 */
[----:B------:R-:W-:Y:S01]  /*1e290*/  SEL R169, R88, R42, P0 ;  /* 0x0000002a58a97207 */ /* 0x000fe20000000000 */
[----:B------:R-:W-:Y:S01]  /*1e2a0*/  SHFL.IDX PT, R65, R65, R0, 0x1c1f ;  /* 0x001c1f0041417589 */ /* 0x000fe200000e0000 */
[----:B--2---:R-:W-:-:S02]  /*1e2b0*/  SEL R168, R43, R92, P0 ;  /* 0x0000005c2ba87207 */ /* 0x004fc40000000000 */
[----:B------:R-:W-:Y:S01]  /*1e2c0*/  SEL R167, R92, R43, P0 ;  /* 0x0000002b5ca77207 */ /* 0x000fe20000000000 */
[----:B------:R-:W0:Y:S01]  /*1e2d0*/  SHFL.IDX PT, R132, R132, R2, 0x1c1f ;  /* 0x001c1f0284847589 */ /* 0x000e2200000e0000 */
        /* <DEDUP_REMOVED lines=41> */
[----:B------:R-:W3:Y:S01]  /*1e570*/  SHFL.IDX PT, R153, R153, R2, 0x1c1f ;  /* 0x001c1f0299997589 */ /* 0x000ee200000e0000 */
        /* <DEDUP_REMOVED lines=16> */
[----:B0-----:R-:W-:Y:S01]  /*1e680*/  SEL R6, R65, R132, P0 ;  /* 0x0000008441067207 */ /* 0x001fe20000000000 */
[----:B------:R-:W0:Y:S01]  /*1e690*/  SHFL.IDX PT, R51, R51, R2, 0x1c1f ;  /* 0x001c1f0233337589 */ /* 0x000e2200000e0000 */
[----:B-1----:R-:W-:-:S02]  /*1e6a0*/  SEL R20, R85, R157, P0 ;  /* 0x0000009d55147207 */ /* 0x002fc40000000000 */
[----:B--2---:R-:W-:Y:S01]  /*1e6b0*/  SEL R21, R56, R146, P0 ;  /* 0x0000009238157207 */ /* 0x004fe20000000000 */
[----:B------:R-:W-:Y:S01]  /*1e6c0*/  SHFL.IDX PT, R66, R66, R0, 0x1c1f ;  /* 0x001c1f0042427589 */ /* 0x000fe200000e0000 */
[----:B---3--:R-:W-:Y:S02]  /*1e6d0*/  SEL R34, R89, R153, P0 ;  /* 0x0000009959227207 */ /* 0x008fe40000000000 */
[----:B------:R-:W-:Y:S01]  /*1e6e0*/  SEL R63, R114, R111, P0 ;  /* 0x0000006f723f7207 */ /* 0x000fe20000000000 */
[----:B------:R-:W1:Y:S01]  /*1e6f0*/  SHFL.IDX PT, R71, R71, R2, 0x1c1f ;  /* 0x001c1f0247477589 */ /* 0x000e6200000e0000 */
[----:B----4-:R-:W-:Y:S02]  /*1e700*/  SEL R35, R93, R154, P0 ;  /* 0x0000009a5d237207 */ /* 0x010fe40000000000 */
        /* <DEDUP_REMOVED lines=11> */
[----:B0-----:R-:W-:-:S02]  /*1e7c0*/  SEL R38, R105, R51, P0 ;  /* 0x0000003369267207 */ /* 0x001fc40000000000 */
[----:B------:R-:W-:Y:S01]  /*1e7d0*/  SEL R97, R156, R97, P0 ;  /* 0x000000619c617207 */ /* 0x000fe20000000000 */
[----:B------:R-:W-:Y:S01]  /*1e7e0*/  SHFL.IDX PT, R79, R79, R0, 0x1c1f ;  /* 0x001c1f004f4f7589 */ /* 0x000fe200000e0000 */
[----:B------:R-:W-:Y:S02]  /*1e7f0*/  SEL R51, R51, R105, P0 ;  /* 0x0000006933337207 */ /* 0x000fe40000000000 */
[----:B------:R-:W-:Y:S01]  /*1e800*/  SEL R111, R111, R114, P0 ;  /* 0x000000726f6f7207 */ /* 0x000fe20000000000 */
[----:B------:R-:W0:Y:S01]  /*1e810*/  SHFL.IDX PT, R86, R86, R2, 0x1c1f ;  /* 0x001c1f0256567589 */ /* 0x000e2200000e0000 */
[----:B-1----:R-:W-:Y:S02]  /*1e820*/  SEL R44, R66, R71, P0 ;  /* 0x00000047422c7207 */ /* 0x002fe40000000000 */
[----:B------:R-:W-:Y:S01]  /*1e830*/  SEL R66, R71, R66, P0 ;  /* 0x0000004247427207 */ /* 0x000fe20000000000 */
[----:B------:R-:W-:Y:S01]  /*1e840*/  SHFL.IDX PT, R125, R125, R0, 0x1c1f ;  /* 0x001c1f007d7d7589 */ /* 0x000fe200000e0000 */
[----:B------:R-:W-:-:S03]  /*1e850*/  SEL R115, R119, R115, P0 ;  /* 0x0000007377737207 */ /* 0x000fc60000000000 */
[----:B------:R-:W1:Y:S01]  /*1e860*/  SHFL.IDX PT, R121, R121, R2, 0x1c1f ;  /* 0x001c1f0279797589 */ /* 0x000e6200000e0000 */
[----:B--2---:R-:W-:Y:S02]  /*1e870*/  SEL R45, R109, R75, P0 ;  /* 0x0000004b6d2d7207 */ /* 0x004fe40000000000 */
[----:B------:R-:W-:Y:S01]  /*1e880*/  SEL R75, R75, R109, P0 ;  /* 0x0000006d4b4b7207 */ /* 0x000fe20000000000 */
[----:B------:R-:W-:Y:S04]  /*1e890*/  SHFL.IDX PT, R82, R82, R0, 0x1c1f ;  /* 0x001c1f0052527589 */ /* 0x000fe800000e0000 */
[----:B------:R-:W2:Y:S01]  /*1e8a0*/  SHFL.IDX PT, R94, R94, R2, 0x1c1f ;  /* 0x001c1f025e5e7589 */ /* 0x000ea200000e0000 */
[----:B---3--:R-:W-:Y:S02]  /*1e8b0*/  SEL R47, R113, R117, P0 ;  /* 0x00000075712f7207 */ /* 0x008fe40000000000 */
[----:B------:R-:W-:Y:S01]  /*1e8c0*/  SEL R113, R117, R113, P0 ;  /* 0x0000007175717207 */ /* 0x000fe20000000000 */
[----:B------:R-:W-:Y:S04]  /*1e8d0*/  SHFL.IDX PT, R83, R83, R0, 0x1c1f ;  /* 0x001c1f0053537589 */ /* 0x000fe800000e0000 */
[----:B------:R-:W3:Y:S01]  /*1e8e0*/  SHFL.IDX PT, R98, R98, R2, 0x1c1f ;  /* 0x001c1f0262627589 */ /* 0x000ee200000e0000 */
[----:B0-----:R-:W-:-:S02]  /*1e8f0*/  SEL R48, R79, R86, P0 ;  /* 0x000000564f307207 */ /* 0x001fc40000000000 */
[----:B------:R-:W-:Y:S01]  /*1e900*/  SEL R79, R86, R79, P0 ;  /* 0x0000004f564f7207 */ /* 0x000fe20000000000 */
[----:B------:R-:W-:Y:S04]  /*1e910*/  SHFL.IDX PT, R87, R87, R0, 0x1c1f ;  /* 0x001c1f0057577589 */ /* 0x000fe800000e0000 */
[----:B------:R-:W0:Y:S01]  /*1e920*/  SHFL.IDX PT, R102, R102, R2, 0x1c1f ;  /* 0x001c1f0266667589 */ /* 0x000e2200000e0000 */
[----:B-1----:R-:W-:Y:S02]  /*1e930*/  SEL R49, R125, R121, P0 ;  /* 0x000000797d317207 */ /* 0x002fe40000000000 */
[----:B------:R-:W-:Y:S01]  /*1e940*/  SEL R121, R121, R125, P0 ;  /* 0x0000007d79797207 */ /* 0x000fe20000000000 */
[----:B------:R-:W1:Y:S04]  /*1e950*/  SHFL.IDX PT, R107, R107, R2, 0x1c1f ;  /* 0x001c1f026b6b7589 */ /* 0x000e6800000e0000 */
[----:B------:R-:W-:Y:S01]  /*1e960*/  SHFL.IDX PT, R90, R90, R0, 0x1c1f ;  /* 0x001c1f005a5a7589 */ /* 0x000fe200000e0000 */
[----:B--2---:R-:W-:-:S02]  /*1e970*/  SEL R52, R82, R94, P0 ;  /* 0x0000005e52347207 */ /* 0x004fc40000000000 */
[----:B------:R-:W-:Y:S01]  /*1e980*/  SEL R82, R94, R82, P0 ;  /* 0x000000525e527207 */ /* 0x000fe20000000000 */
[----:B------:R-:W2:Y:S04]  /*1e990*/  SHFL.IDX PT, R110, R110, R2, 0x1c1f ;  /* 0x001c1f026e6e7589 */ /* 0x000ea800000e0000 */
[----:B------:R-:W-:Y:S01]  /*1e9a0*/  SHFL.IDX PT, R91, R91, R0, 0x1c1f ;  /* 0x001c1f005b5b7589 */ /* 0x000fe200000e0000 */
[----:B---3--:R-:W-:Y:S02]  /*1e9b0*/  SEL R53, R83, R98, P0 ;  /* 0x0000006253357207 */ /* 0x008fe40000000000 */
[----:B------:R-:W-:Y:S01]  /*1e9c0*/  SEL R83, R98, R83, P0 ;  /* 0x0000005362537207 */ /* 0x000fe20000000000 */
[----:B------:R-:W3:Y:S04]  /*1e9d0*/  SHFL.IDX PT, R118, R118, R2, 0x1c1f ;  /* 0x001c1f0276767589 */ /* 0x000ee800000e0000 */
[----:B------:R-:W-:Y:S01]  /*1e9e0*/  SHFL.IDX PT, R95, R95, R0, 0x1c1f ;  /* 0x001c1f005f5f7589 */ /* 0x000fe200000e0000 */
[----:B0-----:R-:W-:-:S02]  /*1e9f0*/  SEL R55, R87, R102, P0 ;  /* 0x0000006657377207 */ /* 0x001fc40000000000 */
[----:B------:R-:W-:Y:S01]  /*1ea00*/  SEL R87, R102, R87, P0 ;  /* 0x0000005766577207 */ /* 0x000fe20000000000 */
[----:B------:R-:W0:Y:S01]  /*1ea10*/  SHFL.IDX PT, R126, R126, R2, 0x1c1f ;  /* 0x001c1f027e7e7589 */ /* 0x000e2200000e0000 */
[----:B-1----:R-:W-:Y:S02]  /*1ea20*/  SEL R59, R106, R107, P0 ;  /* 0x0000006b6a3b7207 */ /* 0x002fe40000000000 */
[----:B------:R-:W-:Y:S01]  /*1ea30*/  SEL R106, R107, R106, P0 ;  /* 0x0000006a6b6a7207 */ /* 0x000fe20000000000 */
[----:B------:R-:W-:Y:S04]  /*1ea40*/  SHFL.IDX PT, R123, R123, R0, 0x1c1f ;  /* 0x001c1f007b7b7589 */ /* 0x000fe800000e0000 */
[----:B------:R-:W1:Y:S01]  /*1ea50*/  SHFL.IDX PT, R122, R130, R2, 0x1c1f ;  /* 0x001c1f02827a7589 */ /* 0x000e6200000e0000 */
[----:B--2---:R-:W-:-:S02]  /*1ea60*/  SEL R60, R90, R110, P0 ;  /* 0x0000006e5a3c7207 */ /* 0x004fc40000000000 */
        /* <DEDUP_REMOVED lines=21> */
[----:B------:R-:W3:Y:S04]  /*1ebc0*/  SHFL.IDX PT, R150, R150, R2, 0x1c1f ;  /* 0x001c1f0296967589 */ /* 0x000ee800000e0000 */
[----:B------:R4:W-:Y:S01]  /*1ebd0*/  STL [R1+0x28], R5 ;  /* 0x0000280501007387 */ /* 0x0009e20000100800 */
[----:B0-----:R-:W-:-:S02]  /*1ebe0*/  SEL R84, R101, R142, P0 ;  /* 0x0000008e65547207 */ /* 0x001fc40000000000 */
[----:B------:R-:W-:Y:S01]  /*1ebf0*/  SEL R101, R142, R101, P0 ;  /* 0x000000658e657207 */ /* 0x000fe20000000000 */
[----:B------:R0:W-:Y:S04]  /*1ec00*/  STL [R1+0x18], R4 ;  /* 0x0000180401007387 */ /* 0x0001e80000100800 */
[----:B------:R2:W-:Y:S01]  /*1ec10*/  STL [R1+0x20], R3 ;  /* 0x0000200301007387 */ /* 0x0005e20000100800 */
[----:B-1----:R-:W-:Y:S02]  /*1ec20*/  SEL R185, R30, R29, P0 ;  /* 0x0000001d1eb97207 */ /* 0x002fe40000000000 */
[----:B----4-:R-:W-:Y:S01]  /*1ec30*/  SEL R5, R64, R128, P0 ;  /* 0x0000008040057207 */ /* 0x010fe20000000000 */
[----:B------:R-:W1:Y:S01]  /*1ec40*/  SHFL.IDX PT, R70, R12, R0, 0x1c1f ;  /* 0x001c1f000c467589 */ /* 0x000e6200000e0000 */
[----:B------:R-:W-:-:S02]  /*1ec50*/  SEL R186, R29, R30, P0 ;  /* 0x0000001e1dba7207 */ /* 0x000fc40000000000 */
[----:B0-----:R-:W-:Y:S01]  /*1ec60*/  SEL R4, R9, R8, P0 ;  /* 0x0000000809047207 */ /* 0x001fe20000000000 */
[----:B------:R-:W0:Y:S01]  /*1ec70*/  SHFL.IDX PT, R103, R103, R0, 0x1c1f ;  /* 0x001c1f0067677589 */ /* 0x000e2200000e0000 */
[----:B--2---:R-:W-:Y:S02]  /*1ec80*/  SEL R182, R28, R27, P0 ;  /* 0x0000001b1cb67207 */ /* 0x004fe40000000000 */
[----:B------:R-:W-:Y:S01]  /*1ec90*/  SEL R3, R8, R9, P0 ;  /* 0x0000000908037207 */ /* 0x000fe20000000000 */
[----:B------:R2:W4:Y:S01]  /*1eca0*/  SHFL.IDX PT, R0, R11, R2, 0x1c1f ;  /* 0x001c1f020b007589 */ /* 0x00052200000e0000 */
[----:B------:R-:W-:Y:S02]  /*1ecb0*/  SEL R8, R73, R140, P0 ;  /* 0x0000008c49087207 */ /* 0x000fe40000000000 */
[----:B------:R-:W-:Y:S01]  /*1ecc0*/  SEL R9, R77, R144, P0 ;  /* 0x000000904d097207 */ /* 0x000fe20000000000 */
[----:B------:R3:W-:Y:S01]  /*1ecd0*/  STL [R1+0x10], R3 ;  /* 0x0000100301007387 */ /* 0x0007e20000100800 */
[----:B------:R-:W-:-:S02]  /*1ece0*/  SEL R181, R27, R28, P0 ;  /* 0x0000001c1bb57207 */ /* 0x000fc40000000000 */
[----:B------:R-:W-:Y:S01]  /*1ecf0*/  SEL R64, R128, R64, P0 ;  /* 0x0000004080407207 */ /* 0x000fe20000000000 */
[----:B------:R1:W-:Y:S01]  /*1ed00*/  STL [R1+0x14], R4 ;  /* 0x0000140401007387 */ /* 0x0003e20000100800 */
[----:B------:R-:W-:Y:S01]  /*1ed10*/  SEL R73, R140, R73, P0 ;  /* 0x000000498c497207 */ /* 0x000fe20000000000 */
[----:B--2---:R-:W-:Y:S01]  /*1ed20*/  IMAD.MOV.U32 R11, RZ, RZ, RZ ;  /* 0x000000ffff0b7224 */ /* 0x004fe200078e00ff */
[----:B------:R-:W-:Y:S02]  /*1ed30*/  SEL R77, R144, R77, P0 ;  /* 0x0000004d904d7207 */ /* 0x000fe40000000000 */
[----:B---3--:R-:W-:Y:S02]  /*1ed40*/  SEL R3, R10, R7, P0 ;  /* 0x000000070a037207 */ /* 0x008fe40000000000 */
[----:B------:R-:W-:Y:S02]  /*1ed50*/  SEL R7, R69, R136, P0 ;  /* 0x0000008845077207 */ /* 0x000fe40000000000 */
[----:B-1----:R-:W-:Y:S01]  /*1ed60*/  SEL R4, R61, R124, P0 ;  /* 0x0000007c3d047207 */ /* 0x002fe20000000000 */
[----:B------:R1:W-:Y:S01]  /*1ed70*/  STL [R1+0xc], R3 ;  /* 0x00000c0301007387 */ /* 0x0003e20000100800 */
[----:B------:R-:W-:-:S02]  /*1ed80*/  SEL R10, R81, R148, P0 ;  /* 0x00000094510a7207 */ /* 0x000fc40000000000 */
[----:B------:R-:W-:Y:S02]  /*1ed90*/  SEL R61, R124, R61, P0 ;  /* 0x0000003d7c3d7207 */ /* 0x000fe40000000000 */
[----:B------:R-:W-:Y:S02]  /*1eda0*/  SEL R69, R136, R69, P0 ;  /* 0x0000004588457207 */ /* 0x000fe40000000000 */
[----:B------:R-:W-:Y:S02]  /*1edb0*/  SEL R81, R148, R81, P0 ;  /* 0x0000005194517207 */ /* 0x000fe40000000000 */
[----:B-1----:R-:W-:Y:S02]  /*1edc0*/  SEL R3, R57, R120, P0 ;  /* 0x0000007839037207 */ /* 0x002fe40000000000 */
[----:B0---4-:R-:W-:-:S07]  /*1edd0*/  SEL R57, R120, R57, P0 ;  /* 0x0000003978397207 */ /* 0x011fce0000000000 */
.L_x_1990:
[----:B------:R-:W2:Y:S01]  /*1ede0*/  LDL.LU R24, [R1+0x50] ;  /* 0x0000500001187983 */ /* 0x000ea20000300800 */
[----:B------:R-:W-:Y:S05]  /*1edf0*/  WARPSYNC.ALL ;  /* 0x0000000000007948 */ /* 0x000fea0003800000 */
[----:B------:R-:W3:Y:S01]  /*1ee00*/  LDL.LU R28, [R1+0x58] ;  /* 0x00005800011c7983 */ /* 0x000ee20000300800 */
[----:B------:R-:W-:Y:S01]  /*1ee10*/  F2FP.BF16.F32.PACK_AB R13, R21, R20 ;  /* 0x00000014150d723e */ /* 0x000fe200000010ff */
[----:B------:R-:W-:Y:S01]  /*1ee20*/  ULDC.64 UR4, c[0x0][0xc00] ;  /* 0x0003000000047ab9 */ /* 0x000fe20000000a00 */
[----:B------:R-:W-:Y:S01]  /*1ee30*/  F2FP.BF16.F32.PACK_AB R15, R56, R85 ;  /* 0x00000055380f723e */ /* 0x000fe200000010ff */
[----:B------:R-:W4:Y:S01]  /*1ee40*/  LDL.LU R71, [R1+0x5c] ;  /* 0x00005c0001477983 */ /* 0x000f220000300800 */
[----:B------:R-:W-:Y:S01]  /*1ee50*/  F2FP.BF16.F32.PACK_AB R25, R35, R34 ;  /* 0x000000222319723e */ /* 0x000fe200000010ff */
[----:B------:R-:W-:Y:S01]  /*1ee60*/  ULDC.64 UR6, c[0x0][0xc08] ;  /* 0x0003020000067ab9 */ /* 0x000fe20000000a00 */
[----:B------:R-:W-:Y:S01]  /*1ee70*/  F2FP.BF16.F32.PACK_AB R27, R93, R89 ;  /* 0x000000595d1b723e */ /* 0x000fe200000010ff */
[----:B------:R-:W4:Y:S01]  /*1ee80*/  LDL.LU R2, [R1+0x60] ;  /* 0x0000600001027983 */ /* 0x000f220000300800 */
[----:B------:R-:W-:Y:S01]  /*1ee90*/  F2FP.BF16.F32.PACK_AB R29, R37, R36 ;  /* 0x00000024251d723e */ /* 0x000fe200000010ff */
[----:B------:R-:W0:Y:S02]  /*1eea0*/  LDC R107, c[0x0][0xbe8] ;  /* 0x0002fa00ff6b7b82 */ /* 0x000e240000000800 */
[----:B------:R-:W4:Y:S04]  /*1eeb0*/  LDL.LU R102, [R1+0x64] ;  /* 0x0000640001667983 */ /* 0x000f280000300800 */
[----:B------:R-:W4:Y:S04]  /*1eec0*/  LDL.LU R98, [R1+0x68] ;  /* 0x0000680001627983 */ /* 0x000f280000300800 */
[----:B------:R-:W2:Y:S04]  /*1eed0*/  LDL R120, [R1+0x18] ;  /* 0x0000180001787983 */ /* 0x000ea80000100800 */
[----:B------:R-:W2:Y:S04]  /*1eee0*/  LDL R119, [R1+0x24] ;  /* 0x0000240001777983 */ /* 0x000ea80000100800 */
[----:B------:R-:W3:Y:S04]  /*1eef0*/  LDL R118, [R1+0x20] ;  /* 0x0000200001767983 */ /* 0x000ee80000100800 */
[----:B------:R-:W3:Y:S04]  /*1ef00*/  LDL R117, [R1+0x28] ;  /* 0x0000280001757983 */ /* 0x000ee80000100800 */
[----:B------:R-:W4:Y:S04]  /*1ef10*/  LDL R114, [R1+0x10] ;  /* 0x0000100001727983 */ /* 0x000f280000100800 */
[----:B------:R-:W4:Y:S04]  /*1ef20*/  LDL R110, [R1+0xc] ;  /* 0x00000c00016e7983 */ /* 0x000f280000100800 */
[----:B------:R-:W4:Y:S01]  /*1ef30*/  LDL R109, [R1+0x14] ;  /* 0x00001400016d7983 */ /* 0x000f220000100800 */
[----:B------:R-:W-:-:S02]  /*1ef40*/  F2FP.BF16.F32.PACK_AB R30, R195, R201 ;  /* 0x000000c9c31e723e */ /* 0x000fc400000010ff */
[----:B------:R-:W-:Y:S01]  /*1ef50*/  F2FP.BF16.F32.PACK_AB R31, R97, R40 ;  /* 0x00000028611f723e */ /* 0x000fe200000010ff */
[----:B------:R-:W4:Y:S04]  /*1ef60*/  LDL.LU R94, [R1+0x6c] ;  /* 0x00006c00015e7983 */ /* 0x000f280000300800 */
[----:B------:R-:W4:Y:S01]  /*1ef70*/  LDL.LU R86, [R1+0x70] ;  /* 0x0000700001567983 */ /* 0x000f220000300800 */
[----:B------:R-:W-:Y:S01]  /*1ef80*/  BAR.SYNC.DEFER_BLOCKING 0x1, 0x100 ;  /* 0x0044000000007b1d */ /* 0x000fe20000010000 */
[----:B--2---:R-:W-:Y:S02]  /*1ef90*/  F2FP.BF16.F32.PACK_AB R12, R120, R119 ;  /* 0x00000077780c723e */ /* 0x004fe400000010ff */
[----:B---3--:R-:W-:-:S05]  /*1efa0*/  F2FP.BF16.F32.PACK_AB R14, R118, R117 ;  /* 0x00000075760e723e */ /* 0x008fca00000010ff */
[----:B------:R1:W-:Y:S01]  /*1efb0*/  STSM.16.M88.4 [R24], R12 ;  /* 0x0000000c18007844 */ /* 0x0003e20000000200 */
[----:B----4-:R-:W-:Y:S02]  /*1efc0*/  F2FP.BF16.F32.PACK_AB R26, R110, R109 ;  /* 0x0000006d6e1a723e */ /* 0x010fe400000010ff */
[----:B-1----:R-:W-:-:S05]  /*1efd0*/  F2FP.BF16.F32.PACK_AB R24, R204, R114 ;  /* 0x00000072cc18723e */ /* 0x002fca00000010ff */
[----:B------:R1:W-:Y:S01]  /*1efe0*/  STSM.16.M88.4 [R28], R24 ;  /* 0x000000181c007844 */ /* 0x0003e20000000200 */
[----:B------:R-:W-:Y:S02]  /*1eff0*/  F2FP.BF16.F32.PACK_AB R12, R187, R189 ;  /* 0x000000bdbb0c723e */ /* 0x000fe400000010ff */
[----:B------:R-:W-:Y:S02]  /*1f000*/  F2FP.BF16.F32.PACK_AB R13, R39, R38 ;  /* 0x00000026270d723e */ /* 0x000fe400000010ff */
[----:B------:R-:W-:Y:S02]  /*1f010*/  F2FP.BF16.F32.PACK_AB R14, R188, R190 ;  /* 0x000000bebc0e723e */ /* 0x000fe400000010ff */
[----:B-1----:R-:W-:-:S05]  /*1f020*/  F2FP.BF16.F32.PACK_AB R28, R191, R197 ;  /* 0x000000c5bf1c723e */ /* 0x002fca00000010ff */
[----:B------:R1:W-:Y:S01]  /*1f030*/  STSM.16.M88.4 [R71], R28 ;  /* 0x0000001c47007844 */ /* 0x0003e20000000200 */
[----:B------:R-:W-:-:S05]  /*1f040*/  F2FP.BF16.F32.PACK_AB R15, R50, R51 ;  /* 0x00000033320f723e */ /* 0x000fca00000010ff */
[----:B------:R2:W-:Y:S04]  /*1f050*/  STSM.16.M88.4 [R2], R12 ;  /* 0x0000000c02007844 */ /* 0x0005e80000000200 */
[----:B-1----:R-:W3:Y:S04]  /*1f060*/  LDL.LU R71, [R1+0x74] ;  /* 0x0000740001477983 */ /* 0x002ee80000300800 */
[----:B--2---:R-:W2:Y:S01]  /*1f070*/  LDL.LU R2, [R1+0x78] ;  /* 0x0000780001027983 */ /* 0x004ea20000300800 */
[----:B------:R-:W-:Y:S02]  /*1f080*/  F2FP.BF16.F32.PACK_AB R24, R183, R185 ;  /* 0x000000b9b718723e */ /* 0x000fe400000010ff */
[----:B------:R-:W-:-:S02]  /*1f090*/  F2FP.BF16.F32.PACK_AB R25, R42, R41 ;  /* 0x000000292a19723e */ /* 0x000fc400000010ff */
[----:B------:R-:W-:Y:S02]  /*1f0a0*/  F2FP.BF16.F32.PACK_AB R26, R184, R186 ;  /* 0x000000bab81a723e */ /* 0x000fe400000010ff */
[----:B------:R-:W-:Y:S02]  /*1f0b0*/  F2FP.BF16.F32.PACK_AB R27, R58, R54 ;  /* 0x000000363a1b723e */ /* 0x000fe400000010ff */
[----:B------:R-:W-:Y:S02]  /*1f0c0*/  F2FP.BF16.F32.PACK_AB R28, R180, R182 ;  /* 0x000000b6b41c723e */ /* 0x000fe400000010ff */
[----:B------:R-:W-:Y:S02]  /*1f0d0*/  F2FP.BF16.F32.PACK_AB R29, R44, R43 ;  /* 0x0000002b2c1d723e */ /* 0x000fe400000010ff */
[----:B------:R-:W-:Y:S02]  /*1f0e0*/  F2FP.BF16.F32.PACK_AB R30, R179, R181 ;  /* 0x000000b5b31e723e */ /* 0x000fe400000010ff */
[----:B------:R-:W-:Y:S01]  /*1f0f0*/  F2FP.BF16.F32.PACK_AB R31, R66, R62 ;  /* 0x0000003e421f723e */ /* 0x000fe200000010ff */
[----:B------:R1:W-:Y:S01]  /*1f100*/  STSM.16.M88.4 [R102], R24 ;  /* 0x0000001866007844 */ /* 0x0003e20000000200 */
[----:B------:R-:W-:-:S02]  /*1f110*/  F2FP.BF16.F32.PACK_AB R12, R176, R178 ;  /* 0x000000b2b00c723e */ /* 0x000fc400000010ff */
[----:B------:R-:W-:Y:S01]  /*1f120*/  F2FP.BF16.F32.PACK_AB R13, R46, R45 ;  /* 0x0000002d2e0d723e */ /* 0x000fe200000010ff */
[----:B------:R4:W-:Y:S01]  /*1f130*/  STSM.16.M88.4 [R98], R28 ;  /* 0x0000001c62007844 */ /* 0x0009e20000000200 */
[----:B------:R-:W-:Y:S02]  /*1f140*/  F2FP.BF16.F32.PACK_AB R14, R175, R177 ;  /* 0x000000b1af0e723e */ /* 0x000fe400000010ff */
[----:B------:R-:W-:-:S05]  /*1f150*/  F2FP.BF16.F32.PACK_AB R15, R74, R75 ;  /* 0x0000004b4a0f723e */ /* 0x000fca00000010ff */
[----:B------:R0:W-:Y:S04]  /*1f160*/  STSM.16.M88.4 [R94], R12 ;  /* 0x0000000c5e007844 */ /* 0x0001e80000000200 */
[----:B-1----:R-:W2:Y:S01]  /*1f170*/  LDL.LU R102, [R1+0x7c] ;  /* 0x00007c0001667983 */ /* 0x002ea20000300800 */
[----:B------:R-:W-:Y:S02]  /*1f180*/  F2FP.BF16.F32.PACK_AB R24, R172, R174 ;  /* 0x000000aeac18723e */ /* 0x000fe400000010ff */
[----:B------:R-:W-:Y:S01]  /*1f190*/  F2FP.BF16.F32.PACK_AB R25, R48, R47 ;  /* 0x0000002f3019723e */ /* 0x000fe200000010ff */
[----:B----4-:R-:W4:Y:S01]  /*1f1a0*/  LDL.LU R98, [R1+0x80] ;  /* 0x0000800001627983 */ /* 0x010f220000300800 */
[----:B------:R-:W-:Y:S02]  /*1f1b0*/  F2FP.BF16.F32.PACK_AB R26, R171, R173 ;  /* 0x000000adab1a723e */ /* 0x000fe400000010ff */
[----:B------:R-:W-:-:S02]  /*1f1c0*/  F2FP.BF16.F32.PACK_AB R27, R79, R113 ;  /* 0x000000714f1b723e */ /* 0x000fc400000010ff */
[----:B------:R-:W-:Y:S02]  /*1f1d0*/  F2FP.BF16.F32.PACK_AB R28, R168, R170 ;  /* 0x000000aaa81c723e */ /* 0x000fe400000010ff */
[----:B------:R-:W-:Y:S01]  /*1f1e0*/  F2FP.BF16.F32.PACK_AB R29, R52, R49 ;  /* 0x00000031341d723e */ /* 0x000fe200000010ff */
[----:B0-----:R-:W4:Y:S01]  /*1f1f0*/  LDL.LU R94, [R1+0x84] ;  /* 0x00008400015e7983 */ /* 0x001f220000300800 */
[----:B------:R-:W-:Y:S02]  /*1f200*/  F2FP.BF16.F32.PACK_AB R30, R167, R169 ;  /* 0x000000a9a71e723e */ /* 0x000fe400000010ff */
[----:B------:R-:W-:Y:S01]  /*1f210*/  F2FP.BF16.F32.PACK_AB R31, R82, R121 ;  /* 0x00000079521f723e */ /* 0x000fe200000010ff */
[----:B------:R0:W-:Y:S01]  /*1f220*/  STSM.16.M88.4 [R86], R24 ;  /* 0x0000001856007844 */ /* 0x0001e20000000200 */
[----:B------:R-:W-:Y:S02]  /*1f230*/  F2FP.BF16.F32.PACK_AB R12, R164, R166 ;  /* 0x000000a6a40c723e */ /* 0x000fe400000010ff */
[----:B------:R-:W-:-:S02]  /*1f240*/  F2FP.BF16.F32.PACK_AB R13, R55, R53 ;  /* 0x00000035370d723e */ /* 0x000fc400000010ff */
[----:B------:R-:W-:Y:S02]  /*1f250*/  F2FP.BF16.F32.PACK_AB R14, R147, R165 ;  /* 0x000000a5930e723e */ /* 0x000fe400000010ff */
[----:B------:R-:W-:Y:S01]  /*1f260*/  F2FP.BF16.F32.PACK_AB R15, R87, R83 ;  /* 0x00000053570f723e */ /* 0x000fe200000010ff */
[----:B0-----:R-:W4:Y:S04]  /*1f270*/  LDL.LU R86, [R1+0x88] ;  /* 0x0000880001567983 */ /* 0x001f280000300800 */
[----:B---3--:R0:W-:Y:S04]  /*1f280*/  STSM.16.M88.4 [R71], R28 ;  /* 0x0000001c47007844 */ /* 0x0081e80000000200 */
[----:B--2---:R1:W-:Y:S04]  /*1f290*/  STSM.16.M88.4 [R2], R12 ;  /* 0x0000000c02007844 */ /* 0x0043e80000000200 */
[----:B0-----:R-:W2:Y:S04]  /*1f2a0*/  LDL.LU R71, [R1+0x8c] ;  /* 0x00008c0001477983 */ /* 0x001ea80000300800 */
[----:B-1----:R-:W3:Y:S01]  /*1f2b0*/  LDL.LU R2, [R1+0x90] ;  /* 0x0000900001027983 */ /* 0x002ee20000300800 */
[----:B------:R-:W-:-:S02]  /*1f2c0*/  F2FP.BF16.F32.PACK_AB R24, R96, R100 ;  /* 0x000000646018723e */ /* 0x000fc400000010ff */
[----:B------:R-:W-:Y:S02]  /*1f2d0*/  F2FP.BF16.F32.PACK_AB R25, R60, R59 ;  /* 0x0000003b3c19723e */ /* 0x000fe400000010ff */
[----:B------:R-:W-:Y:S02]  /*1f2e0*/  F2FP.BF16.F32.PACK_AB R26, R108, R104 ;  /* 0x000000686c1a723e */ /* 0x000fe400000010ff */
[----:B------:R-:W-:Y:S02]  /*1f2f0*/  F2FP.BF16.F32.PACK_AB R27, R90, R106 ;  /* 0x0000006a5a1b723e */ /* 0x000fe400000010ff */
[----:B------:R-:W-:Y:S02]  /*1f300*/  F2FP.BF16.F32.PACK_AB R28, R88, R92 ;  /* 0x0000005c581c723e */ /* 0x000fe400000010ff */
[----:B------:R-:W-:Y:S02]  /*1f310*/  F2FP.BF16.F32.PACK_AB R29, R67, R63 ;  /* 0x0000003f431d723e */ /* 0x000fe400000010ff */
[----:B------:R-:W-:-:S02]  /*1f320*/  F2FP.BF16.F32.PACK_AB R30, R116, R112 ;  /* 0x00000070741e723e */ /* 0x000fc400000010ff */
[----:B------:R-:W-:Y:S01]  /*1f330*/  F2FP.BF16.F32.PACK_AB R31, R91, R111 ;  /* 0x0000006f5b1f723e */ /* 0x000fe200000010ff */
[----:B------:R0:W-:Y:S01]  /*1f340*/  STSM.16.M88.4 [R102], R24 ;  /* 0x0000001866007844 */ /* 0x0001e20000000200 */
[----:B------:R-:W-:Y:S02]  /*1f350*/  F2FP.BF16.F32.PACK_AB R12, R4, R3 ;  /* 0x00000003040c723e */ /* 0x000fe400000010ff */
[----:B------:R-:W-:Y:S01]  /*1f360*/  F2FP.BF16.F32.PACK_AB R13, R72, R68 ;  /* 0x00000044480d723e */ /* 0x000fe200000010ff */
[----:B----4-:R1:W-:Y:S01]  /*1f370*/  STSM.16.M88.4 [R98], R28 ;  /* 0x0000001c62007844 */ /* 0x0103e20000000200 */
[----:B------:R-:W-:Y:S02]  /*1f380*/  F2FP.BF16.F32.PACK_AB R14, R61, R57 ;  /* 0x000000393d0e723e */ /* 0x000fe400000010ff */
[----:B------:R-:W-:-:S05]  /*1f390*/  F2FP.BF16.F32.PACK_AB R15, R95, R115 ;  /* 0x000000735f0f723e */ /* 0x000fca00000010ff */
[----:B------:R4:W-:Y:S01]  /*1f3a0*/  STSM.16.M88.4 [R94], R12 ;  /* 0x0000000c5e007844 */ /* 0x0009e20000000200 */
[----:B0-----:R-:W-:Y:S02]  /*1f3b0*/  F2FP.BF16.F32.PACK_AB R24, R6, R5 ;  /* 0x000000050618723e */ /* 0x001fe400000010ff */
[----:B------:R-:W-:Y:S02]  /*1f3c0*/  F2FP.BF16.F32.PACK_AB R25, R78, R76 ;  /* 0x0000004c4e19723e */ /* 0x000fe400000010ff */
[----:B------:R-:W-:Y:S02]  /*1f3d0*/  F2FP.BF16.F32.PACK_AB R26, R65, R64 ;  /* 0x00000040411a723e */ /* 0x000fe400000010ff */
[----:B------:R-:W-:Y:S02]  /*1f3e0*/  F2FP.BF16.F32.PACK_AB R27, R99, R122 ;  /* 0x0000007a631b723e */ /* 0x000fe400000010ff */
[----:B-1----:R-:W-:Y:S02]  /*1f3f0*/  F2FP.BF16.F32.PACK_AB R28, R8, R7 ;  /* 0x00000007081c723e */ /* 0x002fe400000010ff */
[----:B------:R-:W-:-:S02]  /*1f400*/  F2FP.BF16.F32.PACK_AB R29, R84, R80 ;  /* 0x00000050541d723e */ /* 0x000fc400000010ff */
[----:B------:R-:W-:Y:S02]  /*1f410*/  F2FP.BF16.F32.PACK_AB R30, R73, R69 ;  /* 0x00000045491e723e */ /* 0x000fe400000010ff */
[----:B------:R-:W-:Y:S01]  /*1f420*/  F2FP.BF16.F32.PACK_AB R31, R101, R127 ;  /* 0x0000007f651f723e */ /* 0x000fe200000010ff */
[----:B------:R0:W-:Y:S01]  /*1f430*/  STSM.16.M88.4 [R86], R24 ;  /* 0x0000001856007844 */ /* 0x0001e20000000200 */
[----:B----4-:R-:W-:Y:S02]  /*1f440*/  F2FP.BF16.F32.PACK_AB R12, R10, R9 ;  /* 0x000000090a0c723e */ /* 0x010fe400000010ff */
[----:B------:R-:W-:Y:S02]  /*1f450*/  F2FP.BF16.F32.PACK_AB R14, R81, R77 ;  /* 0x0000004d510e723e */ /* 0x000fe400000010ff */
[----:B0-----:R-:W-:Y:S02]  /*1f460*/  SEL R24, R70, R0, P0 ;  /* 0x0000000046187207 */ /* 0x001fe40000000000 */
[----:B------:R-:W-:-:S02]  /*1f470*/  SEL R70, R0, R70, P0 ;  /* 0x0000004600467207 */ /* 0x000fc40000000000 */
[----:B------:R-:W-:-:S04]  /*1f480*/  SEL R25, R103, R150, P0 ;  /* 0x0000009667197207 */ /* 0x000fc80000000000 */
[----:B------:R-:W-:Y:S02]  /*1f490*/  F2FP.BF16.F32.PACK_AB R13, R25, R24 ;  /* 0x00000018190d723e */ /* 0x000fe400000010ff */
[----:B------:R-:W-:-:S04]  /*1f4a0*/  ISETP.NE.U32.AND P3, PT, RZ, UR4, PT ;  /* 0x00000004ff007c0c */ /* 0x000fc8000bf65070 */
[----:B------:R-:W-:Y:S01]  /*1f4b0*/  ISETP.NE.AND.EX P3, PT, RZ, UR5, PT, P3 ;  /* 0x00000005ff007c0c */ /* 0x000fe2000bf65330 */
[----:B--2---:R0:W-:Y:S02]  /*1f4c0*/  STSM.16.M88.4 [R71], R28 ;  /* 0x0000001c47007844 */ /* 0x0041e40000000200 */
[----:B0-----:R-:W-:-:S04]  /*1f4d0*/  SEL R71, R150, R103, P0 ;  /* 0x0000006796477207 */ /* 0x001fc80000000000 */
[----:B------:R-:W-:-:S05]  /*1f4e0*/  F2FP.BF16.F32.PACK_AB R15, R71, R70 ;  /* 0x00000046470f723e */ /* 0x000fca00000010ff */
[----:B---3--:R0:W-:Y:S02]  /*1f4f0*/  STSM.16.M88.4 [R2], R12 ;  /* 0x0000000c02007844 */ /* 0x0081e40000000200 */
[----:B0-----:R-:W0:Y:S02]  /*1f500*/  LDC.64 R12, c[0x0][0xc00] ;  /* 0x00030000ff0c7b82 */ /* 0x001e240000000a00 */
[----:B0-----:R-:W-:-:S06]  /*1f510*/  IMAD.WIDE R12, R218, 0x4, R12 ;  /* 0x00000004da0c7825 */ /* 0x001fcc00078e020c */
[----:B------:R-:W-:Y:S06]  /*1f520*/  BAR.SYNC.DEFER_BLOCKING 0x1, 0x100 ;  /* 0x0044000000007b1d */ /* 0x000fec0000010000 */
[----:B------:R-:W5:Y:S01]  /*1f530*/  @P3 LDG.E R11, desc[UR46][R12.64] ;  /* 0x0000002e0c0b3981 */ /* 0x000f62000c1e1900 */
[----:B------:R-:W-:-:S04]  /*1f540*/  ISETP.NE.U32.AND P0, PT, RZ, UR6, PT ;  /* 0x00000006ff007c0c */ /* 0x000fc8000bf05070 */
[----:B------:R-:W-:-:S13]  /*1f550*/  ISETP.NE.AND.EX P0, PT, RZ, UR7, PT, P0 ;  /* 0x00000007ff007c0c */ /* 0x000fda000bf05300 */
[----:B------:R-:W0:Y:S01]  /*1f560*/  @P0 LDC.64 R14, c[0x0][0xc08] ;  /* 0x00030200ff0e0b82 */ /* 0x000e220000000a00 */
[----:B------:R-:W-:Y:S01]  /*1f570*/  ULDC UR6, c[0x0][0xa88] ;  /* 0x0002a20000067ab9 */ /* 0x000fe20000000800 */
[----:B------:R-:W-:Y:S01]  /*1f580*/  IMAD.MOV.U32 R30, RZ, RZ, 0x9b8 ;  /* 0x000009b8ff1e7424 */ /* 0x000fe200078e00ff */
[----:B------:R-:W-:Y:S02]  /*1f590*/  ISETP.GT.AND P1, PT, R217, 0x1, PT ;  /* 0x00000001d900780c */ /* 0x000fe40003f24270 */
[----:B------:R-:W-:Y:S02]  /*1f5a0*/  MOV R0, UR6 ;  /* 0x0000000600007c02 */ /* 0x000fe40008000f00 */
[----:B------:R-:W-:-:S04]  /*1f5b0*/  SEL R30, R30, 0x978, P1 ;  /* 0x000009781e1e7807 */ /* 0x000fc80000800000 */
[----:B------:R1:W2:Y:S01]  /*1f5c0*/  LDC.64 R28, c[0x0][R30+0x218] ;  /* 0x000086001e1c7b82 */ /* 0x0002a20000000a00 */
[----:B0-----:R-:W-:-:S07]  /*1f5d0*/  @P0 IMAD.WIDE R14, R218, 0x4, R14 ;  /* 0x00000004da0e0825 */ /* 0x001fce00078e020e */
[----:B------:R1:W0:Y:S01]  /*1f5e0*/  LDC.64 R26, c[0x0][R30+0x228] ;  /* 0x00008a001e1a7b82 */ /* 0x0002220000000a00 */
[----:B------:R3:W5:Y:S07]  /*1f5f0*/  @P0 LDG.E R0, desc[UR46][R14.64] ;  /* 0x0000002e0e000981 */ /* 0x00076e000c1e1900 */
[----:B---3--:R1:W3:Y:S01]  /*1f600*/  LDC.64 R14, c[0x0][R30+0x220] ;  /* 0x000088001e0e7b82 */ /* 0x0082e20000000a00 */
[----:B------:R-:W-:-:S13]  /*1f610*/  ISETP.NE.AND P2, PT, R107, 0x1, PT ;  /* 0x000000016b00780c */ /* 0x000fda0003f45270 */
[----:B------:R-:W4:Y:S08]  /*1f620*/  @P2 LDC R2, c[0x0][0xbec] ;  /* 0x0002fb00ff022b82 */ /* 0x000f300000000800 */
[----:B------:R-:W0:Y:S01]  /*1f630*/  @P2 LDC R31, c[0x0][0xbf0] ;  /* 0x0002fc00ff1f2b82 */ /* 0x000e220000000800 */
[----:B-12---:R-:W-:Y:S05]  /*1f640*/  @P0 BRA `(.L_x_1624) ;  /* 0x0000000000100947 */ /* 0x006fea0003800000 */
[----:B------:R-:W-:Y:S05]  /*1f650*/  @!P3 BRA `(.L_x_1624) ;  /* 0x00000000000cb947 */ /* 0x000fea0003800000 */
[----:B-----5:R-:W2:Y:S04]  /*1f660*/  LDG.E R0, desc[UR46][R12.64] ;  /* 0x0000002e0c007981 */ /* 0x020ea8000c1e1900 */
[----:B------:R-:W2:Y:S02]  /*1f670*/  LDG.E R12, desc[UR46][R12.64+0x4] ;  /* 0x0000042e0c0c7981 */ /* 0x000ea4000c1e1900 */
[----:B--2---:R-:W-:-:S07]  /*1f680*/  IMAD.IADD R0, R12, 0x1, -R0 ;  /* 0x000000010c007824 */ /* 0x004fce00078e0a00 */
.L_x_1624:
[----:B------:R-:W2:Y:S04]  /*1f690*/  LDL R124, [R1+0xa4] ;  /* 0x0000a400017c7983 */ /* 0x000ea80000100800 */
[----:B------:R-:W2:Y:S01]  /*1f6a0*/  LDL R123, [R1+0x94] ;  /* 0x00009400017b7983 */ /* 0x000ea20000100800 */
[----:B------:R-:W-:Y:S01]  /*1f6b0*/  IMAD.IADD R98, R202, 0x1, R199 ;  /* 0x00000001ca627824 */ /* 0x000fe200078e02c7 */
[----:B------:R-:W-:Y:S01]  /*1f6c0*/  ISETP.NE.U32.AND P0, PT, RZ, UR4, PT ;  /* 0x00000004ff007c0c */ /* 0x000fe2000bf05070 */
[----:B------:R-:W-:Y:S01]  /*1f6d0*/  IMAD R102, R29, R211, RZ ;  /* 0x000000d31d667224 */ /* 0x000fe200078e02ff */
[----:B------:R-:W-:Y:S01]  /*1f6e0*/  SEL R105, R222, RZ, P1 ;  /* 0x000000ffde697207 */ /* 0x000fe20000800000 */
[----:B----4-:R-:W-:Y:S01]  /*1f6f0*/  @P2 IMAD.HI.U32 R12, R98, R2, RZ ;  /* 0x00000002620c2227 */ /* 0x010fe200078e00ff */
[----:B------:R-:W-:-:S03]  /*1f700*/  ISETP.NE.AND.EX P0, PT, RZ, UR5, PT, P0 ;  /* 0x00000005ff007c0c */ /* 0x000fc6000bf05300 */
[----:B------:R-:W-:Y:S01]  /*1f710*/  IMAD.MOV.U32 R2, RZ, RZ, R98 ;  /* 0x000000ffff027224 */ /* 0x000fe200078e0062 */
[----:B0-----:R-:W-:Y:S01]  /*1f720*/  @P2 SHF.R.U32.HI R2, RZ, R31, R12 ;  /* 0x0000001fff022219 */ /* 0x001fe2000001160c */
[----:B------:R-:W-:Y:S01]  /*1f730*/  IMAD.WIDE.U32 R28, R28, R211, RZ ;  /* 0x000000d31c1c7225 */ /* 0x000fe200078e00ff */
[----:B------:R-:W-:Y:S01]  /*1f740*/  SHF.R.S32.HI R31, RZ, 0x1f, R218 ;  /* 0x0000001fff1f7819 */ /* 0x000fe200000114da */
[----:B------:R0:W1:Y:S01]  /*1f750*/  LDC.64 R12, c[0x0][R30+0x210] ;  /* 0x000084001e0c7b82 */ /* 0x0000620000000a00 */
[----:B------:R-:W-:Y:S01]  /*1f760*/  SEL R86, R218, RZ, !P0 ;  /* 0x000000ffda567207 */ /* 0x000fe20004000000 */
[-C--:B------:R-:W-:Y:S01]  /*1f770*/  IMAD R103, R27, R105.reuse, RZ ;  /* 0x000000691b677224 */ /* 0x080fe200078e02ff */
[----:B------:R-:W-:Y:S01]  /*1f780*/  SEL R31, R31, RZ, !P0 ;  /* 0x000000ff1f1f7207 */ /* 0x000fe20004000000 */
[----:B------:R-:W-:-:S04]  /*1f790*/  IMAD.WIDE.U32 R26, R26, R105, RZ ;  /* 0x000000691a1a7225 */ /* 0x000fc800078e00ff */
[-C--:B---3--:R-:W-:Y:S02]  /*1f7a0*/  IMAD R94, R15, R86.reuse, RZ ;  /* 0x000000560f5e7224 */ /* 0x088fe400078e02ff */
[----:B------:R-:W-:Y:S02]  /*1f7b0*/  IMAD.IADD R102, R29, 0x1, R102 ;  /* 0x000000011d667824 */ /* 0x000fe400078e0266 */
[C---:B------:R-:W-:Y:S02]  /*1f7c0*/  IMAD R94, R14.reuse, R31, R94 ;  /* 0x0000001f0e5e7224 */ /* 0x040fe400078e025e */
[----:B0-----:R-:W0:Y:S01]  /*1f7d0*/  LDC.64 R30, c[0x0][0xba8] ;  /* 0x0002ea00ff1e7b82 */ /* 0x001e220000000a00 */
[----:B------:R-:W-:-:S04]  /*1f7e0*/  IMAD.WIDE.U32 R14, R14, R86, RZ ;  /* 0x000000560e0e7225 */ /* 0x000fc800078e00ff */
[----:B------:R-:W-:Y:S01]  /*1f7f0*/  IMAD.IADD R15, R15, 0x1, R94 ;  /* 0x000000010f0f7824 */ /* 0x000fe200078e025e */
[----:B-----5:R-:W-:Y:S01]  /*1f800*/  IADD3 R14, P0, P3, R14, R28, R11 ;  /* 0x0000001c0e0e7210 */ /* 0x020fe20007b1e00b */
[----:B------:R-:W-:Y:S01]  /*1f810*/  IMAD.IADD R103, R27, 0x1, R103 ;  /* 0x000000011b677824 */ /* 0x000fe200078e0267 */
[----:B------:R-:W-:Y:S01]  /*1f820*/  SHF.R.S32.HI R94, RZ, 0x1f, R11 ;  /* 0x0000001fff5e7819 */ /* 0x000fe2000001140b */
[----:B------:R-:W-:Y:S01]  /*1f830*/  IMAD R0, R0, R107, RZ ;  /* 0x0000006b00007224 */ /* 0x000fe200078e02ff */
[----:B------:R-:W-:Y:S02]  /*1f840*/  IADD3 R26, P4, P5, R2, R14, R26 ;  /* 0x0000000e021a7210 */ /* 0x000fe40007d9e01a */
[----:B------:R-:W-:Y:S02]  /*1f850*/  IADD3.X R15, R15, R102, R94, P0, P3 ;  /* 0x000000660f0f7210 */ /* 0x000fe400007e645e */
[----:B------:R-:W-:-:S04]  /*1f860*/  SHF.R.S32.HI R14, RZ, 0x1f, R2 ;  /* 0x0000001fff0e7819 */ /* 0x000fc80000011402 */
[----:B------:R-:W-:Y:S01]  /*1f870*/  IADD3.X R27, R14, R15, R103, P4, P5 ;  /* 0x0000000f0e1b7210 */ /* 0x000fe200027ea467 */
[----:B------:R-:W-:-:S04]  /*1f880*/  IMAD.MOV R14, RZ, RZ, -R2 ;  /* 0x000000ffff0e7224 */ /* 0x000fc800078e0a02 */
[----:B------:R-:W-:Y:S01]  /*1f890*/  IMAD R14, R107, R14, R98 ;  /* 0x0000000e6b0e7224 */ /* 0x000fe200078e0262 */
[----:B0-----:R-:W0:Y:S04]  /*1f8a0*/  @!P1 LDC R30, c[0x0][0xb50] ;  /* 0x0002d400ff1e9b82 */ /* 0x001e280000000800 */
[----:B------:R-:W-:-:S04]  /*1f8b0*/  SHF.R.S32.HI R2, RZ, 0x1f, R14 ;  /* 0x0000001fff027819 */ /* 0x000fc8000001140e */
[----:B------:R-:W3:Y:S01]  /*1f8c0*/  @!P1 LDC R31, c[0x0][0xb54] ;  /* 0x0002d500ff1f9b82 */ /* 0x000ee20000000800 */
[-C--:B-1----:R-:W-:Y:S02]  /*1f8d0*/  IMAD R13, R13, R14.reuse, RZ ;  /* 0x0000000e0d0d7224 */ /* 0x082fe400078e02ff */
[----:B------:R-:W-:-:S04]  /*1f8e0*/  IMAD.WIDE.U32 R26, R12, R14, R26 ;  /* 0x0000000e0c1a7225 */ /* 0x000fc800078e001a */
[----:B------:R-:W-:-:S04]  /*1f8f0*/  IMAD R2, R12, R2, R13 ;  /* 0x000000020c027224 */ /* 0x000fc800078e020d */
[----:B------:R-:W-:Y:S01]  /*1f900*/  IMAD.IADD R2, R27, 0x1, R2 ;  /* 0x000000011b027824 */ /* 0x000fe200078e0202 */
[----:B0-----:R-:W-:-:S05]  /*1f910*/  LEA R30, P0, R26, R30, 0x2 ;  /* 0x0000001e1a1e7211 */ /* 0x001fca00078010ff */
[----:B------:R-:W-:Y:S01]  /*1f920*/  SHFL.IDX PT, R12, R30, RZ, 0x1c1f ;  /* 0x001c1fff1e0c7589 */ /* 0x000fe200000e0000 */
[----:B---3--:R-:W-:-:S03]  /*1f930*/  LEA.HI.X R2, R26, R31, R2, 0x2, P0 ;  /* 0x0000001f1a027211 */ /* 0x008fc600000f1402 */
[----:B------:R-:W-:Y:S04]  /*1f940*/  SHFL.IDX PT, R14, R30, 0x1, 0x1c1f ;  /* 0x003c1f001e0e7f89 */ /* 0x000fe800000e0000 */
[----:B------:R-:W0:Y:S04]  /*1f950*/  SHFL.IDX PT, R13, R2, RZ, 0x1c1f ;  /* 0x001c1fff020d7589 */ /* 0x000e2800000e0000 */
[----:B------:R1:W3:Y:S01]  /*1f960*/  SHFL.IDX PT, R15, R2, 0x1, 0x1c1f ;  /* 0x003c1f00020f7f89 */ /* 0x0002e200000e0000 */
[----:B--2---:R-:W-:Y:S01]  /*1f970*/  IMAD.IADD R26, R124, 0x1, R199 ;  /* 0x000000017c1a7824 */ /* 0x004fe200078e02c7 */
[----:B------:R-:W-:-:S03]  /*1f980*/  LOP3.LUT P0, RZ, R123, 0x3, RZ, 0xc0, !PT ;  /* 0x000000037bff7812 */ /* 0x000fc6000780c0ff */
[C---:B-1----:R-:W-:Y:S01]  /*1f990*/  VIADD R2, R26.reuse, 0x8 ;  /* 0x000000081a027836 */ /* 0x042fe20000000000 */
[----:B------:R-:W-:-:S04]  /*1f9a0*/  ISETP.GE.OR P3, PT, R26, R0, P0 ;  /* 0x000000001a00720c */ /* 0x000fc80000766670 */
[----:B------:R-:W-:-:S09]  /*1f9b0*/  ISETP.GE.OR P0, PT, R2, R0, P0 ;  /* 0x000000000200720c */ /* 0x000fd20000706670 */
[----:B0-----:R0:W-:Y:S04]  /*1f9c0*/  @!P3 ST.E desc[UR46][R12.64], R163 ;  /* 0x000000a30c00b985 */ /* 0x0011e8000c10192e */
[----:B---3--:R0:W-:Y:S01]  /*1f9d0*/  @!P0 ST.E desc[UR46][R14.64], R162 ;  /* 0x000000a20e008985 */ /* 0x0081e2000c10192e */
[----:B------:R-:W-:Y:S05]  /*1f9e0*/  @P1 BRA `(.L_x_1625) ;  /* 0x0000000c00fc1947 */ /* 0x000fea0003800000 */
[----:B------:R-:W1:Y:S01]  /*1f9f0*/  S2R R123, SR_TID.X ;  /* 0x00000000007b7919 */ /* 0x000e620000002100 */
[----:B------:R-:W2:Y:S01]  /*1fa00*/  @P2 LDC R10, c[0x0][0xbec] ;  /* 0x0002fb00ff0a2b82 */ /* 0x000ea20000000800 */
[----:B------:R-:W-:-:S07]  /*1fa10*/  ULDC.64 UR4, c[0x0][0xaa0] ;  /* 0x0002a80000047ab9 */ /* 0x000fce0000000a00 */
[----:B0-----:R-:W0:Y:S01]  /*1fa20*/  @P2 LDC R15, c[0x0][0xbf0] ;  /* 0x0002fc00ff0f2b82 */ /* 0x001e220000000800 */
[----:B-1----:R-:W-:-:S05]  /*1fa30*/  VIADD R8, R123, 0xffffff80 ;  /* 0xffffff807b087836 */ /* 0x002fca0000000000 */
[----:B------:R-:W-:-:S04]  /*1fa40*/  SHF.R.S32.HI R3, RZ, 0x1f, R8 ;  /* 0x0000001fff037819 */ /* 0x000fc80000011408 */
[----:B------:R-:W-:-:S04]  /*1fa50*/  LEA.HI R3, R3, R8, RZ, 0x3 ;  /* 0x0000000803037211 */ /* 0x000fc800078f18ff */
[----:B------:R-:W-:-:S05]  /*1fa60*/  LOP3.LUT R3, R3, 0xfffffff8, RZ, 0xc0, !PT ;  /* 0xfffffff803037812 */ /* 0x000fca00078ec0ff */
[----:B------:R-:W-:-:S04]  /*1fa70*/  IMAD.IADD R8, R8, 0x1, -R3 ;  /* 0x0000000108087824 */ /* 0x000fc800078e0a03 */
[----:B------:R-:W-:-:S04]  /*1fa80*/  IMAD R3, R17, 0x8, R8 ;  /* 0x0000000811037824 */ /* 0x000fc800078e0208 */
[----:B------:R-:W-:-:S04]  /*1fa90*/  IMAD.SHL.U32 R3, R3, 0x8, RZ ;  /* 0x0000000803037824 */ /* 0x000fc800078e00ff */
[----:B------:R-:W-:-:S03]  /*1faa0*/  IMAD.WIDE R2, R3, 0x2, R32 ;  /* 0x0000000203027825 */ /* 0x000fc600078e0220 */
[C---:B------:R-:W-:Y:S02]  /*1fab0*/  IADD3 R25, P0, R2.reuse, 0x1000, RZ ;  /* 0x0000100002197810 */ /* 0x040fe40007f1e0ff */
[C---:B------:R-:W-:Y:S02]  /*1fac0*/  IADD3 R29, P1, R2.reuse, 0x2000, RZ ;  /* 0x00002000021d7810 */ /* 0x040fe40007f3e0ff */
[C---:B------:R-:W-:Y:S02]  /*1fad0*/  IADD3 R33, P3, R2.reuse, 0x3000, RZ ;  /* 0x0000300002217810 */ /* 0x040fe40007f7e0ff */
[C---:B------:R-:W-:Y:S02]  /*1fae0*/  IADD3 R37, P4, R2.reuse, 0x4000, RZ ;  /* 0x0000400002257810 */ /* 0x040fe40007f9e0ff */
[----:B------:R-:W-:Y:S02]  /*1faf0*/  IADD3 R41, P5, R2, 0x5000, RZ ;  /* 0x0000500002297810 */ /* 0x000fe40007fbe0ff */
[----:B------:R-:W-:-:S02]  /*1fb00*/  LOP3.LUT R24, R25, 0x380, RZ, 0xc0, !PT ;  /* 0x0000038019187812 */ /* 0x000fc400078ec0ff */
[----:B------:R-:W-:Y:S02]  /*1fb10*/  LOP3.LUT R28, R29, 0x380, RZ, 0xc0, !PT ;  /* 0x000003801d1c7812 */ /* 0x000fe400078ec0ff */
[----:B------:R-:W-:Y:S02]  /*1fb20*/  LOP3.LUT R32, R33, 0x380, RZ, 0xc0, !PT ;  /* 0x0000038021207812 */ /* 0x000fe400078ec0ff */
[----:B------:R-:W-:Y:S02]  /*1fb30*/  LOP3.LUT R36, R37, 0x380, RZ, 0xc0, !PT ;  /* 0x0000038025247812 */ /* 0x000fe400078ec0ff */
[----:B------:R-:W-:Y:S02]  /*1fb40*/  LOP3.LUT R40, R41, 0x380, RZ, 0xc0, !PT ;  /* 0x0000038029287812 */ /* 0x000fe400078ec0ff */
[----:B------:R-:W-:Y:S02]  /*1fb50*/  SHF.R.U64 R24, R24, 0x3, RZ ;  /* 0x0000000318187819 */ /* 0x000fe400000012ff */
[----:B------:R-:W-:-:S02]  /*1fb60*/  SHF.R.U64 R28, R28, 0x3, RZ ;  /* 0x000000031c1c7819 */ /* 0x000fc400000012ff */
        /* <DEDUP_REMOVED lines=13> */
[----:B------:R-:W-:Y:S01]  /*1fc40*/  IADD3 R45, P0, R2, 0x6000, RZ ;  /* 0x00006000022d7810 */ /* 0x000fe20007f1e0ff */
[----:B------:R-:W-:Y:S01]  /*1fc50*/  IMAD R94, R94, UR4, RZ ;  /* 0x000000045e5e7c24 */ /* 0x000fe2000f8e02ff */
[----:B------:R-:W-:Y:S01]  /*1fc60*/  IADD3 R49, P1, R2, 0x7000, RZ ;  /* 0x0000700002317810 */ /* 0x000fe20007f3e0ff */
[----:B------:R-:W-:Y:S01]  /*1fc70*/  IMAD R8, R8, 0x20, R17 ;  /* 0x0000002008087824 */ /* 0x000fe200078e0211 */
[C---:B------:R-:W-:Y:S01]  /*1fc80*/  IADD3 R53, P3, R2.reuse, 0x8000, RZ ;  /* 0x0000800002357810 */ /* 0x040fe20007f7e0ff */
[----:B------:R-:W5:Y:S01]  /*1fc90*/  LD.E.128 R24, desc[UR46][R24.64] ;  /* 0x0000002e18187980 */ /* 0x000f62000c101d00 */
[----:B------:R-:W-:-:S02]  /*1fca0*/  IADD3 R57, P4, R2, 0x9000, RZ ;  /* 0x0000900002397810 */ /* 0x000fc40007f9e0ff */
[----:B------:R-:W-:Y:S01]  /*1fcb0*/  IADD3 R61, P5, R2, 0xa000, RZ ;  /* 0x0000a000023d7810 */ /* 0x000fe20007fbe0ff */
        /* <DEDUP_REMOVED lines=25> */
[C---:B------:R-:W-:Y:S01]  /*1fe50*/  LOP3.LUT R9, R2.reuse, 0x380, RZ, 0xc0, !PT ;  /* 0x0000038002097812 */ /* 0x040fe200078ec0ff */
[----:B------:R-:W-:Y:S01]  /*1fe60*/  IMAD.IADD R13, R199, 0x1, R8 ;  /* 0x00000001c70d7824 */ /* 0x000fe200078e0208 */
[C---:B------:R-:W-:Y:S01]  /*1fe70*/  IADD3 R69, P1, R2.reuse, 0xc000, RZ ;  /* 0x0000c00002457810 */ /* 0x040fe20007f3e0ff */
[----:B------:R-:W5:Y:S01]  /*1fe80*/  LD.E.128 R44, desc[UR46][R44.64] ;  /* 0x0000002e2c2c7980 */ /* 0x000f62000c101d00 */
[C---:B------:R-:W-:Y:S02]  /*1fe90*/  IADD3 R73, P3, R2.reuse, 0xd000, RZ ;  /* 0x0000d00002497810 */ /* 0x040fe40007f7e0ff */
[C---:B------:R-:W-:Y:S01]  /*1fea0*/  IADD3 R77, P4, R2.reuse, 0xe000, RZ ;  /* 0x0000e000024d7810 */ /* 0x040fe20007f9e0ff */
[----:B------:R-:W5:Y:S01]  /*1feb0*/  LD.E.128 R48, desc[UR46][R48.64] ;  /* 0x0000002e30307980 */ /* 0x000f62000c101d00 */
[----:B------:R-:W-:Y:S02]  /*1fec0*/  IADD3 R7, P5, R2, 0xf000, RZ ;  /* 0x0000f00002077810 */ /* 0x000fe40007fbe0ff */
[----:B------:R-:W-:Y:S01]  /*1fed0*/  LOP3.LUT R64, R65, 0x380, RZ, 0xc0, !PT ;  /* 0x0000038041407812 */ /* 0x000fe200078ec0ff */
[----:B------:R-:W5:Y:S01]  /*1fee0*/  LD.E.128 R52, desc[UR46][R52.64] ;  /* 0x0000002e34347980 */ /* 0x000f62000c101d00 */
[----:B------:R-:W-:Y:S01]  /*1fef0*/  LOP3.LUT R68, R69, 0x380, RZ, 0xc0, !PT ;  /* 0x0000038045447812 */ /* 0x000fe200078ec0ff */
[----:B------:R-:W-:Y:S01]  /*1ff00*/  IMAD.X R81, RZ, RZ, R3, P5 ;  /* 0x000000ffff517224 */ /* 0x000fe200028e0603 */
[----:B------:R-:W-:Y:S01]  /*1ff10*/  LOP3.LUT R72, R73, 0x380, RZ, 0xc0, !PT ;  /* 0x0000038049487812 */ /* 0x000fe200078ec0ff */
[----:B------:R-:W5:Y:S01]  /*1ff20*/  LD.E.128 R56, desc[UR46][R56.64] ;  /* 0x0000002e38387980 */ /* 0x000f62000c101d00 */
[----:B------:R-:W-:-:S02]  /*1ff30*/  LOP3.LUT R76, R77, 0x380, RZ, 0xc0, !PT ;  /* 0x000003804d4c7812 */ /* 0x000fc400078ec0ff */
[----:B------:R-:W-:Y:S01]  /*1ff40*/  SHF.R.U64 R9, R9, 0x3, RZ ;  /* 0x0000000309097819 */ /* 0x000fe200000012ff */
[----:B------:R-:W5:Y:S01]  /*1ff50*/  LD.E.128 R60, desc[UR46][R60.64] ;  /* 0x0000002e3c3c7980 */ /* 0x000f62000c101d00 */
[----:B------:R-:W-:Y:S02]  /*1ff60*/  LOP3.LUT R5, R7, 0x380, RZ, 0xc0, !PT ;  /* 0x0000038007057812 */ /* 0x000fe400078ec0ff */
[----:B------:R-:W-:Y:S02]  /*1ff70*/  SHF.R.U64 R64, R64, 0x3, RZ ;  /* 0x0000000340407819 */ /* 0x000fe400000012ff */
[----:B------:R-:W-:Y:S02]  /*1ff80*/  SHF.R.U64 R68, R68, 0x3, RZ ;  /* 0x0000000344447819 */ /* 0x000fe400000012ff */
[----:B------:R-:W-:Y:S02]  /*1ff90*/  SHF.R.U64 R72, R72, 0x3, RZ ;  /* 0x0000000348487819 */ /* 0x000fe400000012ff */
[----:B------:R-:W-:-:S02]  /*1ffa0*/  SHF.R.U64 R76, R76, 0x3, RZ ;  /* 0x000000034c4c7819 */ /* 0x000fc400000012ff */
[----:B------:R-:W-:Y:S02]  /*1ffb0*/  LOP3.LUT R4, R9, R2, RZ, 0x3c, !PT ;  /* 0x0000000209047212 */ /* 0x000fe400078e3cff */
[----:B------:R-:W-:Y:S01]  /*1ffc0*/  SHF.R.U64 R2, R5, 0x3, RZ ;  /* 0x0000000305027819 */ /* 0x000fe200000012ff */
[--C-:B------:R-:W-:Y:S01]  /*1ffd0*/  IMAD.MOV.U32 R5, RZ, RZ, R3.reuse ;  /* 0x000000ffff057224 */ /* 0x100fe200078e0003 */
        /* <DEDUP_REMOVED lines=8> */
[C---:B------:R-:W-:Y:S01]  /*20060*/  IMAD R9, R11.reuse, UR5, R94 ;  /* 0x000000050b097c24 */ /* 0x040fe2000f8e025e */
[----:B------:R-:W-:Y:S01]  /*20070*/  LOP3.LUT R80, R2, R7, RZ, 0x3c, !PT ;  /* 0x0000000702507212 */ /* 0x000fe200078e3cff */
[----:B------:R-:W-:Y:S01]  /*20080*/  IMAD.WIDE.U32 R2, R11, UR4, RZ ;  /* 0x000000040b027c25 */ /* 0x000fe2000f8e00ff */
[----:B------:R-:W-:Y:S01]  /*20090*/  ULDC.64 UR4, c[0x0][0xae8] ;  /* 0x0002ba0000047ab9 */ /* 0x000fe20000000a00 */
[----:B------:R-:W5:Y:S02]  /*200a0*/  LD.E.128 R4, desc[UR46][R4.64] ;  /* 0x0000002e04047980 */ /* 0x000f64000c101d00 */
[----:B------:R-:W-:-:S02]  /*200b0*/  IMAD.IADD R3, R3, 0x1, R9 ;  /* 0x0000000103037824 */ /* 0x000fc400078e0209 */
[----:B------:R-:W5:Y:S01]  /*200c0*/  LD.E.128 R64, desc[UR46][R64.64] ;  /* 0x0000002e40407980 */ /* 0x000f62000c101d00 */
[----:B--2---:R-:W-:-:S03]  /*200d0*/  @P2 IMAD.HI.U32 R8, R13, R10, RZ ;  /* 0x0000000a0d082227 */ /* 0x004fc600078e00ff */
[----:B------:R-:W5:Y:S01]  /*200e0*/  LD.E.128 R68, desc[UR46][R68.64] ;  /* 0x0000002e44447980 */ /* 0x000f62000c101d00 */
[----:B------:R-:W-:-:S03]  /*200f0*/  IMAD.WIDE.U32 R2, R211, UR4, R2 ;  /* 0x00000004d3027c25 */ /* 0x000fc6000f8e0002 */
[----:B------:R-:W5:Y:S01]  /*20100*/  LD.E.128 R72, desc[UR46][R72.64] ;  /* 0x0000002e48487980 */ /* 0x000f62000c101d00 */
[----:B------:R-:W-:-:S03]  /*20110*/  SHF.R.S32.HI R11, RZ, 0x1f, R86 ;  /* 0x0000001fff0b7819 */ /* 0x000fc60000011456 */
[----:B------:R-:W5:Y:S04]  /*20120*/  LD.E.128 R76, desc[UR46][R76.64] ;  /* 0x0000002e4c4c7980 */ /* 0x000f68000c101d00 */
[----:B------:R-:W5:Y:S01]  /*20130*/  LD.E.128 R80, desc[UR46][R80.64] ;  /* 0x0000002e50507980 */ /* 0x000f62000c101d00 */
[----:B------:R-:W-:Y:S01]  /*20140*/  @!PT LDS RZ, [RZ] ;  /* 0x00000000fffff984 */ /* 0x000fe20000000800 */
[----:B------:R-:W-:Y:S01]  /*20150*/  @!PT LDS RZ, [RZ] ;  /* 0x00000000fffff984 */ /* 0x000fe20000000800 */
[----:B------:R-:W-:Y:S01]  /*20160*/  @!PT LDS RZ, [RZ] ;  /* 0x00000000fffff984 */ /* 0x000fe20000000800 */
[----:B------:R-:W-:Y:S01]  /*20170*/  @!PT LDS RZ, [RZ] ;  /* 0x00000000fffff984 */ /* 0x000fe20000000800 */
[----:B------:R1:W-:Y:S06]  /*20180*/  MEMBAR.ALL.CTA ;  /* 0x0000000000007992 */ /* 0x0003ec0000008000 */
[----:B-1----:R-:W1:Y:S01]  /*20190*/  FENCE.VIEW.ASYNC.S ;  /* 0x00000000000073c6 */ /* 0x002e620000000000 */
[----:B------:R-:W-:Y:S01]  /*201a0*/  IMAD R3, R211, UR5, R3 ;  /* 0x00000005d3037c24 */ /* 0x000fe2000f8e0203 */
[----:B------:R-:W-:Y:S01]  /*201b0*/  ULDC.64 UR4, c[0x0][0xaf0] ;  /* 0x0002bc0000047ab9 */ /* 0x000fe20000000a00 */
[----:B------:R-:W-:Y:S01]  /*201c0*/  IMAD.MOV.U32 R9, RZ, RZ, R13 ;  /* 0x000000ffff097224 */ /* 0x000fe200078e000d */
[----:B0-----:R-:W-:Y:S01]  /*201d0*/  @P2 SHF.R.U32.HI R9, RZ, R15, R8 ;  /* 0x0000000fff092219 */ /* 0x001fe20000011608 */
[----:B------:R-:W-:-:S03]  /*201e0*/  IMAD R11, R11, UR4, RZ ;  /* 0x000000040b0b7c24 */ /* 0x000fc6000f8e02ff */
[----:B------:R-:W-:Y:S01]  /*201f0*/  SHF.R.S32.HI R8, RZ, 0x1f, R9 ;  /* 0x0000001fff087819 */ /* 0x000fe20000011409 */
[C---:B------:R-:W-:Y:S02]  /*20200*/  IMAD R11, R86.reuse, UR5, R11 ;  /* 0x00000005560b7c24 */ /* 0x040fe4000f8e020b */
[----:B------:R-:W-:Y:S01]  /*20210*/  IMAD.WIDE.U32 R2, R86, UR4, R2 ;  /* 0x0000000456027c25 */ /* 0x000fe2000f8e0002 */
[----:B------:R-:W-:-:S03]  /*20220*/  ULDC.64 UR4, c[0x0][0xae0] ;  /* 0x0002b80000047ab9 */ /* 0x000fc60000000a00 */
[----:B------:R-:W-:Y:S02]  /*20230*/  IMAD.MOV R12, RZ, RZ, -R9 ;  /* 0x000000ffff0c7224 */ /* 0x000fe400078e0a09 */
[----:B------:R-:W-:Y:S02]  /*20240*/  IMAD R10, R8, UR4, RZ ;  /* 0x00000004080a7c24 */ /* 0x000fe4000f8e02ff */
[----:B------:R-:W-:Y:S02]  /*20250*/  IMAD.IADD R3, R3, 0x1, R11 ;  /* 0x0000000103037824 */ /* 0x000fe400078e020b */
        /* <DEDUP_REMOVED lines=13> */
[----:B------:R-:W-:Y:S01]  /*20330*/  LEA R20, P0, R2, UR4, 0x1 ;  /* 0x0000000402147c11 */ /* 0x000fe2000f8008ff */
[----:B------:R-:W-:Y:S01]  /*20340*/  IMAD.IADD R3, R3, 0x1, R107 ;  /* 0x0000000103037824 */ /* 0x000fe200078e026b */
[----:B------:R-:W-:Y:S01]  /*20350*/  UMOV UR4, 0xffffffff ;  /* 0xffffffff00047882 */ /* 0x000fe20000000000 */
[----:B------:R-:W-:-:S03]  /*20360*/  IMAD.IADD R199, R17, 0x1, R199 ;  /* 0x0000000111c77824 */ /* 0x000fc600078e02c7 */
[----:B------:R-:W-:Y:S01]  /*20370*/  LEA.HI.X R84, R2, UR5, R3, 0x1, P0 ;  /* 0x0000000502547c11 */ /* 0x000fe200080f0c03 */
[----:B------:R-:W-:Y:S06]  /*20380*/  BRA.DIV UR4, `(.L_x_1626) ;  /* 0x0000010a04b87947 */ /* 0x000fec000b800000 */
[----:B------:R0:W1:Y:S04]  /*20390*/  SHFL.IDX PT, R21, R84, RZ, 0x181f ;  /* 0x00181fff54157589 */ /* 0x00006800000e0000 */
[----:B------:R0:W2:Y:S02]  /*203a0*/  SHFL.IDX PT, R14, R20, RZ, 0x181f ;  /* 0x00181fff140e7589 */ /* 0x0000a400000e0000 */
.L_x_1993:
[----:B------:R-:W-:Y:S01]  /*203b0*/  ISETP.GE.AND P0, PT, R199, R0, PT ;  /* 0x00000000c700720c */ /* 0x000fe20003f06270 */
[----:B------:R-:W-:-:S12]  /*203c0*/  BSSY B1, `(.L_x_1627) ;  /* 0x0000013000017945 */ /* 0x000fd80003800000 */
[----:B------:R-:W-:Y:S05]  /*203d0*/  @P0 BRA `(.L_x_1628) ;  /* 0x0000000000440947 */ /* 0x000fea0003800000 */
[----:B------:R-:W-:Y:S02]  /*203e0*/  ULDC UR4, c[0x0][0xac8] ;  /* 0x0002b20000047ab9 */ /* 0x000fe40000000800 */
[----:B------:R-:W-:Y:S02]  /*203f0*/  ISETP.GE.AND P3, PT, R18, UR4, PT ;  /* 0x0000000412007c0c */ /* 0x000fe4000bf66270 */
[----:B------:R-:W-:Y:S02]  /*20400*/  ISETP.GE.AND P2, PT, R194, UR4, PT ;  /* 0x00000004c2007c0c */ /* 0x000fe4000bf46270 */
[----:B------:R-:W-:Y:S02]  /*20410*/  ISETP.GE.AND P1, PT, R208, UR4, PT ;  /* 0x00000004d0007c0c */ /* 0x000fe4000bf26270 */
[----:B------:R-:W-:-:S07]  /*20420*/  ISETP.GE.AND P0, PT, R210, UR4, PT ;  /* 0x00000004d2007c0c */ /* 0x000fce000bf06270 */
[-C--:B--2---:R-:W-:Y:S02]  /*20430*/  @!P3 LEA R2, P5, R18, R14.reuse, 0x1 ;  /* 0x0000000e1202b211 */ /* 0x084fe400078a08ff */
[-C--:B------:R-:W-:Y:S02]  /*20440*/  @!P2 LEA R8, P4, R194, R14.reuse, 0x1 ;  /* 0x0000000ec208a211 */ /* 0x080fe400078808ff */
[-C--:B-1----:R-:W-:Y:S02]  /*20450*/  @!P3 LEA.HI.X R3, R18, R21.reuse, R19, 0x1, P5 ;  /* 0x000000151203b211 */ /* 0x082fe400028f0c13 */
[-C--:B------:R-:W-:Y:S02]  /*20460*/  @!P1 LEA R10, P5, R208, R14.reuse, 0x1 ;  /* 0x0000000ed00a9211 */ /* 0x080fe400078a08ff */
[----:B------:R-:W-:Y:S01]  /*20470*/  @!P2 LEA.HI.X R9, R194, R21, R216, 0x1, P4 ;  /* 0x00000015c209a211 */ /* 0x000fe200020f0cd8 */
[----:B-----5:R3:W-:Y:S01]  /*20480*/  @!P3 ST.E.128 desc[UR46][R2.64], R4 ;  /* 0x000000040200b985 */ /* 0x0207e2000c101d2e */
[----:B------:R-:W-:-:S02]  /*20490*/  @!P0 LEA R12, P4, R210, R14, 0x1 ;  /* 0x0000000ed20c8211 */ /* 0x000fc400078808ff */
[-C--:B------:R-:W-:Y:S01]  /*204a0*/  @!P1 LEA.HI.X R11, R208, R21.reuse, R221, 0x1, P5 ;  /* 0x00000015d00b9211 */ /* 0x080fe200028f0cdd */
[----:B------:R3:W-:Y:S01]  /*204b0*/  @!P2 ST.E.128 desc[UR46][R8.64], R36 ;  /* 0x000000240800a985 */ /* 0x0007e2000c101d2e */
[----:B------:R-:W-:-:S03]  /*204c0*/  @!P0 LEA.HI.X R13, R210, R21, R220, 0x1, P4 ;  /* 0x00000015d20d8211 */ /* 0x000fc600020f0cdc */
[----:B------:R3:W-:Y:S04]  /*204d0*/  @!P1 ST.E.128 desc[UR46][R10.64], R52 ;  /* 0x000000340a009985 */ /* 0x0007e8000c101d2e */
[----:B------:R3:W-:Y:S02]  /*204e0*/  @!P0 ST.E.128 desc[UR46][R12.64], R68 ;  /* 0x000000440c008985 */ /* 0x0007e4000c101d2e */
.L_x_1628:
[----:B------:R-:W-:Y:S05]  /*204f0*/  BSYNC B1 ;  /* 0x0000000000017941 */ /* 0x000fea0003800000 */
.L_x_1627:
[----:B------:R-:W-:-:S03]  /*20500*/  UMOV UR4, 0xffffffff ;  /* 0xffffffff00047882 */ /* 0x000fc60000000000 */
[----:B------:R-:W-:Y:S05]  /*20510*/  BRA.DIV UR4, `(.L_x_1629) ;  /* 0x0000010a04887947 */ /* 0x000fea000b800000 */
[----:B---3--:R3:W4:Y:S04]  /*20520*/  SHFL.IDX PT, R9, R84, 0x1, 0x181f ;  /* 0x00381f0054097f89 */ /* 0x00872800000e0000 */
[----:B--2---:R3:W2:Y:S02]  /*20530*/  SHFL.IDX PT, R14, R20, 0x1, 0x181f ;  /* 0x00381f00140e7f89 */ /* 0x0046a400000e0000 */
.L_x_1997:
[----:B------:R-:W-:Y:S01]  /*20540*/  VIADD R3, R199, 0x20 ;  /* 0x00000020c7037836 */ /* 0x000fe20000000000 */
[----:B------:R-:W-:Y:S04]  /*20550*/  BSSY B1, `(.L_x_1630) ;  /* 0x0000014000017945 */ /* 0x000fe80003800000 */
[----:B------:R-:W-:-:S13]  /*20560*/  ISETP.GE.AND P0, PT, R3, R0, PT ;  /* 0x000000000300720c */ /* 0x000fda0003f06270 */
[----:B------:R-:W-:Y:S05]  /*20570*/  @P0 BRA `(.L_x_1631) ;  /* 0x0000000000440947 */ /* 0x000fea0003800000 */
[----:B------:R-:W-:Y:S02]  /*20580*/  ULDC UR4, c[0x0][0xac8] ;  /* 0x0002b20000047ab9 */ /* 0x000fe40000000800 */
[----:B------:R-:W-:Y:S02]  /*20590*/  ISETP.GE.AND P3, PT, R18, UR4, PT ;  /* 0x0000000412007c0c */ /* 0x000fe4000bf66270 */
[----:B------:R-:W-:Y:S02]  /*205a0*/  ISETP.GE.AND P2, PT, R194, UR4, PT ;  /* 0x00000004c2007c0c */ /* 0x000fe4000bf46270 */
[----:B------:R-:W-:Y:S02]  /*205b0*/  ISETP.GE.AND P1, PT, R208, UR4, PT ;  /* 0x00000004d0007c0c */ /* 0x000fe4000bf26270 */
[----:B------:R-:W-:-:S07]  /*205c0*/  ISETP.GE.AND P0, PT, R210, UR4, PT ;  /* 0x00000004d2007c0c */ /* 0x000fce000bf06270 */
[-C--:B--2---:R-:W-:Y:S02]  /*205d0*/  @!P3 LEA R2, P5, R18, R14.reuse, 0x1 ;  /* 0x0000000e1202b211 */ /* 0x084fe400078a08ff */
[-C--:B-----5:R-:W-:Y:S02]  /*205e0*/  @!P2 LEA R4, P4, R194, R14.reuse, 0x1 ;  /* 0x0000000ec204a211 */ /* 0x0a0fe400078808ff */
[-C--:B----4-:R-:W-:Y:S02]  /*205f0*/  @!P3 LEA.HI.X R3, R18, R9.reuse, R19, 0x1, P5 ;  /* 0x000000091203b211 */ /* 0x090fe400028f0c13 */
[-C--:B------:R-:W-:Y:S02]  /*20600*/  @!P1 LEA R6, P5, R208, R14.reuse, 0x1 ;  /* 0x0000000ed0069211 */ /* 0x080fe400078a08ff */
        /* <DEDUP_REMOVED lines=8> */
.L_x_1631:
[----:B------:R-:W-:Y:S05]  /*20690*/  BSYNC B1 ;  /* 0x0000000000017941 */ /* 0x000fea0003800000 */
.L_x_1630:
[----:B------:R-:W-:-:S03]  /*206a0*/  UMOV UR4, 0xffffffff ;  /* 0xffffffff00047882 */ /* 0x000fc60000000000 */
[----:B------:R-:W-:Y:S05]  /*206b0*/  BRA.DIV UR4, `(.L_x_1632) ;  /* 0x0000010a04687947 */ /* 0x000fea000b800000 */
[----:B--2-4-:R2:W4:Y:S04]  /*206c0*/  SHFL.IDX PT, R9, R84, 0x2, 0x181f ;  /* 0x00581f0054097f89 */ /* 0x01452800000e0000 */
[----:B------:R2:W0:Y:S02]  /*206d0*/  SHFL.IDX PT, R14, R20, 0x2, 0x181f ;  /* 0x00581f00140e7f89 */ /* 0x00042400000e0000 */
.L_x_2001:
        /* <DEDUP_REMOVED lines=9> */
[-C--:B0-----:R-:W-:Y:S02]  /*20770*/  @!P3 LEA R2, P5, R18, R14.reuse, 0x1 ;  /* 0x0000000e1202b211 */ /* 0x081fe400078a08ff */
        /* <DEDUP_REMOVED lines=11> */
.L_x_1634:
[----:B------:R-:W-:Y:S05]  /*20830*/  BSYNC B1 ;  /* 0x0000000000017941 */ /* 0x000fea0003800000 */
.L_x_1633:
[----:B------:R-:W-:-:S03]  /*20840*/  UMOV UR4, 0xffffffff ;  /* 0xffffffff00047882 */ /* 0x000fc60000000000 */
[----:B------:R-:W-:Y:S05]  /*20850*/  BRA.DIV UR4, `(.L_x_1635) ;  /* 0x0000010a04487947 */ /* 0x000fea000b800000 */
[----:B0-----:R0:W0:Y:S04]  /*20860*/  SHFL.IDX PT, R3, R84, 0x3, 0x181f ;  /* 0x00781f0054037f89 */ /* 0x00102800000e0000 */
[----:B------:R0:W0:Y:S02]  /*20870*/  SHFL.IDX PT, R14, R20, 0x3, 0x181f ;  /* 0x00781f00140e7f89 */ /* 0x00002400000e0000 */
.L_x_2005:
[----:B-----5:R-:W-:-:S05]  /*20880*/  VIADD R5, R199, 0x60 ;  /* 0x00000060c7057836 */ /* 0x020fca0000000000 */
[----:B------:R-:W-:-:S13]  /*20890*/  ISETP.GE.AND P0, PT, R5, R0, PT ;  /* 0x000000000500720c */ /* 0x000fda0003f06270 */
[----:B------:R-:W-:Y:S05]  /*208a0*/  @P0 BRA `(.L_x_1636) ;  /* 0x00000030008c0947 */ /* 0x000fea0003800000 */
        /* <DEDUP_REMOVED lines=15> */
[----:B------:R-:W-:-:S04]  /*209a0*/  LEA R14, P0, R210, R14, 0x1 ;  /* 0x0000000ed20e7211 */ /* 0x000fc800078008ff */
[----:B------:R-:W-:-:S05]  /*209b0*/  LEA.HI.X R15, R210, R3, R220, 0x1, P0 ;  /* 0x00000003d20f7211 */ /* 0x000fca00000f0cdc */
[----:B------:R4:W-:Y:S01]  /*209c0*/  ST.E.128 desc[UR46][R14.64], R80 ;  /* 0x000000500e007985 */ /* 0x0009e2000c101d2e */
[----:B------:R-:W-:Y:S05]  /*209d0*/  BRA `(.L_x_1636) ;  /* 0x0000003000407947 */ /* 0x000fea0003800000 */
.L_x_1625:
        /* <DEDUP_REMOVED lines=11> */
[----:B------:R-:W-:Y:S01]  /*20a90*/  IMAD.IADD R13, R13, 0x1, R15 ;  /* 0x000000010d0d7824 */ /* 0x000fe200078e020f */
[----:B------:R-:W-:Y:S01]  /*20aa0*/  SHF.R.S32.HI R15, RZ, 0x1f, R14 ;  /* 0x0000001fff0f7819 */ /* 0x000fe2000001140e */
[----:B------:R-:W-:-:S04]  /*20ab0*/  IMAD.WIDE.U32 R12, R211, UR4, R12 ;  /* 0x00000004d30c7c25 */ /* 0x000fc8000f8e000c */
[----:B------:R-:W-:Y:S01]  /*20ac0*/  IMAD R13, R211, UR5, R13 ;  /* 0x00000005d30d7c24 */ /* 0x000fe2000f8e020d */
[----:B------:R-:W-:Y:S02]  /*20ad0*/  ULDC.64 UR4, c[0x0][0xb40] ;  /* 0x0002d00000047ab9 */ /* 0x000fe40000000a00 */
[----:B------:R-:W-:Y:S02]  /*20ae0*/  IMAD R11, R11, UR4, RZ ;  /* 0x000000040b0b7c24 */ /* 0x000fe4000f8e02ff */
[----:B------:R-:W-:-:S04]  /*20af0*/  IMAD.WIDE.U32 R12, R86, UR4, R12 ;  /* 0x00000004560c7c25 */ /* 0x000fc8000f8e000c */
[----:B------:R-:W-:Y:S01]  /*20b00*/  IMAD R11, R86, UR5, R11 ;  /* 0x00000005560b7c24 */ /* 0x000fe2000f8e020b */
[----:B------:R-:W-:-:S03]  /*20b10*/  ULDC.64 UR4, c[0x0][0xb48] ;  /* 0x0002d20000047ab9 */ /* 0x000fc60000000a00 */
[----:B------:R-:W-:Y:S02]  /*20b20*/  IMAD.IADD R13, R13, 0x1, R11 ;  /* 0x000000010d0d7824 */ /* 0x000fe400078e020b */
[----:B------:R-:W-:Y:S02]  /*20b30*/  IMAD.MOV R11, RZ, RZ, -R14 ;  /* 0x000000ffff0b7224 */ /* 0x000fe400078e0a0e */
        /* <DEDUP_REMOVED lines=9> */
[----:B------:R-:W-:-:S03]  /*20bd0*/  IMAD.IADD R13, R13, 0x1, R15 ;  /* 0x000000010d0d7824 */ /* 0x000fc600078e020f */
[----:B------:R-:W-:Y:S01]  /*20be0*/  PRMT R14, RZ, 0x654, R14 ;  /* 0x00000654ff0e7816 */ /* 0x000fe2000000000e */
[----:B------:R-:W-:-:S03]  /*20bf0*/  IMAD.WIDE.U32 R12, R11, UR4, R12 ;  /* 0x000000040b0c7c25 */ /* 0x000fc6000f8e000c */
[----:B------:R0:W-:Y:S02]  /*20c00*/  SYNCS.ARRIVE.TRANS64.RED.A1T0 RZ, [R14+URZ], RZ ;  /* 0x000000ff0eff79a7 */ /* 0x0001e4000810043f */
[----:B0-----:R-:W-:-:S05]  /*20c10*/  SHF.R.S32.HI R14, RZ, 0x1f, R11 ;  /* 0x0000001fff0e7819 */ /* 0x001fca000001140b */
[----:B------:R-:W-:-:S04]  /*20c20*/  IMAD R14, R14, UR4, RZ ;  /* 0x000000040e0e7c24 */ /* 0x000fc8000f8e02ff */
[----:B------:R-:W-:Y:S01]  /*20c30*/  IMAD R14, R11, UR5, R14 ;  /* 0x000000050b0e7c24 */ /* 0x000fe2000f8e020e */
[----:B------:R-:W-:Y:S02]  /*20c40*/  ULDC.64 UR4, c[0x0][0xb00] ;  /* 0x0002c00000047ab9 */ /* 0x000fe40000000a00 */
[----:B------:R-:W-:Y:S01]  /*20c50*/  LEA R30, P0, R12, UR4, 0x2 ;  /* 0x000000040c1e7c11 */ /* 0x000fe2000f8010ff */
[----:B------:R-:W-:Y:S01]  /*20c60*/  IMAD.IADD R14, R13, 0x1, R14 ;  /* 0x000000010d0e7824 */ /* 0x000fe200078e020e */
[----:B------:R-:W-:-:S04]  /*20c70*/  UMOV UR4, 0xffffffff ;  /* 0xffffffff00047882 */ /* 0x000fc80000000000 */
[----:B------:R-:W-:Y:S01]  /*20c80*/  LEA.HI.X R31, R12, UR5, R14, 0x2, P0 ;  /* 0x000000050c1f7c11 */ /* 0x000fe200080f140e */
[----:B------:R-:W-:Y:S06]  /*20c90*/  BRA.DIV UR4, `(.L_x_1637) ;  /* 0x0000010604807947 */ /* 0x000fec000b800000 */
[----:B------:R0:W1:Y:S04]  /*20ca0*/  SHFL.IDX PT, R32, R31, RZ, 0x1c1f ;  /* 0x001c1fff1f207589 */ /* 0x00006800000e0000 */
[----:B------:R0:W2:Y:S02]  /*20cb0*/  SHFL.IDX PT, R11, R30, RZ, 0x1c1f ;  /* 0x001c1fff1e0b7589 */ /* 0x0000a400000e0000 */
.L_x_2008:
[----:B------:R-:W-:Y:S01]  /*20cc0*/  ISETP.GE.AND P0, PT, R26, R0, PT ;  /* 0x000000001a00720c */ /* 0x000fe20003f06270 */
[----:B------:R-:W-:-:S12]  /*20cd0*/  BSSY B1, `(.L_x_1638) ;  /* 0x0000103000017945 */ /* 0x000fd80003800000 */
[----:B------:R-:W-:Y:S05]  /*20ce0*/  @P0 BRA `(.L_x_1639) ;  /* 0x0000001000040947 */ /* 0x000fea0003800000 */
[----:B------:R-:W-:Y:S01]  /*20cf0*/  ULDC UR4, c[0x0][0xac8] ;  /* 0x0002b20000047ab9 */ /* 0x000fe20000000800 */
[----:B------:R-:W-:Y:S01]  /*20d00*/  SHF.R.S32.HI R14, RZ, 0x1f, R196 ;  /* 0x0000001fff0e7819 */ /* 0x000fe200000114c4 */
[C---:B------:R-:W-:Y:S01]  /*20d10*/  VIADD R27, R196.reuse, 0x8 ;  /* 0x00000008c41b7836 */ /* 0x040fe20000000000 */
[C---:B------:R-:W-:Y:S01]  /*20d20*/  ISETP.GE.AND P0, PT, R196.reuse, UR4, PT ;  /* 0x00000004c4007c0c */ /* 0x040fe2000bf06270 */
[C---:B------:R-:W-:Y:S02]  /*20d30*/  VIADD R28, R196.reuse, 0x8 ;  /* 0x00000008c41c7836 */ /* 0x040fe40000000000 */
[C---:B------:R-:W-:Y:S02]  /*20d40*/  VIADD R29, R196.reuse, 0x10 ;  /* 0x00000010c41d7836 */ /* 0x040fe40000000000 */
[C---:B------:R-:W-:Y:S01]  /*20d50*/  VIADD R33, R196.reuse, 0x10 ;  /* 0x00000010c4217836 */ /* 0x040fe20000000000 */
[----:B------:R-:W-:Y:S01]  /*20d60*/  SHF.R.S32.HI R28, RZ, 0x1f, R28 ;  /* 0x0000001fff1c7819 */ /* 0x000fe2000001141c */
[----:B------:R-:W-:-:S02]  /*20d70*/  VIADD R26, R196, 0x40 ;  /* 0x00000040c41a7836 */ /* 0x000fc40000000000 */
[C---:B------:R-:W-:Y:S01]  /*20d80*/  VIADD R86, R196.reuse, 0x58 ;  /* 0x00000058c4567836 */ /* 0x040fe20000000000 */
[----:B------:R-:W-:Y:S01]  /*20d90*/  SHF.R.S32.HI R33, RZ, 0x1f, R33 ;  /* 0x0000001fff217819 */ /* 0x000fe20000011421 */
[C---:B------:R-:W-:Y:S02]  /*20da0*/  VIADD R98, R196.reuse, 0x60 ;  /* 0x00000060c4627836 */ /* 0x040fe40000000000 */
[C---:B--2---:R-:W-:Y:S01]  /*20db0*/  @!P0 LEA R12, P1, R196.reuse, R11, 0x2 ;  /* 0x0000000bc40c8211 */ /* 0x044fe200078210ff */
[C---:B------:R-:W-:Y:S01]  /*20dc0*/  VIADD R94, R196.reuse, 0x70 ;  /* 0x00000070c45e7836 */ /* 0x040fe20000000000 */
[----:B------:R-:W-:Y:S02]  /*20dd0*/  @!P0 MOV R15, R120 ;  /* 0x00000078000f8202 */ /* 0x000fe40000000f00 */
[----:B-1----:R-:W-:Y:S01]  /*20de0*/  @!P0 LEA.HI.X R13, R196, R32, R14, 0x2, P1 ;  /* 0x00000020c40d8211 */ /* 0x002fe200008f140e */
[----:B------:R-:W-:Y:S01]  /*20df0*/  @!P0 IMAD.MOV.U32 R14, RZ, RZ, R119 ;  /* 0x000000ffff0e8224 */ /* 0x000fe200078e0077 */
[----:B------:R-:W-:-:S02]  /*20e00*/  SHF.R.S32.HI R86, RZ, 0x1f, R86 ;  /* 0x0000001fff567819 */ /* 0x000fc40000011456 */
[----:B------:R-:W-:Y:S02]  /*20e10*/  SHF.R.S32.HI R98, RZ, 0x1f, R98 ;  /* 0x0000001fff627819 */ /* 0x000fe40000011462 */
[----:B------:R1:W-:Y:S01]  /*20e20*/  @!P0 ST.E.64 desc[UR46][R12.64], R14 ;  /* 0x0000000e0c008985 */ /* 0x0003e2000c101b2e */
[----:B------:R-:W-:-:S13]  /*20e30*/  ISETP.GE.AND P0, PT, R27, UR4, PT ;  /* 0x000000041b007c0c */ /* 0x000fda000bf06270 */
[C---:B-1----:R-:W-:Y:S01]  /*20e40*/  @!P0 LEA R12, P1, R27.reuse, R11, 0x2 ;  /* 0x0000000b1b0c8211 */ /* 0x042fe200078210ff */
[----:B------:R-:W-:Y:S02]  /*20e50*/  @!P0 IMAD.MOV.U32 R14, RZ, RZ, R117 ;  /* 0x000000ffff0e8224 */ /* 0x000fe400078e0075 */
[----:B------:R-:W-:Y:S01]  /*20e60*/  @!P0 IMAD.MOV.U32 R15, RZ, RZ, R118 ;  /* 0x000000ffff0f8224 */ /* 0x000fe200078e0076 */
[----:B------:R-:W-:Y:S01]  /*20e70*/  @!P0 LEA.HI.X R13, R27, R32, R28, 0x2, P1 ;  /* 0x000000201b0d8211 */ /* 0x000fe200008f141c */
[C---:B------:R-:W-:Y:S02]  /*20e80*/  VIADD R27, R196.reuse, 0x18 ;  /* 0x00000018c41b7836 */ /* 0x040fe40000000000 */
[----:B------:R-:W-:Y:S02]  /*20e90*/  VIADD R28, R196, 0x20 ;  /* 0x00000020c41c7836 */ /* 0x000fe40000000000 */
[----:B------:R1:W-:Y:S01]  /*20ea0*/  @!P0 ST.E.64 desc[UR46][R12.64], R14 ;  /* 0x0000000e0c008985 */ /* 0x0003e2000c101b2e */
[----:B------:R-:W-:-:S02]  /*20eb0*/  ISETP.GE.AND P0, PT, R29, UR4, PT ;  /* 0x000000041d007c0c */ /* 0x000fc4000bf06270 */
[----:B------:R-:W-:-:S11]  /*20ec0*/  ISETP.GE.AND P1, PT, R27, UR4, PT ;  /* 0x000000041b007c0c */ /* 0x000fd6000bf26270 */
        /* <DEDUP_REMOVED lines=8> */
[----:B------:R-:W-:Y:S02]  /*20f50*/  SHF.R.S32.HI R33, RZ, 0x1f, R33 ;  /* 0x0000001fff217819 */ /* 0x000fe40000011421 */
[C---:B-1----:R-:W-:Y:S01]  /*20f60*/  @!P1 LEA R12, P2, R27.reuse, R11, 0x2 ;  /* 0x0000000b1b0c9211 */ /* 0x042fe200078410ff */
[----:B------:R-:W-:Y:S02]  /*20f70*/  @!P1 IMAD.MOV.U32 R14, RZ, RZ, R109 ;  /* 0x000000ffff0e9224 */ /* 0x000fe400078e006d */
[----:B------:R-:W-:Y:S01]  /*20f80*/  @!P1 IMAD.MOV.U32 R15, RZ, RZ, R110 ;  /* 0x000000ffff0f9224 */ /* 0x000fe200078e006e */
[----:B------:R-:W-:Y:S01]  /*20f90*/  @!P1 LEA.HI.X R13, R27, R32, R33, 0x2, P2 ;  /* 0x000000201b0d9211 */ /* 0x000fe200010f1421 */
[C---:B------:R-:W-:Y:S02]  /*20fa0*/  VIADD R33, R196.reuse, 0x20 ;  /* 0x00000020c4217836 */ /* 0x040fe40000000000 */
[----:B------:R-:W-:Y:S02]  /*20fb0*/  VIADD R27, R196, 0x30 ;  /* 0x00000030c41b7836 */ /* 0x000fe40000000000 */
[----:B------:R1:W-:Y:S01]  /*20fc0*/  @!P1 ST.E.64 desc[UR46][R12.64], R14 ;  /* 0x0000000e0c009985 */ /* 0x0003e2000c101b2e */
[----:B------:R-:W-:-:S02]  /*20fd0*/  SHF.R.S32.HI R33, RZ, 0x1f, R33 ;  /* 0x0000001fff217819 */ /* 0x000fc40000011421 */
[----:B------:R-:W-:Y:S02]  /*20fe0*/  ISETP.GE.AND P1, PT, R29, UR4, PT ;  /* 0x000000041d007c0c */ /* 0x000fe4000bf26270 */
        /* <DEDUP_REMOVED lines=22> */
[C---:B------:R-:W-:Y:S01]  /*21150*/  VIADD R29, R196.reuse, 0x38 ;  /* 0x00000038c41d7836 */ /* 0x040fe20000000000 */
[----:B------:R-:W-:-:S03]  /*21160*/  IADD3 R27, R196, 0x48, RZ ;  /* 0x00000048c41b7810 */ /* 0x000fc60007ffe0ff */
[----:B------:R1:W-:Y:S01]  /*21170*/  @!P0 ST.E.64 desc[UR46][R12.64], R14 ;  /* 0x0000000e0c008985 */ /* 0x0003e2000c101b2e */
[----:B------:R-:W-:Y:S02]  /*21180*/  ISETP.GE.AND P0, PT, R26, UR4, PT ;  /* 0x000000041a007c0c */ /* 0x000fe4000bf06270 */
[----:B------:R-:W-:Y:S02]  /*21190*/  SHF.R.S32.HI R29, RZ, 0x1f, R29 ;  /* 0x0000001fff1d7819 */ /* 0x000fe4000001141d */
[C---:B-1----:R-:W-:Y:S01]  /*211a0*/  @!P1 LEA R12, P2, R28.reuse, R11, 0x2 ;  /* 0x0000000b1c0c9211 */ /* 0x042fe200078410ff */
[----:B------:R-:W-:Y:S02]  /*211b0*/  @!P1 IMAD.MOV.U32 R14, RZ, RZ, R190 ;  /* 0x000000ffff0e9224 */ /* 0x000fe400078e00be */
[----:B------:R-:W-:Y:S01]  /*211c0*/  @!P1 IMAD.MOV.U32 R15, RZ, RZ, R188 ;  /* 0x000000ffff0f9224 */ /* 0x000fe200078e00bc */
[----:B------:R-:W-:Y:S01]  /*211d0*/  @!P1 LEA.HI.X R13, R28, R32, R29, 0x2, P2 ;  /* 0x000000201c0d9211 */ /* 0x000fe200010f141d */
[C---:B------:R-:W-:Y:S01]  /*211e0*/  VIADD R28, R196.reuse, 0x40 ;  /* 0x00000040c41c7836 */ /* 0x040fe20000000000 */
[----:B------:R-:W-:Y:S01]  /*211f0*/  ISETP.GE.AND P2, PT, R27, UR4, PT ;  /* 0x000000041b007c0c */ /* 0x000fe2000bf46270 */
[----:B------:R-:W-:-:S02]  /*21200*/  VIADD R29, R196, 0x58 ;  /* 0x00000058c41d7836 */ /* 0x000fc40000000000 */
[----:B------:R1:W-:Y:S01]  /*21210*/  @!P1 ST.E.64 desc[UR46][R12.64], R14 ;  /* 0x0000000e0c009985 */ /* 0x0003e2000c101b2e */
        /* <DEDUP_REMOVED lines=9> */
[----:B------:R-:W-:Y:S02]  /*212b0*/  ISETP.GE.AND P0, PT, R26, UR4, PT ;  /* 0x000000041a007c0c */ /* 0x000fe4000bf06270 */
[----:B------:R-:W-:Y:S02]  /*212c0*/  SHF.R.S32.HI R28, RZ, 0x1f, R28 ;  /* 0x0000001fff1c7819 */ /* 0x000fe4000001141c */
[C---:B-1----:R-:W-:Y:S01]  /*212d0*/  @!P2 LEA R12, P3, R27.reuse, R11, 0x2 ;  /* 0x0000000b1b0ca211 */ /* 0x042fe200078610ff */
[----:B------:R-:W-:Y:S02]  /*212e0*/  @!P2 IMAD.MOV.U32 R14, RZ, RZ, R186 ;  /* 0x000000ffff0ea224 */ /* 0x000fe400078e00ba */
[----:B------:R-:W-:Y:S01]  /*212f0*/  @!P2 IMAD.MOV.U32 R15, RZ, RZ, R184 ;  /* 0x000000ffff0fa224 */ /* 0x000fe200078e00b8 */
[----:B------:R-:W-:Y:S01]  /*21300*/  @!P2 LEA.HI.X R13, R27, R32, R28, 0x2, P3 ;  /* 0x000000201b0da211 */ /* 0x000fe200018f141c */
[----:B------:R-:W-:-:S02]  /*21310*/  VIADD R27, R196, 0x50 ;  /* 0x00000050c41b7836 */ /* 0x000fc40000000000 */
[----:B------:R-:W-:Y:S02]  /*21320*/  VIADD R28, R196, 0x68 ;  /* 0x00000068c41c7836 */ /* 0x000fe40000000000 */
[----:B------:R1:W-:Y:S01]  /*21330*/  @!P2 ST.E.64 desc[UR46][R12.64], R14 ;  /* 0x0000000e0c00a985 */ /* 0x0003e2000c101b2e */
[----:B------:R-:W-:Y:S02]  /*21340*/  SHF.R.S32.HI R27, RZ, 0x1f, R27 ;  /* 0x0000001fff1b7819 */ /* 0x000fe4000001141b */
[----:B------:R-:W-:Y:S02]  /*21350*/  ISETP.GE.AND P2, PT, R33, UR4, PT ;  /* 0x0000000421007c0c */ /* 0x000fe4000bf46270 */
[----:B------:R-:W-:Y:S02]  /*21360*/  ISETP.GE.AND P3, PT, R28, UR4, PT ;  /* 0x000000041c007c0c */ /* 0x000fe4000bf66270 */
[-C--:B-1----:R-:W-:Y:S02]  /*21370*/  @!P0 LEA R14, P4, R26, R11.reuse, 0x2 ;  /* 0x0000000b1a0e8211 */ /* 0x082fe400078810ff */
[----:B------:R-:W-:-:S02]  /*21380*/  @!P1 LEA R12, P5, R29, R11, 0x2 ;  /* 0x0000000b1d0c9211 */ /* 0x000fc400078a10ff */
[-C--:B------:R-:W-:Y:S01]  /*21390*/  @!P0 LEA.HI.X R15, R26, R32.reuse, R27, 0x2, P4 ;  /* 0x000000201a0f8211 */ /* 0x080fe200020f141b */
[----:B------:R-:W-:Y:S01]  /*213a0*/  @!P0 IMAD.MOV.U32 R26, RZ, RZ, R182 ;  /* 0x000000ffff1a8224 */ /* 0x000fe200078e00b6 */
[----:B------:R-:W-:Y:S01]  /*213b0*/  @!P1 LEA.HI.X R13, R29, R32, R86, 0x2, P5 ;  /* 0x000000201d0d9211 */ /* 0x000fe200028f1456 */
[----:B------:R-:W-:Y:S02]  /*213c0*/  @!P0 IMAD.MOV.U32 R27, RZ, RZ, R180 ;  /* 0x000000ffff1b8224 */ /* 0x000fe400078e00b4 */
[C---:B------:R-:W-:Y:S02]  /*213d0*/  VIADD R29, R196.reuse, 0x78 ;  /* 0x00000078c41d7836 */ /* 0x040fe40000000000 */
[----:B------:R-:W-:Y:S01]  /*213e0*/  VIADD R86, R196, 0x68 ;  /* 0x00000068c4567836 */ /* 0x000fe20000000000 */
[----:B------:R1:W-:Y:S01]  /*213f0*/  @!P0 ST.E.64 desc[UR46][R14.64], R26 ;  /* 0x0000001a0e008985 */ /* 0x0003e2000c101b2e */
[----:B------:R-:W-:-:S03]  /*21400*/  ISETP.GE.AND P0, PT, R94, UR4, PT ;  /* 0x000000045e007c0c */ /* 0x000fc6000bf06270 */
[----:B------:R-:W-:Y:S01]  /*21410*/  SHF.R.S32.HI R86, RZ, 0x1f, R86 ;  /* 0x0000001fff567819 */ /* 0x000fe20000011456 */
[----:B-1----:R-:W-:Y:S01]  /*21420*/  @!P1 IMAD.MOV.U32 R26, RZ, RZ, R181 ;  /* 0x000000ffff1a9224 */ /* 0x002fe200078e00b5 */
[----:B------:R-:W-:Y:S01]  /*21430*/  @!P2 LEA R14, P4, R33, R11, 0x2 ;  /* 0x0000000b210ea211 */ /* 0x000fe200078810ff */
[----:B------:R-:W-:-:S03]  /*21440*/  @!P1 IMAD.MOV.U32 R27, RZ, RZ, R179 ;  /* 0x000000ffff1b9224 */ /* 0x000fc600078e00b3 */
[----:B------:R-:W-:Y:S01]  /*21450*/  @!P2 LEA.HI.X R15, R33, R32, R98, 0x2, P4 ;  /* 0x00000020210fa211 */ /* 0x000fe200020f1462 */
[C---:B------:R-:W-:Y:S01]  /*21460*/  VIADD R33, R196.reuse, 0x80 ;  /* 0x00000080c4217836 */ /* 0x040fe20000000000 */
[----:B------:R1:W-:Y:S01]  /*21470*/  @!P1 ST.E.64 desc[UR46][R12.64], R26 ;  /* 0x0000001a0c009985 */ /* 0x0003e2000c101b2e */
[----:B------:R-:W-:Y:S01]  /*21480*/  ISETP.GE.AND P1, PT, R29, UR4, PT ;  /* 0x000000041d007c0c */ /* 0x000fe2000bf26270 */
[----:B------:R-:W-:-:S05]  /*21490*/  VIADD R98, R196, 0x70 ;  /* 0x00000070c4627836 */ /* 0x000fca0000000000 */
        /* <DEDUP_REMOVED lines=8> */
[----:B------:R-:W-:Y:S02]  /*21520*/  VIADD R28, R196, 0x88 ;  /* 0x00000088c41c7836 */ /* 0x000fe40000000000 */
[----:B------:R-:W-:Y:S02]  /*21530*/  SHF.R.S32.HI R86, RZ, 0x1f, R86 ;  /* 0x0000001fff567819 */ /* 0x000fe40000011456 */
[----:B-1----:R-:W-:Y:S01]  /*21540*/  @!P3 MOV R26, R177 ;  /* 0x000000b1001ab202 */ /* 0x002fe20000000f00 */
[----:B------:R-:W-:Y:S01]  /*21550*/  @!P3 IMAD.MOV.U32 R27, RZ, RZ, R175 ;  /* 0x000000ffff1bb224 */ /* 0x000fe200078e00af */
[----:B------:R-:W-:-:S04]  /*21560*/  @!P0 LEA R14, P4, R94, R11, 0x2 ;  /* 0x0000000b5e0e8211 */ /* 0x000fc800078810ff */
[----:B------:R1:W-:Y:S01]  /*21570*/  @!P3 ST.E.64 desc[UR46][R12.64], R26 ;  /* 0x0000001a0c00b985 */ /* 0x0003e2000c101b2e */
[-C--:B------:R-:W-:Y:S02]  /*21580*/  @!P0 LEA.HI.X R15, R94, R32.reuse, R98, 0x2, P4 ;  /* 0x000000205e0f8211 */ /* 0x080fe400020f1462 */
[----:B------:R-:W-:Y:S02]  /*21590*/  ISETP.GE.AND P3, PT, R28, UR4, PT ;  /* 0x000000041c007c0c */ /* 0x000fe4000bf66270 */
[C---:B-1----:R-:W-:Y:S01]  /*215a0*/  @!P1 LEA R12, P5, R29.reuse, R11, 0x2 ;  /* 0x0000000b1d0c9211 */ /* 0x042fe200078a10ff */
[----:B------:R-:W-:Y:S02]  /*215b0*/  @!P0 IMAD.MOV.U32 R26, RZ, RZ, R174 ;  /* 0x000000ffff1a8224 */ /* 0x000fe400078e00ae */
[----:B------:R-:W-:Y:S01]  /*215c0*/  @!P0 IMAD.MOV.U32 R27, RZ, RZ, R172 ;  /* 0x000000ffff1b8224 */ /* 0x000fe200078e00ac */
[----:B------:R-:W-:Y:S01]  /*215d0*/  @!P1 LEA.HI.X R13, R29, R32, R86, 0x2, P5 ;  /* 0x000000201d0d9211 */ /* 0x000fe200028f1456 */
[----:B------:R-:W-:-:S02]  /*215e0*/  VIADD R86, R196, 0x80 ;  /* 0x00000080c4567836 */ /* 0x000fc40000000000 */
[----:B------:R-:W-:Y:S01]  /*215f0*/  VIADD R29, R196, 0x88 ;  /* 0x00000088c41d7836 */ /* 0x000fe20000000000 */
[----:B------:R1:W-:Y:S01]  /*21600*/  @!P0 ST.E.64 desc[UR46][R14.64], R26 ;  /* 0x0000001a0e008985 */ /* 0x0003e2000c101b2e */
[----:B------:R-:W-:Y:S02]  /*21610*/  ISETP.GE.AND P0, PT, R237, UR4, PT ;  /* 0x00000004ed007c0c */ /* 0x000fe4000bf06270 */
[----:B------:R-:W-:Y:S02]  /*21620*/  SHF.R.S32.HI R86, RZ, 0x1f, R86 ;  /* 0x0000001fff567819 */ /* 0x000fe40000011456 */
[----:B------:R-:W-:Y:S01]  /*21630*/  SHF.R.S32.HI R29, RZ, 0x1f, R29 ;  /* 0x0000001fff1d7819 */ /* 0x000fe2000001141d */
[----:B-1----:R-:W-:Y:S01]  /*21640*/  @!P1 IMAD.MOV.U32 R26, RZ, RZ, R173 ;  /* 0x000000ffff1a9224 */ /* 0x002fe200078e00ad */
[----:B------:R-:W-:Y:S01]  /*21650*/  @!P2 LEA R14, P4, R33, R11, 0x2 ;  /* 0x0000000b210ea211 */ /* 0x000fe200078810ff */
[----:B------:R-:W-:-:S03]  /*21660*/  @!P1 IMAD.MOV.U32 R27, RZ, RZ, R171 ;  /* 0x000000ffff1b9224 */ /* 0x000fc600078e00ab */
[----:B------:R-:W-:Y:S02]  /*21670*/  @!P2 LEA.HI.X R15, R33, R32, R86, 0x2, P4 ;  /* 0x00000020210fa211 */ /* 0x000fe400020f1456 */
[----:B------:R1:W-:Y:S01]  /*21680*/  @!P1 ST.E.64 desc[UR46][R12.64], R26 ;  /* 0x0000001a0c009985 */ /* 0x0003e2000c101b2e */
[----:B------:R-:W-:Y:S02]  /*21690*/  ISETP.GE.AND P1, PT, R236, UR4, PT ;  /* 0x00000004ec007c0c */ /* 0x000fe4000bf26270 */
        /* <DEDUP_REMOVED lines=16> */
[----:B------:R-:W-:Y:S01]  /*217a0*/  SHF.R.S32.HI R29, RZ, 0x1f, R235 ;  /* 0x0000001fff1d7819 */ /* 0x000fe200000114eb */
[----:B-1----:R-:W-:Y:S01]  /*217b0*/  @!P0 IMAD.MOV.U32 R26, RZ, RZ, R166 ;  /* 0x000000ffff1a8224 */ /* 0x002fe200078e00a6 */
[----:B------:R-:W-:Y:S01]  /*217c0*/  @!P1 LEA R12, P3, R236, R11, 0x2 ;  /* 0x0000000bec0c9211 */ /* 0x000fe200078610ff */
[----:B------:R-:W-:-:S03]  /*217d0*/  @!P0 IMAD.MOV.U32 R27, RZ, RZ, R164 ;  /* 0x000000ffff1b8224 */ /* 0x000fc600078e00a4 */
[----:B------:R-:W-:Y:S02]  /*217e0*/  @!P1 LEA.HI.X R13, R236, R32, R28, 0x2, P3 ;  /* 0x00000020ec0d9211 */ /* 0x000fe400018f141c */
[----:B------:R1:W-:Y:S01]  /*217f0*/  @!P0 ST.E.64 desc[UR46][R14.64], R26 ;  /* 0x0000001a0e008985 */ /* 0x0003e2000c101b2e */
[----:B------:R-:W-:Y:S02]  /*21800*/  ISETP.GE.AND P0, PT, R233, UR4, PT ;  /* 0x00000004e9007c0c */ /* 0x000fe4000bf06270 */
        /* <DEDUP_REMOVED lines=18> */
[-C--:B------:R-:W-:Y:S02]  /*21930*/  @!P0 LEA.HI.X R15, R233, R32.reuse, R29, 0x2, P3 ;  /* 0x00000020e90f8211 */ /* 0x080fe400018f141d */
[----:B------:R1:W-:Y:S01]  /*21940*/  @!P4 ST.E.64 desc[UR46][R12.64], R26 ;  /* 0x0000001a0c00c985 */ /* 0x0003e2000c101b2e */
[----:B------:R-:W-:Y:S02]  /*21950*/  ISETP.GE.AND P4, PT, R230, UR4, PT ;  /* 0x00000004e6007c0c */ /* 0x000fe4000bf86270 */
[----:B------:R-:W-:Y:S01]  /*21960*/  ISETP.GE.AND P3, PT, R229, UR4, PT ;  /* 0x00000004e5007c0c */ /* 0x000fe2000bf66270 */
[----:B-1----:R-:W-:Y:S01]  /*21970*/  @!P0 IMAD.MOV.U32 R26, RZ, RZ, R92 ;  /* 0x000000ffff1a8224 */ /* 0x002fe200078e005c */
[C---:B------:R-:W-:Y:S01]  /*21980*/  @!P1 LEA R12, P5, R232.reuse, R11, 0x2 ;  /* 0x0000000be80c9211 */ /* 0x040fe200078a10ff */
[----:B------:R-:W-:Y:S01]  /*21990*/  @!P0 IMAD.MOV.U32 R27, RZ, RZ, R88 ;  /* 0x000000ffff1b8224 */ /* 0x000fe200078e0058 */
[----:B------:R-:W-:Y:S02]  /*219a0*/  SHF.R.S32.HI R88, RZ, 0x1f, R226 ;  /* 0x0000001fff587819 */ /* 0x000fe400000114e2 */
[----:B------:R-:W-:-:S02]  /*219b0*/  @!P1 LEA.HI.X R13, R232, R32, R28, 0x2, P5 ;  /* 0x00000020e80d9211 */ /* 0x000fc400028f141c */
        /* <DEDUP_REMOVED lines=8> */
[-C--:B------:R-:W-:Y:S02]  /*21a40*/  @!P3 LEA R28, P5, R229, R11.reuse, 0x2 ;  /* 0x0000000be51cb211 */ /* 0x080fe400078a10ff */
[C---:B-1----:R-:W-:Y:S01]  /*21a50*/  @!P4 LEA R12, P1, R230.reuse, R11, 0x2 ;  /* 0x0000000be60cc211 */ /* 0x042fe200078210ff */
[----:B------:R-:W-:Y:S01]  /*21a60*/  @!P2 IMAD.MOV.U32 R14, RZ, RZ, R3 ;  /* 0x000000ffff0ea224 */ /* 0x000fe200078e0003 */
[----:B------:R-:W-:Y:S01]  /*21a70*/  @!P2 MOV R15, R4 ;  /* 0x00000004000fa202 */ /* 0x000fe20000000f00 */
[----:B------:R-:W-:Y:S01]  /*21a80*/  @!P3 IMAD.MOV.U32 R4, RZ, RZ, R5 ;  /* 0x000000ffff04b224 */ /* 0x000fe200078e0005 */
[----:B------:R-:W-:Y:S01]  /*21a90*/  @!P4 LEA.HI.X R13, R230, R32, R33, 0x2, P1 ;  /* 0x00000020e60dc211 */ /* 0x000fe200008f1421 */
[----:B------:R-:W-:Y:S01]  /*21aa0*/  @!P3 IMAD.MOV.U32 R5, RZ, RZ, R6 ;  /* 0x000000ffff05b224 */ /* 0x000fe200078e0006 */
[----:B------:R-:W-:Y:S01]  /*21ab0*/  ISETP.GE.AND P1, PT, R227, UR4, PT ;  /* 0x00000004e3007c0c */ /* 0x000fe2000bf26270 */
[----:B------:R1:W-:Y:S01]  /*21ac0*/  @!P2 ST.E.64 desc[UR46][R26.64], R14 ;  /* 0x0000000e1a00a985 */ /* 0x0003e2000c101b2e */
[----:B------:R-:W-:-:S04]  /*21ad0*/  SHF.R.S32.HI R33, RZ, 0x1f, R229 ;  /* 0x0000001fff217819 */ /* 0x000fc800000114e5 */
[----:B------:R-:W-:Y:S02]  /*21ae0*/  @!P3 LEA.HI.X R29, R229, R32, R33, 0x2, P5 ;  /* 0x00000020e51db211 */ /* 0x000fe400028f1421 */
[----:B------:R-:W-:Y:S02]  /*21af0*/  ISETP.GE.AND P5, PT, R225, UR4, PT ;  /* 0x00000004e1007c0c */ /* 0x000fe4000bfa6270 */
[----:B------:R-:W-:-:S03]  /*21b00*/  SHF.R.S32.HI R33, RZ, 0x1f, R227 ;  /* 0x0000001fff217819 */ /* 0x000fc600000114e3 */
[----:B------:R-:W-:Y:S02]  /*21b10*/  @!P1 IMAD.MOV.U32 R6, RZ, RZ, R7 ;  /* 0x000000ffff069224 */ /* 0x000fe400078e0007 */
[----:B-1----:R-:W-:Y:S02]  /*21b20*/  @!P4 IMAD.MOV.U32 R14, RZ, RZ, R57 ;  /* 0x000000ffff0ec224 */ /* 0x002fe400078e0039 */
[----:B------:R-:W-:Y:S02]  /*21b30*/  @!P4 IMAD.MOV.U32 R15, RZ, RZ, R61 ;  /* 0x000000ffff0fc224 */ /* 0x000fe400078e003d */
[----:B------:R-:W-:-:S03]  /*21b40*/  @!P1 IMAD.MOV.U32 R7, RZ, RZ, R8 ;  /* 0x000000ffff079224 */ /* 0x000fc600078e0008 */
[----:B------:R1:W-:Y:S01]  /*21b50*/  @!P4 ST.E.64 desc[UR46][R12.64], R14 ;  /* 0x0000000e0c00c985 */ /* 0x0003e2000c101b2e */
[----:B------:R-:W-:-:S03]  /*21b60*/  ISETP.GE.AND P4, PT, R226, UR4, PT ;  /* 0x00000004e2007c0c */ /* 0x000fc6000bf86270 */
[----:B------:R2:W-:Y:S01]  /*21b70*/  @!P3 ST.E.64 desc[UR46][R28.64], R4 ;  /* 0x000000041c00b985 */ /* 0x0005e2000c101b2e */
[----:B------:R-:W-:Y:S02]  /*21b80*/  ISETP.GE.AND P3, PT, R224, UR4, PT ;  /* 0x00000004e0007c0c */ /* 0x000fe4000bf66270 */
[----:B-1----:R-:W-:-:S07]  /*21b90*/  @!P0 LEA R12, P2, R228, R11, 0x2 ;  /* 0x0000000be40c8211 */ /* 0x002fce00078410ff */
[----:B------:R-:W-:Y:S02]  /*21ba0*/  @!P4 IMAD.MOV.U32 R14, RZ, RZ, R69 ;  /* 0x000000ffff0ec224 */ /* 0x000fe400078e0045 */
[----:B------:R-:W-:Y:S01]  /*21bb0*/  @!P4 IMAD.MOV.U32 R15, RZ, RZ, R73 ;  /* 0x000000ffff0fc224 */ /* 0x000fe200078e0049 */
[-C--:B------:R-:W-:Y:S01]  /*21bc0*/  @!P0 LEA.HI.X R13, R228, R32.reuse, R86, 0x2, P2 ;  /* 0x00000020e40d8211 */ /* 0x080fe200010f1456 */
[----:B------:R-:W-:Y:S01]  /*21bd0*/  @!P3 IMAD.MOV.U32 R8, RZ, RZ, R77 ;  /* 0x000000ffff08b224 */ /* 0x000fe200078e004d */
[C---:B--2---:R-:W-:Y:S02]  /*21be0*/  @!P1 LEA R4, P2, R227.reuse, R11, 0x2 ;  /* 0x0000000be3049211 */ /* 0x044fe400078410ff */
[----:B------:R-:W-:Y:S01]  /*21bf0*/  SHF.R.S32.HI R86, RZ, 0x1f, R225 ;  /* 0x0000001fff567819 */ /* 0x000fe200000114e1 */
[----:B------:R1:W-:Y:S01]  /*21c00*/  @!P0 ST.E.64 desc[UR46][R12.64], R64 ;  /* 0x000000400c008985 */ /* 0x0003e2000c101b2e */
[----:B------:R-:W-:Y:S02]  /*21c10*/  @!P1 LEA.HI.X R5, R227, R32, R33, 0x2, P2 ;  /* 0x00000020e3059211 */ /* 0x000fe400010f1421 */
[----:B------:R-:W-:-:S03]  /*21c20*/  SHF.R.S32.HI R33, RZ, 0x1f, R224 ;  /* 0x0000001fff217819 */ /* 0x000fc600000114e0 */
[----:B------:R2:W-:Y:S01]  /*21c30*/  @!P1 ST.E.64 desc[UR46][R4.64], R6 ;  /* 0x0000000604009985 */ /* 0x0005e2000c101b2e */
[----:B-1----:R-:W-:-:S04]  /*21c40*/  @!P4 LEA R12, P0, R226, R11, 0x2 ;  /* 0x0000000be20cc211 */ /* 0x002fc800078010ff */
[-C--:B------:R-:W-:Y:S02]  /*21c50*/  @!P4 LEA.HI.X R13, R226, R32.reuse, R88, 0x2, P0 ;  /* 0x00000020e20dc211 */ /* 0x080fe400000f1458 */
[CC--:B--2---:R-:W-:Y:S02]  /*21c60*/  @!P5 LEA R4, P1, R225.reuse, R11.reuse, 0x2 ;  /* 0x0000000be104d211 */ /* 0x0c4fe400078210ff */
[C---:B------:R-:W-:Y:S01]  /*21c70*/  @!P3 LEA R6, P2, R224.reuse, R11, 0x2 ;  /* 0x0000000be006b211 */ /* 0x040fe200078410ff */
[----:B------:R-:W-:Y:S01]  /*21c80*/  @!P5 IMAD.MOV.U32 R11, RZ, RZ, R10 ;  /* 0x000000ffff0bd224 */ /* 0x000fe200078e000a */
[-C--:B------:R-:W-:Y:S01]  /*21c90*/  @!P5 LEA.HI.X R5, R225, R32.reuse, R86, 0x2, P1 ;  /* 0x00000020e105d211 */ /* 0x080fe200008f1456 */
[----:B------:R-:W-:Y:S01]  /*21ca0*/  @!P5 IMAD.MOV.U32 R10, RZ, RZ, R9 ;  /* 0x000000ffff0ad224 */ /* 0x000fe200078e0009 */
[----:B------:R-:W-:Y:S01]  /*21cb0*/  @!P3 LEA.HI.X R7, R224, R32, R33, 0x2, P2 ;  /* 0x00000020e007b211 */ /* 0x000fe200010f1421 */
[----:B------:R-:W-:Y:S01]  /*21cc0*/  @!P3 IMAD.MOV.U32 R9, RZ, RZ, R81 ;  /* 0x000000ffff09b224 */ /* 0x000fe200078e0051 */
[----:B------:R3:W-:Y:S04]  /*21cd0*/  @!P4 ST.E.64 desc[UR46][R12.64], R14 ;  /* 0x0000000e0c00c985 */ /* 0x0007e8000c101b2e */
[----:B------:R3:W-:Y:S04]  /*21ce0*/  @!P5 ST.E.64 desc[UR46][R4.64], R10 ;  /* 0x0000000a0400d985 */ /* 0x0007e8000c101b2e */
[----:B------:R3:W-:Y:S02]  /*21cf0*/  @!P3 ST.E.64 desc[UR46][R6.64], R8 ;  /* 0x000000080600b985 */ /* 0x0007e4000c101b2e */
.L_x_1639:
[----:B------:R-:W-:Y:S05]  /*21d00*/  BSYNC B1 ;  /* 0x0000000000017941 */ /* 0x000fea0003800000 */
.L_x_1638:
[----:B------:R-:W-:-:S03]  /*21d10*/  UMOV UR4, 0xffffffff ;  /* 0xffffffff00047882 */ /* 0x000fc60000000000 */
[----:B------:R-:W-:Y:S05]  /*21d20*/  BRA.DIV UR4, `(.L_x_1640) ;  /* 0x000000f604947947 */ /* 0x000fea000b800000 */
[----:B0-----:R-:W0:Y:S04]  /*21d30*/  SHFL.IDX PT, R31, R31, 0x1, 0x1c1f ;  /* 0x003c1f001f1f7f89 */ /* 0x001e2800000e0000 */
[----:B------:R-:W4:Y:S02]  /*21d40*/  SHFL.IDX PT, R30, R30, 0x1, 0x1c1f ;  /* 0x003c1f001e1e7f89 */ /* 0x000f2400000e0000 */
.L_x_2012:
[----:B------:R-:W-:-:S13]  /*21d50*/  ISETP.GE.AND P0, PT, R2, R0, PT ;  /* 0x000000000200720c */ /* 0x000fda0003f06270 */
[----:B------:R-:W-:Y:S05]  /*21d60*/  @P0 BRA `(.L_x_1636) ;  /* 0x0000001c005c0947 */ /* 0x000fea0003800000 */
[----:B------:R-:W-:Y:S01]  /*21d70*/  ULDC UR4, c[0x0][0xac8] ;  /* 0x0002b20000047ab9 */ /* 0x000fe20000000800 */
[C---:B---3--:R-:W-:Y:S01]  /*21d80*/  VIADD R9, R196.reuse, 0x8 ;  /* 0x00000008c4097836 */ /* 0x048fe20000000000 */
[C---:B------:R-:W-:Y:S01]  /*21d90*/  ISETP.GE.AND P5, PT, R196.reuse, UR4, PT ;  /* 0x00000004c4007c0c */ /* 0x040fe2000bfa6270 */
[C---:B------:R-:W-:Y:S01]  /*21da0*/  VIADD R7, R196.reuse, 0x10 ;  /* 0x00000010c4077836 */ /* 0x040fe20000000000 */
[----:B------:R-:W-:Y:S01]  /*21db0*/  SHF.R.S32.HI R4, RZ, 0x1f, R196 ;  /* 0x0000001fff047819 */ /* 0x000fe200000114c4 */
[C---:B------:R-:W-:Y:S01]  /*21dc0*/  VIADD R6, R196.reuse, 0x18 ;  /* 0x00000018c4067836 */ /* 0x040fe20000000000 */
[----:B------:R-:W-:Y:S01]  /*21dd0*/  ISETP.GE.AND P0, PT, R9, UR4, PT ;  /* 0x0000000409007c0c */ /* 0x000fe2000bf06270 */
[C---:B--2---:R-:W-:Y:S01]  /*21de0*/  VIADD R11, R196.reuse, 0x8 ;  /* 0x00000008c40b7836 */ /* 0x044fe20000000000 */
[----:B------:R-:W-:Y:S01]  /*21df0*/  ISETP.GE.AND P3, PT, R7, UR4, PT ;  /* 0x0000000407007c0c */ /* 0x000fe2000bf66270 */
[----:B------:R-:W-:Y:S01]  /*21e00*/  VIADD R10, R196, 0x10 ;  /* 0x00000010c40a7836 */ /* 0x000fe20000000000 */
[----:B------:R-:W-:Y:S01]  /*21e10*/  ISETP.GE.AND P2, PT, R6, UR4, PT ;  /* 0x0000000406007c0c */ /* 0x000fe2000bf46270 */
[C---:B------:R-:W-:Y:S01]  /*21e20*/  VIADD R8, R196.reuse, 0x20 ;  /* 0x00000020c4087836 */ /* 0x040fe20000000000 */
[----:B------:R-:W-:Y:S01]  /*21e30*/  SHF.R.S32.HI R11, RZ, 0x1f, R11 ;  /* 0x0000001fff0b7819 */ /* 0x000fe2000001140b */
[C---:B------:R-:W-:Y:S01]  /*21e40*/  VIADD R12, R196.reuse, 0x20 ;  /* 0x00000020c40c7836 */ /* 0x040fe20000000000 */
[----:B------:R-:W-:Y:S01]  /*21e50*/  SHF.R.S32.HI R10, RZ, 0x1f, R10 ;  /* 0x0000001fff0a7819 */ /* 0x000fe2000001140a */
[C---:B------:R-:W-:Y:S01]  /*21e60*/  VIADD R13, R196.reuse, 0x28 ;  /* 0x00000028c40d7836 */ /* 0x040fe20000000000 */
[----:B----4-:R-:W-:-:S02]  /*21e70*/  @!P5 LEA R2, P1, R196, R30, 0x2 ;  /* 0x0000001ec402d211 */ /* 0x010fc400078210ff */
[----:B------:R-:W-:Y:S01]  /*21e80*/  SHF.R.S32.HI R12, RZ, 0x1f, R12 ;  /* 0x0000001fff0c7819 */ /* 0x000fe2000001140c */
[----:B------:R-:W-:Y:S01]  /*21e90*/  @!P0 IMAD.MOV.U32 R57, RZ, RZ, R56 ;  /* 0x000000ffff398224 */ /* 0x000fe200078e0038 */
[-C--:B0-----:R-:W-:Y:S01]  /*21ea0*/  @!P5 LEA.HI.X R3, R196, R31.reuse, R4, 0x2, P1 ;  /* 0x0000001fc403d211 */ /* 0x081fe200008f1404 */
[----:B------:R-:W-:Y:S01]  /*21eb0*/  @!P0 IMAD.MOV.U32 R56, RZ, RZ, R85 ;  /* 0x000000ffff388224 */ /* 0x000fe200078e0055 */
[C---:B------:R-:W-:Y:S02]  /*21ec0*/  @!P0 LEA R4, P4, R9.reuse, R30, 0x2 ;  /* 0x0000001e09048211 */ /* 0x040fe400078810ff */
[----:B------:R-:W-:Y:S01]  /*21ed0*/  ISETP.GE.AND P1, PT, R8, UR4, PT ;  /* 0x0000000408007c0c */ /* 0x000fe2000bf26270 */
[----:B------:R0:W-:Y:S01]  /*21ee0*/  @!P5 ST.E.64 desc[UR46][R2.64], R20 ;  /* 0x000000140200d985 */ /* 0x0001e2000c101b2e */
[----:B------:R-:W-:Y:S01]  /*21ef0*/  @!P0 LEA.HI.X R5, R9, R31, R11, 0x2, P4 ;  /* 0x0000001f09058211 */ /* 0x000fe200020f140b */
[C---:B------:R-:W-:Y:S01]  /*21f00*/  VIADD R9, R196.reuse, 0x28 ;  /* 0x00000028c4097836 */ /* 0x040fe20000000000 */
[----:B------:R-:W-:Y:S01]  /*21f10*/  SHF.R.S32.HI R13, RZ, 0x1f, R13 ;  /* 0x0000001fff0d7819 */ /* 0x000fe2000001140d */
[----:B------:R-:W-:Y:S01]  /*21f20*/  VIADD R11, R196, 0x38 ;  /* 0x00000038c40b7836 */ /* 0x000fe20000000000 */
[----:B------:R-:W-:Y:S01]  /*21f30*/  SHF.R.S32.HI R14, RZ, 0x1f, R227 ;  /* 0x0000001fff0e7819 */ /* 0x000fe200000114e3 */
[----:B------:R2:W-:Y:S01]  /*21f40*/  @!P0 ST.E.64 desc[UR46][R4.64], R56 ;  /* 0x0000003804008985 */ /* 0x0005e2000c101b2e */
[----:B------:R-:W-:-:S02]  /*21f50*/  ISETP.GE.AND P0, PT, R9, UR4, PT ;  /* 0x0000000409007c0c */ /* 0x000fc4000bf06270 */
[----:B0-----:R-:W-:-:S04]  /*21f60*/  @!P3 LEA R2, P5, R7, R30, 0x2 ;  /* 0x0000001e0702b211 */ /* 0x001fc800078a10ff */
[-C--:B------:R-:W-:Y:S01]  /*21f70*/  @!P3 LEA.HI.X R3, R7, R31.reuse, R10, 0x2, P5 ;  /* 0x0000001f0703b211 */ /* 0x080fe200028f140a */
[----:B------:R-:W-:Y:S01]  /*21f80*/  VIADD R7, R196, 0x18 ;  /* 0x00000018c4077836 */ /* 0x000fe20000000000 */
[----:B--2---:R-:W-:Y:S01]  /*21f90*/  @!P2 LEA R4, P4, R6, R30, 0x2 ;  /* 0x0000001e0604a211 */ /* 0x004fe200078810ff */
[----:B------:R-:W-:Y:S02]  /*21fa0*/  VIADD R10, R196, 0x30 ;  /* 0x00000030c40a7836 */ /* 0x000fe40000000000 */
[----:B------:R0:W-:Y:S01]  /*21fb0*/  @!P3 ST.E.64 desc[UR46][R2.64], R34 ;  /* 0x000000220200b985 */ /* 0x0001e2000c101b2e */
[----:B------:R-:W-:Y:S02]  /*21fc0*/  SHF.R.S32.HI R7, RZ, 0x1f, R7 ;  /* 0x0000001fff077819 */ /* 0x000fe40000011407 */
[----:B------:R-:W-:Y:S02]  /*21fd0*/  ISETP.GE.AND P3, PT, R10, UR4, PT ;  /* 0x000000040a007c0c */ /* 0x000fe4000bf66270 */
[----:B------:R-:W-:Y:S01]  /*21fe0*/  @!P2 LEA.HI.X R5, R6, R31, R7, 0x2, P4 ;  /* 0x0000001f0605a211 */ /* 0x000fe200020f1407 */
[----:B------:R-:W-:Y:S01]  /*21ff0*/  @!P2 IMAD.MOV.U32 R6, RZ, RZ, R89 ;  /* 0x000000ffff06a224 */ /* 0x000fe200078e0059 */
[----:B------:R-:W-:-:S05]  /*22000*/  @!P2 MOV R7, R93 ;  /* 0x0000005d0007a202 */ /* 0x000fca0000000f00 */
[----:B------:R2:W-:Y:S01]  /*22010*/  @!P2 ST.E.64 desc[UR46][R4.64], R6 ;  /* 0x000000060400a985 */ /* 0x0005e2000c101b2e */
[----:B------:R-:W-:Y:S02]  /*22020*/  ISETP.GE.AND P2, PT, R11, UR4, PT ;  /* 0x000000040b007c0c */ /* 0x000fe4000bf46270 */
[----:B0-----:R-:W-:-:S04]  /*22030*/  @!P1 LEA R2, P5, R8, R30, 0x2 ;  /* 0x0000001e08029211 */ /* 0x001fc800078a10ff */
[----:B------:R-:W-:Y:S01]  /*22040*/  @!P1 LEA.HI.X R3, R8, R31, R12, 0x2, P5 ;  /* 0x0000001f08039211 */ /* 0x000fe200028f140c */
[C---:B------:R-:W-:Y:S02]  /*22050*/  VIADD R8, R196.reuse, 0x40 ;  /* 0x00000040c4087836 */ /* 0x040fe40000000000 */
[----:B------:R-:W-:Y:S02]  /*22060*/  VIADD R12, R196, 0x30 ;  /* 0x00000030c40c7836 */ /* 0x000fe40000000000 */
[----:B------:R0:W-:Y:S01]  /*22070*/  @!P1 ST.E.64 desc[UR46][R2.64], R36 ;  /* 0x0000002402009985 */ /* 0x0001e2000c101b2e */
[----:B------:R-:W-:Y:S01]  /*22080*/  ISETP.GE.AND P1, PT, R8, UR4, PT ;  /* 0x0000000408007c0c */ /* 0x000fe2000bf26270 */
[----:B--2---:R-:W-:Y:S01]  /*22090*/  @!P0 IMAD.MOV.U32 R6, RZ, RZ, R40 ;  /* 0x000000ffff068224 */ /* 0x004fe200078e0028 */
[----:B------:R-:W-:Y:S01]  /*220a0*/  @!P0 LEA R4, P4, R9, R30, 0x2 ;  /* 0x0000001e09048211 */ /* 0x000fe200078810ff */
[----:B------:R-:W-:Y:S01]  /*220b0*/  @!P0 IMAD.MOV.U32 R7, RZ, RZ, R97 ;  /* 0x000000ffff078224 */ /* 0x000fe200078e0061 */
[----:B------:R-:W-:-:S02]  /*220c0*/  SHF.R.S32.HI R12, RZ, 0x1f, R12 ;  /* 0x0000001fff0c7819 */ /* 0x000fc4000001140c */
[----:B------:R-:W-:Y:S01]  /*220d0*/  @!P0 LEA.HI.X R5, R9, R31, R13, 0x2, P4 ;  /* 0x0000001f09058211 */ /* 0x000fe200020f140d */
[C---:B------:R-:W-:Y:S01]  /*220e0*/  VIADD R9, R196.reuse, 0x48 ;  /* 0x00000048c4097836 */ /* 0x040fe20000000000 */
[----:B------:R-:W-:Y:S01]  /*220f0*/  @!P2 LOP3.LUT R51, R51, R50, RZ, 0x3c, !PT ;  /* 0x000000323333a212 */ /* 0x000fe200078e3cff */
[----:B------:R-:W-:Y:S02]  /*22100*/  VIADD R13, R196, 0x38 ;  /* 0x00000038c40d7836 */ /* 0x000fe40000000000 */
[----:B------:R2:W-:Y:S01]  /*22110*/  @!P0 ST.E.64 desc[UR46][R4.64], R6 ;  /* 0x0000000604008985 */ /* 0x0005e2000c101b2e */
[----:B------:R-:W-:Y:S02]  /*22120*/  ISETP.GE.AND P0, PT, R9, UR4, PT ;  /* 0x0000000409007c0c */ /* 0x000fe4000bf06270 */
[----:B0-----:R-:W-:Y:S02]  /*22130*/  @!P3 LEA R2, P5, R10, R30, 0x2 ;  /* 0x0000001e0a02b211 */ /* 0x001fe400078a10ff */
[----:B------:R-:W-:-:S02]  /*22140*/  SHF.R.S32.HI R13, RZ, 0x1f, R13 ;  /* 0x0000001fff0d7819 */ /* 0x000fc4000001140d */
[----:B------:R-:W-:Y:S01]  /*22150*/  @!P3 LEA.HI.X R3, R10, R31, R12, 0x2, P5 ;  /* 0x0000001f0a03b211 */ /* 0x000fe200028f140c */
[C---:B------:R-:W-:Y:S01]  /*22160*/  VIADD R10, R196.reuse, 0x50 ;  /* 0x00000050c40a7836 */ /* 0x040fe20000000000 */
[C---:B------:R-:W-:Y:S01]  /*22170*/  @!P2 LOP3.LUT R50, R51.reuse, R50, RZ, 0x3c, !PT ;  /* 0x000000323332a212 */ /* 0x040fe200078e3cff */
[----:B------:R-:W-:Y:S02]  /*22180*/  VIADD R12, R196, 0x40 ;  /* 0x00000040c40c7836 */ /* 0x000fe40000000000 */
[----:B------:R0:W-:Y:S01]  /*22190*/  @!P3 ST.E.64 desc[UR46][R2.64], R38 ;  /* 0x000000260200b985 */ /* 0x0001e2000c101b2e */
[----:B------:R-:W-:Y:S02]  /*221a0*/  @!P2 LOP3.LUT R51, R51, R50, RZ, 0x3c, !PT ;  /* 0x000000323333a212 */ /* 0x000fe400078e3cff */
[----:B--2---:R-:W-:Y:S02]  /*221b0*/  @!P2 LEA R4, P4, R11, R30, 0x2 ;  /* 0x0000001e0b04a211 */ /* 0x004fe400078810ff */
[----:B------:R-:W-:-:S02]  /*221c0*/  ISETP.GE.AND P3, PT, R10, UR4, PT ;  /* 0x000000040a007c0c */ /* 0x000fc4000bf66270 */
[----:B------:R-:W-:Y:S01]  /*221d0*/  @!P2 LEA.HI.X R5, R11, R31, R13, 0x2, P4 ;  /* 0x0000001f0b05a211 */ /* 0x000fe200020f140d */
[C---:B------:R-:W-:Y:S01]  /*221e0*/  VIADD R11, R196.reuse, 0x58 ;  /* 0x00000058c40b7836 */ /* 0x040fe20000000000 */
[----:B------:R-:W-:Y:S01]  /*221f0*/  SHF.R.S32.HI R12, RZ, 0x1f, R12 ;  /* 0x0000001fff0c7819 */ /* 0x000fe2000001140c */
[----:B------:R-:W-:Y:S01]  /*22200*/  VIADD R13, R196, 0x48 ;  /* 0x00000048c40d7836 */ /* 0x000fe20000000000 */
[-C--:B------:R-:W-:Y:S01]  /*22210*/  @!P0 LEA R6, P4, R9, R30.reuse, 0x2 ;  /* 0x0000001e09068211 */ /* 0x080fe200078810ff */
[----:B------:R2:W-:Y:S01]  /*22220*/  @!P2 ST.E.64 desc[UR46][R4.64], R50 ;  /* 0x000000320400a985 */ /* 0x0005e2000c101b2e */
[----:B------:R-:W-:Y:S02]  /*22230*/  ISETP.GE.AND P2, PT, R11, UR4, PT ;  /* 0x000000040b007c0c */ /* 0x000fe4000bf46270 */
[----:B0-----:R-:W-:Y:S02]  /*22240*/  @!P1 LEA R2, P5, R8, R30, 0x2 ;  /* 0x0000001e08029211 */ /* 0x001fe400078a10ff */
[----:B------:R-:W-:-:S02]  /*22250*/  SHF.R.S32.HI R13, RZ, 0x1f, R13 ;  /* 0x0000001fff0d7819 */ /* 0x000fc4000001140d */
[-C--:B------:R-:W-:Y:S01]  /*22260*/  @!P1 LEA.HI.X R3, R8, R31.reuse, R12, 0x2, P5 ;  /* 0x0000001f08039211 */ /* 0x080fe200028f140c */
[C---:B------:R-:W-:Y:S01]  /*22270*/  VIADD R8, R196.reuse, 0x60 ;  /* 0x00000060c4087836 */ /* 0x040fe20000000000 */
[----:B------:R-:W-:Y:S01]  /*22280*/  @!P0 LEA.HI.X R7, R9, R31, R13, 0x2, P4 ;  /* 0x0000001f09078211 */ /* 0x000fe200020f140d */
[C---:B------:R-:W-:Y:S02]  /*22290*/  VIADD R12, R196.reuse, 0x50 ;  /* 0x00000050c40c7836 */ /* 0x040fe40000000000 */
[C---:B------:R-:W-:Y:S02]  /*222a0*/  VIADD R9, R196.reuse, 0x68 ;  /* 0x00000068c4097836 */ /* 0x040fe40000000000 */
[----:B--2---:R-:W-:Y:S01]  /*222b0*/  @!P1 IMAD.MOV.U32 R4, RZ, RZ, R41 ;  /* 0x000000ffff049224 */ /* 0x004fe200078e0029 */
[----:B------:R-:W-:Y:S01]  /*222c0*/  SHF.R.S32.HI R12, RZ, 0x1f, R12 ;  /* 0x0000001fff0c7819 */ /* 0x000fe2000001140c */
[----:B------:R-:W-:Y:S02]  /*222d0*/  @!P1 IMAD.MOV.U32 R5, RZ, RZ, R42 ;  /* 0x000000ffff059224 */ /* 0x000fe400078e002a */
[----:B------:R-:W-:-:S03]  /*222e0*/  VIADD R13, R196, 0x58 ;  /* 0x00000058c40d7836 */ /* 0x000fc60000000000 */
[----:B------:R0:W-:Y:S01]  /*222f0*/  @!P1 ST.E.64 desc[UR46][R2.64], R4 ;  /* 0x0000000402009985 */ /* 0x0001e2000c101b2e */
[----:B------:R-:W-:Y:S02]  /*22300*/  ISETP.GE.AND P1, PT, R8, UR4, PT ;  /* 0x0000000408007c0c */ /* 0x000fe4000bf26270 */
[----:B------:R-:W-:Y:S01]  /*22310*/  SHF.R.S32.HI R13, RZ, 0x1f, R13 ;  /* 0x0000001fff0d7819 */ /* 0x000fe2000001140d */
[----:B0-----:R-:W-:Y:S01]  /*22320*/  @!P0 IMAD.MOV.U32 R4, RZ, RZ, R54 ;  /* 0x000000ffff048224 */ /* 0x001fe200078e0036 */
        /* <DEDUP_REMOVED lines=8> */
[----:B0-----:R-:W-:Y:S01]  /*223b0*/  @!P3 IMAD.MOV.U32 R4, RZ, RZ, R43 ;  /* 0x000000ffff04b224 */ /* 0x001fe200078e002b */
[----:B------:R-:W-:Y:S01]  /*223c0*/  @!P2 LEA R6, P4, R11, R30, 0x2 ;  /* 0x0000001e0b06a211 */ /* 0x000fe200078810ff */
[----:B------:R-:W-:-:S04]  /*223d0*/  @!P3 IMAD.MOV.U32 R5, RZ, RZ, R44 ;  /* 0x000000ffff05b224 */ /* 0x000fc800078e002c */
[-C--:B------:R-:W-:Y:S02]  /*223e0*/  @!P0 LOP3.LUT R75, R75, R74.reuse, RZ, 0x3c, !PT ;  /* 0x0000004a4b4b8212 */ /* 0x080fe400078e3cff */
[----:B------:R-:W-:Y:S01]  /*223f0*/  @!P2 LEA.HI.X R7, R11, R31, R13, 0x2, P4 ;  /* 0x0000001f0b07a211 */ /* 0x000fe200020f140d */
[----:B------:R-:W-:Y:S01]  /*22400*/  VIADD R11, R196, 0x78 ;  /* 0x00000078c40b7836 */ /* 0x000fe20000000000 */
[----:B------:R0:W-:Y:S01]  /*22410*/  @!P3 ST.E.64 desc[UR46][R2.64], R4 ;  /* 0x000000040200b985 */ /* 0x0001e2000c101b2e */
[----:B------:R-:W-:Y:S01]  /*22420*/  ISETP.GE.AND P3, PT, R10, UR4, PT ;  /* 0x000000040a007c0c */ /* 0x000fe2000bf66270 */
[----:B------:R-:W-:Y:S01]  /*22430*/  VIADD R13, R196, 0x68 ;  /* 0x00000068c40d7836 */ /* 0x000fe20000000000 */
[----:B------:R-:W-:-:S04]  /*22440*/  @!P0 LOP3.LUT R74, R75, R74, RZ, 0x3c, !PT ;  /* 0x0000004a4b4a8212 */ /* 0x000fc800078e3cff */
[----:B------:R-:W-:Y:S02]  /*22450*/  SHF.R.S32.HI R13, RZ, 0x1f, R13 ;  /* 0x0000001fff0d7819 */ /* 0x000fe4000001140d */
[----:B------:R-:W-:Y:S01]  /*22460*/  @!P0 LOP3.LUT R75, R75, R74, RZ, 0x3c, !PT ;  /* 0x0000004a4b4b8212 */ /* 0x000fe200078e3cff */
[----:B0-----:R-:W-:Y:S01]  /*22470*/  @!P2 IMAD.MOV.U32 R4, RZ, RZ, R62 ;  /* 0x000000ffff04a224 */ /* 0x001fe200078e003e */
[----:B------:R-:W-:Y:S01]  /*22480*/  @!P1 LEA R2, P5, R8, R30, 0x2 ;  /* 0x0000001e08029211 */ /* 0x000fe200078a10ff */
[----:B------:R-:W-:-:S03]  /*22490*/  @!P2 IMAD.MOV.U32 R5, RZ, RZ, R66 ;  /* 0x000000ffff05a224 */ /* 0x000fc600078e0042 */
[----:B------:R-:W-:Y:S01]  /*224a0*/  @!P1 LEA.HI.X R3, R8, R31, R12, 0x2, P5 ;  /* 0x0000001f08039211 */ /* 0x000fe200028f140c */
[C---:B------:R-:W-:Y:S01]  /*224b0*/  VIADD R12, R196.reuse, 0x70 ;  /* 0x00000070c40c7836 */ /* 0x040fe20000000000 */
[----:B------:R0:W-:Y:S01]  /*224c0*/  @!P2 ST.E.64 desc[UR46][R6.64], R4 ;  /* 0x000000040600a985 */ /* 0x0001e2000c101b2e */
[----:B------:R-:W-:Y:S02]  /*224d0*/  IADD3 R8, R196, 0x80, RZ ;  /* 0x00000080c4087810 */ /* 0x000fe40007ffe0ff */
[----:B------:R-:W-:Y:S02]  /*224e0*/  ISETP.GE.AND P2, PT, R11, UR4, PT ;  /* 0x000000040b007c0c */ /* 0x000fe4000bf46270 */
[----:B------:R-:W-:Y:S01]  /*224f0*/  SHF.R.S32.HI R12, RZ, 0x1f, R12 ;  /* 0x0000001fff0c7819 */ /* 0x000fe2000001140c */
[----:B0-----:R-:W-:Y:S01]  /*22500*/  @!P1 IMAD.MOV.U32 R4, RZ, RZ, R45 ;  /* 0x000000ffff049224 */ /* 0x001fe200078e002d */
[----:B------:R-:W-:Y:S01]  /*22510*/  @!P0 LEA R6, P4, R9, R30, 0x2 ;  /* 0x0000001e09068211 */ /* 0x000fe200078810ff */
[----:B------:R-:W-:-:S03]  /*22520*/  @!P1 IMAD.MOV.U32 R5, RZ, RZ, R46 ;  /* 0x000000ffff059224 */ /* 0x000fc600078e002e */
[----:B------:R-:W-:Y:S01]  /*22530*/  @!P0 LEA.HI.X R7, R9, R31, R13, 0x2, P4 ;  /* 0x0000001f09078211 */ /* 0x000fe200020f140d */
[----:B------:R-:W-:Y:S01]  /*22540*/  VIADD R9, R196, 0x88 ;  /* 0x00000088c4097836 */ /* 0x000fe20000000000 */
[----:B------:R0:W-:Y:S01]  /*22550*/  @!P1 ST.E.64 desc[UR46][R2.64], R4 ;  /* 0x0000000402009985 */ /* 0x0001e2000c101b2e */
[----:B------:R-:W-:Y:S02]  /*22560*/  ISETP.GE.AND P1, PT, R8, UR4, PT ;  /* 0x0000000408007c0c */ /* 0x000fe4000bf26270 */
[----:B------:R-:W-:Y:S01]  /*22570*/  SHF.R.S32.HI R13, RZ, 0x1f, R229 ;  /* 0x0000001fff0d7819 */ /* 0x000fe200000114e5 */
[----:B------:R2:W-:Y:S01]  /*22580*/  @!P0 ST.E.64 desc[UR46][R6.64], R74 ;  /* 0x0000004a06008985 */ /* 0x0005e2000c101b2e */
[----:B------:R-:W-:Y:S02]  /*22590*/  ISETP.GE.AND P0, PT, R9, UR4, PT ;  /* 0x0000000409007c0c */ /* 0x000fe4000bf06270 */
[----:B0-----:R-:W-:Y:S01]  /*225a0*/  @!P3 LEA R2, P5, R10, R30, 0x2 ;  /* 0x0000001e0a02b211 */ /* 0x001fe200078a10ff */
[----:B------:R-:W-:-:S02]  /*225b0*/  @!P3 IMAD.MOV.U32 R4, RZ, RZ, R47 ;  /* 0x000000ffff04b224 */ /* 0x000fc400078e002f */
[----:B------:R-:W-:Y:S01]  /*225c0*/  @!P3 IMAD.MOV.U32 R5, RZ, RZ, R48 ;  /* 0x000000ffff05b224 */ /* 0x000fe200078e0030 */
[-C--:B------:R-:W-:Y:S01]  /*225d0*/  @!P3 LEA.HI.X R3, R10, R31.reuse, R12, 0x2, P5 ;  /* 0x0000001f0a03b211 */ /* 0x080fe200028f140c */
[C---:B------:R-:W-:Y:S01]  /*225e0*/  VIADD R12, R196.reuse, 0x78 ;  /* 0x00000078c40c7836 */ /* 0x040fe20000000000 */
[C---:B--2---:R-:W-:Y:S01]  /*225f0*/  @!P2 LEA R6, P4, R11.reuse, R30, 0x2 ;  /* 0x0000001e0b06a211 */ /* 0x044fe200078810ff */
[----:B------:R-:W-:Y:S02]  /*22600*/  VIADD R10, R196, 0x80 ;  /* 0x00000080c40a7836 */ /* 0x000fe40000000000 */
[----:B------:R0:W-:Y:S01]  /*22610*/  @!P3 ST.E.64 desc[UR46][R2.64], R4 ;  /* 0x000000040200b985 */ /* 0x0001e2000c101b2e */
[----:B------:R-:W-:Y:S02]  /*22620*/  SHF.R.S32.HI R12, RZ, 0x1f, R12 ;  /* 0x0000001fff0c7819 */ /* 0x000fe4000001140c */
[----:B------:R-:W-:Y:S02]  /*22630*/  SHF.R.S32.HI R10, RZ, 0x1f, R10 ;  /* 0x0000001fff0a7819 */ /* 0x000fe4000001140a */
[----:B------:R-:W-:-:S02]  /*22640*/  @!P2 LEA.HI.X R7, R11, R31, R12, 0x2, P4 ;  /* 0x0000001f0b07a211 */ /* 0x000fc400020f140c */
[----:B------:R-:W-:Y:S02]  /*22650*/  ISETP.GE.AND P3, PT, R237, UR4, PT ;  /* 0x00000004ed007c0c */ /* 0x000fe4000bf66270 */
[----:B------:R-:W-:Y:S02]  /*22660*/  SHF.R.S32.HI R12, RZ, 0x1f, R228 ;  /* 0x0000001fff0c7819 */ /* 0x000fe400000114e4 */
[C---:B0-----:R-:W-:Y:S01]  /*22670*/  @!P1 LEA R2, P5, R8.reuse, R30, 0x2 ;  /* 0x0000001e08029211 */ /* 0x041fe200078a10ff */
[----:B------:R-:W-:Y:S02]  /*22680*/  @!P2 IMAD.MOV.U32 R4, RZ, RZ, R113 ;  /* 0x000000ffff04a224 */ /* 0x000fe400078e0071 */
[----:B------:R-:W-:Y:S01]  /*22690*/  @!P2 IMAD.MOV.U32 R5, RZ, RZ, R79 ;  /* 0x000000ffff05a224 */ /* 0x000fe200078e004f */
[----:B------:R-:W-:Y:S01]  /*226a0*/  @!P1 LEA.HI.X R3, R8, R31, R10, 0x2, P5 ;  /* 0x0000001f08039211 */ /* 0x000fe200028f140a */
[----:B------:R-:W-:Y:S01]  /*226b0*/  VIADD R10, R196, 0x88 ;  /* 0x00000088c40a7836 */ /* 0x000fe20000000000 */
[----:B------:R-:W-:-:S02]  /*226c0*/  SHF.R.S32.HI R8, RZ, 0x1f, R237 ;  /* 0x0000001fff087819 */ /* 0x000fc400000114ed */
[----:B------:R0:W-:Y:S01]  /*226d0*/  @!P2 ST.E.64 desc[UR46][R6.64], R4 ;  /* 0x000000040600a985 */ /* 0x0001e2000c101b2e */
[----:B------:R-:W-:Y:S02]  /*226e0*/  ISETP.GE.AND P2, PT, R236, UR4, PT ;  /* 0x00000004ec007c0c */ /* 0x000fe4000bf46270 */
[----:B------:R-:W-:Y:S01]  /*226f0*/  SHF.R.S32.HI R10, RZ, 0x1f, R10 ;  /* 0x0000001fff0a7819 */ /* 0x000fe2000001140a */
[----:B0-----:R-:W-:Y:S01]  /*22700*/  @!P1 IMAD.MOV.U32 R4, RZ, RZ, R49 ;  /* 0x000000ffff049224 */ /* 0x001fe200078e0031 */
[----:B------:R-:W-:Y:S01]  /*22710*/  @!P0 LEA R6, P4, R9, R30, 0x2 ;  /* 0x0000001e09068211 */ /* 0x000fe200078810ff */
[----:B------:R-:W-:-:S03]  /*22720*/  @!P1 IMAD.MOV.U32 R5, RZ, RZ, R52 ;  /* 0x000000ffff059224 */ /* 0x000fc600078e0034 */
[----:B------:R-:W-:Y:S02]  /*22730*/  @!P0 LEA.HI.X R7, R9, R31, R10, 0x2, P4 ;  /* 0x0000001f09078211 */ /* 0x000fe400020f140a */
[----:B------:R0:W-:Y:S01]  /*22740*/  @!P1 ST.E.64 desc[UR46][R2.64], R4 ;  /* 0x0000000402009985 */ /* 0x0001e2000c101b2e */
[----:B------:R-:W-:Y:S02]  /*22750*/  ISETP.GE.AND P1, PT, R235, UR4, PT ;  /* 0x00000004eb007c0c */ /* 0x000fe4000bf26270 */
[----:B------:R-:W-:Y:S02]  /*22760*/  SHF.R.S32.HI R9, RZ, 0x1f, R236 ;  /* 0x0000001fff097819 */ /* 0x000fe400000114ec */
[----:B------:R-:W-:Y:S01]  /*22770*/  SHF.R.S32.HI R10, RZ, 0x1f, R231 ;  /* 0x0000001fff0a7819 */ /* 0x000fe200000114e7 */
[----:B0-----:R-:W-:Y:S01]  /*22780*/  @!P0 IMAD.MOV.U32 R4, RZ, RZ, R121 ;  /* 0x000000ffff048224 */ /* 0x001fe200078e0079 */
[----:B------:R-:W-:Y:S01]  /*22790*/  @!P3 LEA R2, P5, R237, R30, 0x2 ;  /* 0x0000001eed02b211 */ /* 0x000fe200078a10ff */
[----:B------:R-:W-:-:S06]  /*227a0*/  @!P0 IMAD.MOV.U32 R5, RZ, RZ, R82 ;  /* 0x000000ffff058224 */ /* 0x000fcc00078e0052 */
[----:B------:R-:W-:Y:S01]  /*227b0*/  @!P1 IMAD.MOV.U32 R61, RZ, RZ, R60 ;  /* 0x000000ffff3d9224 */ /* 0x000fe200078e003c */
[----:B------:R-:W-:Y:S01]  /*227c0*/  @!P3 LEA.HI.X R3, R237, R31, R8, 0x2, P5 ;  /* 0x0000001fed03b211 */ /* 0x000fe200028f1408 */
[----:B------:R-:W-:Y:S01]  /*227d0*/  @!P1 IMAD.MOV.U32 R60, RZ, RZ, R59 ;  /* 0x000000ffff3c9224 */ /* 0x000fe200078e003b */
[----:B------:R0:W-:Y:S01]  /*227e0*/  @!P0 ST.E.64 desc[UR46][R6.64], R4 ;  /* 0x0000000406008985 */ /* 0x0001e2000c101b2e */
[----:B------:R-:W-:Y:S02]  /*227f0*/  ISETP.GE.AND P0, PT, R234, UR4, PT ;  /* 0x00000004ea007c0c */ /* 0x000fe4000bf06270 */
[----:B------:R-:W-:Y:S01]  /*22800*/  SHF.R.S32.HI R8, RZ, 0x1f, R235 ;  /* 0x0000001fff087819 */ /* 0x000fe200000114eb */
[----:B0-----:R-:W-:Y:S01]  /*22810*/  @!P3 IMAD.MOV.U32 R4, RZ, RZ, R53 ;  /* 0x000000ffff04b224 */ /* 0x001fe200078e0035 */
[----:B------:R-:W-:Y:S01]  /*22820*/  @!P2 LEA R6, P4, R236, R30, 0x2 ;  /* 0x0000001eec06a211 */ /* 0x000fe200078810ff */
[----:B------:R-:W-:-:S08]  /*22830*/  @!P3 IMAD.MOV.U32 R5, RZ, RZ, R55 ;  /* 0x000000ffff05b224 */ /* 0x000fd000078e0037 */
[----:B------:R-:W-:Y:S01]  /*22840*/  @!P0 IMAD.MOV.U32 R107, RZ, RZ, R90 ;  /* 0x000000ffff6b8224 */ /* 0x000fe200078e005a */
[----:B------:R-:W-:Y:S01]  /*22850*/  @!P2 LEA.HI.X R7, R236, R31, R9, 0x2, P4 ;  /* 0x0000001fec07a211 */ /* 0x000fe200020f1409 */
        /* <DEDUP_REMOVED lines=9> */
[----:B------:R-:W-:Y:S01]  /*228f0*/  SHF.R.S32.HI R8, RZ, 0x1f, R233 ;  /* 0x0000001fff087819 */ /* 0x000fe200000114e9 */
[----:B------:R2:W-:Y:S01]  /*22900*/  @!P1 ST.E.64 desc[UR46][R2.64], R60 ;  /* 0x0000003c02009985 */ /* 0x0005e2000c101b2e */
[----:B------:R-:W-:Y:S02]  /*22910*/  ISETP.GE.AND P1, PT, R231, UR4, PT ;  /* 0x00000004e7007c0c */ /* 0x000fe4000bf26270 */
[----:B0-----:R-:W-:-:S04]  /*22920*/  @!P0 LEA R4, P4, R234, R30, 0x2 ;  /* 0x0000001eea048211 */ /* 0x001fc800078810ff */
[----:B------:R-:W-:-:S07]  /*22930*/  @!P0 LEA.HI.X R5, R234, R31, R9, 0x2, P4 ;  /* 0x0000001fea058211 */ /* 0x000fce00020f1409 */
[----:B------:R-:W-:Y:S01]  /*22940*/  @!P1 IMAD.MOV.U32 R69, RZ, RZ, R72 ;  /* 0x000000ffff459224 */ /* 0x000fe200078e0048 */
[CC--:B--2---:R-:W-:Y:S02]  /*22950*/  @!P3 LEA R2, P5, R233.reuse, R30.reuse, 0x2 ;  /* 0x0000001ee902b211 */ /* 0x0c4fe400078a10ff */
[----:B------:R-:W-:Y:S01]  /*22960*/  ISETP.GE.AND P4, PT, R230, UR4, PT ;  /* 0x00000004e6007c0c */ /* 0x000fe2000bf86270 */
[----:B------:R0:W-:Y:S01]  /*22970*/  @!P0 ST.E.64 desc[UR46][R4.64], R106 ;  /* 0x0000006a04008985 */ /* 0x0001e2000c101b2e */
[----:B------:R-:W-:Y:S02]  /*22980*/  @!P3 LEA.HI.X R3, R233, R31, R8, 0x2, P5 ;  /* 0x0000001fe903b211 */ /* 0x000fe400028f1408 */
[----:B------:R-:W-:Y:S02]  /*22990*/  SHF.R.S32.HI R8, RZ, 0x1f, R232 ;  /* 0x0000001fff087819 */ /* 0x000fe400000114e8 */
[----:B------:R-:W-:-:S04]  /*229a0*/  @!P2 LEA R6, P0, R232, R30, 0x2 ;  /* 0x0000001ee806a211 */ /* 0x000fc800078010ff */
[----:B------:R-:W-:Y:S02]  /*229b0*/  @!P2 LEA.HI.X R7, R232, R31, R8, 0x2, P0 ;  /* 0x0000001fe807a211 */ /* 0x000fe400000f1408 */
[----:B------:R-:W-:Y:S01]  /*229c0*/  ISETP.GE.AND P0, PT, R229, UR4, PT ;  /* 0x00000004e5007c0c */ /* 0x000fe2000bf06270 */
[----:B------:R-:W-:Y:S02]  /*229d0*/  @!P4 IMAD.MOV.U32 R94, RZ, RZ, R115 ;  /* 0x000000ffff5ec224 */ /* 0x000fe400078e0073 */
[----:B0-----:R-:W-:Y:S02]  /*229e0*/  @!P3 IMAD.MOV.U32 R4, RZ, RZ, R63 ;  /* 0x000000ffff04b224 */ /* 0x001fe400078e003f */
[----:B------:R-:W-:-:S05]  /*229f0*/  @!P3 IMAD.MOV.U32 R5, RZ, RZ, R67 ;  /* 0x000000ffff05b224 */ /* 0x000fca00078e0043 */
[----:B------:R0:W-:Y:S01]  /*22a00*/  @!P3 ST.E.64 desc[UR46][R2.64], R4 ;  /* 0x000000040200b985 */ /* 0x0001e2000c101b2e */
[-C--:B------:R-:W-:Y:S02]  /*22a10*/  @!P4 LEA R8, P3, R230, R30.reuse, 0x2 ;  /* 0x0000001ee608c211 */ /* 0x080fe400078610ff */
[----:B------:R-:W-:Y:S02]  /*22a20*/  @!P0 IMAD.MOV.U32 R77, RZ, RZ, R78 ;  /* 0x000000ffff4d8224 */ /* 0x000fe400078e004e */
[----:B0-----:R-:W-:Y:S01]  /*22a30*/  @!P2 IMAD.MOV.U32 R4, RZ, RZ, R111 ;  /* 0x000000ffff04a224 */ /* 0x001fe200078e006f */
[----:B------:R-:W-:Y:S02]  /*22a40*/  @!P2 MOV R5, R91 ;  /* 0x0000005b0005a202 */ /* 0x000fe40000000f00 */
[----:B------:R-:W-:-:S03]  /*22a50*/  @!P1 LEA R2, P5, R231, R30, 0x2 ;  /* 0x0000001ee7029211 */ /* 0x000fc600078a10ff */
[----:B------:R0:W-:Y:S01]  /*22a60*/  @!P2 ST.E.64 desc[UR46][R6.64], R4 ;  /* 0x000000040600a985 */ /* 0x0001e2000c101b2e */
[-C--:B------:R-:W-:Y:S02]  /*22a70*/  @!P1 LEA.HI.X R3, R231, R31.reuse, R10, 0x2, P5 ;  /* 0x0000001fe7039211 */ /* 0x080fe400028f140a */
[----:B------:R-:W-:Y:S02]  /*22a80*/  SHF.R.S32.HI R10, RZ, 0x1f, R230 ;  /* 0x0000001fff0a7819 */ /* 0x000fe400000114e6 */
[----:B------:R-:W-:Y:S01]  /*22a90*/  ISETP.GE.AND P2, PT, R228, UR4, PT ;  /* 0x00000004e4007c0c */ /* 0x000fe2000bf46270 */
[----:B------:R2:W-:Y:S01]  /*22aa0*/  @!P1 ST.E.64 desc[UR46][R2.64], R68 ;  /* 0x0000004402009985 */ /* 0x0005e2000c101b2e */
[----:B------:R-:W-:Y:S02]  /*22ab0*/  @!P4 LEA.HI.X R9, R230, R31, R10, 0x2, P3 ;  /* 0x0000001fe609c211 */ /* 0x000fe400018f140a */
[----:B------:R-:W-:Y:S02]  /*22ac0*/  ISETP.GE.AND P3, PT, R227, UR4, PT ;  /* 0x00000004e3007c0c */ /* 0x000fe4000bf66270 */
[----:B------:R-:W-:Y:S01]  /*22ad0*/  @!P0 LEA R10, P1, R229, R30, 0x2 ;  /* 0x0000001ee50a8211 */ /* 0x000fe200078210ff */
[----:B------:R3:W-:Y:S01]  /*22ae0*/  @!P4 ST.E.64 desc[UR46][R8.64], R94 ;  /* 0x0000005e0800c985 */ /* 0x0007e2000c101b2e */
[----:B------:R-:W-:-:S02]  /*22af0*/  ISETP.GE.AND P5, PT, R226, UR4, PT ;  /* 0x00000004e2007c0c */ /* 0x000fc4000bfa6270 */
[----:B------:R-:W-:Y:S02]  /*22b00*/  ISETP.GE.AND P4, PT, R225, UR4, PT ;  /* 0x00000004e1007c0c */ /* 0x000fe4000bf86270 */
[-C--:B------:R-:W-:Y:S01]  /*22b10*/  @!P0 LEA.HI.X R11, R229, R31.reuse, R13, 0x2, P1 ;  /* 0x0000001fe50b8211 */ /* 0x080fe200008f140d */
[----:B------:R-:W-:Y:S01]  /*22b20*/  @!P2 IMAD.MOV.U32 R123, RZ, RZ, R99 ;  /* 0x000000ffff7ba224 */ /* 0x000fe200078e0063 */
[CC--:B0-----:R-:W-:Y:S02]  /*22b30*/  @!P2 LEA R4, P1, R228.reuse, R30.reuse, 0x2 ;  /* 0x0000001ee404a211 */ /* 0x0c1fe400078210ff */
[----:B------:R-:W-:Y:S01]  /*22b40*/  SHF.R.S32.HI R13, RZ, 0x1f, R226 ;  /* 0x0000001fff0d7819 */ /* 0x000fe200000114e2 */
[----:B------:R0:W-:Y:S01]  /*22b50*/  @!P0 ST.E.64 desc[UR46][R10.64], R76 ;  /* 0x0000004c0a008985 */ /* 0x0001e2000c101b2e */
[----:B------:R-:W-:Y:S01]  /*22b60*/  @!P2 LEA.HI.X R5, R228, R31, R12, 0x2, P1 ;  /* 0x0000001fe405a211 */ /* 0x000fe200008f140c */
[----:B------:R-:W-:Y:S01]  /*22b70*/  @!P3 IMAD.MOV.U32 R81, RZ, RZ, R84 ;  /* 0x000000ffff51b224 */ /* 0x000fe200078e0054 */
[-C--:B--2---:R-:W-:Y:S01]  /*22b80*/  @!P3 LEA R2, P0, R227, R30.reuse, 0x2 ;  /* 0x0000001ee302b211 */ /* 0x084fe200078010ff */
[----:B------:R-:W-:Y:S01]  /*22b90*/  @!P5 IMAD.MOV.U32 R100, RZ, RZ, R127 ;  /* 0x000000ffff64d224 */ /* 0x000fe200078e007f */
[-C--:B------:R-:W-:Y:S01]  /*22ba0*/  @!P5 LEA R6, P1, R226, R30.reuse, 0x2 ;  /* 0x0000001ee206d211 */ /* 0x080fe200078210ff */
[----:B------:R0:W-:Y:S01]  /*22bb0*/  @!P2 ST.E.64 desc[UR46][R4.64], R122 ;  /* 0x0000007a0400a985 */ /* 0x0001e2000c101b2e */
[----:B---3--:R-:W-:-:S02]  /*22bc0*/  @!P4 LEA R8, P2, R225, R30, 0x2 ;  /* 0x0000001ee108c211 */ /* 0x008fc400078410ff */
[----:B------:R-:W-:Y:S02]  /*22bd0*/  SHF.R.S32.HI R12, RZ, 0x1f, R225 ;  /* 0x0000001fff0c7819 */ /* 0x000fe400000114e1 */
[-C--:B------:R-:W-:Y:S02]  /*22be0*/  @!P3 LEA.HI.X R3, R227, R31.reuse, R14, 0x2, P0 ;  /* 0x0000001fe303b211 */ /* 0x080fe400000f140e */
[-C--:B------:R-:W-:Y:S02]  /*22bf0*/  @!P5 LEA.HI.X R7, R226, R31.reuse, R13, 0x2, P1 ;  /* 0x0000001fe207d211 */ /* 0x080fe400008f140d */
[----:B------:R-:W-:Y:S01]  /*22c00*/  @!P4 LEA.HI.X R9, R225, R31, R12, 0x2, P2 ;  /* 0x0000001fe109c211 */ /* 0x000fe200010f140c */
[----:B------:R0:W-:Y:S01]  /*22c10*/  @!P3 ST.E.64 desc[UR46][R2.64], R80 ;  /* 0x000000500200b985 */ /* 0x0001e2000c101b2e */
[----:B------:R-:W-:-:S03]  /*22c20*/  ISETP.GE.AND P0, PT, R224, UR4, PT ;  /* 0x00000004e0007c0c */ /* 0x000fc6000bf06270 */
[----:B------:R0:W-:Y:S04]  /*22c30*/  @!P5 ST.E.64 desc[UR46][R6.64], R100 ;  /* 0x000000640600d985 */ /* 0x0001e8000c101b2e */
[----:B------:R0:W-:Y:S06]  /*22c40*/  @!P4 ST.E.64 desc[UR46][R8.64], R24 ;  /* 0x000000180800c985 */ /* 0x0001ec000c101b2e */
[----:B------:R-:W-:Y:S05]  /*22c50*/  @P0 BRA `(.L_x_1636) ;  /* 0x0000000c00a00947 */ /* 0x000fea0003800000 */
[----:B------:R-:W-:Y:S02]  /*22c60*/  SHF.R.S32.HI R12, RZ, 0x1f, R224 ;  /* 0x0000001fff0c7819 */ /* 0x000fe400000114e0 */
[----:B------:R-:W-:-:S04]  /*22c70*/  LEA R30, P0, R224, R30, 0x2 ;  /* 0x0000001ee01e7211 */ /* 0x000fc800078010ff */
[----:B------:R-:W-:-:S05]  /*22c80*/  LEA.HI.X R31, R224, R31, R12, 0x2, P0 ;  /* 0x0000001fe01f7211 */ /* 0x000fca00000f140c */
[----:B------:R2:W-:Y:S01]  /*22c90*/  ST.E.64 desc[UR46][R30.64], R70 ;  /* 0x000000461e007985 */ /* 0x0005e2000c101b2e */
[----:B------:R-:W-:Y:S05]  /*22ca0*/  BRA `(.L_x_1636) ;  /* 0x0000000c008c7947 */ /* 0x000fea0003800000 */
.L_x_1622:
[----:B------:R-:W-:Y:S01]  /*22cb0*/  ULDC.64 UR4, c[0x0][0xc08] ;  /* 0x0003020000047ab9 */ /* 0x000fe20000000a00 */
[----:B------:R-:W3:Y:S01]  /*22cc0*/  LDC.64 R2, c[0x0][0xc00] ;  /* 0x00030000ff027b82 */ /* 0x000ee20000000a00 */
[----:B------:R-:W-:Y:S01]  /*22cd0*/  ISETP.NE.U32.AND P0, PT, RZ, UR4, PT ;  /* 0x00000004ff007c0c */ /* 0x000fe2000bf05070 */
[----:B------:R-:W-:-:S03]  /*22ce0*/  IMAD.MOV.U32 R15, RZ, RZ, RZ ;  /* 0x000000ffff0f7224 */ /* 0x000fc600078e00ff */
[----:B------:R-:W-:Y:S01]  /*22cf0*/  ISETP.NE.AND.EX P1, PT, RZ, UR5, PT, P0 ;  /* 0x00000005ff007c0c */ /* 0x000fe2000bf25300 */
[----:B------:R-:W-:Y:S02]  /*22d00*/  ULDC.64 UR4, c[0x0][0xc00] ;  /* 0x0003000000047ab9 */ /* 0x000fe40000000a00 */
[----:B------:R-:W-:-:S04]  /*22d10*/  ISETP.NE.U32.AND P0, PT, RZ, UR4, PT ;  /* 0x00000004ff007c0c */ /* 0x000fc8000bf05070 */
[----:B------:R-:W-:-:S06]  /*22d20*/  ISETP.NE.AND.EX P0, PT, RZ, UR5, PT, P0 ;  /* 0x00000005ff007c0c */ /* 0x000fcc000bf05300 */
[----:B------:R-:W4:Y:S01]  /*22d30*/  @P1 LDC.64 R4, c[0x0][0xc08] ;  /* 0x00030200ff041b82 */ /* 0x000f220000000a00 */
[----:B------:R-:W-:Y:S02]  /*22d40*/  ULDC UR4, c[0x0][0xa88] ;  /* 0x0002a20000047ab9 */ /* 0x000fe40000000800 */
[----:B------:R-:W-:Y:S02]  /*22d50*/  IMAD.U32 R20, RZ, RZ, UR4 ;  /* 0x00000004ff147e24 */ /* 0x000fe4000f8e00ff */
[----:B---3--:R-:W-:-:S05]  /*22d60*/  IMAD.WIDE R2, R218, 0x4, R2 ;  /* 0x00000004da027825 */ /* 0x008fca00078e0202 */
[----:B------:R3:W5:Y:S01]  /*22d70*/  @P0 LDG.E R15, desc[UR46][R2.64] ;  /* 0x0000002e020f0981 */ /* 0x000762000c1e1900 */
[----:B------:R-:W0:Y:S01]  /*22d80*/  S2R R28, SR_TID.X ;  /* 0x00000000001c7919 */ /* 0x000e220000002100 */
[----:B----4-:R-:W-:-:S05]  /*22d90*/  @P1 IMAD.WIDE R4, R218, 0x4, R4 ;  /* 0x00000004da041825 */ /* 0x010fca00078e0204 */
[----:B------:R3:W5:Y:S01]  /*22da0*/  @P1 LDG.E R20, desc[UR46][R4.64] ;  /* 0x0000002e04141981 */ /* 0x000762000c1e1900 */
[----:B-1----:R-:W-:Y:S02]  /*22db0*/  ISETP.GT.AND P2, PT, R217, 0x1, PT ;  /* 0x00000001d900780c */ /* 0x002fe40003f44270 */
[----:B------:R-:W-:Y:S01]  /*22dc0*/  SHF.R.S32.HI R24, RZ, 0x1f, R218 ;  /* 0x0000001fff187819 */ /* 0x000fe200000114da */
[----:B0-----:R-:W-:-:S05]  /*22dd0*/  VIADD R0, R28, 0xffffff80 ;  /* 0xffffff801c007836 */ /* 0x001fca0000000000 */
[----:B------:R-:W-:Y:S01]  /*22de0*/  ISETP.GT.AND P3, PT, R0, 0x7f, PT ;  /* 0x0000007f0000780c */ /* 0x000fe20003f64270 */
[----:B---3--:R-:W-:-:S12]  /*22df0*/  @P1 BRA `(.L_x_1641) ;  /* 0x0000000000101947 */ /* 0x008fd80003800000 */
[----:B------:R-:W-:Y:S05]  /*22e00*/  @!P0 BRA `(.L_x_1641) ;  /* 0x00000000000c8947 */ /* 0x000fea0003800000 */
[----:B------:R-:W3:Y:S04]  /*22e10*/  LDG.E R5, desc[UR46][R2.64] ;  /* 0x0000002e02057981 */ /* 0x000ee8000c1e1900 */
[----:B-----5:R-:W3:Y:S02]  /*22e20*/  LDG.E R20, desc[UR46][R2.64+0x4] ;  /* 0x0000042e02147981 */ /* 0x020ee4000c1e1900 */
[----:B---3--:R-:W-:-:S07]  /*22e30*/  IMAD.IADD R20, R20, 0x1, -R5 ;  /* 0x0000000114147824 */ /* 0x008fce00078e0a05 */
.L_x_1641:
[----:B------:R-:W-:Y:S01]  /*22e40*/  BSSY B1, `(.L_x_1642) ;  /* 0x0000035000017945 */ /* 0x000fe20003800000 */
[----:B------:R-:W-:Y:S02]  /*22e50*/  SEL R25, R218, RZ, !P0 ;  /* 0x000000ffda197207 */ /* 0x000fe40004000000 */
[----:B------:R-:W-:Y:S02]  /*22e60*/  SEL R24, R24, RZ, !P0 ;  /* 0x000000ff18187207 */ /* 0x000fe40004000000 */
[----:B-----5:R-:W-:Y:S01]  /*22e70*/  SHF.R.S32.HI R14, RZ, 0x1f, R15 ;  /* 0x0000001fff0e7819 */ /* 0x020fe2000001140f */
[----:B------:R-:W-:Y:S06]  /*22e80*/  @P3 BRA `(.L_x_1643) ;  /* 0x0000000000c03947 */ /* 0x000fec0003800000 */
[----:B------:R-:W0:Y:S01]  /*22e90*/  LDC R29, c[0x0][0xbe8] ;  /* 0x0002fa00ff1d7b82 */ /* 0x000e220000000800 */
[----:B------:R-:W-:Y:S01]  /*22ea0*/  IADD3 R27, R199, -0x80, R28 ;  /* 0xffffff80c71b7810 */ /* 0x000fe20007ffe01c */
[----:B0-----:R-:W-:-:S05]  /*22eb0*/  IMAD R0, R20, R29, RZ ;  /* 0x0000001d14007224 */ /* 0x001fca00078e02ff */
[----:B------:R-:W-:-:S13]  /*22ec0*/  ISETP.GE.AND P0, PT, R27, R0, PT ;  /* 0x000000001b00720c */ /* 0x000fda0003f06270 */
[----:B------:R-:W-:Y:S05]  /*22ed0*/  @P0 BRA `(.L_x_1643) ;  /* 0x0000000000ac0947 */ /* 0x000fea0003800000 */
[----:B------:R-:W-:Y:S01]  /*22ee0*/  IMAD.MOV.U32 R0, RZ, RZ, 0x9b8 ;  /* 0x000009b8ff007424 */ /* 0x000fe200078e00ff */
[----:B------:R-:W-:Y:S01]  /*22ef0*/  ISETP.GT.AND P3, PT, R217, 0x1, PT ;  /* 0x00000001d900780c */ /* 0x000fe20003f64270 */
[----:B------:R-:W0:Y:S01]  /*22f00*/  LDC.64 R2, c[0x0][0xba8] ;  /* 0x0002ea00ff027b82 */ /* 0x000e220000000a00 */
[----:B------:R-:W-:Y:S01]  /*22f10*/  ISETP.NE.AND P0, PT, R29, 0x1, PT ;  /* 0x000000011d00780c */ /* 0x000fe20003f05270 */
[----:B------:R-:W-:Y:S01]  /*22f20*/  IMAD.MOV.U32 R21, RZ, RZ, R27 ;  /* 0x000000ffff157224 */ /* 0x000fe200078e001b */
[----:B------:R-:W-:-:S05]  /*22f30*/  SEL R26, R0, 0x978, P3 ;  /* 0x00000978001a7807 */ /* 0x000fca0001800000 */
[----:B------:R-:W1:Y:S08]  /*22f40*/  LDC.64 R10, c[0x0][R26+0x220] ;  /* 0x000088001a0a7b82 */ /* 0x000e700000000a00 */
[----:B------:R-:W3:Y:S08]  /*22f50*/  LDC.64 R12, c[0x0][R26+0x218] ;  /* 0x000086001a0c7b82 */ /* 0x000ef00000000a00 */
[----:B------:R-:W4:Y:S08]  /*22f60*/  LDC.64 R6, c[0x0][R26+0x228] ;  /* 0x00008a001a067b82 */ /* 0x000f300000000a00 */
[----:B------:R-:W5:Y:S08]  /*22f70*/  LDC.64 R4, c[0x0][R26+0x210] ;  /* 0x000084001a047b82 */ /* 0x000f700000000a00 */
[----:B------:R-:W2:Y:S08]  /*22f80*/  @P0 LDC R0, c[0x0][0xbec] ;  /* 0x0002fb00ff000b82 */ /* 0x000eb00000000800 */
[----:B------:R-:W4:Y:S01]  /*22f90*/  @P0 LDC R33, c[0x0][0xbf0] ;  /* 0x0002fc00ff210b82 */ /* 0x000f220000000800 */
[----:B-1----:R-:W-:-:S07]  /*22fa0*/  IMAD R11, R11, R25, RZ ;  /* 0x000000190b0b7224 */ /* 0x002fce00078e02ff */
[----:B0-----:R-:W0:Y:S01]  /*22fb0*/  @!P3 LDC R2, c[0x0][0xb50] ;  /* 0x0002d400ff02bb82 */ /* 0x001e220000000800 */
[----:B------:R-:W-:-:S04]  /*22fc0*/  IMAD.WIDE.U32 R8, R10, R25, RZ ;  /* 0x000000190a087225 */ /* 0x000fc800078e00ff */
[----:B------:R-:W-:Y:S02]  /*22fd0*/  IMAD R11, R10, R24, R11 ;  /* 0x000000180a0b7224 */ /* 0x000fe400078e020b */
[----:B--2---:R-:W-:Y:S01]  /*22fe0*/  @P0 IMAD.HI.U32 R0, R27, R0, RZ ;  /* 0x000000001b000227 */ /* 0x004fe200078e00ff */
[----:B------:R-:W1:Y:S03]  /*22ff0*/  @!P3 LDC R3, c[0x0][0xb54] ;  /* 0x0002d500ff03bb82 */ /* 0x000e660000000800 */
[-C--:B---3--:R-:W-:Y:S02]  /*23000*/  IMAD R31, R13, R211.reuse, RZ ;  /* 0x000000d30d1f7224 */ /* 0x088fe400078e02ff */
[----:B------:R-:W-:Y:S01]  /*23010*/  IMAD.WIDE.U32 R12, R12, R211, RZ ;  /* 0x000000d30c0c7225 */ /* 0x000fe200078e00ff */
[----:B----4-:R-:W-:Y:S02]  /*23020*/  @P0 SHF.R.U32.HI R21, RZ, R33, R0 ;  /* 0x00000021ff150219 */ /* 0x010fe40000011600 */
[----:B------:R-:W-:Y:S01]  /*23030*/  SEL R33, R222, RZ, P3 ;  /* 0x000000ffde217207 */ /* 0x000fe20001800000 */
[----:B------:R-:W-:Y:S01]  /*23040*/  IMAD.IADD R13, R31, 0x1, R13 ;  /* 0x000000011f0d7824 */ /* 0x000fe200078e020d */
[----:B------:R-:W-:Y:S01]  /*23050*/  IADD3 R12, P0, P1, R8, R12, R15 ;  /* 0x0000000c080c7210 */ /* 0x000fe2000791e00f */
[----:B------:R-:W-:-:S02]  /*23060*/  IMAD.MOV R0, RZ, RZ, -R21 ;  /* 0x000000ffff007224 */ /* 0x000fc400078e0a15 */
[----:B------:R-:W-:Y:S02]  /*23070*/  IMAD.IADD R11, R9, 0x1, R11 ;  /* 0x00000001090b7824 */ /* 0x000fe400078e020b */
[-C--:B------:R-:W-:Y:S02]  /*23080*/  IMAD R31, R7, R33.reuse, RZ ;  /* 0x00000021071f7224 */ /* 0x080fe400078e02ff */
[----:B------:R-:W-:-:S04]  /*23090*/  IMAD.WIDE.U32 R6, R6, R33, RZ ;  /* 0x0000002106067225 */ /* 0x000fc800078e00ff */
[----:B------:R-:W-:Y:S01]  /*230a0*/  IMAD R9, R29, R0, R27 ;  /* 0x000000001d097224 */ /* 0x000fe200078e021b */
[----:B------:R-:W-:Y:S01]  /*230b0*/  IADD3.X R0, R11, R13, R14, P0, P1 ;  /* 0x0000000d0b007210 */ /* 0x000fe200007e240e */
[----:B------:R-:W-:Y:S01]  /*230c0*/  IMAD.IADD R7, R31, 0x1, R7 ;  /* 0x000000011f077824 */ /* 0x000fe200078e0207 */
[----:B------:R-:W-:Y:S02]  /*230d0*/  IADD3 R6, P0, P1, R21, R12, R6 ;  /* 0x0000000c15067210 */ /* 0x000fe4000791e006 */
[----:B------:R-:W-:Y:S02]  /*230e0*/  SHF.R.S32.HI R21, RZ, 0x1f, R21 ;  /* 0x0000001fff157819 */ /* 0x000fe40000011415 */
[----:B------:R-:W-:Y:S02]  /*230f0*/  SHF.R.S32.HI R11, RZ, 0x1f, R9 ;  /* 0x0000001fff0b7819 */ /* 0x000fe40000011409 */
[----:B------:R-:W-:Y:S01]  /*23100*/  IADD3.X R7, R21, R0, R7, P0, P1 ;  /* 0x0000000015077210 */ /* 0x000fe200007e2407 */
[----:B-----5:R-:W-:-:S04]  /*23110*/  IMAD R0, R5, R9, RZ ;  /* 0x0000000905007224 */ /* 0x020fc800078e02ff */
[C---:B------:R-:W-:Y:S02]  /*23120*/  IMAD R11, R4.reuse, R11, R0 ;  /* 0x0000000b040b7224 */ /* 0x040fe400078e0200 */
[----:B------:R-:W-:-:S04]  /*23130*/  IMAD.WIDE.U32 R4, R4, R9, R6 ;  /* 0x0000000904047225 */ /* 0x000fc800078e0006 */
[----:B------:R-:W-:Y:S01]  /*23140*/  IMAD.IADD R0, R5, 0x1, R11 ;  /* 0x0000000105007824 */ /* 0x000fe200078e020b */
[----:B0-----:R-:W-:Y:S01]  /*23150*/  LEA R2, P0, R4, R2, 0x2 ;  /* 0x0000000204027211 */ /* 0x001fe200078010ff */
[----:B------:R-:W-:-:S03]  /*23160*/  IMAD.MOV.U32 R5, RZ, RZ, -0x800000 ;  /* 0xff800000ff057424 */ /* 0x000fc600078e00ff */
[----:B-1----:R-:W-:-:S05]  /*23170*/  LEA.HI.X R3, R4, R3, R0, 0x2, P0 ;  /* 0x0000000304037211 */ /* 0x002fca00000f1400 */
[----:B------:R0:W-:Y:S04]  /*23180*/  STG.E desc[UR46][R2.64], R5 ;  /* 0x0000000502007986 */ /* 0x0001e8000c10192e */
.L_x_1643:
[----:B------:R-:W-:Y:S05]  /*23190*/  BSYNC B1 ;  /* 0x0000000000017941 */ /* 0x000fea0003800000 */
.L_x_1642:
[----:B------:R-:W-:Y:S05]  /*231a0*/  @P2 BRA `(.L_x_1636) ;  /* 0x00000008004c2947 */ /* 0x000fea0003800000 */
[----:B------:R-:W1:Y:S01]  /*231b0*/  LDC R9, c[0x0][0xbe8] ;  /* 0x0002fa00ff097b82 */ /* 0x000e620000000800 */
[----:B------:R-:W-:Y:S01]  /*231c0*/  VIADD R4, R28, 0xffffff80 ;  /* 0xffffff801c047836 */ /* 0x000fe20000000000 */
[----:B------:R-:W-:Y:S02]  /*231d0*/  ULDC.64 UR4, c[0x0][0xaa0] ;  /* 0x0002a80000047ab9 */ /* 0x000fe40000000a00 */
[----:B------:R-:W-:Y:S02]  /*231e0*/  IMAD R0, R14, UR4, RZ ;  /* 0x000000040e007c24 */ /* 0x000fe4000f8e02ff */
[----:B------:R-:W-:Y:S01]  /*231f0*/  SHF.R.S32.HI R11, RZ, 0x1f, R4 ;  /* 0x0000001fff0b7819 */ /* 0x000fe20000011404 */
[----:B0-----:R-:W-:-:S04]  /*23200*/  IMAD.WIDE.U32 R2, R15, UR4, RZ ;  /* 0x000000040f027c25 */ /* 0x001fc8000f8e00ff */
[----:B------:R-:W-:Y:S01]  /*23210*/  IMAD R5, R15, UR5, R0 ;  /* 0x000000050f057c24 */ /* 0x000fe2000f8e0200 */
[----:B------:R-:W-:Y:S01]  /*23220*/  LEA.HI R0, R11, R4, RZ, 0x3 ;  /* 0x000000040b007211 */ /* 0x000fe200078f18ff */
[----:B------:R-:W-:Y:S02]  /*23230*/  ULDC.64 UR4, c[0x0][0xae8] ;  /* 0x0002ba0000047ab9 */ /* 0x000fe40000000a00 */
[----:B------:R-:W-:Y:S01]  /*23240*/  IMAD.IADD R3, R3, 0x1, R5 ;  /* 0x0000000103037824 */ /* 0x000fe200078e0205 */
[----:B------:R-:W-:Y:S01]  /*23250*/  LOP3.LUT R13, R0, 0xfffffff8, RZ, 0xc0, !PT ;  /* 0xfffffff8000d7812 */ /* 0x000fe200078ec0ff */
[----:B------:R-:W-:-:S04]  /*23260*/  IMAD.WIDE.U32 R2, R211, UR4, R2 ;  /* 0x00000004d3027c25 */ /* 0x000fc8000f8e0002 */
[----:B------:R-:W-:Y:S01]  /*23270*/  IMAD.IADD R0, R4, 0x1, -R13 ;  /* 0x0000000104007824 */ /* 0x000fe200078e0a0d */
[----:B-1----:R-:W-:Y:S01]  /*23280*/  ISETP.NE.AND P0, PT, R9, 0x1, PT ;  /* 0x000000010900780c */ /* 0x002fe20003f05270 */
[----:B------:R-:W-:Y:S01]  /*23290*/  IMAD R3, R211, UR5, R3 ;  /* 0x00000005d3037c24 */ /* 0x000fe2000f8e0203 */
[----:B------:R-:W-:Y:S01]  /*232a0*/  ULDC.64 UR4, c[0x0][0xaf0] ;  /* 0x0002bc0000047ab9 */ /* 0x000fe20000000a00 */
[----:B------:R-:W-:Y:S02]  /*232b0*/  IMAD R0, R0, 0x20, R17 ;  /* 0x0000002000007824 */ /* 0x000fe400078e0211 */
[----:B------:R-:W-:Y:S02]  /*232c0*/  IMAD R4, R24, UR4, RZ ;  /* 0x0000000418047c24 */ /* 0x000fe4000f8e02ff */
[----:B------:R-:W-:Y:S02]  /*232d0*/  IMAD.IADD R6, R199, 0x1, R0 ;  /* 0x00000001c7067824 */ /* 0x000fe400078e0200 */
[----:B------:R-:W-:-:S04]  /*232e0*/  IMAD.WIDE.U32 R2, R25, UR4, R2 ;  /* 0x0000000419027c25 */ /* 0x000fc8000f8e0002 */
[----:B------:R-:W0:Y:S01]  /*232f0*/  @P0 LDC R7, c[0x0][0xbec] ;  /* 0x0002fb00ff070b82 */ /* 0x000e220000000800 */
[----:B------:R-:W-:Y:S02]  /*23300*/  IMAD.MOV.U32 R5, RZ, RZ, R6 ;  /* 0x000000ffff057224 */ /* 0x000fe400078e0006 */
[----:B------:R-:W-:-:S05]  /*23310*/  IMAD.IADD R199, R17, 0x1, R199 ;  /* 0x0000000111c77824 */ /* 0x000fca00078e02c7 */
[----:B------:R-:W1:Y:S01]  /*23320*/  @P0 LDC R11, c[0x0][0xbf0] ;  /* 0x0002fc00ff0b0b82 */ /* 0x000e620000000800 */
[----:B0-----:R-:W-:-:S04]  /*23330*/  @P0 IMAD.HI.U32 R0, R6, R7, RZ ;  /* 0x0000000706000227 */ /* 0x001fc800078e00ff */
[----:B------:R-:W-:Y:S01]  /*23340*/  IMAD R7, R25, UR5, R4 ;  /* 0x0000000519077c24 */ /* 0x000fe2000f8e0204 */
[----:B------:R-:W-:Y:S01]  /*23350*/  ULDC.64 UR4, c[0x0][0xae0] ;  /* 0x0002b80000047ab9 */ /* 0x000fe20000000a00 */
[----:B-1----:R-:W-:Y:S02]  /*23360*/  @P0 SHF.R.U32.HI R5, RZ, R11, R0 ;  /* 0x0000000bff050219 */ /* 0x002fe40000011600 */
[----:B------:R-:W-:Y:S02]  /*23370*/  IMAD.IADD R3, R3, 0x1, R7 ;  /* 0x0000000103037824 */ /* 0x000fe400078e0207 */
[--C-:B------:R-:W-:Y:S01]  /*23380*/  SHF.R.S32.HI R0, RZ, 0x1f, R5.reuse ;  /* 0x0000001fff007819 */ /* 0x100fe20000011405 */
[----:B------:R-:W-:Y:S02]  /*23390*/  IMAD.MOV R7, RZ, RZ, -R5 ;  /* 0x000000ffff077224 */ /* 0x000fe400078e0a05 */
[----:B------:R-:W-:-:S04]  /*233a0*/  IMAD.WIDE.U32 R2, R5, UR4, R2 ;  /* 0x0000000405027c25 */ /* 0x000fc8000f8e0002 */
[----:B------:R-:W-:Y:S02]  /*233b0*/  IMAD R0, R0, UR4, RZ ;  /* 0x0000000400007c24 */ /* 0x000fe4000f8e02ff */
[----:B------:R-:W-:Y:S02]  /*233c0*/  IMAD R7, R9, R7, R6 ;  /* 0x0000000709077224 */ /* 0x000fe400078e0206 */
[----:B------:R-:W-:Y:S01]  /*233d0*/  IMAD R5, R5, UR5, R0 ;  /* 0x0000000505057c24 */ /* 0x000fe2000f8e0200 */
[----:B------:R-:W-:Y:S02]  /*233e0*/  ULDC.64 UR4, c[0x0][0xad8] ;  /* 0x0002b60000047ab9 */ /* 0x000fe40000000a00 */
[----:B------:R-:W-:Y:S02]  /*233f0*/  SHF.R.S32.HI R0, RZ, 0x1f, R7 ;  /* 0x0000001fff007819 */ /* 0x000fe40000011407 */
[----:B------:R-:W-:-:S03]  /*23400*/  IADD3 R3, R3, R5, RZ ;  /* 0x0000000503037210 */ /* 0x000fc60007ffe0ff */
[----:B------:R-:W-:Y:S02]  /*23410*/  IMAD R0, R0, UR4, RZ ;  /* 0x0000000400007c24 */ /* 0x000fe4000f8e02ff */
[----:B------:R-:W-:-:S04]  /*23420*/  IMAD.WIDE.U32 R2, R7, UR4, R2 ;  /* 0x0000000407027c25 */ /* 0x000fc8000f8e0002 */
        /* <DEDUP_REMOVED lines=8> */
[----:B------:R0:W3:Y:S02]  /*234b0*/  SHFL.IDX PT, R14, R0, RZ, 0x181f ;  /* 0x00181fff000e7589 */ /* 0x0000e400000e0000 */
.L_x_2015:
[----:B------:R-:W-:Y:S01]  /*234c0*/  IMAD R9, R20, R9, RZ ;  /* 0x0000000914097224 */ /* 0x000fe200078e02ff */
        /* <DEDUP_REMOVED lines=8> */
[-C--:B---3--:R-:W-:Y:S02]  /*23550*/  @!P3 LEA R4, P5, R18, R14.reuse, 0x1 ;  /* 0x0000000e1204b211 */ /* 0x088fe400078a08ff */
[-C--:B------:R-:W-:Y:S02]  /*23560*/  @!P2 LEA R6, P4, R194, R14.reuse, 0x1 ;  /* 0x0000000ec206a211 */ /* 0x080fe400078808ff */
[-C--:B-1----:R-:W-:Y:S02]  /*23570*/  @!P3 LEA.HI.X R5, R18, R3.reuse, R19, 0x1, P5 ;  /* 0x000000031205b211 */ /* 0x082fe400028f0c13 */
[-C--:B------:R-:W-:Y:S02]  /*23580*/  @!P1 LEA R10, P5, R208, R14.reuse, 0x1 ;  /* 0x0000000ed00a9211 */ /* 0x080fe400078a08ff */
        /* <DEDUP_REMOVED lines=8> */
.L_x_1646:
[----:B------:R-:W-:Y:S05]  /*23610*/  BSYNC B1 ;  /* 0x0000000000017941 */ /* 0x000fea0003800000 */
.L_x_1645:
[----:B------:R-:W-:-:S03]  /*23620*/  UMOV UR4, 0xffffffff ;  /* 0xffffffff00047882 */ /* 0x000fc60000000000 */
[----:B------:R-:W-:Y:S05]  /*23630*/  BRA.DIV UR4, `(.L_x_1647) ;  /* 0x000000de04d07947 */ /* 0x000fea000b800000 */
[----:B-1----:R1:W0:Y:S04]  /*23640*/  SHFL.IDX PT, R3, R2, 0x1, 0x181f ;  /* 0x00381f0002037f89 */ /* 0x00222800000e0000 */
[----:B---34-:R1:W3:Y:S02]  /*23650*/  SHFL.IDX PT, R14, R0, 0x1, 0x181f ;  /* 0x00381f00000e7f89 */ /* 0x0182e400000e0000 */
.L_x_2019:
        /* <DEDUP_REMOVED lines=11> */
[-C--:B0-----:R-:W-:Y:S02]  /*23710*/  @!P3 LEA.HI.X R5, R18, R3.reuse, R19, 0x1, P5 ;  /* 0x000000031205b211 */ /* 0x081fe400028f0c13 */
        /* <DEDUP_REMOVED lines=9> */
.L_x_1649:
[----:B------:R-:W-:Y:S05]  /*237b0*/  BSYNC B1 ;  /* 0x0000000000017941 */ /* 0x000fea0003800000 */
.L_x_1648:
[----:B------:R-:W-:-:S03]  /*237c0*/  UMOV UR4, 0xffffffff ;  /* 0xffffffff00047882 */ /* 0x000fc60000000000 */
[----:B------:R-:W-:Y:S05]  /*237d0*/  BRA.DIV UR4, `(.L_x_1650) ;  /* 0x000000de04b07947 */ /* 0x000fea000b800000 */
[----:B0-----:R0:W0:Y:S04]  /*237e0*/  SHFL.IDX PT, R3, R2, 0x2, 0x181f ;  /* 0x00581f0002037f89 */ /* 0x00102800000e0000 */
[----:B---34-:R3:W4:Y:S02]  /*237f0*/  SHFL.IDX PT, R14, R0, 0x2, 0x181f ;  /* 0x00581f00000e7f89 */ /* 0x01872400000e0000 */
.L_x_2023:
        /* <DEDUP_REMOVED lines=21> */
.L_x_1652:
[----:B------:R-:W-:Y:S05]  /*23950*/  BSYNC B1 ;  /* 0x0000000000017941 */ /* 0x000fea0003800000 */
.L_x_1651:
[----:B------:R-:W-:-:S03]  /*23960*/  UMOV UR4, 0xffffffff ;  /* 0xffffffff00047882 */ /* 0x000fc60000000000 */
[----:B------:R-:W-:Y:S05]  /*23970*/  BRA.DIV UR4, `(.L_x_1653) ;  /* 0x000000de04907947 */ /* 0x000fea000b800000 */
[----:B0-----:R0:W0:Y:S04]  /*23980*/  SHFL.IDX PT, R3, R2, 0x3, 0x181f ;  /* 0x00781f0002037f89 */ /* 0x00102800000e0000 */
[----:B----4-:R4:W0:Y:S02]  /*23990*/  SHFL.IDX PT, R14, R0, 0x3, 0x181f ;  /* 0x00781f00000e7f89 */ /* 0x01082400000e0000 */
.L_x_2027:
[----:B-1-34-:R-:W-:-:S05]  /*239a0*/  VIADD R0, R199, 0x60 ;  /* 0x00000060c7007836 */ /* 0x01afca0000000000 */
        /* <DEDUP_REMOVED lines=9> */
[-C--:B------:R-:W-:Y:S02]  /*23a40*/  @!P3 LEA.HI.X R5, R18, R3.reuse, R19, 0x1, P5 ;  /* 0x000000031205b211 */ /* 0x080fe400028f0c13 */
        /* <DEDUP_REMOVED lines=9> */
.L_x_1636:
[----:B------:R-:W-:Y:S05]  /*23ae0*/  BSYNC B0 ;  /* 0x0000000000007941 */ /* 0x000fea0003800000 */
.L_x_1621:
[----:B------:R-:W-:Y:S02]  /*23af0*/  ULDC UR4, c[0x0][0xc3c] ;  /* 0x00030f0000047ab9 */ /* 0x000fe40000000800 */
[----:B--2---:R-:W-:-:S13]  /*23b00*/  ISETP.GE.AND P0, PT, R207, UR4, PT ;  /* 0x00000004cf007c0c */ /* 0x004fda000bf06270 */
[----:B------:R-:W-:Y:S05]  /*23b10*/  @!P0 BRA `(.L_x_1654) ;  /* 0xfffffdd800b88947 */ /* 0x000fea000383ffff */
[----:B------:R-:W-:Y:S05]  /*23b20*/  BRA `(.L_x_1412) ;  /* 0x0000008000807947 */ /* 0x000fea0003800000 */
.L_x_1410:
        /* <DEDUP_REMOVED lines=20> */
.L_x_1655:
[----:B------:R-:W1:Y:S01]  /*23c70*/  S2R R0, SR_TID.X ;  /* 0x0000000000007919 */ /* 0x000e620000002100 */
[----:B------:R-:W-:Y:S01]  /*23c80*/  ULDC UR4, c[0x0][0xc3c] ;  /* 0x00030f0000047ab9 */ /* 0x000fe20000000800 */
        /* <DEDUP_REMOVED lines=9> */
[----:B-1----:R-:W-:-:S04]  /*23d20*/  @!P1 IMAD.WIDE.U32 R2, R0, 0x4, R4 ;  /* 0x0000000400029825 */ /* 0x002fc800078e0004 */
[----:B------:R-:W-:-:S06]  /*23d30*/  IMAD.MOV.U32 R5, RZ, RZ, RZ ;  /* 0x000000ffff057224 */ /* 0x000fcc00078e00ff */
        /* <DEDUP_REMOVED lines=25> */
[----:B------:R-:W-:Y:S01]  /*23ed0*/  IMAD.MOV.U32 R4, RZ, RZ, R7 ;  /* 0x000000ffff047224 */ /* 0x000fe200078e0007 */
[----:B--2---:R-:W-:-:S13]  /*23ee0*/  ISETP.GT.AND P6, PT, R7, UR6, PT ;  /* 0x0000000607007c0c */ /* 0x004fda000bfc4270 */
[----:B------:R-:W-:Y:S05]  /*23ef0*/  @P6 BRA `(.L_x_1657) ;  /* 0x0000000000a86947 */ /* 0x000fea0003800000 */
[----:B------:R-:W-:Y:S01]  /*23f00*/  IMAD.MOV.U32 R7, RZ, RZ, R4 ;  /* 0x000000ffff077224 */ /* 0x000fe200078e0004 */
[----:B------:R-:W-:Y:S01]  /*23f10*/  UMOV UR4, URZ ;  /* 0x0000003f00047c82 */ /* 0x000fe20008000000 */
[----:B------:R-:W-:-:S05]  /*23f20*/  ULDC UR5, c[0x0][0xc38] ;  /* 0x00030e0000057ab9 */ /* 0x000fca0000000800 */
.L_x_1659:
[----:B------:R-:W0:Y:S01]  /*23f30*/  LDC R2, c[0x0][0xc3c] ;  /* 0x00030f00ff027b82 */ /* 0x000e220000000800 */
[----:B------:R-:W-:Y:S01]  /*23f40*/  ULDC UR7, c[0x0][0xc3c] ;  /* 0x00030f0000077ab9 */ /* 0x000fe20000000800 */
[----:B------:R-:W-:Y:S01]  /*23f50*/  UIADD3 UR4, UR4, 0x1f, URZ ;  /* 0x0000001f04047890 */ /* 0x000fe2000fffe03f */
[----:B------:R-:W-:-:S05]  /*23f60*/  IMAD.U32 R3, RZ, RZ, UR7 ;  /* 0x00000007ff037e24 */ /* 0x000fca000f8e00ff */
[----:B------:R1:W-:Y:S01]  /*23f70*/  STL [R1+0xc], R3 ;  /* 0x00000c0301007387 */ /* 0x0003e20000100800 */
[----:B0-----:R-:W-:-:S13]  /*23f80*/  ISETP.LE.AND P6, PT, R2, UR4, PT ;  /* 0x0000000402007c0c */ /* 0x001fda000bfc3270 */
[----:B-1----:R-:W-:Y:S05]  /*23f90*/  @P6 BRA `(.L_x_1658) ;  /* 0x0000000800b06947 */ /* 0x002fea0003800000 */
[----:B------:R-:W-:Y:S02]  /*23fa0*/  VIADD R9, R0, UR4 ;  /* 0x0000000400097c36 */ /* 0x000fe40008000000 */
[----:B------:R-:W-:-:S03]  /*23fb0*/  IMAD.MOV.U32 R6, RZ, RZ, RZ ;  /* 0x000000ffff067224 */ /* 0x000fc600078e00ff */
        /* <DEDUP_REMOVED lines=29> */
[----:B------:R-:W-:-:S07]  /*24190*/  IMAD.MOV.U32 R3, RZ, RZ, R2 ;  /* 0x000000ffff037224 */ /* 0x000fce00078e0002 */
.L_x_1657:
[----:B------:R-:W-:Y:S01]  /*241a0*/  IMAD.IADD R9, R7, 0x1, -R4 ;  /* 0x0000000107097824 */ /* 0x000fe200078e0a04 */
[----:B------:R-:W-:-:S03]  /*241b0*/  MOV R8, RZ ;  /* 0x000000ff00087202 */ /* 0x000fc60000000f00 */
[----:B------:R-:W-:-:S05]  /*241c0*/  IMAD R2, R3, UR5, R9 ;  /* 0x0000000503027c24 */ /* 0x000fca000f8e0209 */
[----:B------:R-:W-:-:S13]  /*241d0*/  ISETP.GT.AND P0, PT, R2, UR6, PT ;  /* 0x0000000602007c0c */ /* 0x000fda000bf04270 */
[----:B------:R-:W-:-:S04]  /*241e0*/  VOTE.ANY R2, PT, !P0 ;  /* 0x0000000000027806 */ /* 0x000fc800040e0100 */
[----:B------:R-:W0:Y:S01]  /*241f0*/  POPC R10, R2 ;  /* 0x00000002000a7309 */ /* 0x000e220000000000 */
[----:B------:R-:W-:Y:S01]  /*24200*/  ISETP.NE.AND P0, PT, R2, RZ, PT ;  /* 0x000000ff0200720c */ /* 0x000fe20003f05270 */
[----:B0-----:R0:W1:Y:S04]  /*24210*/  SHFL.IDX PT, R7, R5, R10, 0x1f ;  /* 0x00001f0a05077589 */ /* 0x00106800000e0000 */
[----:B------:R0:W2:Y:S08]  /*24220*/  SHFL.IDX PT, R4, R6, R10, 0x1f ;  /* 0x00001f0a06047589 */ /* 0x0000b000000e0000 */
[----:B------:R-:W-:Y:S05]  /*24230*/  @!P0 BRA `(.L_x_1660) ;  /* 0x0000000000088947 */ /* 0x000fea0003800000 */
[----:B------:R-:W-:-:S06]  /*24240*/  VIADD R8, R10, 0xffffffff ;  /* 0xffffffff0a087836 */ /* 0x000fcc0000000000 */
[----:B------:R3:W4:Y:S02]  /*24250*/  SHFL.IDX PT, R8, R3, R8, 0x1f ;  /* 0x00001f0803087589 */ /* 0x00072400000e0000 */
.L_x_1660:
[----:B----4-:R-:W-:Y:S01]  /*24260*/  IMAD R2, R8, UR5, R9 ;  /* 0x0000000508027c24 */ /* 0x010fe2000f8e0209 */
[----:B-1----:R-:W-:Y:S01]  /*24270*/  ISETP.NE.AND P0, PT, R7, 0x1, PT ;  /* 0x000000010700780c */ /* 0x002fe20003f05270 */
[----:B------:R-:W-:-:S03]  /*24280*/  VIADD R12, R10, UR4 ;  /* 0x000000040a0c7c36 */ /* 0x000fc60008000000 */
[----:B------:R1:W-:Y:S01]  /*24290*/  STL [R1], R2 ;  /* 0x0000000201007387 */ /* 0x0003e20000100800 */
[----:B0-----:R-:W-:-:S03]  /*242a0*/  IADD3 R5, -R2, UR6, RZ ;  /* 0x0000000602057c10 */ /* 0x001fc6000fffe1ff */
[----:B------:R1:W-:Y:S05]  /*242b0*/  STL [R1+0xc], R12 ;  /* 0x00000c0c01007387 */ /* 0x0003ea0000100800 */
[----:B------:R-:W-:Y:S05]  /*242c0*/  @!P0 BRA `(.L_x_1661) ;  /* 0x0000000000e08947 */ /* 0x000fea0003800000 */
[-C--:B--2---:R-:W-:Y:S02]  /*242d0*/  IABS R6, R4.reuse ;  /* 0x0000000400067213 */ /* 0x084fe40000000000 */
[----:B------:R-:W-:Y:S02]  /*242e0*/  IABS R8, R7 ;  /* 0x0000000700087213 */ /* 0x000fe40000000000 */
[----:B------:R-:W0:Y:S08]  /*242f0*/  I2F.RP R9, R6 ;  /* 0x0000000600097306 */ /* 0x000e300000209400 */
[----:B------:R-:W2:Y:S08]  /*24300*/  I2F.RP R10, R8 ;  /* 0x00000008000a7306 */ /* 0x000eb00000209400 */
[----:B0-----:R-:W1:Y:S08]  /*24310*/  MUFU.RCP R9, R9 ;  /* 0x0000000900097308 */ /* 0x001e700000001000 */
[----:B--2---:R-:W-:Y:S01]  /*24320*/  MUFU.RCP R10, R10 ;  /* 0x0000000a000a7308 */ /* 0x004fe20000001000 */
[----:B-1----:R-:W-:Y:S01]  /*24330*/  VIADD R2, R9, 0xffffffe ;  /* 0x0ffffffe09027836 */ /* 0x002fe20000000000 */
[----:B------:R-:W-:-:S06]  /*24340*/  IABS R9, R4 ;  /* 0x0000000400097213 */ /* 0x000fcc0000000000 */
[----:B---3--:R0:W1:Y:S02]  /*24350*/  F2I.FTZ.U32.TRUNC.NTZ R3, R2 ;  /* 0x0000000200037305 */ /* 0x008064000021f000 */
[----:B0-----:R-:W-:Y:S02]  /*24360*/  IMAD.MOV.U32 R2, RZ, RZ, RZ ;  /* 0x000000ffff027224 */ /* 0x001fe400078e00ff */
[----:B-1----:R-:W-:-:S04]  /*24370*/  IMAD.MOV R11, RZ, RZ, -R3 ;  /* 0x000000ffff0b7224 */ /* 0x002fc800078e0a03 */
[----:B------:R-:W-:-:S04]  /*24380*/  IMAD R11, R11, R6, RZ ;  /* 0x000000060b0b7224 */ /* 0x000fc800078e02ff */
[----:B------:R-:W-:Y:S01]  /*24390*/  IMAD.HI.U32 R3, R3, R11, R2 ;  /* 0x0000000b03037227 */ /* 0x000fe200078e0002 */
[----:B------:R-:W-:-:S03]  /*243a0*/  IABS R2, R5 ;  /* 0x0000000500027213 */ /* 0x000fc60000000000 */
[----:B------:R-:W-:Y:S02]  /*243b0*/  IMAD.MOV R11, RZ, RZ, -R9 ;  /* 0x000000ffff0b7224 */ /* 0x000fe400078e0a09 */
[----:B------:R-:W-:-:S04]  /*243c0*/  IMAD.HI.U32 R9, R3, R2, RZ ;  /* 0x0000000203097227 */ /* 0x000fc800078e00ff */
[----:B------:R-:W-:Y:S02]  /*243d0*/  IMAD R11, R9, R11, R2 ;  /* 0x0000000b090b7224 */ /* 0x000fe400078e0202 */
[----:B------:R-:W-:Y:S02]  /*243e0*/  VIADD R3, R10, 0xffffffe ;  /* 0x0ffffffe0a037836 */ /* 0x000fe40000000000 */
[----:B------:R-:W-:Y:S01]  /*243f0*/  IMAD.MOV.U32 R2, RZ, RZ, RZ ;  /* 0x000000ffff027224 */ /* 0x000fe200078e00ff */
[----:B------:R-:W-:-:S03]  /*24400*/  ISETP.GT.U32.AND P1, PT, R6, R11, PT ;  /* 0x0000000b0600720c */ /* 0x000fc60003f24070 */
[----:B------:R-:W0:Y:S10]  /*24410*/  F2I.FTZ.U32.TRUNC.NTZ R3, R3 ;  /* 0x0000000300037305 */ /* 0x000e34000021f000 */
[----:B------:R-:W-:-:S02]  /*24420*/  @!P1 IMAD.IADD R11, R11, 0x1, -R6 ;  /* 0x000000010b0b9824 */ /* 0x000fc400078e0a06 */
[----:B------:R-:W-:Y:S01]  /*24430*/  @!P1 VIADD R9, R9, 0x1 ;  /* 0x0000000109099836 */ /* 0x000fe20000000000 */
[----:B------:R-:W-:Y:S02]  /*24440*/  ISETP.NE.AND P1, PT, R4, RZ, PT ;  /* 0x000000ff0400720c */ /* 0x000fe40003f25270 */
[----:B------:R-:W-:Y:S01]  /*24450*/  ISETP.GE.U32.AND P0, PT, R11, R6, PT ;  /* 0x000000060b00720c */ /* 0x000fe20003f06070 */
[----:B0-----:R-:W-:-:S04]  /*24460*/  IMAD.MOV R11, RZ, RZ, -R3 ;  /* 0x000000ffff0b7224 */ /* 0x001fc800078e0a03 */
[----:B------:R-:W-:-:S04]  /*24470*/  IMAD R11, R11, R8, RZ ;  /* 0x000000080b0b7224 */ /* 0x000fc800078e02ff */
[----:B------:R-:W-:Y:S01]  /*24480*/  IMAD.HI.U32 R6, R3, R11, R2 ;  /* 0x0000000b03067227 */ /* 0x000fe200078e0002 */
[----:B------:R-:W-:-:S03]  /*24490*/  LOP3.LUT R2, R5, R4, RZ, 0x3c, !PT ;  /* 0x0000000405027212 */ /* 0x000fc600078e3cff */
[----:B------:R-:W-:Y:S01]  /*244a0*/  @P0 VIADD R9, R9, 0x1 ;  /* 0x0000000109090836 */ /* 0x000fe20000000000 */
[----:B------:R-:W-:Y:S02]  /*244b0*/  ISETP.GE.AND P2, PT, R2, RZ, PT ;  /* 0x000000ff0200720c */ /* 0x000fe40003f46270 */
[----:B------:R-:W-:-:S05]  /*244c0*/  IABS R2, R7 ;  /* 0x0000000700027213 */ /* 0x000fca0000000000 */
[----:B------:R-:W-:-:S06]  /*244d0*/  IMAD.MOV R2, RZ, RZ, -R2 ;  /* 0x000000ffff027224 */ /* 0x000fcc00078e0a02 */
[----:B------:R-:W-:Y:S01]  /*244e0*/  @!P2 IMAD.MOV R9, RZ, RZ, -R9 ;  /* 0x000000ffff09a224 */ /* 0x000fe200078e0a09 */
[----:B------:R-:W-:-:S04]  /*244f0*/  @!P1 LOP3.LUT R9, RZ, R4, RZ, 0x33, !PT ;  /* 0x00000004ff099212 */ /* 0x000fc800078e33ff */
[----:B------:R-:W-:-:S05]  /*24500*/  IABS R3, R9 ;  /* 0x0000000900037213 */ /* 0x000fca0000000000 */
        /* <DEDUP_REMOVED lines=20> */
.L_x_1661:
[----:B-1-3--:R-:W0:Y:S02]  /*24650*/  LDC.64 R2, c[0x0][0xc90] ;  /* 0x00032400ff027b82 */ /* 0x00ae240000000a00 */
[----:B0-----:R-:W-:-:S05]  /*24660*/  IMAD.WIDE R2, R12, 0x4, R2 ;  /* 0x000000040c027825 */ /* 0x001fca00078e0202 */
        /* <DEDUP_REMOVED lines=15> */
[----:B------:R-:W-:-:S05]  /*24760*/  IMAD R3, R2, R3, R11 ;  /* 0x0000000302037224 */ /* 0x000fca00078e020b */
[----:B------:R-:W-:-:S13]  /*24770*/  ISETP.GT.U32.AND P1, PT, R8, R3, PT ;  /* 0x000000030800720c */ /* 0x000fda0003f24070 */
[-C--:B------:R-:W-:Y:S01]  /*24780*/  @!P1 IADD3 R3, R3, -R8.reuse, RZ ;  /* 0x8000000803039210 */ /* 0x080fe20007ffe0ff */
        /* <DEDUP_REMOVED lines=12> */
[----:B------:R-:W-:-:S04]  /*24850*/  VIADDMNMX R7, R10, UR5, R7, PT ;  /* 0x000000050a077c46 */ /* 0x000fc8000b800107 */
        /* <DEDUP_REMOVED lines=28> */
.L_x_1662:
[----:B01----:R-:W-:-:S05]  /*24a20*/  LOP3.LUT R3, RZ, R2, RZ, 0x33, !PT ;  /* 0x00000002ff037212 */ /* 0x003fca00078e33ff */
[----:B------:R-:W-:-:S05]  /*24a30*/  IMAD.IADD R2, R4, 0x1, R3 ;  /* 0x0000000104027824 */ /* 0x000fca00078e0203 */
[----:B------:R1:W-:Y:S01]  /*24a40*/  STL [R1+0x4], R2 ;  /* 0x0000040201007387 */ /* 0x0003e20000100800 */
[----:B------:R-:W-:Y:S05]  /*24a50*/  BRA `(.L_x_1663) ;  /* 0x0000000000107947 */ /* 0x000fea0003800000 */
.L_x_1658:
[----:B------:R-:W-:Y:S01]  /*24a60*/  IMAD.U32 R2, RZ, RZ, UR6 ;  /* 0x00000006ff027e24 */ /* 0x000fe2000f8e00ff */
[----:B------:R0:W-:Y:S04]  /*24a70*/  STL [R1+0x4], RZ ;  /* 0x000004ff01007387 */ /* 0x0001e80000100800 */
[----:B------:R0:W-:Y:S04]  /*24a80*/  STL [R1+0x8], RZ ;  /* 0x000008ff01007387 */ /* 0x0001e80000100800 */
[----:B------:R0:W-:Y:S02]  /*24a90*/  STL [R1], R2 ;  /* 0x0000000201007387 */ /* 0x0001e40000100800 */
.L_x_1663:
[----:B------:R-:W2:Y:S04]  /*24aa0*/  LDL R4, [R1] ;  /* 0x0000000001047983 */ /* 0x000ea80000100800 */
[----:B------:R-:W2:Y:S04]  /*24ab0*/  LDL R5, [R1+0x4] ;  /* 0x0000040001057983 */ /* 0x000ea80000100800 */
[----:B------:R-:W2:Y:S04]  /*24ac0*/  LDL R6, [R1+0x8] ;  /* 0x0000080001067983 */ /* 0x000ea80000100800 */
[----:B------:R-:W2:Y:S01]  /*24ad0*/  LDL R7, [R1+0xc] ;  /* 0x00000c0001077983 */ /* 0x000ea20000100800 */
[----:B------:R-:W-:-:S13]  /*24ae0*/  ISETP.NE.AND P0, PT, R0, RZ, PT ;  /* 0x000000ff0000720c */ /* 0x000fda0003f05270 */
[----:B------:R-:W3:Y:S01]  /*24af0*/  @!P0 S2R R3, SR_CgaCtaId ;  /* 0x0000000000038919 */ /* 0x000ee20000008800 */
[----:B------:R-:W-:-:S04]  /*24b00*/  @!P0 MOV R0, 0x400 ;  /* 0x0000040000008802 */ /* 0x000fc80000000f00 */
[----:B---3--:R-:W-:-:S05]  /*24b10*/  @!P0 LEA R0, R3, R0, 0x18 ;  /* 0x0000000003008211 */ /* 0x008fca00078ec0ff */
[----:B--2---:R2:W-:Y:S01]  /*24b20*/  @!P0 STS.128 [R0+0x284d0], R4 ;  /* 0x0284d00400008388 */ /* 0x0045e20000000c00 */
[----:B------:R-:W-:Y:S06]  /*24b30*/  BAR.ARV 0x5, 0x180 ;  /* 0x0146000000007b1d */ /* 0x000fec0000002000 */
.L_x_1656:
        /* <DEDUP_REMOVED lines=8> */
[----:B------:R-:W0:Y:S01]  /*24bc0*/  S2R R8, SR_TID.X ;  /* 0x0000000000087919 */ /* 0x000e220000002100 */
        /* <DEDUP_REMOVED lines=8> */
[----:B------:R-:W-:Y:S01]  /*24c50*/  MOV R18, UR4 ;  /* 0x0000000400127c02 */ /* 0x000fe20008000f00 */
[C---:B01----:R-:W-:Y:S01]  /*24c60*/  IMAD.SHL.U32 R2, R8.reuse, 0x80, RZ ;  /* 0x0000008008027824 */ /* 0x043fe200078e00ff */
[C---:B------:R-:W-:Y:S01]  /*24c70*/  LOP3.LUT R6, R8.reuse, 0x7f, RZ, 0xc0, !PT ;  /* 0x0000007f08067812 */ /* 0x040fe200078ec0ff */
[C---:B------:R-:W-:Y:S01]  /*24c80*/  IMAD.SHL.U32 R5, R8.reuse, 0x8, RZ ;  /* 0x0000000808057824 */ /* 0x040fe200078e00ff */
[----:B------:R-:W-:-:S03]  /*24c90*/  LOP3.LUT P0, RZ, R8, 0x4, RZ, 0xc0, !PT ;  /* 0x0000000408ff7812 */ /* 0x000fc6000780c0ff */
[----:B---3--:R-:W-:-:S05]  /*24ca0*/  IMAD.SHL.U32 R0, R6, 0x20, RZ ;  /* 0x0000002006007824 */ /* 0x008fca00078e00ff */
[----:B------:R-:W-:Y:S01]  /*24cb0*/  LOP3.LUT R3, R0, 0xc00, RZ, 0xc0, !PT ;  /* 0x00000c0000037812 */ /* 0x000fe200078ec0ff */
[----:B------:R-:W-:-:S05]  /*24cc0*/  IMAD.SHL.U32 R0, R8, 0x40, RZ ;  /* 0x0000004008007824 */ /* 0x000fca00078e00ff */
[--C-:B------:R-:W-:Y:S02]  /*24cd0*/  LOP3.LUT R3, R3, 0x40, R0.reuse, 0xf8, !PT ;  /* 0x0000004003037812 */ /* 0x100fe400078ef800 */
[----:B------:R-:W-:Y:S02]  /*24ce0*/  LOP3.LUT R4, R0, 0x180, RZ, 0xc0, !PT ;  /* 0x0000018000047812 */ /* 0x000fe400078ec0ff */
[----:B------:R-:W-:Y:S02]  /*24cf0*/  LOP3.LUT R7, R3, 0x200, R0, 0xf8, !PT ;  /* 0x0000020003077812 */ /* 0x000fe400078ef800 */
[--C-:B------:R-:W-:Y:S02]  /*24d00*/  SHF.R.U32.HI R3, RZ, 0x1, R8.reuse ;  /* 0x00000001ff037819 */ /* 0x100fe40000011608 */
[----:B------:R-:W-:Y:S02]  /*24d10*/  LOP3.LUT R0, R2, 0x380, RZ, 0xc0, !PT ;  /* 0x0000038002007812 */ /* 0x000fe400078ec0ff */
[----:B------:R-:W-:-:S02]  /*24d20*/  LOP3.LUT R4, R4, 0x10, R8, 0xf8, !PT ;  /* 0x0000001004047812 */ /* 0x000fc400078ef808 */
[----:B------:R-:W-:Y:S01]  /*24d30*/  LOP3.LUT R3, R0, 0x30, R3, 0xf8, !PT ;  /* 0x0000003000037812 */ /* 0x000fe200078ef803 */
[----:B------:R-:W-:Y:S01]  /*24d40*/  IMAD.SHL.U32 R0, R8, 0x10, RZ ;  /* 0x0000001008007824 */ /* 0x000fe200078e00ff */
[----:B------:R-:W-:-:S04]  /*24d50*/  LOP3.LUT R4, R4, 0x30, R5, 0x78, !PT ;  /* 0x0000003004047812 */ /* 0x000fc800078e7805 */
[----:B------:R-:W-:Y:S02]  /*24d60*/  LOP3.LUT R3, R3, 0x70, R0, 0x78, !PT ;  /* 0x0000007003037812 */ /* 0x000fe400078e7800 */
[----:B------:R-:W-:Y:S02]  /*24d70*/  LOP3.LUT R5, R7, R4, RZ, 0xfc, !PT ;  /* 0x0000000407057212 */ /* 0x000fe400078efcff */
[----:B------:R-:W-:Y:S01]  /*24d80*/  LOP3.LUT R4, R3, 0xc00, R2, 0xf8, !PT ;  /* 0x00000c0003047812 */ /* 0x000fe200078ef802 */
[----:B------:R-:W-:Y:S01]  /*24d90*/  IMAD.SHL.U32 R3, R8, 0x2, RZ ;  /* 0x0000000208037824 */ /* 0x000fe200078e00ff */
[----:B------:R-:W-:Y:S01]  /*24da0*/  LOP3.LUT R2, R0, 0x3f0, RZ, 0xc0, !PT ;  /* 0x000003f000027812 */ /* 0x000fe200078ec0ff */
[----:B------:R0:W-:Y:S03]  /*24db0*/  STL [R1+0x2c], R5 ;  /* 0x00002c0501007387 */ /* 0x0001e60000100800 */
[----:B------:R-:W-:Y:S01]  /*24dc0*/  LOP3.LUT R3, R2, 0x70, R3, 0x78, !PT ;  /* 0x0000007002037812 */ /* 0x000fe200078e7803 */
[----:B------:R-:W-:Y:S01]  /*24dd0*/  IMAD.SHL.U32 R2, R6, 0x10, RZ ;  /* 0x0000001006027824 */ /* 0x000fe200078e00ff */
[----:B------:R1:W-:Y:S04]  /*24de0*/  STL [R1+0x34], R4 ;  /* 0x0000340401007387 */ /* 0x0003e80000100800 */
[----:B------:R-:W-:Y:S01]  /*24df0*/  LOP3.LUT R3, R3, 0x400, R2, 0xf8, !PT ;  /* 0x0000040003037812 */ /* 0x000fe200078ef802 */
[----:B------:R-:W-:Y:S01]  /*24e00*/  IMAD.MOV.U32 R2, RZ, RZ, 0x40 ;  /* 0x00000040ff027424 */ /* 0x000fe200078e00ff */
[----:B0-----:R-:W-:-:S03]  /*24e10*/  SHF.R.U32.HI R5, RZ, 0x3, R6 ;  /* 0x00000003ff057819 */ /* 0x001fc60000011606 */
[----:B------:R-:W-:Y:S01]  /*24e20*/  IMAD.IADD R3, R18, 0x1, R3 ;  /* 0x0000000112037824 */ /* 0x000fe200078e0203 */
[----:B------:R-:W-:Y:S01]  /*24e30*/  SEL R7, R2, 0xffffffc0, !P0 ;  /* 0xffffffc002077807 */ /* 0x000fe20004000000 */
[----:B-1----:R-:W-:-:S04]  /*24e40*/  IMAD.MOV.U32 R4, RZ, RZ, 0x20 ;  /* 0x00000020ff047424 */ /* 0x002fc800078e00ff */
[----:B------:R-:W-:Y:S01]  /*24e50*/  STL [R1+0x38], R7 ;  /* 0x0000380701007387 */ /* 0x000fe20000100800 */
[----:B------:R-:W-:Y:S02]  /*24e60*/  SEL R2, R4, 0xffffffe0, !P0 ;  /* 0xffffffe004027807 */ /* 0x000fe40004000000 */
[----:B------:R-:W-:-:S03]  /*24e70*/  LOP3.LUT R4, R5, 0x70, R0, 0xf8, !PT ;  /* 0x0000007005047812 */ /* 0x000fc600078ef800 */
[----:B------:R0:W-:Y:S04]  /*24e80*/  STL [R1+0x30], R2 ;  /* 0x0000300201007387 */ /* 0x0001e80000100800 */
[----:B------:R1:W-:Y:S04]  /*24e90*/  STL [R1+0x3c], R3 ;  /* 0x00003c0301007387 */ /* 0x0003e80000100800 */
[----:B------:R-:W-:Y:S01]  /*24ea0*/  STL [R1+0x54], RZ ;  /* 0x000054ff01007387 */ /* 0x000fe20000100800 */
[----:B0-----:R-:W-:Y:S01]  /*24eb0*/  LOP3.LUT R2, R0, 0x70, RZ, 0xc0, !PT ;  /* 0x0000007000027812 */ /* 0x001fe200078ec0ff */
[----:B------:R-:W-:-:S02]  /*24ec0*/  IMAD.MOV.U32 R0, RZ, RZ, 0x1 ;  /* 0x00000001ff007424 */ /* 0x000fc400078e00ff */
[----:B-1----:R-:W-:-:S03]  /*24ed0*/  IMAD.MOV.U32 R3, RZ, RZ, 0x1 ;  /* 0x00000001ff037424 */ /* 0x002fc600078e00ff */
[----:B------:R0:W-:Y:S04]  /*24ee0*/  STL [R1+0x1c], R0 ;  /* 0x00001c0001007387 */ /* 0x0001e80000100800 */
[----:B------:R1:W-:Y:S04]  /*24ef0*/  STL [R1+0x14], RZ ;  /* 0x000014ff01007387 */ /* 0x0003e80000100800 */
[----:B------:R1:W-:Y:S01]  /*24f00*/  STL [R1+0x10], RZ ;  /* 0x000010ff01007387 */ /* 0x0003e20000100800 */
[----:B0-----:R-:W-:-:S03]  /*24f10*/  LOP3.LUT R0, R2, 0x80, RZ, 0xfc, !PT ;  /* 0x0000008002007812 */ /* 0x001fc600078efcff */
[----:B------:R1:W-:Y:S04]  /*24f20*/  STL [R1+0x18], R3 ;  /* 0x0000180301007387 */ /* 0x0003e80000100800 */
.L_x_1794:
[----:B--2---:R-:W2:Y:S01]  /*24f30*/  LDL R14, [R1+0xc] ;  /* 0x00000c00010e7983 */ /* 0x004ea20000100800 */
[----:B------:R-:W-:Y:S05]  /*24f40*/  YIELD ;  /* 0x0000000000007946 */ /* 0x000fea0003800000 */
[----:B------:R-:W-:Y:S01]  /*24f50*/  ULDC.64 UR4, c[0x0][0xa28] ;  /* 0x00028a0000047ab9 */ /* 0x000fe20000000a00 */
[----:B-1----:R-:W-:Y:S02]  /*24f60*/  CS2R R6, SRZ ;  /* 0x0000000000067805 */ /* 0x002fe4000001ff00 */
[----:B------:R-:W-:Y:S01]  /*24f70*/  ISETP.NE.U32.AND P0, PT, RZ, UR4, PT ;  /* 0x00000004ff007c0c */ /* 0x000fe2000bf05070 */
[----:B0-----:R-:W0:Y:S01]  /*24f80*/  LDC.64 R12, c[0x0][0xa00] ;  /* 0x00028000ff0c7b82 */ /* 0x001e220000000a00 */
[----:B------:R-:W-:Y:S01]  /*24f90*/  ULDC.64 UR6, c[0x0][0xa08] ;  /* 0x0002820000067ab9 */ /* 0x000fe20000000a00 */
[----:B------:R-:W-:Y:S01]  /*24fa0*/  ULDC.64 UR8, c[0x0][0xa10] ;  /* 0x0002840000087ab9 */ /* 0x000fe20000000a00 */
[----:B------:R-:W-:Y:S01]  /*24fb0*/  ISETP.NE.AND.EX P0, PT, RZ, UR5, PT, P0 ;  /* 0x00000005ff007c0c */ /* 0x000fe2000bf05300 */
[----:B------:R-:W-:-:S04]  /*24fc0*/  ULDC.64 UR4, c[0x0][0xa18] ;  /* 0x0002860000047ab9 */ /* 0x000fc80000000a00 */
[----:B------:R-:W3:Y:S08]  /*24fd0*/  LDC.64 R4, c[0x0][0xa08] ;  /* 0x00028200ff047b82 */ /* 0x000ef00000000a00 */
[----:B-1----:R-:W2:Y:S02]  /*24fe0*/  @P0 LDC.64 R2, c[0x0][0xa28] ;  /* 0x00028a00ff020b82 */ /* 0x002ea40000000a00 */
[----:B--2---:R-:W-:-:S05]  /*24ff0*/  @P0 IMAD.WIDE R2, R14, 0x4, R2 ;  /* 0x000000040e020825 */ /* 0x004fca00078e0202 */
[----:B------:R1:W5:Y:S01]  /*25000*/  @P0 LDG.E R6, desc[UR46][R2.64] ;  /* 0x0000002e02060981 */ /* 0x000362000c1e1900 */
[----:B------:R-:W-:Y:S01]  /*25010*/  ISETP.NE.U32.AND P0, PT, RZ, UR4, PT ;  /* 0x00000004ff007c0c */ /* 0x000fe2000bf05070 */
[----:B0-----:R-:W-:Y:S01]  /*25020*/  IMAD.WIDE R12, R14, 0x4, R12 ;  /* 0x000000040e0c7825 */ /* 0x001fe200078e020c */
[----:B------:R-:W-:Y:S02]  /*25030*/  ISETP.NE.U32.AND P2, PT, RZ, UR6, PT ;  /* 0x00000006ff007c0c */ /* 0x000fe4000bf45070 */
[----:B------:R-:W-:Y:S01]  /*25040*/  ISETP.NE.AND.EX P0, PT, RZ, UR5, PT, P0 ;  /* 0x00000005ff007c0c */ /* 0x000fe2000bf05300 */
[----:B------:R-:W-:Y:S01]  /*25050*/  ULDC.64 UR4, c[0x0][0xa00] ;  /* 0x0002800000047ab9 */ /* 0x000fe20000000a00 */
[----:B------:R-:W-:Y:S01]  /*25060*/  ISETP.NE.U32.AND P4, PT, RZ, UR8, PT ;  /* 0x00000008ff007c0c */ /* 0x000fe2000bf85070 */
[----:B------:R-:W-:Y:S01]  /*25070*/  IMAD.MOV.U32 R8, RZ, RZ, RZ ;  /* 0x000000ffff087224 */ /* 0x000fe200078e00ff */
[----:B------:R-:W-:Y:S01]  /*25080*/  ISETP.NE.U32.AND P1, PT, RZ, UR4, PT ;  /* 0x00000004ff007c0c */ /* 0x000fe2000bf25070 */
[----:B-1----:R-:W0:Y:S01]  /*25090*/  LDC.64 R2, c[0x0][0xa10] ;  /* 0x00028400ff027b82 */ /* 0x002e220000000a00 */
[----:B------:R-:W-:-:S02]  /*250a0*/  IMAD.MOV.U32 R0, RZ, RZ, RZ ;  /* 0x000000ffff007224 */ /* 0x000fc400078e00ff */
[----:B------:R-:W-:Y:S01]  /*250b0*/  ISETP.NE.AND.EX P3, PT, RZ, UR5, PT, P1 ;  /* 0x00000005ff007c0c */ /* 0x000fe2000bf65310 */
[----:B---3--:R-:W-:-:S04]  /*250c0*/  IMAD.WIDE R4, R14, 0x4, R4 ;  /* 0x000000040e047825 */ /* 0x008fc800078e0204 */
[----:B------:R-:W1:Y:S01]  /*250d0*/  @P0 LDC.64 R10, c[0x0][0xa18] ;  /* 0x00028600ff0a0b82 */ /* 0x000e620000000a00 */
[----:B------:R-:W-:Y:S01]  /*250e0*/  ULDC UR4, c[0x0][0x288] ;  /* 0x0000a20000047ab9 */ /* 0x000fe20000000800 */
[----:B------:R-:W-:Y:S02]  /*250f0*/  ISETP.NE.AND.EX P1, PT, RZ, UR7, PT, P2 ;  /* 0x00000007ff007c0c */ /* 0x000fe4000bf25320 */
[----:B------:R-:W-:-:S04]  /*25100*/  ISETP.NE.AND.EX P2, PT, RZ, UR9, PT, P4 ;  /* 0x00000009ff007c0c */ /* 0x000fc8000bf45340 */
[----:B------:R-:W2:Y:S07]  /*25110*/  @P3 LDG.E R7, desc[UR46][R12.64] ;  /* 0x0000002e0c073981 */ /* 0x000eae000c1e1900 */
[----:B------:R-:W5:Y:S01]  /*25120*/  @P1 LDG.E R8, desc[UR46][R4.64] ;  /* 0x0000002e04081981 */ /* 0x000f62000c1e1900 */
[----:B0-----:R-:W-:-:S05]  /*25130*/  IMAD.WIDE R2, R14, 0x4, R2 ;  /* 0x000000040e027825 */ /* 0x001fca00078e0202 */
[----:B------:R-:W5:Y:S01]  /*25140*/  @P2 LDG.E R0, desc[UR46][R2.64] ;  /* 0x0000002e02002981 */ /* 0x000f62000c1e1900 */
[----:B-1----:R-:W-:-:S03]  /*25150*/  @P0 IMAD.WIDE R10, R14, 0x4, R10 ;  /* 0x000000040e0a0825 */ /* 0x002fc600078e020a */
[----:B--2---:R0:W-:Y:S02]  /*25160*/  STL [R1+0x48], R7 ;  /* 0x0000480701007387 */ /* 0x0041e40000100800 */
[----:B0-----:R-:W-:Y:S01]  /*25170*/  IMAD.U32 R7, RZ, RZ, UR4 ;  /* 0x00000004ff077e24 */ /* 0x001fe2000f8e00ff */
        /* <DEDUP_REMOVED lines=10> */
[----:B--2---:R0:W-:Y:S01]  /*25220*/  STL [R1+0x40], R7 ;  /* 0x0000400701007387 */ /* 0x0041e20000100800 */
[----:B------:R-:W-:Y:S02]  /*25230*/  IMAD.MOV.U32 R15, RZ, RZ, R7 ;  /* 0x000000ffff0f7224 */ /* 0x000fe400078e0007 */
[----:B0-----:R-:W-:Y:S01]  /*25240*/  IMAD.U32 R7, RZ, RZ, UR4 ;  /* 0x00000004ff077e24 */ /* 0x001fe2000f8e00ff */
[----:B------:R-:W-:Y:S06]  /*25250*/  @P0 BRA `(.L_x_1665) ;  /* 0x0000000000140947 */ /* 0x000fec0003800000 */
[----:B------:R-:W-:Y:S05]  /*25260*/  @!P3 BRA `(.L_x_1665) ;  /* 0x000000000010b947 */ /* 0x000fea0003800000 */
[----:B------:R-:W2:Y:S04]  /*25270*/  LDG.E R9, desc[UR46][R12.64] ;  /* 0x0000002e0c097981 */ /* 0x000ea8000c1e1900 */
[----:B------:R-:W2:Y:S02]  /*25280*/  LDG.E R12, desc[UR46][R12.64+0x4] ;  /* 0x0000042e0c0c7981 */ /* 0x000ea4000c1e1900 */
[----:B--2---:R-:W-:-:S05]  /*25290*/  IMAD.IADD R15, R12, 0x1, -R9 ;  /* 0x000000010c0f7824 */ /* 0x004fca00078e0a09 */
[----:B------:R0:W-:Y:S02]  /*252a0*/  STL [R1+0x40], R15 ;  /* 0x0000400f01007387 */ /* 0x0001e40000100800 */
.L_x_1665:
[----:B------:R-:W2:Y:S01]  /*252b0*/  LDL.LU R10, [R1+0x8] ;  /* 0x00000800010a7983 */ /* 0x000ea20000300800 */
[----:B-----5:R-:W-:Y:S01]  /*252c0*/  IMAD.IADD R8, R8, 0x1, R6 ;  /* 0x0000000108087824 */ /* 0x020fe200078e0206 */
[----:B------:R-:W-:Y:S02]  /*252d0*/  ULDC.64 UR4, c[0x0][0xa20] ;  /* 0x0002880000047ab9 */ /* 0x000fe40000000a00 */
[----:B------:R-:W-:Y:S02]  /*252e0*/  ISETP.NE.U32.AND P0, PT, RZ, UR4, PT ;  /* 0x00000004ff007c0c */ /* 0x000fe4000bf05070 */
[----:B------:R1:W-:Y:S02]  /*252f0*/  STL [R1+0x28], R8 ;  /* 0x0000280801007387 */ /* 0x0003e40000100800 */
[----:B------:R-:W-:Y:S02]  /*25300*/  ISETP.NE.AND.EX P0, PT, RZ, UR5, PT, P0 ;  /* 0x00000005ff007c0c */ /* 0x000fe4000bf05300 */
[----:B--2---:R-:W-:-:S02]  /*25310*/  LOP3.LUT R12, R10, 0xff000000, RZ, 0xc0, !PT ;  /* 0xff0000000a0c7812 */ /* 0x004fc400078ec0ff */
[C---:B------:R-:W-:Y:S02]  /*25320*/  LOP3.LUT R9, R10.reuse, 0xff0000, RZ, 0xc0, !PT ;  /* 0x00ff00000a097812 */ /* 0x040fe400078ec0ff */
[----:B------:R-:W-:Y:S02]  /*25330*/  SHF.R.U32.HI R12, RZ, 0x8, R12 ;  /* 0x00000008ff0c7819 */ /* 0x000fe4000001160c */
[----:B------:R-:W-:Y:S02]  /*25340*/  LOP3.LUT R16, R10, 0xffff, RZ, 0xc0, !PT ;  /* 0x0000ffff0a107812 */ /* 0x000fe400078ec0ff */
[----:B------:R-:W-:-:S03]  /*25350*/  LEA.HI R12, R9, R12, RZ, 0x10 ;  /* 0x0000000c090c7211 */ /* 0x000fc600078f80ff */
[----:B-1----:R-:W-:Y:S05]  /*25360*/  @!P0 BRA `(.L_x_1666) ;  /* 0x0000000000108947 */ /* 0x002fea0003800000 */
[----:B------:R-:W1:Y:S02]  /*25370*/  LDC.64 R4, c[0x0][0xa20] ;  /* 0x00028800ff047b82 */ /* 0x000e640000000a00 */
[----:B-1----:R-:W-:-:S05]  /*25380*/  IMAD.WIDE R4, R14, 0x4, R4 ;  /* 0x000000040e047825 */ /* 0x002fca00078e0204 */
[----:B------:R1:W5:Y:S01]  /*25390*/  LDG.E R7, desc[UR46][R4.64] ;  /* 0x0000002e04077981 */ /* 0x000362000c1e1900 */
[----:B------:R-:W-:Y:S05]  /*253a0*/  BRA `(.L_x_1667) ;  /* 0x0000000000107947 */ /* 0x000fea0003800000 */
.L_x_1666:
[----:B------:R-:W-:Y:S05]  /*253b0*/  @!P1 BRA `(.L_x_1667) ;  /* 0x00000000000c9947 */ /* 0x000fea0003800000 */
[----:B------:R-:W2:Y:S04]  /*253c0*/  LDG.E R7, desc[UR46][R4.64] ;  /* 0x0000002e04077981 */ /* 0x000ea8000c1e1900 */
[----:B------:R-:W2:Y:S02]  /*253d0*/  LDG.E R4, desc[UR46][R4.64+0x4] ;  /* 0x0000042e04047981 */ /* 0x000ea4000c1e1900 */
[----:B--2---:R-:W-:-:S07]  /*253e0*/  IMAD.IADD R7, R4, 0x1, -R7 ;  /* 0x0000000104077824 */ /* 0x004fce00078e0a07 */
.L_x_1667:
[----:B------:R-:W2:Y:S04]  /*253f0*/  LDL.LU R8, [R1+0x4] ;  /* 0x0000040001087983 */ /* 0x000ea80000300800 */
[----:B-1----:R-:W3:Y:S04]  /*25400*/  @P2 LDG.E R4, desc[UR46][R2.64] ;  /* 0x0000002e02042981 */ /* 0x002ee8000c1e1900 */
[----:B------:R1:W3:Y:S01]  /*25410*/  @P2 LDG.E R2, desc[UR46][R2.64+0x4] ;  /* 0x0000042e02022981 */ /* 0x0002e2000c1e1900 */
[----:B-----5:R-:W-:Y:S01]  /*25420*/  IMAD.IADD R10, R7, 0x1, -R6 ;  /* 0x00000001070a7824 */ /* 0x020fe200078e0a06 */
[----:B-1----:R-:W1:Y:S02]  /*25430*/  LDC R3, c[0x0][0x448] ;  /* 0x00011200ff037b82 */ /* 0x002e640000000800 */
[----:B-1----:R-:W-:-:S13]  /*25440*/  ISETP.NE.AND P1, PT, R3, 0x1, PT ;  /* 0x000000010300780c */ /* 0x002fda0003f25270 */
[----:B------:R-:W1:Y:S08]  /*25450*/  @P1 LDC R3, c[0x0][0x44c] ;  /* 0x00011300ff031b82 */ /* 0x000e700000000800 */
[----:B------:R-:W4:Y:S01]  /*25460*/  @P1 LDC R5, c[0x0][0x450] ;  /* 0x00011400ff051b82 */ /* 0x000f220000000800 */
[----:B--2---:R-:W-:Y:S02]  /*25470*/  IMAD.SHL.U32 R19, R8, 0x80, RZ ;  /* 0x0000008008137824 */ /* 0x004fe400078e00ff */
[----:B---3--:R-:W-:-:S02]  /*25480*/  @P2 IMAD.IADD R11, R2, 0x1, -R4 ;  /* 0x00000001020b2824 */ /* 0x008fc400078e0a04 */
[----:B------:R-:W-:Y:S02]  /*25490*/  VIADD R2, R19, 0x7f ;  /* 0x0000007f13027836 */ /* 0x000fe40000000000 */
[----:B------:R-:W-:Y:S02]  /*254a0*/  IMAD.IADD R7, R10, 0x1, R11 ;  /* 0x000000010a077824 */ /* 0x000fe400078e020b */
[----:B-1----:R-:W-:-:S03]  /*254b0*/  @P1 IMAD.HI.U32 R3, R2, R3, RZ ;  /* 0x0000000302031227 */ /* 0x002fc600078e00ff */
[C---:B------:R-:W-:Y:S01]  /*254c0*/  IADD3 R17, R7.reuse, 0x1, -R15 ;  /* 0x0000000107117810 */ /* 0x040fe20007ffe80f */
[----:B------:R-:W-:Y:S01]  /*254d0*/  IMAD.MOV.U32 R6, RZ, RZ, R2 ;  /* 0x000000ffff067224 */ /* 0x000fe200078e0002 */
[----:B----4-:R-:W-:Y:S01]  /*254e0*/  @P1 SHF.R.U32.HI R6, RZ, R5, R3 ;  /* 0x00000005ff061219 */ /* 0x010fe20000011603 */
[----:B------:R-:W-:-:S04]  /*254f0*/  VIADD R2, R7, 0x3f ;  /* 0x0000003f07027836 */ /* 0x000fc80000000000 */
[----:B------:R-:W-:Y:S01]  /*25500*/  IMAD.IADD R6, R17, 0x1, R6 ;  /* 0x0000000111067824 */ /* 0x000fe200078e0206 */
[----:B------:R-:W-:-:S04]  /*25510*/  SHF.R.S32.HI R3, RZ, 0x1f, R2 ;  /* 0x0000001fff037819 */ /* 0x000fc80000011402 */
[----:B------:R-:W-:Y:S02]  /*25520*/  LEA.HI R21, R3, R2, RZ, 0x6 ;  /* 0x0000000203157211 */ /* 0x000fe400078f30ff */
[----:B------:R-:W1:Y:S02]  /*25530*/  LDC.64 R2, c[0x0][0x9e0] ;  /* 0x00027800ff027b82 */ /* 0x000e640000000a00 */
[----:B------:R-:W-:Y:S02]  /*25540*/  SHF.R.S32.HI R21, RZ, 0x6, R21 ;  /* 0x00000006ff157819 */ /* 0x000fe40000011415 */
[----:B-1----:R-:W-:Y:S01]  /*25550*/  ISETP.GE.AND P3, PT, R3, 0x1, PT ;  /* 0x000000010300780c */ /* 0x002fe20003f66270 */
[----:B------:R-:W-:-:S12]  /*25560*/  IMAD.IADD R8, R6, 0x1, R2 ;  /* 0x0000000106087824 */ /* 0x000fd800078e0202 */
[----:B------:R-:W-:Y:S05]  /*25570*/  @!P3 BRA `(.L_x_1668) ;  /* 0x000000000048b947 */ /* 0x000fea0003800000 */
[C---:B------:R-:W-:Y:S01]  /*25580*/  ISETP.GT.AND P0, PT, R6.reuse, RZ, PT ;  /* 0x000000ff0600720c */ /* 0x040fe20003f04270 */
[----:B------:R-:W-:Y:S01]  /*25590*/  BSSY B0, `(.L_x_1669) ;  /* 0x000000e000007945 */ /* 0x000fe20003800000 */
[----:B------:R-:W-:-:S11]  /*255a0*/  VIADD R2, R6, 0xffffffff ;  /* 0xffffffff06027836 */ /* 0x000fd60000000000 */
[----:B------:R-:W-:Y:S05]  /*255b0*/  @P0 BRA `(.L_x_1670) ;  /* 0x00000000001c0947 */ /* 0x000fea0003800000 */
[----:B------:R-:W-:Y:S01]  /*255c0*/  ISETP.NE.AND P0, PT, R3, 0x1, PT ;  /* 0x000000010300780c */ /* 0x000fe20003f05270 */
[----:B------:R-:W-:-:S12]  /*255d0*/  IMAD.MOV R2, RZ, RZ, -R6 ;  /* 0x000000ffff027224 */ /* 0x000fd800078e0a06 */
[----:B------:R-:W1:Y:S02]  /*255e0*/  @P0 LDC.64 R4, c[0x0][0x9e8] ;  /* 0x00027a00ff040b82 */ /* 0x000e640000000a00 */
[----:B-1----:R-:W-:-:S05]  /*255f0*/  @P0 IMAD.HI.U32 R4, R2, R4, RZ ;  /* 0x0000000402040227 */ /* 0x002fca00078e00ff */
[----:B------:R-:W-:-:S04]  /*25600*/  @P0 SHF.R.U32.HI R2, RZ, R5, R4 ;  /* 0x00000005ff020219 */ /* 0x000fc80000011604 */
[----:B------:R-:W-:Y:S01]  /*25610*/  LOP3.LUT R2, RZ, R2, RZ, 0x33, !PT ;  /* 0x00000002ff027212 */ /* 0x000fe200078e33ff */
[----:B------:R-:W-:Y:S06]  /*25620*/  BRA `(.L_x_1671) ;  /* 0x0000000000107947 */ /* 0x000fec0003800000 */
.L_x_1670:
[----:B------:R-:W-:-:S13]  /*25630*/  ISETP.NE.AND P0, PT, R3, 0x1, PT ;  /* 0x000000010300780c */ /* 0x000fda0003f05270 */
[----:B------:R-:W1:Y:S02]  /*25640*/  @P0 LDC.64 R4, c[0x0][0x9e8] ;  /* 0x00027a00ff040b82 */ /* 0x000e640000000a00 */
[----:B-1----:R-:W-:-:S05]  /*25650*/  @P0 IMAD.HI.U32 R4, R2, R4, RZ ;  /* 0x0000000402040227 */ /* 0x002fca00078e00ff */
[----:B------:R-:W-:-:S07]  /*25660*/  @P0 SHF.R.U32.HI R2, RZ, R5, R4 ;  /* 0x00000005ff020219 */ /* 0x000fce0000011604 */
.L_x_1671:
[----:B------:R-:W-:Y:S05]  /*25670*/  BSYNC B0 ;  /* 0x0000000000007941 */ /* 0x000fea0003800000 */
.L_x_1669:
[----:B------:R-:W-:-:S05]  /*25680*/  IMAD R2, R2, R3, R3 ;  /* 0x0000000302027224 */ /* 0x000fca00078e0203 */
[----:B------:R-:W-:-:S07]  /*25690*/  VIMNMX R8, R8, R2, PT ;  /* 0x0000000208087248 */ /* 0x000fce0003fe0100 */
.L_x_1668:
[----:B------:R-:W1:Y:S01]  /*256a0*/  @P1 LDC R4, c[0x0][0x44c] ;  /* 0x00011300ff041b82 */ /* 0x000e620000000800 */
[----:B------:R-:W-:Y:S01]  /*256b0*/  VIADD R8, R8, 0x3f ;  /* 0x0000003f08087836 */ /* 0x000fe20000000000 */
[----:B------:R-:W-:Y:S01]  /*256c0*/  ULDC UR4, c[0x0][0x9dc] ;  /* 0x0002770000047ab9 */ /* 0x000fe20000000800 */
[----:B------:R-:W-:Y:S02]  /*256d0*/  IMAD.MOV.U32 R2, RZ, RZ, R19 ;  /* 0x000000ffff027224 */ /* 0x000fe400078e0013 */
[----:B------:R-:W-:Y:S01]  /*256e0*/  IMAD.IADD R20, R7, 0x1, -R15 ;  /* 0x0000000107147824 */ /* 0x000fe200078e0a0f */
[----:B------:R-:W-:Y:S02]  /*256f0*/  SHF.R.S32.HI R9, RZ, 0x1f, R8 ;  /* 0x0000001fff097819 */ /* 0x000fe40000011408 */
[----:B------:R-:W2:Y:S02]  /*25700*/  @P1 LDC R5, c[0x0][0x450] ;  /* 0x00011400ff051b82 */ /* 0x000ea40000000800 */
[----:B------:R-:W-:-:S04]  /*25710*/  LEA.HI R9, R9, R8, RZ, 0x6 ;  /* 0x0000000809097211 */ /* 0x000fc800078f30ff */
[----:B------:R-:W-:-:S04]  /*25720*/  SHF.R.S32.HI R9, RZ, 0x6, R9 ;  /* 0x00000006ff097819 */ /* 0x000fc80000011409 */
[----:B------:R-:W-:Y:S01]  /*25730*/  VIMNMX R9, R21, R9, PT ;  /* 0x0000000915097248 */ /* 0x000fe20003fe0100 */
[----:B-1----:R-:W-:-:S05]  /*25740*/  @P1 IMAD.HI.U32 R4, R19, R4, RZ ;  /* 0x0000000413041227 */ /* 0x002fca00078e00ff */
[----:B--2---:R-:W-:-:S04]  /*25750*/  @P1 SHF.R.U32.HI R2, RZ, R5, R4 ;  /* 0x00000005ff021219 */ /* 0x004fc80000011604 */
[----:B------:R-:W-:-:S05]  /*25760*/  IADD3 R2, R20, R2, RZ ;  /* 0x0000000214027210 */ /* 0x000fca0007ffe0ff */
[----:B------:R-:W-:Y:S01]  /*25770*/  VIADD R6, R2, -UR4 ;  /* 0x8000000402067c36 */ /* 0x000fe20008000000 */
[----:B------:R-:W-:Y:S06]  /*25780*/  @!P3 BRA `(.L_x_1672) ;  /* 0x000000000044b947 */ /* 0x000fec0003800000 */
[----:B------:R-:W-:Y:S01]  /*25790*/  ISETP.GT.AND P0, PT, R2, -0x1, PT ;  /* 0xffffffff0200780c */ /* 0x000fe20003f04270 */
[----:B------:R-:W-:-:S12]  /*257a0*/  BSSY B0, `(.L_x_1673) ;  /* 0x000000d000007945 */ /* 0x000fd80003800000 */
        /* <DEDUP_REMOVED lines=8> */
.L_x_1674:
[----:B------:R-:W-:-:S13]  /*25830*/  ISETP.NE.AND P0, PT, R3, 0x1, PT ;  /* 0x000000010300780c */ /* 0x000fda0003f05270 */
[----:B------:R-:W1:Y:S02]  /*25840*/  @P0 LDC.64 R4, c[0x0][0x9e8] ;  /* 0x00027a00ff040b82 */ /* 0x000e640000000a00 */
[----:B-1----:R-:W-:-:S05]  /*25850*/  @P0 IMAD.HI.U32 R4, R2, R4, RZ ;  /* 0x0000000402040227 */ /* 0x002fca00078e00ff */
[----:B------:R-:W-:-:S07]  /*25860*/  @P0 SHF.R.U32.HI R2, RZ, R5, R4 ;  /* 0x00000005ff020219 */ /* 0x000fce0000011604 */
.L_x_1675:
[----:B------:R-:W-:Y:S05]  /*25870*/  BSYNC B0 ;  /* 0x0000000000007941 */ /* 0x000fea0003800000 */
.L_x_1673:
[----:B------:R-:W-:-:S05]  /*25880*/  IMAD R2, R2, R3, RZ ;  /* 0x0000000302027224 */ /* 0x000fca00078e02ff */
[----:B------:R-:W-:-:S07]  /*25890*/  VIMNMX R6, R6, R2, !PT ;  /* 0x0000000206067248 */ /* 0x000fce0007fe0100 */
.L_x_1672:
[----:B------:R-:W-:Y:S01]  /*258a0*/  SHF.R.S32.HI R8, RZ, 0x1f, R6 ;  /* 0x0000001fff087819 */ /* 0x000fe20000011406 */
[----:B------:R-:W-:Y:S01]  /*258b0*/  BSSY B0, `(.L_x_1676) ;  /* 0x0000028000007945 */ /* 0x000fe20003800000 */
[----:B------:R-:W-:Y:S01]  /*258c0*/  LOP3.LUT R13, R12, 0xff, RZ, 0xc0, !PT ;  /* 0x000000ff0c0d7812 */ /* 0x000fe200078ec0ff */
[----:B------:R-:W-:Y:S01]  /*258d0*/  IMAD.MOV.U32 R5, RZ, RZ, RZ ;  /* 0x000000ffff057224 */ /* 0x000fe200078e00ff */
[----:B------:R-:W-:Y:S02]  /*258e0*/  LEA.HI R8, R8, R6, RZ, 0x6 ;  /* 0x0000000608087211 */ /* 0x000fe400078f30ff */
[----:B------:R-:W-:Y:S01]  /*258f0*/  SHF.R.U32.HI R4, RZ, 0x10, R12 ;  /* 0x00000010ff047819 */ /* 0x000fe2000001160c */
[----:B------:R1:W-:Y:S01]  /*25900*/  STL [R1+0x4], R13 ;  /* 0x0000040d01007387 */ /* 0x0003e20000100800 */
[----:B------:R-:W-:-:S04]  /*25910*/  SHF.R.S32.HI R8, RZ, 0x6, R8 ;  /* 0x00000006ff087819 */ /* 0x000fc80000011408 */
[----:B------:R-:W-:-:S04]  /*25920*/  VIMNMX R8, RZ, R8, !PT ;  /* 0x00000008ff087248 */ /* 0x000fc80007fe0100 */
[----:B------:R-:W-:-:S13]  /*25930*/  ISETP.GT.AND P0, PT, R9, R8, PT ;  /* 0x000000080900720c */ /* 0x000fda0003f04270 */
[----:B-1----:R-:W-:Y:S05]  /*25940*/  @!P0 BRA `(.L_x_1677) ;  /* 0x0000000000788947 */ /* 0x002fea0003800000 */
[----:B------:R-:W-:Y:S01]  /*25950*/  ISETP.NE.AND P0, PT, R4, RZ, PT ;  /* 0x000000ff0400720c */ /* 0x000fe20003f05270 */
[----:B------:R-:W-:-:S03]  /*25960*/  ULDC UR4, c[0x0][0x9f0] ;  /* 0x00027c0000047ab9 */ /* 0x000fc60000000800 */
[----:B------:R-:W-:-:S04]  /*25970*/  SEL R2, R4, UR4, P0 ;  /* 0x0000000404027c07 */ /* 0x000fc80008000000 */
[----:B------:R-:W-:Y:S02]  /*25980*/  IABS R3, R2 ;  /* 0x0000000200037213 */ /* 0x000fe40000000000 */
[----:B------:R-:W-:Y:S02]  /*25990*/  IADD3 R5, R2, -0x1, R9 ;  /* 0xffffffff02057810 */ /* 0x000fe40007ffe009 */
[----:B------:R-:W1:Y:S03]  /*259a0*/  I2F.RP R6, R3 ;  /* 0x0000000300067306 */ /* 0x000e660000209400 */
[----:B------:R-:W-:-:S05]  /*259b0*/  IMAD.IADD R5, R5, 0x1, -R8 ;  /* 0x0000000105057824 */ /* 0x000fca00078e0a08 */
[----:B-1----:R-:W1:Y:S02]  /*259c0*/  MUFU.RCP R6, R6 ;  /* 0x0000000600067308 */ /* 0x002e640000001000 */
[----:B-1----:R-:W-:-:S06]  /*259d0*/  VIADD R6, R6, 0xffffffe ;  /* 0x0ffffffe06067836 */ /* 0x002fcc0000000000 */
[----:B------:R1:W2:Y:S02]  /*259e0*/  F2I.FTZ.U32.TRUNC.NTZ R7, R6 ;  /* 0x0000000600077305 */ /* 0x0002a4000021f000 */
[----:B-1----:R-:W-:-:S04]  /*259f0*/  LOP3.LUT R6, R5, R2, RZ, 0x3c, !PT ;  /* 0x0000000205067212 */ /* 0x002fc800078e3cff */
[----:B------:R-:W-:Y:S01]  /*25a00*/  ISETP.GE.AND P3, PT, R6, RZ, PT ;  /* 0x000000ff0600720c */ /* 0x000fe20003f66270 */
[----:B--2---:R-:W-:-:S04]  /*25a10*/  IMAD.MOV R6, RZ, RZ, -R7 ;  /* 0x000000ffff067224 */ /* 0x004fc800078e0a07 */
[----:B------:R-:W-:Y:S02]  /*25a20*/  IMAD R12, R6, R3, RZ ;  /* 0x00000003060c7224 */ /* 0x000fe400078e02ff */
[----:B------:R-:W-:-:S04]  /*25a30*/  IMAD.MOV.U32 R6, RZ, RZ, RZ ;  /* 0x000000ffff067224 */ /* 0x000fc800078e00ff */
[----:B------:R-:W-:Y:S01]  /*25a40*/  IMAD.HI.U32 R12, R7, R12, R6 ;  /* 0x0000000c070c7227 */ /* 0x000fe200078e0006 */
[----:B------:R-:W-:Y:S02]  /*25a50*/  IABS R6, R5 ;  /* 0x0000000500067213 */ /* 0x000fe40000000000 */
[----:B------:R-:W-:-:S05]  /*25a60*/  IABS R5, R2 ;  /* 0x0000000200057213 */ /* 0x000fca0000000000 */
[----:B------:R-:W-:-:S04]  /*25a70*/  IMAD.MOV R5, RZ, RZ, -R5 ;  /* 0x000000ffff057224 */ /* 0x000fc800078e0a05 */
        /* <DEDUP_REMOVED lines=11> */
.L_x_1677:
[----:B------:R-:W-:Y:S05]  /*25b30*/  BSYNC B0 ;  /* 0x0000000000007941 */ /* 0x000fea0003800000 */
.L_x_1676:
[-C--:B------:R-:W-:Y:S01]  /*25b40*/  IMAD R8, R13, R5.reuse, R8 ;  /* 0x000000050d087224 */ /* 0x080fe200078e0208 */
[----:B------:R-:W-:Y:S03]  /*25b50*/  BSSY B0, `(.L_x_1678) ;  /* 0x0000120000007945 */ /* 0x000fe60003800000 */
[C---:B------:R-:W-:Y:S01]  /*25b60*/  IMAD R3, R8.reuse, 0x40, -R10 ;  /* 0x0000004008037824 */ /* 0x040fe200078e0a0a */
[----:B------:R-:W-:-:S04]  /*25b70*/  VIADDMNMX R2, R8, R5, R9, PT ;  /* 0x0000000508027246 */ /* 0x000fc80003800109 */
[----:B------:R-:W-:Y:S01]  /*25b80*/  VIMNMX R3, RZ, R3, !PT ;  /* 0x00000003ff037248 */ /* 0x000fe20007fe0100 */
[----:B------:R-:W-:-:S05]  /*25b90*/  IMAD R2, R2, 0x40, -R10 ;  /* 0x0000004002027824 */ /* 0x000fca00078e0a0a */
[----:B------:R-:W-:-:S04]  /*25ba0*/  VIMNMX R2, R2, R11, PT ;  /* 0x0000000b02027248 */ /* 0x000fc80003fe0100 */
[----:B------:R-:W-:Y:S02]  /*25bb0*/  ISETP.GT.AND P0, PT, R2, R3, PT ;  /* 0x000000030200720c */ /* 0x000fe40003f04270 */
[----:B------:R-:W-:-:S05]  /*25bc0*/  SHF.R.U32.HI R3, RZ, 0x6, R3 ;  /* 0x00000006ff037819 */ /* 0x000fca0000011603 */
[----:B------:R-:W-:-:S06]  /*25bd0*/  IMAD.MOV.U32 R9, RZ, RZ, R3 ;  /* 0x000000ffff097224 */ /* 0x000fcc00078e0003 */
        /* <DEDUP_REMOVED lines=10> */
[----:B------:R-:W1:Y:S02]  /*25c80*/  S2R R5, SR_TID.X ;  /* 0x0000000000057919 */ /* 0x000e640000002100 */
[----:B-1----:R-:W-:-:S04]  /*25c90*/  SHF.R.U32.HI R5, RZ, 0x5, R5 ;  /* 0x00000005ff057819 */ /* 0x002fc80000011605 */
[----:B------:R-:W-:-:S05]  /*25ca0*/  LOP3.LUT R5, R5, 0x3, RZ, 0xc0, !PT ;  /* 0x0000000305057812 */ /* 0x000fca00078ec0ff */
[----:B------:R1:W2:Y:S02]  /*25cb0*/  SHFL.IDX PT, R14, R5, RZ, 0x1f ;  /* 0x00001fff050e7589 */ /* 0x0002a400000e0000 */
.L_x_2030:
[----:B--2---:R-:W-:Y:S02]  /*25cc0*/  ISETP.NE.AND P0, PT, R14, RZ, PT ;  /* 0x000000ff0e00720c */ /* 0x004fe40003f05270 */
[----:B------:R-:W-:-:S11]  /*25cd0*/  PLOP3.LUT P6, PT, PT, PT, PT, 0x8, 0x0 ;  /* 0x000000000000781c */ /* 0x000fd60003fce170 */
[----:B------:R-:W-:Y:S05]  /*25ce0*/  @P0 BRA `(.L_x_1681) ;  /* 0x00000000000c0947 */ /* 0x000fea0003800000 */
[----:B------:R-:W-:-:S03]  /*25cf0*/  UMOV UR4, 0xffffffff ;  /* 0xffffffff00047882 */ /* 0x000fc60000000000 */
[----:B------:R-:W-:Y:S05]  /*25d00*/  BRA.DIV UR4, `(.L_x_1682) ;  /* 0x000000be04287947 */ /* 0x000fea000b800000 */
[----:B------:R-:W-:-:S13]  /*25d10*/  ELECT P6, URZ, PT ;  /* 0x00000000003f782f */ /* 0x000fda00038c0000 */
.L_x_1681:
[----:B-1----:R-:W2:Y:S01]  /*25d20*/  LDL R5, [R1+0x54] ;  /* 0x0000540001057983 */ /* 0x002ea20000100800 */
[----:B------:R-:W-:Y:S01]  /*25d30*/  BSSY B1, `(.L_x_1683) ;  /* 0x0000008000017945 */ /* 0x000fe20003800000 */
[----:B--2---:R-:W-:-:S05]  /*25d40*/  VIADD R5, R5, 0x1 ;  /* 0x0000000105057836 */ /* 0x004fca0000000000 */
[----:B------:R-:W-:-:S04]  /*25d50*/  LEA.HI R6, R5, R5, RZ, 0x1 ;  /* 0x0000000505067211 */ /* 0x000fc800078f08ff */
[----:B------:R-:W-:-:S05]  /*25d60*/  LOP3.LUT R6, R6, 0xfffffffe, RZ, 0xc0, !PT ;  /* 0xfffffffe06067812 */ /* 0x000fca00078ec0ff */
[----:B------:R-:W-:-:S05]  /*25d70*/  IMAD.IADD R5, R5, 0x1, -R6 ;  /* 0x0000000105057824 */ /* 0x000fca00078e0a06 */
[----:B------:R-:W-:-:S04]  /*25d80*/  SHF.L.U32 R5, R5, 0x1f, RZ ;  /* 0x0000001f05057819 */ /* 0x000fc800000006ff */
[----:B------:R-:W1:Y:S02]  /*25d90*/  SYNCS.PHASECHK.TRANS64.TRYWAIT P0, [R18+URZ+0x28420], R5 ;  /* 0x02842005120075a7 */ /* 0x000e64000800017f */
[----:B-1----:R-:W-:Y:S05]  /*25da0*/  @!P0 BRA `(.L_x_1684) ;  /* 0x000000bc00208947 */ /* 0x002fea0003800000 */
.L_x_2033:
[----:B------:R-:W-:Y:S05]  /*25db0*/  BSYNC B1 ;  /* 0x0000000000017941 */ /* 0x000fea0003800000 */
.L_x_1683:
[----:B------:R-:W-:Y:S04]  /*25dc0*/  BSSY B1, `(.L_x_1685) ;  /* 0x000006f000017945 */ /* 0x000fe80003800000 */
[----:B------:R-:W-:Y:S05]  /*25dd0*/  @!P6 BRA `(.L_x_1686) ;  /* 0x0000000400b4e947 */ /* 0x000fea0003800000 */
[----:B------:R-:W2:Y:S04]  /*25de0*/  LDL R8, [R1+0x14] ;  /* 0x0000140001087983 */ /* 0x000ea80000100800 */
[----:B------:R-:W3:Y:S01]  /*25df0*/  LDL R7, [R1+0x1c] ;  /* 0x00001c0001077983 */ /* 0x000ee20000100800 */
[----:B------:R-:W4:Y:S01]  /*25e00*/  S2R R6, SR_TID.X ;  /* 0x0000000000067919 */ /* 0x000f220000002100 */
[----:B------:R-:W-:Y:S01]  /*25e10*/  BSSY B2, `(.L_x_1687) ;  /* 0x0000007000027945 */ /* 0x000fe20003800000 */
[----:B----4-:R-:W-:-:S04]  /*25e20*/  LOP3.LUT R6, R6, 0x7f, RZ, 0xc0, !PT ;  /* 0x0000007f06067812 */ /* 0x010fc800078ec0ff */
[----:B------:R-:W-:Y:S01]  /*25e30*/  ISETP.NE.AND P1, PT, R6, RZ, PT ;  /* 0x000000ff0600720c */ /* 0x000fe20003f25270 */
[----:B--2---:R-:W-:Y:S01]  /*25e40*/  IMAD R8, R8, 0x8, R18 ;  /* 0x0000000808087824 */ /* 0x004fe200078e0212 */
[----:B---3--:R-:W-:-:S04]  /*25e50*/  SHF.L.U32 R11, R7, 0x1f, RZ ;  /* 0x0000001f070b7819 */ /* 0x008fc800000006ff */
[----:B------:R-:W2:Y:S02]  /*25e60*/  SYNCS.PHASECHK.TRANS64.TRYWAIT P0, [R8+URZ+0x284a0], R11 ;  /* 0x0284a00b080075a7 */ /* 0x000ea4000800017f */
[----:B--2---:R-:W-:Y:S05]  /*25e70*/  @!P0 BRA `(.L_x_1688) ;  /* 0x000000bc00008947 */ /* 0x004fea0003800000 */
.L_x_2034:
[----:B------:R-:W-:Y:S05]  /*25e80*/  BSYNC B2 ;  /* 0x0000000000027941 */ /* 0x000fea0003800000 */
.L_x_1687:
[----:B------:R-:W-:Y:S04]  /*25e90*/  BSSY B2, `(.L_x_1689) ;  /* 0x0000009000027945 */ /* 0x000fe80003800000 */
[----:B------:R-:W-:Y:S05]  /*25ea0*/  @P1 BRA `(.L_x_1690) ;  /* 0x00000000001c1947 */ /* 0x000fea0003800000 */
[----:B-1----:R-:W1:Y:S02]  /*25eb0*/  S2R R5, SR_TID.X ;  /* 0x0000000000057919 */ /* 0x002e640000002100 */
[----:B-1----:R-:W-:Y:S01]  /*25ec0*/  LOP3.LUT R6, R5, 0x1f, RZ, 0xc0, !PT ;  /* 0x0000001f05067812 */ /* 0x002fe200078ec0ff */
[----:B------:R-:W-:-:S03]  /*25ed0*/  IMAD.MOV.U32 R5, RZ, RZ, 0x4000 ;  /* 0x00004000ff057424 */ /* 0x000fc600078e00ff */
[----:B------:R-:W-:Y:S01]  /*25ee0*/  ISETP.NE.AND P0, PT, R6, RZ, PT ;  /* 0x000000ff0600720c */ /* 0x000fe20003f05270 */
[----:B------:R3:W-:-:S12]  /*25ef0*/  SYNCS.ARRIVE.TRANS64 RZ, [R8+URZ+0x28490], R5 ;  /* 0x0284900508ff79a7 */ /* 0x0007d8000800003f */
[----:B---3--:R-:W-:Y:S05]  /*25f00*/  @!P0 BRA `(.L_x_1690) ;  /* 0x0000000000048947 */ /* 0x008fea0003800000 */
[----:B------:R-:W-:Y:S01]  /*25f10*/  BPT.TRAP 0x1 ;  /* 0x000000040000795c */ /* 0x000fe20000300000 */
.L_x_1690:
[----:B------:R-:W-:Y:S05]  /*25f20*/  BSYNC B2 ;  /* 0x0000000000027941 */ /* 0x000fea0003800000 */
.L_x_1689:
[----:B-1----:R-:W3:Y:S01]  /*25f30*/  LDL R5, [R1+0x14] ;  /* 0x0000140001057983 */ /* 0x002ee20000100800 */
[----:B0-----:R-:W-:Y:S01]  /*25f40*/  IMAD.MOV.U32 R15, RZ, RZ, RZ ;  /* 0x000000ffff0f7224 */ /* 0x001fe200078e00ff */
[----:B------:R-:W-:Y:S01]  /*25f50*/  UIADD3 UR4, UP0, UR42, 0x570, URZ ;  /* 0x000005702a047890 */ /* 0x000fe2000ff1e03f */
[----:B------:R-:W-:Y:S01]  /*25f60*/  IMAD R6, R9, 0x40, R0 ;  /* 0x0000004009067824 */ /* 0x000fe200078e0200 */
[----:B------:R-:W-:Y:S01]  /*25f70*/  PLOP3.LUT P0, PT, PT, PT, PT, 0x80, 0x0 ;  /* 0x000000000000781c */ /* 0x000fe20003f0f070 */
[----:B------:R-:W-:Y:S01]  /*25f80*/  UMOV UR6, 0x0 ;  /* 0x0000000000067882 */ /* 0x000fe20000000000 */
[----:B------:R-:W-:Y:S01]  /*25f90*/  R2UR UR10, R15 ;  /* 0x000000000f0a72ca */ /* 0x000fe200000e0000 */
[----:B------:R-:W-:Y:S01]  /*25fa0*/  VIADD R6, R6, 0xffffffc0 ;  /* 0xffffffc006067836 */ /* 0x000fe20000000000 */
[----:B------:R-:W-:Y:S01]  /*25fb0*/  UIADD3.X UR5, URZ, UR43, URZ, UP0, !UPT ;  /* 0x0000002b3f057290 */ /* 0x000fe200087fe43f */
[----:B------:R-:W-:Y:S01]  /*25fc0*/  UMOV UR7, 0x12f00000 ;  /* 0x12f0000000077882 */ /* 0x000fe20000000000 */
[----:B---3--:R-:W-:-:S02]  /*25fd0*/  IMAD R10, R5, 0x4000, R18 ;  /* 0x00004000050a7824 */ /* 0x008fc400078e0212 */
[----:B------:R-:W-:Y:S02]  /*25fe0*/  VIADD R5, R8, 0x28490 ;  /* 0x0002849008057836 */ /* 0x000fe40000000000 */
[----:B------:R-:W-:-:S07]  /*25ff0*/  VIADD R7, R10, 0x20000 ;  /* 0x000200000a077836 */ /* 0x000fce0000000000 */
.L_x_1691:
        /* <DEDUP_REMOVED lines=10> */
[----:B------:R-:W-:Y:S01]  /*260a0*/  MOV R14, 0x80 ;  /* 0x00000080000e7802 */ /* 0x000fe20000000f00 */
[----:B------:R-:W-:Y:S01]  /*260b0*/  VIADD R7, R10, 0x22000 ;  /* 0x000220000a077836 */ /* 0x000fe20000000000 */
[----:B------:R-:W-:Y:S01]  /*260c0*/  PLOP3.LUT P0, PT, PT, PT, PT, 0x80, 0x0 ;  /* 0x000000000000781c */ /* 0x000fe20003f0f070 */
[----:B------:R-:W-:Y:S01]  /*260d0*/  UMOV UR6, 0x0 ;  /* 0x0000000000067882 */ /* 0x000fe20000000000 */
[----:B------:R-:W-:Y:S01]  /*260e0*/  R2UR UR10, R14 ;  /* 0x000000000e0a72ca */ /* 0x000fe200000e0000 */
[----:B------:R-:W-:-:S14]  /*260f0*/  UMOV UR7, 0x12f00000 ;  /* 0x12f0000000077882 */ /* 0x000fdc0000000000 */
.L_x_1692:
        /* <DEDUP_REMOVED lines=13> */
.L_x_2035:
[----:B------:R-:W-:Y:S05]  /*261d0*/  BSYNC B2 ;  /* 0x0000000000027941 */ /* 0x000fea0003800000 */
.L_x_1693:
[----:B------:R-:W-:Y:S01]  /*261e0*/  BSSY B2, `(.L_x_1695) ;  /* 0x000000b000027945 */ /* 0x000fe20003800000 */
[----:B------:R-:W-:Y:S02]  /*261f0*/  IMAD.MOV.U32 R12, RZ, RZ, 0x0 ;  /* 0x00000000ff0c7424 */ /* 0x000fe400078e00ff */
[----:B------:R-:W-:Y:S01]  /*26200*/  IMAD.MOV.U32 R13, RZ, RZ, 0x12f00000 ;  /* 0x12f00000ff0d7424 */ /* 0x000fe200078e00ff */
[----:B------:R-:W-:Y:S06]  /*26210*/  @P1 BRA `(.L_x_1696) ;  /* 0x00000000001c1947 */ /* 0x000fec0003800000 */
[----:B------:R-:W1:Y:S02]  /*26220*/  S2R R5, SR_TID.X ;  /* 0x0000000000057919 */ /* 0x000e640000002100 */
[----:B-1----:R-:W-:Y:S01]  /*26230*/  LOP3.LUT R7, R5, 0x1f, RZ, 0xc0, !PT ;  /* 0x0000001f05077812 */ /* 0x002fe200078ec0ff */
[----:B------:R-:W-:-:S03]  /*26240*/  IMAD.MOV.U32 R5, RZ, RZ, 0x4000 ;  /* 0x00004000ff057424 */ /* 0x000fc600078e00ff */
[----:B------:R-:W-:Y:S01]  /*26250*/  ISETP.NE.AND P0, PT, R7, RZ, PT ;  /* 0x000000ff0700720c */ /* 0x000fe20003f05270 */
[----:B------:R1:W-:-:S12]  /*26260*/  SYNCS.ARRIVE.TRANS64 RZ, [R8+URZ+0x284b0], R5 ;  /* 0x0284b00508ff79a7 */ /* 0x0003d8000800003f */
[----:B-1----:R-:W-:Y:S05]  /*26270*/  @!P0 BRA `(.L_x_1696) ;  /* 0x0000000000048947 */ /* 0x002fea0003800000 */
[----:B------:R-:W-:Y:S01]  /*26280*/  BPT.TRAP 0x1 ;  /* 0x000000040000795c */ /* 0x000fe20000300000 */
.L_x_1696:
[----:B------:R-:W-:Y:S05]  /*26290*/  BSYNC B2 ;  /* 0x0000000000027941 */ /* 0x000fea0003800000 */
.L_x_1695:
[----:B------:R-:W-:Y:S01]  /*262a0*/  R2UR UR10, R15 ;  /* 0x000000000f0a72ca */ /* 0x000fe200000e0000 */
[----:B------:R-:W-:Y:S01]  /*262b0*/  UIADD3 UR4, UP0, UR42, 0x670, URZ ;  /* 0x000006702a047890 */ /* 0x000fe2000ff1e03f */
[----:B------:R-:W-:Y:S01]  /*262c0*/  R2UR UR6, R12 ;  /* 0x000000000c0672ca */ /* 0x000fe200000e0000 */
[----:B------:R-:W-:Y:S01]  /*262d0*/  VIADD R5, R8, 0x284b0 ;  /* 0x000284b008057836 */ /* 0x000fe20000000000 */
[----:B------:R-:W-:Y:S01]  /*262e0*/  R2UR UR7, R13 ;  /* 0x000000000d0772ca */ /* 0x000fe200000e0000 */
[----:B------:R-:W-:Y:S01]  /*262f0*/  VIADD R7, R10, 0x10000 ;  /* 0x000100000a077836 */ /* 0x000fe20000000000 */
[----:B------:R-:W-:Y:S01]  /*26300*/  PLOP3.LUT P0, PT, PT, PT, PT, 0x80, 0x0 ;  /* 0x000000000000781c */ /* 0x000fe20003f0f070 */
[----:B------:R-:W-:-:S12]  /*26310*/  UIADD3.X UR5, URZ, UR43, URZ, UP0, !UPT ;  /* 0x0000002b3f057290 */ /* 0x000fd800087fe43f */
.L_x_1697:
        /* <DEDUP_REMOVED lines=15> */
.L_x_1698:
        /* <DEDUP_REMOVED lines=9> */
[----:B---3--:R-:W-:Y:S05]  /*264a0*/  @P0 BRA.U.ANY `(.L_x_1698) ;  /* 0xfffffffd00d80947 */ /* 0x008fea000393ffff */
.L_x_1686:
[----:B------:R-:W-:Y:S05]  /*264b0*/  BSYNC B1 ;  /* 0x0000000000017941 */ /* 0x000fea0003800000 */
.L_x_1685:
[----:B------:R-:W1:Y:S04]  /*264c0*/  LDL.LU R10, [R1+0x14] ;  /* 0x00001400010a7983 */ /* 0x000e680000300800 */
[----:B0-2---:R-:W2:Y:S01]  /*264d0*/  LDL.LU R8, [R1+0x1c] ;  /* 0x00001c0001087983 */ /* 0x005ea20000300800 */
[----:B------:R-:W-:Y:S01]  /*264e0*/  PLOP3.LUT P0, PT, PT, PT, PT, 0x8, 0x0 ;  /* 0x000000000000781c */ /* 0x000fe20003f0e170 */
[----:B-1----:R-:W-:Y:S02]  /*264f0*/  VIADD R5, R10, 0x1 ;  /* 0x000000010a057836 */ /* 0x002fe40000000000 */
[----:B------:R-:W-:-:S03]  /*26500*/  VIADD R10, R9, 0xfffffffe ;  /* 0xfffffffe090a7836 */ /* 0x000fc60000000000 */
        /* <DEDUP_REMOVED lines=8> */
.L_x_1713:
[----:B------:R-:W-:Y:S05]  /*26590*/  YIELD ;  /* 0x0000000000007946 */ /* 0x000fea0003800000 */
[----:B------:R-:W-:Y:S04]  /*265a0*/  BSSY B1, `(.L_x_1699) ;  /* 0x000006e000017945 */ /* 0x000fe80003800000 */
[----:B--2---:R-:W-:Y:S05]  /*265b0*/  @!P6 BRA `(.L_x_1700) ;  /* 0x0000000400b0e947 */ /* 0x004fea0003800000 */
[----:B------:R-:W2:Y:S04]  /*265c0*/  LDL R7, [R1+0x14] ;  /* 0x0000140001077983 */ /* 0x000ea80000100800 */
[----:B------:R-:W3:Y:S01]  /*265d0*/  LDL R6, [R1+0x1c] ;  /* 0x00001c0001067983 */ /* 0x000ee20000100800 */
[----:B-1----:R-:W0:Y:S01]  /*265e0*/  S2R R5, SR_TID.X ;  /* 0x0000000000057919 */ /* 0x002e220000002100 */
[----:B------:R-:W-:Y:S01]  /*265f0*/  BSSY B2, `(.L_x_1701) ;  /* 0x0000007000027945 */ /* 0x000fe20003800000 */
[----:B0-----:R-:W-:-:S04]  /*26600*/  LOP3.LUT R5, R5, 0x7f, RZ, 0xc0, !PT ;  /* 0x0000007f05057812 */ /* 0x001fc800078ec0ff */
[----:B------:R-:W-:Y:S01]  /*26610*/  ISETP.NE.AND P2, PT, R5, RZ, PT ;  /* 0x000000ff0500720c */ /* 0x000fe20003f45270 */
[----:B--2---:R-:W-:Y:S01]  /*26620*/  IMAD R9, R7, 0x8, R18 ;  /* 0x0000000807097824 */ /* 0x004fe200078e0212 */
[----:B---3--:R-:W-:-:S04]  /*26630*/  SHF.L.U32 R8, R6, 0x1f, RZ ;  /* 0x0000001f06087819 */ /* 0x008fc800000006ff */
[----:B------:R-:W0:Y:S02]  /*26640*/  SYNCS.PHASECHK.TRANS64.TRYWAIT P1, [R9+URZ+0x284a0], R8 ;  /* 0x0284a008090075a7 */ /* 0x000e24000802017f */
[----:B0-----:R-:W-:Y:S05]  /*26650*/  @!P1 BRA `(.L_x_1702) ;  /* 0x000000b400309947 */ /* 0x001fea0003800000 */
.L_x_2036:
[----:B------:R-:W-:Y:S05]  /*26660*/  BSYNC B2 ;  /* 0x0000000000027941 */ /* 0x000fea0003800000 */
.L_x_1701:
        /* <DEDUP_REMOVED lines=9> */
.L_x_1704:
[----:B------:R-:W-:Y:S05]  /*26700*/  BSYNC B2 ;  /* 0x0000000000027941 */ /* 0x000fea0003800000 */
.L_x_1703:
        /* <DEDUP_REMOVED lines=9> */
[----:B--2---:R-:W-:Y:S02]  /*267a0*/  IMAD R7, R5, 0x4000, R18 ;  /* 0x0000400005077824 */ /* 0x004fe400078e0212 */
[----:B------:R-:W-:-:S02]  /*267b0*/  VIADD R5, R9, 0x28490 ;  /* 0x0002849009057836 */ /* 0x000fc40000000000 */
[----:B------:R-:W-:-:S08]  /*267c0*/  VIADD R11, R7, 0x20000 ;  /* 0x00020000070b7836 */ /* 0x000fd00000000000 */
.L_x_1705:
        /* <DEDUP_REMOVED lines=16> */
.L_x_1706:
        /* <DEDUP_REMOVED lines=13> */
.L_x_2037:
[----:B------:R-:W-:Y:S05]  /*269a0*/  BSYNC B2 ;  /* 0x0000000000027941 */ /* 0x000fea0003800000 */
.L_x_1707:
[----:B------:R-:W-:Y:S01]  /*269b0*/  BSSY B2, `(.L_x_1709) ;  /* 0x000000b000027945 */ /* 0x000fe20003800000 */
[----:B------:R-:W-:Y:S02]  /*269c0*/  IMAD.MOV.U32 R12, RZ, RZ, 0x0 ;  /* 0x00000000ff0c7424 */ /* 0x000fe400078e00ff */
[----:B------:R-:W-:Y:S01]  /*269d0*/  IMAD.MOV.U32 R13, RZ, RZ, 0x12f00000 ;  /* 0x12f00000ff0d7424 */ /* 0x000fe200078e00ff */
[----:B------:R-:W-:Y:S06]  /*269e0*/  @P2 BRA `(.L_x_1710) ;  /* 0x00000000001c2947 */ /* 0x000fec0003800000 */
[----:B------:R-:W2:Y:S02]  /*269f0*/  S2R R5, SR_TID.X ;  /* 0x0000000000057919 */ /* 0x000ea40000002100 */
[----:B--2---:R-:W-:Y:S01]  /*26a00*/  LOP3.LUT R11, R5, 0x1f, RZ, 0xc0, !PT ;  /* 0x0000001f050b7812 */ /* 0x004fe200078ec0ff */
[----:B------:R-:W-:-:S03]  /*26a10*/  IMAD.MOV.U32 R5, RZ, RZ, 0x4000 ;  /* 0x00004000ff057424 */ /* 0x000fc600078e00ff */
[----:B------:R-:W-:Y:S01]  /*26a20*/  ISETP.NE.AND P1, PT, R11, RZ, PT ;  /* 0x000000ff0b00720c */ /* 0x000fe20003f25270 */
[----:B------:R2:W-:-:S12]  /*26a30*/  SYNCS.ARRIVE.TRANS64 RZ, [R9+URZ+0x284b0], R5 ;  /* 0x0284b00509ff79a7 */ /* 0x0005d8000800003f */
[----:B--2---:R-:W-:Y:S05]  /*26a40*/  @!P1 BRA `(.L_x_1710) ;  /* 0x0000000000049947 */ /* 0x004fea0003800000 */
[----:B------:R-:W-:Y:S01]  /*26a50*/  BPT.TRAP 0x1 ;  /* 0x000000040000795c */ /* 0x000fe20000300000 */
.L_x_1710:
[----:B------:R-:W-:Y:S05]  /*26a60*/  BSYNC B2 ;  /* 0x0000000000027941 */ /* 0x000fea0003800000 */
.L_x_1709:
        /* <DEDUP_REMOVED lines=8> */
.L_x_1711:
        /* <DEDUP_REMOVED lines=15> */
.L_x_1712:
        /* <DEDUP_REMOVED lines=10> */
.L_x_1700:
[----:B------:R-:W-:Y:S05]  /*26c80*/  BSYNC B1 ;  /* 0x0000000000017941 */ /* 0x000fea0003800000 */
.L_x_1699:
[----:B-1----:R-:W2:Y:S04]  /*26c90*/  LDL.LU R5, [R1+0x14] ;  /* 0x0000140001057983 */ /* 0x002ea80000300800 */
[----:B------:R-:W3:Y:S01]  /*26ca0*/  LDL.LU R8, [R1+0x1c] ;  /* 0x00001c0001087983 */ /* 0x000ee20000300800 */
[C---:B------:R-:W-:Y:S01]  /*26cb0*/  ISETP.GT.AND P2, PT, R10.reuse, R3, PT ;  /* 0x000000030a00720c */ /* 0x040fe20003f44270 */
[----:B------:R-:W-:Y:S02]  /*26cc0*/  VIADD R10, R10, 0xffffffff ;  /* 0xffffffff0a0a7836 */ /* 0x000fe40000000000 */
[----:B--2---:R-:W-:-:S05]  /*26cd0*/  VIADD R5, R5, 0x1 ;  /* 0x0000000105057836 */ /* 0x004fca0000000000 */
[----:B------:R-:W-:-:S04]  /*26ce0*/  ISETP.NE.AND P1, PT, R5, 0x2, PT ;  /* 0x000000020500780c */ /* 0x000fc80003f25270 */
[----:B------:R-:W-:Y:S02]  /*26cf0*/  SEL R6, RZ, 0x1, P1 ;  /* 0x00000001ff067807 */ /* 0x000fe40000800000 */
[----:B------:R-:W-:Y:S02]  /*26d00*/  SEL R5, R5, RZ, P1 ;  /* 0x000000ff05057207 */ /* 0x000fe40000800000 */
[----:B---3--:R-:W-:-:S05]  /*26d10*/  LOP3.LUT R8, R8, R6, RZ, 0x3c, !PT ;  /* 0x0000000608087212 */ /* 0x008fca00078e3cff */
[----:B------:R2:W-:Y:S04]  /*26d20*/  STL [R1+0x1c], R8 ;  /* 0x00001c0801007387 */ /* 0x0005e80000100800 */
[----:B------:R2:W-:Y:S01]  /*26d30*/  STL [R1+0x14], R5 ;  /* 0x0000140501007387 */ /* 0x0005e20000100800 */
[----:B------:R-:W-:Y:S05]  /*26d40*/  @P2 BRA `(.L_x_1713) ;  /* 0xfffffff800102947 */ /* 0x000fea000383ffff */
.L_x_1679:
[----:B------:R-:W-:Y:S05]  /*26d50*/  BSYNC B0 ;  /* 0x0000000000007941 */ /* 0x000fea0003800000 */
.L_x_1678:
[----:B------:R-:W3:Y:S01]  /*26d60*/  LDC R0, c[0x0][0x448] ;  /* 0x00011200ff007b82 */ /* 0x000ee20000000800 */
[----:B------:R-:W-:Y:S07]  /*26d70*/  @!P0 WARPSYNC.ALL ;  /* 0x0000000000008948 */ /* 0x000fee0003800000 */
[----:B------:R-:W-:Y:S01]  /*26d80*/  @!P0 BAR.SYNC.DEFER_BLOCKING 0xc, 0x180 ;  /* 0x0306000000008b1d */ /* 0x000fe20000010000 */
[----:B---3--:R-:W-:Y:S02]  /*26d90*/  ISETP.NE.AND P1, PT, R0, 0x1, PT ;  /* 0x000000010000780c */ /* 0x008fe40003f25270 */
[----:B------:R-:W-:-:S05]  /*26da0*/  IADD3 R0, R19, 0x7f, RZ ;  /* 0x0000007f13007810 */ /* 0x000fca0007ffe0ff */
[----:B-12---:R-:W-:-:S06]  /*26db0*/  IMAD.MOV.U32 R5, RZ, RZ, R0 ;  /* 0x000000ffff057224 */ /* 0x006fcc00078e0000 */
[----:B------:R-:W1:Y:S08]  /*26dc0*/  @P1 LDC R2, c[0x0][0x44c] ;  /* 0x00011300ff021b82 */ /* 0x000e700000000800 */
[----:B------:R-:W2:Y:S01]  /*26dd0*/  @P1 LDC R3, c[0x0][0x450] ;  /* 0x00011400ff031b82 */ /* 0x000ea20000000800 */
[----:B-1----:R-:W-:-:S05]  /*26de0*/  @P1 IMAD.HI.U32 R2, R0, R2, RZ ;  /* 0x0000000200021227 */ /* 0x002fca00078e00ff */
[----:B--2---:R-:W-:Y:S02]  /*26df0*/  @P1 SHF.R.U32.HI R5, RZ, R3, R2 ;  /* 0x00000003ff051219 */ /* 0x004fe40000011602 */
[----:B------:R-:W1:Y:S03]  /*26e00*/  LDC.64 R2, c[0x0][0x9e0] ;  /* 0x00027800ff027b82 */ /* 0x000e660000000a00 */
[----:B------:R-:W-:Y:S01]  /*26e10*/  IMAD.IADD R5, R17, 0x1, R5 ;  /* 0x0000000111057824 */ /* 0x000fe200078e0205 */
[----:B-1----:R-:W-:-:S03]  /*26e20*/  ISETP.GE.AND P2, PT, R3, 0x1, PT ;  /* 0x000000010300780c */ /* 0x002fc60003f46270 */
[----:B------:R-:W-:-:S10]  /*26e30*/  IMAD.IADD R2, R5, 0x1, R2 ;  /* 0x0000000105027824 */ /* 0x000fd400078e0202 */
        /* <DEDUP_REMOVED lines=12> */
.L_x_1716:
[----:B------:R-:W-:-:S13]  /*26f00*/  ISETP.NE.AND P0, PT, R3, 0x1, PT ;  /* 0x000000010300780c */ /* 0x000fda0003f05270 */
[----:B------:R-:W1:Y:S02]  /*26f10*/  @P0 LDC.64 R6, c[0x0][0x9e8] ;  /* 0x00027a00ff060b82 */ /* 0x000e640000000a00 */
[----:B-1----:R-:W-:-:S05]  /*26f20*/  @P0 IMAD.HI.U32 R6, R0, R6, RZ ;  /* 0x0000000600060227 */ /* 0x002fca00078e00ff */
[----:B------:R-:W-:-:S07]  /*26f30*/  @P0 SHF.R.U32.HI R0, RZ, R7, R6 ;  /* 0x00000007ff000219 */ /* 0x000fce0000011606 */
.L_x_1717:
[----:B------:R-:W-:Y:S05]  /*26f40*/  BSYNC B0 ;  /* 0x0000000000007941 */ /* 0x000fea0003800000 */
.L_x_1715:
[----:B------:R-:W-:-:S05]  /*26f50*/  IMAD R0, R0, R3, R3 ;  /* 0x0000000300007224 */ /* 0x000fca00078e0203 */
[----:B------:R-:W-:-:S07]  /*26f60*/  VIMNMX R2, R2, R0, PT ;  /* 0x0000000002027248 */ /* 0x000fce0003fe0100 */
.L_x_1714:
[----:B------:R-:W-:Y:S01]  /*26f70*/  VIADD R2, R2, 0x3f ;  /* 0x0000003f02027836 */ /* 0x000fe20000000000 */
[----:B------:R-:W1:Y:S01]  /*26f80*/  @P1 LDC R5, c[0x0][0x450] ;  /* 0x00011400ff051b82 */ /* 0x000e620000000800 */
[----:B------:R-:W-:Y:S01]  /*26f90*/  IMAD.MOV.U32 R0, RZ, RZ, R19 ;  /* 0x000000ffff007224 */ /* 0x000fe200078e0013 */
[----:B------:R-:W-:Y:S02]  /*26fa0*/  ULDC UR4, c[0x0][0x9dc] ;  /* 0x0002770000047ab9 */ /* 0x000fe40000000800 */
[----:B------:R-:W-:-:S04]  /*26fb0*/  SHF.R.S32.HI R8, RZ, 0x1f, R2 ;  /* 0x0000001fff087819 */ /* 0x000fc80000011402 */
[----:B------:R-:W-:Y:S02]  /*26fc0*/  LEA.HI R8, R8, R2, RZ, 0x6 ;  /* 0x0000000208087211 */ /* 0x000fe400078f30ff */
[----:B------:R-:W2:Y:S02]  /*26fd0*/  @P1 LDC R2, c[0x0][0x44c] ;  /* 0x00011300ff021b82 */ /* 0x000ea40000000800 */
[----:B------:R-:W-:-:S04]  /*26fe0*/  SHF.R.S32.HI R8, RZ, 0x6, R8 ;  /* 0x00000006ff087819 */ /* 0x000fc80000011408 */
[----:B------:R-:W-:Y:S01]  /*26ff0*/  VIMNMX R8, R21, R8, PT ;  /* 0x0000000815087248 */ /* 0x000fe20003fe0100 */
[----:B--2---:R-:W-:-:S05]  /*27000*/  @P1 IMAD.HI.U32 R2, R19, R2, RZ ;  /* 0x0000000213021227 */ /* 0x004fca00078e00ff */
[----:B-1----:R-:W-:-:S05]  /*27010*/  @P1 SHF.R.U32.HI R0, RZ, R5, R2 ;  /* 0x00000005ff001219 */ /* 0x002fca0000011602 */
[----:B------:R-:W-:-:S04]  /*27020*/  IMAD.IADD R0, R20, 0x1, R0 ;  /* 0x0000000114007824 */ /* 0x000fc800078e0200 */
        /* <DEDUP_REMOVED lines=12> */
.L_x_1720:
[----:B------:R-:W-:-:S13]  /*270f0*/  ISETP.NE.AND P0, PT, R3, 0x1, PT ;  /* 0x000000010300780c */ /* 0x000fda0003f05270 */
[----:B------:R-:W1:Y:S02]  /*27100*/  @P0 LDC.64 R6, c[0x0][0x9e8] ;  /* 0x00027a00ff060b82 */ /* 0x000e640000000a00 */
[----:B-1----:R-:W-:-:S05]  /*27110*/  @P0 IMAD.HI.U32 R6, R0, R6, RZ ;  /* 0x0000000600060227 */ /* 0x002fca00078e00ff */
[----:B------:R-:W-:-:S07]  /*27120*/  @P0 SHF.R.U32.HI R0, RZ, R7, R6 ;  /* 0x00000007ff000219 */ /* 0x000fce0000011606 */
.L_x_1721:
[----:B------:R-:W-:Y:S05]  /*27130*/  BSYNC B0 ;  /* 0x0000000000007941 */ /* 0x000fea0003800000 */
.L_x_1719:
[----:B------:R-:W-:-:S05]  /*27140*/  IMAD R0, R0, R3, RZ ;  /* 0x0000000300007224 */ /* 0x000fca00078e02ff */
[----:B------:R-:W-:-:S07]  /*27150*/  VIMNMX R2, R2, R0, !PT ;  /* 0x0000000002027248 */ /* 0x000fce0007fe0100 */
.L_x_1718:
[----:B------:R-:W-:Y:S01]  /*27160*/  ISETP.NE.AND P1, PT, R4, RZ, PT ;  /* 0x000000ff0400720c */ /* 0x000fe20003f25270 */
[----:B------:R-:W-:Y:S01]  /*27170*/  BSSY B0, `(.L_x_1722) ;  /* 0x0000024000007945 */ /* 0x000fe20003800000 */
[----:B------:R-:W-:-:S04]  /*27180*/  SHF.R.S32.HI R0, RZ, 0x1f, R2 ;  /* 0x0000001fff007819 */ /* 0x000fc80000011402 */
[----:B------:R-:W-:Y:S01]  /*27190*/  LEA.HI R0, R0, R2, RZ, 0x6 ;  /* 0x0000000200007211 */ /* 0x000fe200078f30ff */
[----:B------:R-:W-:-:S03]  /*271a0*/  IMAD.MOV.U32 R2, RZ, RZ, RZ ;  /* 0x000000ffff027224 */ /* 0x000fc600078e00ff */
[----:B------:R-:W-:-:S03]  /*271b0*/  SHF.R.S32.HI R0, RZ, 0x6, R0 ;  /* 0x00000006ff007819 */ /* 0x000fc60000011400 */
[----:B------:R-:W1:Y:S01]  /*271c0*/  @!P1 LDC R4, c[0x0][0x9f0] ;  /* 0x00027c00ff049b82 */ /* 0x000e620000000800 */
[----:B------:R-:W-:-:S04]  /*271d0*/  VIMNMX R0, RZ, R0, !PT ;  /* 0x00000000ff007248 */ /* 0x000fc80007fe0100 */
[----:B------:R-:W-:-:S13]  /*271e0*/  ISETP.GT.AND P0, PT, R8, R0, PT ;  /* 0x000000000800720c */ /* 0x000fda0003f04270 */
[----:B------:R-:W-:Y:S05]  /*271f0*/  @!P0 BRA `(.L_x_1723) ;  /* 0x00000000006c8947 */ /* 0x000fea0003800000 */
[----:B-1----:R-:W-:-:S04]  /*27200*/  IABS R5, R4 ;  /* 0x0000000400057213 */ /* 0x002fc80000000000 */
[----:B------:R-:W1:Y:S08]  /*27210*/  I2F.RP R2, R5 ;  /* 0x0000000500027306 */ /* 0x000e700000209400 */
[----:B-1----:R-:W1:Y:S02]  /*27220*/  MUFU.RCP R2, R2 ;  /* 0x0000000200027308 */ /* 0x002e640000001000 */
[----:B-1----:R-:W-:-:S06]  /*27230*/  VIADD R2, R2, 0xffffffe ;  /* 0x0ffffffe02027836 */ /* 0x002fcc0000000000 */
[----:B------:R-:W1:Y:S02]  /*27240*/  F2I.FTZ.U32.TRUNC.NTZ R3, R2 ;  /* 0x0000000200037305 */ /* 0x000e64000021f000 */
[----:B-1----:R-:W-:-:S04]  /*27250*/  IMAD.MOV R2, RZ, RZ, -R3 ;  /* 0x000000ffff027224 */ /* 0x002fc800078e0a03 */
[----:B------:R-:W-:Y:S02]  /*27260*/  IMAD R6, R2, R5, RZ ;  /* 0x0000000502067224 */ /* 0x000fe400078e02ff */
[----:B------:R-:W-:-:S04]  /*27270*/  IMAD.MOV.U32 R2, RZ, RZ, RZ ;  /* 0x000000ffff027224 */ /* 0x000fc800078e00ff */
[----:B------:R-:W-:Y:S01]  /*27280*/  IMAD.HI.U32 R9, R3, R6, R2 ;  /* 0x0000000603097227 */ /* 0x000fe200078e0002 */
[----:B------:R-:W-:Y:S02]  /*27290*/  IADD3 R6, R4, -0x1, R8 ;  /* 0xffffffff04067810 */ /* 0x000fe40007ffe008 */
[----:B------:R-:W-:-:S03]  /*272a0*/  IABS R2, R4 ;  /* 0x0000000400027213 */ /* 0x000fc60000000000 */
[----:B------:R-:W-:Y:S02]  /*272b0*/  IMAD.IADD R6, R6, 0x1, -R0 ;  /* 0x0000000106067824 */ /* 0x000fe400078e0a00 */
[----:B------:R-:W-:-:S03]  /*272c0*/  IMAD.MOV R2, RZ, RZ, -R2 ;  /* 0x000000ffff027224 */ /* 0x000fc600078e0a02 */
[----:B------:R-:W-:Y:S01]  /*272d0*/  IABS R3, R6 ;  /* 0x0000000600037213 */ /* 0x000fe20000000000 */
[----:B------:R-:W-:Y:S01]  /*272e0*/  IMAD.MOV.U32 R7, RZ, RZ, R2 ;  /* 0x000000ffff077224 */ /* 0x000fe200078e0002 */
        /* <DEDUP_REMOVED lines=12> */
.L_x_1723:
[----:B------:R-:W-:Y:S05]  /*273b0*/  BSYNC B0 ;  /* 0x0000000000007941 */ /* 0x000fea0003800000 */
.L_x_1722:
[----:B------:R-:W2:Y:S02]  /*273c0*/  LDL.LU R3, [R1+0x4] ;  /* 0x0000040001037983 */ /* 0x000ea40000300800 */
[----:B--2---:R-:W-:-:S05]  /*273d0*/  IMAD R0, R3, R2, R0 ;  /* 0x0000000203007224 */ /* 0x004fca00078e0200 */
        /* <DEDUP_REMOVED lines=11> */
[----:B-1----:R-:W1:Y:S01]  /*27490*/  LDC.64 R4, c[0x0][0xc60] ;  /* 0x00031800ff047b82 */ /* 0x002e620000000a00 */
[----:B------:R-:W2:Y:S02]  /*274a0*/  FLO.U32 R0, UR4 ;  /* 0x0000000400007d00 */ /* 0x000ea400080e0000 */
[----:B--2---:R-:W-:-:S06]  /*274b0*/  ISETP.EQ.U32.AND P0, PT, R0, R2, PT ;  /* 0x000000020000720c */ /* 0x004fcc0003f02070 */
[----:B------:R-:W1:Y:S07]  /*274c0*/  POPC R2, UR4 ;  /* 0x0000000400027d09 */ /* 0x000e6e0008000000 */
[----:B-1----:R-:W2:Y:S04]  /*274d0*/  @P0 ATOMG.E.ADD.STRONG.GPU PT, R2, desc[UR46][R4.64], R2 ;  /* 0x00000002040209a8 */ /* 0x002ea800081ee1ee */
[----:B--2---:R1:W2:Y:S02]  /*274e0*/  SHFL.IDX PT, R2, R2, R0, 0x1f ;  /* 0x00001f0002027589 */ /* 0x0042a400000e0000 */
[----:B-1----:R-:W1:Y:S02]  /*274f0*/  S2R R0, SR_LTMASK ;  /* 0x0000000000007919 */ /* 0x002e640000003900 */
[----:B-1----:R-:W-:-:S06]  /*27500*/  LOP3.LUT R0, R0, UR4, RZ, 0xc0, !PT ;  /* 0x0000000400007c12 */ /* 0x002fcc000f8ec0ff */
[----:B------:R-:W2:Y:S02]  /*27510*/  POPC R0, R0 ;  /* 0x0000000000007309 */ /* 0x000ea40000000000 */
[----:B--2---:R-:W-:-:S05]  /*27520*/  IADD3 R0, R2, UR37, R0 ;  /* 0x0000002502007c10 */ /* 0x004fca000fffe000 */
[----:B------:R3:W-:Y:S01]  /*27530*/  STL [R1], R0 ;  /* 0x0000000001007387 */ /* 0x0007e20000100800 */
[----:B------:R-:W-:Y:S05]  /*27540*/  BRA `(.L_x_1725) ;  /* 0x0000003000687947 */ /* 0x000fea0003800000 */
.L_x_1724:
        /* <DEDUP_REMOVED lines=8> */
[----:B-1----:R-:W-:Y:S01]  /*275d0*/  IMAD.U32 R4, RZ, RZ, UR6 ;  /* 0x00000006ff047e24 */ /* 0x002fe2000f8e00ff */
[----:B------:R-:W-:Y:S01]  /*275e0*/  MOV R11, UR5 ;  /* 0x00000005000b7c02 */ /* 0x000fe20008000f00 */
[----:B------:R-:W1:Y:S01]  /*275f0*/  LDC.64 R2, c[0x4][R2] ;  /* 0x0100000002027b82 */ /* 0x000e620000000a00 */
[----:B------:R-:W-:Y:S02]  /*27600*/  IMAD.U32 R5, RZ, RZ, UR7 ;  /* 0x00000007ff057e24 */ /* 0x000fe4000f8e00ff */
[----:B------:R-:W-:Y:S02]  /*27610*/  IMAD.U32 R6, RZ, RZ, UR8 ;  /* 0x00000008ff067e24 */ /* 0x000fe4000f8e00ff */
[----:B------:R-:W-:-:S02]  /*27620*/  IMAD.U32 R7, RZ, RZ, UR9 ;  /* 0x00000009ff077e24 */ /* 0x000fc4000f8e00ff */
[----:B------:R-:W-:Y:S02]  /*27630*/  IMAD.U32 R10, RZ, RZ, UR4 ;  /* 0x00000004ff0a7e24 */ /* 0x000fe4000f8e00ff */
[----:B------:R-:W-:Y:S02]  /*27640*/  IMAD.MOV.U32 R8, RZ, RZ, 0x70 ;  /* 0x00000070ff087424 */ /* 0x000fe400078e00ff */
[----:B------:R-:W-:Y:S02]  /*27650*/  IMAD.MOV.U32 R12, RZ, RZ, 0x1 ;  /* 0x00000001ff0c7424 */ /* 0x000fe400078e00ff */
[----:B------:R-:W-:-:S07]  /*27660*/  IMAD.MOV.U32 R13, RZ, RZ, RZ ;  /* 0x000000ffff0d7224 */ /* 0x000fce00078e00ff */
[----:B------:R-:W-:-:S07]  /*27670*/  LEPC R20, `(.L_x_1727) ;  /* 0x000000001014794e */ /* 0x000fce0000000000 */
[----:B01----:R-:W-:Y:S05]  /*27680*/  CALL.ABS.NOINC R2 ;  /* 0x0000000002007343 */ /* 0x003fea0003c00000 */
.L_x_1727:
[----:B------:R-:W-:Y:S05]  /*27690*/  BSYNC B6 ;  /* 0x0000000000067941 */ /* 0x000fea0003800000 */
.L_x_1726:
        /* <DEDUP_REMOVED lines=12> */
[----:B-1----:R-:W-:Y:S02]  /*27760*/  IMAD.U32 R4, RZ, RZ, UR6 ;  /* 0x00000006ff047e24 */ /* 0x002fe4000f8e00ff */
[----:B------:R-:W1:Y:S01]  /*27770*/  LDC.64 R2, c[0x4][R2] ;  /* 0x0100000002027b82 */ /* 0x000e620000000a00 */
        /* <DEDUP_REMOVED lines=10> */
.L_x_1729:
[----:B------:R-:W-:Y:S05]  /*27820*/  BSYNC B6 ;  /* 0x0000000000067941 */ /* 0x000fea0003800000 */
.L_x_1728:
        /* <DEDUP_REMOVED lines=20> */
.L_x_1731:
[----:B------:R-:W-:Y:S05]  /*27970*/  BSYNC B6 ;  /* 0x0000000000067941 */ /* 0x000fea0003800000 */
.L_x_1730:
[----:B------:R-:W-:Y:S01]  /*27980*/  LOP3.LUT P6, RZ, R17, 0x1, RZ, 0xc0, !PT ;  /* 0x0000000111ff7812 */ /* 0x000fe200078cc0ff */
[----:B------:R-:W-:-:S12]  /*27990*/  BSSY B6, `(.L_x_1732) ;  /* 0x0000012000067945 */ /* 0x000fd80003800000 */
        /* <DEDUP_REMOVED lines=16> */
[----:B012---:R-:W-:Y:S05]  /*27aa0*/  CALL.ABS.NOINC R2 ;  /* 0x0000000002007343 */ /* 0x007fea0003c00000 */
.L_x_1733:
[----:B------:R-:W-:Y:S05]  /*27ab0*/  BSYNC B6 ;  /* 0x0000000000067941 */ /* 0x000fea0003800000 */
.L_x_1732:
[----:B--2---:R-:W2:Y:S01]  /*27ac0*/  LDL R17, [R1+0xc] ;  /* 0x00000c0001117983 */ /* 0x004ea20000100800 */
[----:B------:R-:W-:Y:S02]  /*27ad0*/  ULDC.64 UR4, c[0x0][0x9f8] ;  /* 0x00027e0000047ab9 */ /* 0x000fe40000000a00 */
[----:B------:R-:W-:-:S04]  /*27ae0*/  ISETP.NE.U32.AND P0, PT, RZ, UR4, PT ;  /* 0x00000004ff007c0c */ /* 0x000fc8000bf05070 */
[----:B------:R-:W-:Y:S01]  /*27af0*/  ISETP.NE.AND.EX P0, PT, RZ, UR5, PT, P0 ;  /* 0x00000005ff007c0c */ /* 0x000fe2000bf05300 */
[----:B------:R-:W-:-:S12]  /*27b00*/  ULDC.64 UR4, c[0x0][0xa08] ;  /* 0x0002820000047ab9 */ /* 0x000fd80000000a00 */
[----:B------:R-:W3:Y:S01]  /*27b10*/  @P0 LDC.64 R2, c[0x0][0x9f8] ;  /* 0x00027e00ff020b82 */ /* 0x000ee20000000a00 */
[----:B--2---:R-:W-:Y:S02]  /*27b20*/  IMAD.MOV.U32 R9, RZ, RZ, R17 ;  /* 0x000000ffff097224 */ /* 0x004fe400078e0011 */
[----:B---3--:R-:W-:-:S05]  /*27b30*/  @P0 IMAD.WIDE R2, R17, 0x4, R2 ;  /* 0x0000000411020825 */ /* 0x008fca00078e0202 */
[----:B------:R2:W3:Y:S02]  /*27b40*/  @P0 LDG.E R9, desc[UR46][R2.64] ;  /* 0x0000002e02090981 */ /* 0x0004e4000c1e1900 */
[----:B--2---:R-:W2:Y:S02]  /*27b50*/  LDC.64 R2, c[0x0][0x418] ;  /* 0x00010600ff027b82 */ /* 0x004ea40000000a00 */
[----:B--2---:R-:W-:Y:S01]  /*27b60*/  LOP3.LUT P0, RZ, R2, UR4, RZ, 0xfc, !PT ;  /* 0x0000000402ff7c12 */ /* 0x004fe2000f80fcff */
[----:B------:R-:W-:-:S03]  /*27b70*/  UMOV UR4, 0xffffffff ;  /* 0xffffffff00047882 */ /* 0x000fc60000000000 */
[----:B------:R-:W-:Y:S02]  /*27b80*/  LOP3.LUT P0, RZ, R3, UR5, RZ, 0xfc, P0 ;  /* 0x0000000503ff7c12 */ /* 0x000fe4000800fcff */
[----:B---3--:R-:W-:Y:S01]  /*27b90*/  SHF.R.S32.HI R10, RZ, 0x1f, R9 ;  /* 0x0000001fff0a7819 */ /* 0x008fe20000011409 */
[----:B------:R2:W-:Y:S01]  /*27ba0*/  STL [R1+0x4], R9 ;  /* 0x0000040901007387 */ /* 0x0005e20000100800 */
[----:B------:R-:W-:-:S03]  /*27bb0*/  SEL R17, R9, RZ, !P0 ;  /* 0x000000ff09117207 */ /* 0x000fc60004000000 */
[----:B------:R2:W-:Y:S01]  /*27bc0*/  STL [R1+0x24], R10 ;  /* 0x0000240a01007387 */ /* 0x0005e20000100800 */
[----:B------:R-:W-:Y:S05]  /*27bd0*/  BRA.DIV UR4, `(.L_x_1734) ;  /* 0x0000009e04f87947 */ /* 0x000fea000b800000 */
[----:B------:R-:W3:Y:S02]  /*27be0*/  S2R R0, SR_TID.X ;  /* 0x0000000000007919 */ /* 0x000ee40000002100 */
[----:B---3--:R-:W-:-:S04]  /*27bf0*/  SHF.R.U32.HI R0, RZ, 0x5, R0 ;  /* 0x00000005ff007819 */ /* 0x008fc80000011600 */
[----:B------:R-:W-:-:S05]  /*27c00*/  LOP3.LUT R0, R0, 0x3, RZ, 0xc0, !PT ;  /* 0x0000000300007812 */ /* 0x000fca00078ec0ff */
[----:B------:R3:W4:Y:S02]  /*27c10*/  SHFL.IDX PT, R14, R0, RZ, 0x1f ;  /* 0x00001fff000e7589 */ /* 0x00072400000e0000 */
.L_x_2040:
[----:B---3--:R-:W3:Y:S01]  /*27c20*/  LDL.LU R0, [R1+0x20] ;  /* 0x0000200001007983 */ /* 0x008ee20000300800 */
[----:B------:R-:W-:Y:S02]  /*27c30*/  PLOP3.LUT P1, PT, PT, PT, PT, 0x8, 0x0 ;  /* 0x000000000000781c */ /* 0x000fe40003f2e170 */
[----:B----4-:R-:W-:Y:S02]  /*27c40*/  ISETP.NE.AND P0, PT, R14, RZ, PT ;  /* 0x000000ff0e00720c */ /* 0x010fe40003f05270 */
[----:B---3--:R-:W-:-:S09]  /*27c50*/  LOP3.LUT R0, R0, 0xfffffffe, RZ, 0xc0, !PT ;  /* 0xfffffffe00007812 */ /* 0x008fd200078ec0ff */
[----:B------:R-:W-:-:S05]  /*27c60*/  @P1 LOP3.LUT R0, R0, 0x1, RZ, 0xfc, !PT ;  /* 0x0000000100001812 */ /* 0x000fca00078efcff */
[----:B------:R3:W-:Y:S01]  /*27c70*/  STL [R1+0x20], R0 ;  /* 0x0000200001007387 */ /* 0x0007e20000100800 */
[----:B------:R-:W-:Y:S05]  /*27c80*/  @P0 BRA `(.L_x_1735) ;  /* 0x0000000400900947 */ /* 0x000fea0003800000 */
[----:B------:R-:W-:-:S03]  /*27c90*/  UMOV UR4, 0xffffffff ;  /* 0xffffffff00047882 */ /* 0x000fc60000000000 */
[----:B------:R-:W-:Y:S05]  /*27ca0*/  BRA.DIV UR4, `(.L_x_1736) ;  /* 0x0000009e04f87947 */ /* 0x000fea000b800000 */
[----:B------:R-:W-:-:S13]  /*27cb0*/  ELECT P6, URZ, PT ;  /* 0x00000000003f782f */ /* 0x000fda00038c0000 */
.L_x_2043:
[----:B------:R-:W-:Y:S05]  /*27cc0*/  @!P6 BRA `(.L_x_1735) ;  /* 0x000000040080e947 */ /* 0x000fea0003800000 */
[----:B---3--:R-:W1:Y:S01]  /*27cd0*/  LDL R0, [R1+0x44] ;  /* 0x0000440001007983 */ /* 0x008e620000100800 */
[----:B------:R-:W-:-:S04]  /*27ce0*/  ISETP.NE.U32.AND P0, PT, R2, RZ, PT ;  /* 0x000000ff0200720c */ /* 0x000fc80003f05070 */
[----:B------:R-:W-:Y:S01]  /*27cf0*/  ISETP.NE.AND.EX P0, PT, R3, RZ, PT, P0 ;  /* 0x000000ff0300720c */ /* 0x000fe20003f05300 */
[----:B-1----:R-:W-:-:S12]  /*27d00*/  VIADD R4, R0, 0xffffffff ;  /* 0xffffffff00047836 */ /* 0x002fd80000000000 */
[----:B------:R-:W-:Y:S05]  /*27d10*/  @!P0 BRA `(.L_x_1737) ;  /* 0x0000000000488947 */ /* 0x000fea0003800000 */
[----:B------:R-:W1:Y:S01]  /*27d20*/  LDC R8, c[0x0][0x43c] ;  /* 0x00010f00ff087b82 */ /* 0x000e620000000800 */
[----:B------:R-:W-:Y:S01]  /*27d30*/  IMAD.MOV.U32 R0, RZ, RZ, R4 ;  /* 0x000000ffff007224 */ /* 0x000fe200078e0004 */
[----:B------:R-:W-:Y:S01]  /*27d40*/  ULDC.64 UR4, c[0x0][0x428] ;  /* 0x00010a0000047ab9 */ /* 0x000fe20000000a00 */
[----:B-1----:R-:W-:-:S13]  /*27d50*/  ISETP.NE.AND P0, PT, R8, 0x1, PT ;  /* 0x000000010800780c */ /* 0x002fda0003f05270 */
[----:B------:R-:W1:Y:S02]  /*27d60*/  @P0 LDC.64 R6, c[0x0][0x440] ;  /* 0x00011000ff060b82 */ /* 0x000e640000000a00 */
[----:B-1----:R-:W-:-:S05]  /*27d70*/  @P0 IMAD.HI.U32 R6, R4, R6, RZ ;  /* 0x0000000604060227 */ /* 0x002fca00078e00ff */
        /* <DEDUP_REMOVED lines=12> */
.L_x_1737:
[----:B------:R-:W3:Y:S04]  /*27e40*/  LDL R0, [R1+0x10] ;  /* 0x0000100001007983 */ /* 0x000ee80000100800 */
[----:B-1----:R-:W4:Y:S01]  /*27e50*/  LDL R2, [R1+0x18] ;  /* 0x0000180001027983 */ /* 0x002f220000100800 */
[----:B--2---:R-:W1:Y:S02]  /*27e60*/  S2R R9, SR_TID.X ;  /* 0x0000000000097919 */ /* 0x004e640000002100 */
[----:B-1----:R-:W-:-:S04]  /*27e70*/  LOP3.LUT R9, R9, 0x7f, RZ, 0xc0, !PT ;  /* 0x0000007f09097812 */ /* 0x002fc800078ec0ff */
[----:B------:R-:W-:Y:S01]  /*27e80*/  ISETP.NE.AND P1, PT, R9, RZ, PT ;  /* 0x000000ff0900720c */ /* 0x000fe20003f25270 */
[----:B---3--:R-:W-:Y:S01]  /*27e90*/  IMAD R0, R0, 0x8, R18 ;  /* 0x0000000800007824 */ /* 0x008fe200078e0212 */
[----:B----4-:R-:W-:-:S04]  /*27ea0*/  SHF.L.U32 R3, R2, 0x1f, RZ ;  /* 0x0000001f02037819 */ /* 0x010fc800000006ff */
[----:B------:R-:W1:Y:S02]  /*27eb0*/  SYNCS.PHASECHK.TRANS64.TRYWAIT P0, [R0+URZ+0x28480], R3 ;  /* 0x02848003000075a7 */ /* 0x000e64000800017f */
[----:B-1----:R-:W-:Y:S05]  /*27ec0*/  @!P0 BRA `(.L_x_1738) ;  /* 0x0000009c00908947 */ /* 0x002fea0003800000 */
.L_x_2044:
        /* <DEDUP_REMOVED lines=8> */
.L_x_1739:
        /* <DEDUP_REMOVED lines=19> */
[----:B--2---:R-:W-:Y:S01]  /*28080*/  UMOV UR8, UR14 ;  /* 0x0000000e00087c82 */ /* 0x004fe20008000000 */
[----:B------:R-:W-:Y:S02]  /*28090*/  UMOV UR10, UR15 ;  /* 0x0000000f000a7c82 */ /* 0x000fe40008000000 */
[----:B------:R2:W-:Y:S01]  /*280a0*/  UTMALDG.4D [UR8], [UR4], desc[UR6] ;  /* 0x00000608040075b4 */ /* 0x0005e20008019000 */
[----:B------:R-:W3:Y:S02]  /*280b0*/  SYNCS.PHASECHK.TRANS64.TRYWAIT P0, [R0+URZ+0x28440], R3 ;  /* 0x02844003000075a7 */ /* 0x000ee4000800017f */
[----:B--23--:R-:W-:Y:S05]  /*280c0*/  @!P0 BRA `(.L_x_1740) ;  /* 0x0000009c00248947 */ /* 0x00cfea0003800000 */
.L_x_2045:
        /* <DEDUP_REMOVED lines=8> */
.L_x_1741:
[----:B-12---:R-:W2:Y:S01]  /*28150*/  LDL.LU R3, [R1+0x20] ;  /* 0x0000200001037983 */ /* 0x006ea20000300800 */
        /* <DEDUP_REMOVED lines=16> */
[----:B-1----:R-:W-:Y:S01]  /*28260*/  UMOV UR8, UR14 ;  /* 0x0000000e00087c82 */ /* 0x002fe20008000000 */
[----:B------:R-:W-:Y:S02]  /*28270*/  UMOV UR10, UR15 ;  /* 0x0000000f000a7c82 */ /* 0x000fe40008000000 */
[----:B------:R4:W-:Y:S01]  /*28280*/  UTMALDG.4D [UR8], [UR4], desc[UR6] ;  /* 0x00000608040075b4 */ /* 0x0009e20008019000 */
[----:B--2---:R-:W-:-:S04]  /*28290*/  LOP3.LUT R3, R3, 0xfffffffe, RZ, 0xc0, !PT ;  /* 0xfffffffe03037812 */ /* 0x004fc800078ec0ff */
[----:B------:R-:W-:-:S05]  /*282a0*/  @P0 LOP3.LUT R3, R3, 0x1, RZ, 0xfc, !PT ;  /* 0x0000000103030812 */ /* 0x000fca00078efcff */
[----:B------:R4:W-:Y:S01]  /*282b0*/  STL [R1+0x20], R3 ;  /* 0x0000200301007387 */ /* 0x0009e20000100800 */
[----:B------:R-:W-:Y:S01]  /*282c0*/  NOP ;  /* 0x0000000000007918 */ /* 0x000fe20000000000 */
.L_x_1735:
[----:B----4-:R-:W3:Y:S01]  /*282d0*/  LDL.LU R3, [R1+0x48] ;  /* 0x0000480001037983 */ /* 0x010ee20000300800 */
[----:B------:R-:W-:Y:S05]  /*282e0*/  WARPSYNC.ALL ;  /* 0x0000000000007948 */ /* 0x000fea0003800000 */
[----:B------:R-:W-:Y:S01]  /*282f0*/  ULDC.64 UR4, c[0x0][0x298] ;  /* 0x0000a60000047ab9 */ /* 0x000fe20000000a00 */
[----:B------:R-:W-:Y:S01]  /*28300*/  BSSY B6, `(.L_x_1742) ;  /* 0x000001c000067945 */ /* 0x000fe20003800000 */
[----:B------:R-:W-:Y:S01]  /*28310*/  BAR.SYNC.DEFER_BLOCKING 0x8, 0x180 ;  /* 0x0206000000007b1d */ /* 0x000fe20000010000 */
[----:B---3--:R-:W-:Y:S01]  /*28320*/  SHF.R.S32.HI R0, RZ, 0x1f, R3 ;  /* 0x0000001fff007819 */ /* 0x008fe20000011403 */
[----:B-1----:R-:W-:-:S04]  /*28330*/  IMAD.WIDE.U32 R4, R3, UR4, RZ ;  /* 0x0000000403047c25 */ /* 0x002fc8000f8e00ff */
[----:B------:R-:W-:Y:S01]  /*28340*/  IMAD R2, R0, UR4, RZ ;  /* 0x0000000400027c24 */ /* 0x000fe2000f8e02ff */
[----:B------:R1:W-:Y:S01]  /*28350*/  STL.64 [R1+0x48], R4 ;  /* 0x0000480401007387 */ /* 0x0003e20000100a00 */
[----:B------:R-:W-:Y:S02]  /*28360*/  VIADD R0, R18, 0x18000 ;  /* 0x0001800012007836 */ /* 0x000fe40000000000 */
[----:B------:R-:W-:-:S03]  /*28370*/  IMAD R2, R3, UR5, R2 ;  /* 0x0000000503027c24 */ /* 0x000fc6000f8e0202 */
[----:B------:R-:W-:Y:S01]  /*28380*/  LOP3.LUT P0, RZ, R0, 0x3ff, RZ, 0xc0, !PT ;  /* 0x000003ff00ff7812 */ /* 0x000fe2000780c0ff */
[----:B------:R-:W-:-:S05]  /*28390*/  IMAD.IADD R0, R5, 0x1, R2 ;  /* 0x0000000105007824 */ /* 0x000fca00078e0202 */
[----:B------:R1:W-:Y:S07]  /*283a0*/  STL [R1+0x50], R0 ;  /* 0x0000500001007387 */ /* 0x0003ee0000100800 */
[----:B------:R-:W-:Y:S05]  /*283b0*/  @!P0 BRA `(.L_x_1743) ;  /* 0x0000000000408947 */ /* 0x000fea0003800000 */
[----:B------:R-:W-:Y:S01]  /*283c0*/  MOV R2, 0x0 ;  /* 0x0000000000027802 */ /* 0x000fe20000000f00 */
[----:B------:R-:W-:Y:S01]  /*283d0*/  ULDC.64 UR4, c[0x4][0xc0] ;  /* 0x0100300000047ab9 */ /* 0x000fe20000000a00 */
[----:B------:R-:W-:Y:S01]  /*283e0*/  ULDC.64 UR6, c[0x4][0xc8] ;  /* 0x0100320000067ab9 */ /* 0x000fe20000000a00 */
[----:B------:R-:W-:Y:S01]  /*283f0*/  ULDC.64 UR8, c[0x4][0x28] ;  /* 0x01000a0000087ab9 */ /* 0x000fe20000000a00 */
[----:B-1----:R-:W-:Y:S01]  /*28400*/  IMAD.U32 R4, RZ, RZ, UR4 ;  /* 0x00000004ff047e24 */ /* 0x002fe2000f8e00ff */
[----:B------:R-:W-:Y:S01]  /*28410*/  MOV R13, RZ ;  /* 0x000000ff000d7202 */ /* 0x000fe20000000f00 */
[----:B------:R-:W1:Y:S01]  /*28420*/  LDC.64 R2, c[0x4][R2] ;  /* 0x0100000002027b82 */ /* 0x000e620000000a00 */
[----:B------:R-:W-:Y:S02]  /*28430*/  IMAD.U32 R5, RZ, RZ, UR5 ;  /* 0x00000005ff057e24 */ /* 0x000fe4000f8e00ff */
[----:B------:R-:W-:Y:S02]  /*28440*/  IMAD.U32 R6, RZ, RZ, UR6 ;  /* 0x00000006ff067e24 */ /* 0x000fe4000f8e00ff */
[----:B------:R-:W-:-:S02]  /*28450*/  IMAD.U32 R7, RZ, RZ, UR7 ;  /* 0x00000007ff077e24 */ /* 0x000fc4000f8e00ff */
[----:B--2---:R-:W-:Y:S02]  /*28460*/  IMAD.U32 R10, RZ, RZ, UR8 ;  /* 0x00000008ff0a7e24 */ /* 0x004fe4000f8e00ff */
[----:B------:R-:W-:Y:S02]  /*28470*/  IMAD.U32 R11, RZ, RZ, UR9 ;  /* 0x00000009ff0b7e24 */ /* 0x000fe4000f8e00ff */
[----:B------:R-:W-:Y:S02]  /*28480*/  IMAD.MOV.U32 R8, RZ, RZ, 0x70 ;  /* 0x00000070ff087424 */ /* 0x000fe400078e00ff */
[----:B------:R-:W-:-:S07]  /*28490*/  IMAD.MOV.U32 R12, RZ, RZ, 0x1 ;  /* 0x00000001ff0c7424 */ /* 0x000fce00078e00ff */
[----:B------:R-:W-:-:S07]  /*284a0*/  LEPC R20, `(.L_x_1743) ;  /* 0x000000001014794e */ /* 0x000fce0000000000 */
[----:B01----:R-:W-:Y:S05]  /*284b0*/  CALL.ABS.NOINC R2 ;  /* 0x0000000002007343 */ /* 0x003fea0003c00000 */
.L_x_1743:
[----:B------:R-:W-:Y:S05]  /*284c0*/  BSYNC B6 ;  /* 0x0000000000067941 */ /* 0x000fea0003800000 */
.L_x_1742:
[----:B-1----:R-:W3:Y:S01]  /*284d0*/  LDL.LU R0, [R1+0x50] ;  /* 0x0000500001007983 */ /* 0x002ee20000300800 */
[----:B------:R-:W-:Y:S01]  /*284e0*/  ULDC.64 UR6, c[0x0][0xa00] ;  /* 0x0002800000067ab9 */ /* 0x000fe20000000a00 */
[----:B------:R-:W1:Y:S01]  /*284f0*/  LDC R7, c[0x0][0x448] ;  /* 0x00011200ff077b82 */ /* 0x000e620000000800 */
[----:B------:R-:W-:Y:S01]  /*28500*/  ULDC.64 UR4, c[0x0][0x2d8] ;  /* 0x0000b60000047ab9 */ /* 0x000fe20000000a00 */
[----:B------:R-:W3:Y:S04]  /*28510*/  LDL.LU.64 R2, [R1+0x48] ;  /* 0x0000480001027983 */ /* 0x000ee80000300a00 */
[----:B------:R-:W4:Y:S01]  /*28520*/  LDL R6, [R1+0xc] ;  /* 0x00000c0001067983 */ /* 0x000f220000100800 */
[----:B------:R-:W-:Y:S01]  /*28530*/  ISETP.NE.U32.AND P0, PT, RZ, UR6, PT ;  /* 0x00000006ff007c0c */ /* 0x000fe2000bf05070 */
[----:B------:R-:W0:Y:S03]  /*28540*/  S2R R5, SR_TID.X ;  /* 0x0000000000057919 */ /* 0x000e260000002100 */
[----:B------:R-:W-:Y:S01]  /*28550*/  ISETP.NE.AND.EX P0, PT, RZ, UR7, PT, P0 ;  /* 0x00000007ff007c0c */ /* 0x000fe2000bf05300 */
[----:B------:R-:W-:Y:S01]  /*28560*/  ULDC.64 UR6, c[0x0][0x280] ;  /* 0x0000a00000067ab9 */ /* 0x000fe20000000a00 */
[----:B--2---:R-:W2:Y:S01]  /*28570*/  S2R R9, SR_TID.X ;  /* 0x0000000000097919 */ /* 0x004ea20000002100 */
[----:B0-----:R-:W-:-:S04]  /*28580*/  LOP3.LUT R5, R5, 0x7f, RZ, 0xc0, !PT ;  /* 0x0000007f05057812 */ /* 0x001fc800078ec0ff */
[----:B------:R-:W-:Y:S01]  /*28590*/  SHF.R.U32.HI R5, RZ, 0x3, R5 ;  /* 0x00000003ff057819 */ /* 0x000fe20000011605 */
[----:B--2---:R-:W-:-:S05]  /*285a0*/  IMAD.SHL.U32 R9, R9, 0x10, RZ ;  /* 0x0000001009097824 */ /* 0x004fca00078e00ff */
[----:B------:R-:W-:-:S04]  /*285b0*/  LOP3.LUT R9, R9, 0x70, RZ, 0xc0, !PT ;  /* 0x0000007009097812 */ /* 0x000fc800078ec0ff */
[----:B------:R-:W-:Y:S01]  /*285c0*/  LOP3.LUT R9, R9, 0x80, RZ, 0xfc, !PT ;  /* 0x0000008009097812 */ /* 0x000fe200078efcff */
[----:B---3--:R-:W-:Y:S01]  /*285d0*/  IMAD.MOV.U32 R3, RZ, RZ, R0 ;  /* 0x000000ffff037224 */ /* 0x008fe200078e0000 */
[----:B----4-:R-:W-:Y:S01]  /*285e0*/  SHF.R.S32.HI R0, RZ, 0x1f, R6 ;  /* 0x0000001fff007819 */ /* 0x010fe20000011406 */
[----:B------:R-:W-:-:S03]  /*285f0*/  IMAD.WIDE.U32 R2, R16, UR4, R2 ;  /* 0x0000000410027c25 */ /* 0x000fc6000f8e0002 */
[----:B------:R-:W-:Y:S01]  /*28600*/  SEL R4, R0, RZ, !P0 ;  /* 0x000000ff00047207 */ /* 0x000fe20004000000 */
[----:B------:R-:W-:Y:S01]  /*28610*/  IMAD R3, R16, UR5, R3 ;  /* 0x0000000510037c24 */ /* 0x000fe2000f8e0203 */
[----:B------:R-:W-:Y:S01]  /*28620*/  SEL R0, R6, RZ, !P0 ;  /* 0x000000ff06007207 */ /* 0x000fe20004000000 */
[----:B------:R-:W-:Y:S01]  /*28630*/  ULDC.64 UR4, c[0x0][0x2e0] ;  /* 0x0000b80000047ab9 */ /* 0x000fe20000000a00 */
[----:B------:R-:W0:Y:S01]  /*28640*/  S2R R6, SR_TID.X ;  /* 0x0000000000067919 */ /* 0x000e220000002100 */
[----:B-1----:R-:W-:Y:S01]  /*28650*/  ISETP.NE.AND P0, PT, R7, 0x1, PT ;  /* 0x000000010700780c */ /* 0x002fe20003f05270 */
[----:B------:R-:W-:Y:S02]  /*28660*/  IMAD R4, R4, UR4, RZ ;  /* 0x0000000404047c24 */ /* 0x000fe4000f8e02ff */
[----:B------:R-:W-:-:S04]  /*28670*/  IMAD.WIDE.U32 R2, R0, UR4, R2 ;  /* 0x0000000400027c25 */ /* 0x000fc8000f8e0002 */
[----:B------:R-:W-:Y:S01]  /*28680*/  IMAD R0, R0, UR5, R4 ;  /* 0x0000000500007c24 */ /* 0x000fe2000f8e0204 */
[----:B------:R-:W-:-:S03]  /*28690*/  ULDC.64 UR4, c[0x0][0x2d0] ;  /* 0x0000b40000047ab9 */ /* 0x000fc60000000a00 */
[----:B------:R-:W-:Y:S02]  /*286a0*/  IMAD.IADD R3, R3, 0x1, R0 ;  /* 0x0000000103037824 */ /* 0x000fe400078e0200 */
[----:B0-----:R-:W-:Y:S02]  /*286b0*/  IMAD.SHL.U32 R8, R6, 0x10, RZ ;  /* 0x0000001006087824 */ /* 0x001fe400078e00ff */
[----:B------:R-:W0:Y:S03]  /*286c0*/  @P0 LDC R6, c[0x0][0x450] ;  /* 0x00011400ff060b82 */ /* 0x000e260000000800 */
[----:B------:R-:W-:-:S05]  /*286d0*/  LOP3.LUT R8, R5, 0x70, R8, 0xf8, !PT ;  /* 0x0000007005087812 */ /* 0x000fca00078ef808 */
[----:B------:R-:W1:Y:S01]  /*286e0*/  @P0 LDC R5, c[0x0][0x44c] ;  /* 0x00011300ff050b82 */ /* 0x000e620000000800 */
[----:B------:R-:W-:Y:S02]  /*286f0*/  IMAD.IADD R4, R8, 0x1, R19 ;  /* 0x0000000108047824 */ /* 0x000fe400078e0213 */
[----:B------:R-:W2:Y:S02]  /*28700*/  S2R R8, SR_TID.X ;  /* 0x0000000000087919 */ /* 0x000ea40000002100 */
[----:B------:R-:W-:Y:S02]  /*28710*/  IMAD.MOV.U32 R0, RZ, RZ, R4 ;  /* 0x000000ffff007224 */ /* 0x000fe400078e0004 */
[----:B-1----:R-:W-:-:S05]  /*28720*/  @P0 IMAD.HI.U32 R5, R4, R5, RZ ;  /* 0x0000000504050227 */ /* 0x002fca00078e00ff */
[----:B0-----:R-:W-:-:S05]  /*28730*/  @P0 SHF.R.U32.HI R0, RZ, R6, R5 ;  /* 0x00000006ff000219 */ /* 0x001fca0000011605 */
[----:B------:R-:W-:Y:S02]  /*28740*/  IMAD.MOV R5, RZ, RZ, -R0 ;  /* 0x000000ffff057224 */ /* 0x000fe400078e0a00 */
[----:B------:R-:W-:-:S04]  /*28750*/  IMAD.WIDE.U32 R2, R0, UR4, R2 ;  /* 0x0000000400027c25 */ /* 0x000fc8000f8e0002 */
[----:B------:R-:W-:Y:S01]  /*28760*/  IMAD R4, R7, R5, R4 ;  /* 0x0000000507047224 */ /* 0x000fe200078e0204 */
[----:B------:R-:W-:Y:S01]  /*28770*/  SHF.R.S32.HI R5, RZ, 0x1f, R0 ;  /* 0x0000001fff057819 */ /* 0x000fe20000011400 */
[----:B--2---:R-:W-:-:S04]  /*28780*/  IMAD.SHL.U32 R10, R8, 0x10, RZ ;  /* 0x00000010080a7824 */ /* 0x004fc800078e00ff */
[----:B------:R-:W-:Y:S01]  /*28790*/  IMAD R5, R5, UR4, RZ ;  /* 0x0000000405057c24 */ /* 0x000fe2000f8e02ff */
[----:B------:R-:W-:-:S03]  /*287a0*/  LOP3.LUT R10, R10, 0x70, RZ, 0xc0, !PT ;  /* 0x000000700a0a7812 */ /* 0x000fc600078ec0ff */
        /* <DEDUP_REMOVED lines=15> */
[----:B------:R-:W1:Y:S02]  /*288a0*/  S2R R6, SR_TID.X ;  /* 0x0000000000067919 */ /* 0x000e640000002100 */
[----:B-1----:R-:W-:-:S04]  /*288b0*/  LOP3.LUT R6, R6, 0x7f, RZ, 0xc0, !PT ;  /* 0x0000007f06067812 */ /* 0x002fc800078ec0ff */
[----:B------:R-:W-:Y:S02]  /*288c0*/  SHF.R.U32.HI R8, RZ, 0x3, R6 ;  /* 0x00000003ff087819 */ /* 0x000fe40000011606 */
[----:B------:R-:W2:Y:S03]  /*288d0*/  LDL.LU R6, [R1+0x40] ;  /* 0x0000400001067983 */ /* 0x000ea60000300800 */
[----:B------:R-:W-:Y:S02]  /*288e0*/  IMAD.IADD R0, R8, 0x1, R19 ;  /* 0x0000000108007824 */ /* 0x000fe400078e0213 */
[----:B------:R-:W-:Y:S02]  /*288f0*/  SHFL.IDX PT, R8, R3, 0x1, 0x181f ;  /* 0x00381f0003087f89 */ /* 0x000fe400000e0000 */
[----:B------:R-:W-:Y:S02]  /*28900*/  VIADD R5, R0, 0x10 ;  /* 0x0000001000057836 */ /* 0x000fe40000000000 */
[----:B--2---:R-:W-:-:S02]  /*28910*/  IMAD R2, R6, R7, RZ ;  /* 0x0000000706027224 */ /* 0x004fc400078e02ff */
[----:B------:R-:W1:Y:S03]  /*28920*/  SHFL.IDX PT, R7, R4, RZ, 0x181f ;  /* 0x00181fff04077589 */ /* 0x000e6600000e0000 */
[-C--:B------:R-:W-:Y:S01]  /*28930*/  ISETP.GE.AND P4, PT, R0, R2.reuse, PT ;  /* 0x000000020000720c */ /* 0x080fe20003f86270 */
[----:B------:R-:W2:Y:S01]  /*28940*/  SHFL.IDX PT, R6, R3, RZ, 0x181f ;  /* 0x00181fff03067589 */ /* 0x000ea200000e0000 */
[----:B------:R-:W-:-:S03]  /*28950*/  ISETP.GE.AND P2, PT, R5, R2, PT ;  /* 0x000000020500720c */ /* 0x000fc60003f46270 */
[----:B------:R-:W3:Y:S08]  /*28960*/  SHFL.IDX PT, R5, R4, 0x1, 0x181f ;  /* 0x00381f0004057f89 */ /* 0x000ef000000e0000 */
[----:B-1----:R-:W-:-:S05]  /*28970*/  @!P4 IADD3 R7, P3, R10, R7, RZ ;  /* 0x000000070a07c210 */ /* 0x002fca0007f7e0ff */
[----:B--2---:R-:W-:-:S05]  /*28980*/  @!P4 IMAD.X R6, RZ, RZ, R6, P3 ;  /* 0x000000ffff06c224 */ /* 0x004fca00018e0606 */
[----:B------:R-:W-:-:S04]  /*28990*/  @!P4 LOP3.LUT R7, R7, R6, RZ, 0x3c, !PT ;  /* 0x000000060707c212 */ /* 0x000fc800078e3cff */
[----:B------:R-:W-:-:S04]  /*289a0*/  @!P4 LOP3.LUT R6, R7, R6, RZ, 0x3c, !PT ;  /* 0x000000060706c212 */ /* 0x000fc800078e3cff */
[----:B------:R-:W-:-:S05]  /*289b0*/  @!P4 LOP3.LUT R7, R7, R6, RZ, 0x3c, !PT ;  /* 0x000000060707c212 */ /* 0x000fca00078e3cff */
[----:B-----5:R-:W-:Y:S04]  /*289c0*/  @!P4 LDGSTS.E.BYPASS.LTC128B.128 [R9+0x18000], desc[UR46][R6.64], !P0 ;  /* 0x180000000609cfae */ /* 0x020fe8000c101d6e */
[----:B------:R3:W-:Y:S02]  /*289d0*/  @!P4 LDGSTS.E.BYPASS.LTC128B.128 [R9+0x1c000], desc[UR46][R6.64+0x80], !P1 ;  /* 0x1c0000800609cfae */ /* 0x0007e4000c901d6e */
[----:B---3--:R-:W-:Y:S01]  /*289e0*/  @!P2 IADD3 R7, P3, R10, R5, RZ ;  /* 0x000000050a07a210 */ /* 0x008fe20007f7e0ff */
[----:B------:R-:W-:-:S04]  /*289f0*/  VIADD R5, R0, 0x20 ;  /* 0x0000002000057836 */ /* 0x000fc80000000000 */
[----:B------:R-:W-:-:S05]  /*28a00*/  @!P2 IMAD.X R6, RZ, RZ, R8, P3 ;  /* 0x000000ffff06a224 */ /* 0x000fca00018e0608 */
[----:B------:R-:W-:-:S04]  /*28a10*/  @!P2 LOP3.LUT R7, R7, R6, RZ, 0x3c, !PT ;  /* 0x000000060707a212 */ /* 0x000fc800078e3cff */
[----:B------:R-:W-:-:S04]  /*28a20*/  @!P2 LOP3.LUT R6, R7, R6, RZ, 0x3c, !PT ;  /* 0x000000060706a212 */ /* 0x000fc800078e3cff */
[----:B------:R-:W-:-:S05]  /*28a30*/  @!P2 LOP3.LUT R7, R7, R6, RZ, 0x3c, !PT ;  /* 0x000000060707a212 */ /* 0x000fca00078e3cff */
[----:B------:R-:W-:Y:S04]  /*28a40*/  @!P2 LDGSTS.E.BYPASS.LTC128B.128 [R9+0x18800], desc[UR46][R6.64], !P0 ;  /* 0x188000000609afae */ /* 0x000fe8000c101d6e */
[----:B------:R1:W-:Y:S01]  /*28a50*/  @!P2 LDGSTS.E.BYPASS.LTC128B.128 [R9+0x1c800], desc[UR46][R6.64+0x80], !P1 ;  /* 0x1c8000800609afae */ /* 0x0003e2000c901d6e */
[----:B------:R-:W-:-:S03]  /*28a60*/  ISETP.GE.AND P2, PT, R5, R2, PT ;  /* 0x000000020500720c */ /* 0x000fc60003f46270 */
[----:B------:R-:W2:Y:S04]  /*28a70*/  SHFL.IDX PT, R5, R4, 0x2, 0x181f ;  /* 0x00581f0004057f89 */ /* 0x000ea800000e0000 */
[----:B-1----:R-:W1:Y:S06]  /*28a80*/  SHFL.IDX PT, R6, R3, 0x2, 0x181f ;  /* 0x00581f0003067f89 */ /* 0x002e6c00000e0000 */
[----:B--2---:R-:W-:-:S05]  /*28a90*/  @!P2 IADD3 R5, P3, R10, R5, RZ ;  /* 0x000000050a05a210 */ /* 0x004fca0007f7e0ff */
[----:B-1----:R-:W-:-:S04]  /*28aa0*/  @!P2 IMAD.X R6, RZ, RZ, R6, P3 ;  /* 0x000000ffff06a224 */ /* 0x002fc800018e0606 */
[----:B------:R-:W-:Y:S02]  /*28ab0*/  @!P2 IMAD.MOV.U32 R7, RZ, RZ, R6 ;  /* 0x000000ffff07a224 */ /* 0x000fe400078e0006 */
[----:B------:R-:W-:Y:S02]  /*28ac0*/  @!P2 IMAD.MOV.U32 R6, RZ, RZ, R5 ;  /* 0x000000ffff06a224 */ /* 0x000fe400078e0005 */
[----:B------:R-:W-:-:S03]  /*28ad0*/  VIADD R5, R0, 0x30 ;  /* 0x0000003000057836 */ /* 0x000fc60000000000 */
        /* <DEDUP_REMOVED lines=25> */
[----:B--2---:R-:W-:-:S04]  /*28c70*/  @!P2 IADD3 R5, P3, R10, R5, RZ ;  /* 0x000000050a05a210 */ /* 0x004fc80007f7e0ff */
[----:B-1----:R-:W-:-:S05]  /*28c80*/  @!P2 IADD3.X R6, RZ, R6, RZ, P3, !PT ;  /* 0x00000006ff06a210 */ /* 0x002fca0001ffe4ff */
        /* <DEDUP_REMOVED lines=12> */
[----:B------:R1:W2:Y:S04]  /*28d50*/  SHFL.IDX PT, R5, R3, 0x7, 0x181f ;  /* 0x00f81f0003057f89 */ /* 0x0002a800000e0000 */
[----:B------:R1:W-:Y:S04]  /*28d60*/  @!P2 LDGSTS.E.BYPASS.LTC128B.128 [R9+0x1b000], desc[UR46][R6.64], !P0 ;  /* 0x1b0000000609afae */ /* 0x0003e8000c101d6e */
[----:B------:R1:W-:Y:S04]  /*28d70*/  @!P2 LDGSTS.E.BYPASS.LTC128B.128 [R9+0x1f000], desc[UR46][R6.64+0x80], !P1 ;  /* 0x1f0000800609afae */ /* 0x0003e8000c901d6e */
[----:B------:R1:W3:Y:S02]  /*28d80*/  SHFL.IDX PT, R3, R4, 0x7, 0x181f ;  /* 0x00f81f0004037f89 */ /* 0x0002e400000e0000 */
.L_x_2062:
[----:B------:R-:W-:Y:S01]  /*28d90*/  VIADD R0, R0, 0x70 ;  /* 0x0000007000007836 */ /* 0x000fe20000000000 */
[----:B------:R-:W-:Y:S04]  /*28da0*/  BSSY B0, `(.L_x_1745) ;  /* 0x000000a000007945 */ /* 0x000fe80003800000 */
[----:B------:R-:W-:-:S13]  /*28db0*/  ISETP.GE.AND P2, PT, R0, R2, PT ;  /* 0x000000020000720c */ /* 0x000fda0003f46270 */
[----:B------:R-:W-:Y:S05]  /*28dc0*/  @P2 BRA `(.L_x_1746) ;  /* 0x00000000001c2947 */ /* 0x000fea0003800000 */
[----:B---3--:R-:W-:-:S05]  /*28dd0*/  IADD3 R2, P2, R10, R3, RZ ;  /* 0x000000030a027210 */ /* 0x008fca0007f5e0ff */
[----:B-12---:R-:W-:-:S05]  /*28de0*/  IMAD.X R3, RZ, RZ, R5, P2 ;  /* 0x000000ffff037224 */ /* 0x006fca00010e0605 */
[----:B------:R-:W-:Y:S01]  /*28df0*/  @!PT LDS RZ, [RZ] ;  /* 0x00000000fffff984 */ /* 0x000fe20000000800 */
[----:B------:R-:W-:Y:S01]  /*28e00*/  @!PT LDS RZ, [RZ] ;  /* 0x00000000fffff984 */ /* 0x000fe20000000800 */
[----:B------:R-:W-:Y:S01]  /*28e10*/  @!PT LDS RZ, [RZ] ;  /* 0x00000000fffff984 */ /* 0x000fe20000000800 */
[----:B------:R4:W-:Y:S04]  /*28e20*/  LDGSTS.E.BYPASS.LTC128B.128 [R9+0x1b800], desc[UR46][R2.64], !P0 ;  /* 0x1b80000002097fae */ /* 0x0009e8000c101d6e */
[----:B------:R4:W-:Y:S02]  /*28e30*/  LDGSTS.E.BYPASS.LTC128B.128 [R9+0x1f800], desc[UR46][R2.64+0x80], !P1 ;  /* 0x1f80008002097fae */ /* 0x0009e4000c901d6e */
.L_x_1746:
[----:B------:R-:W-:Y:S05]  /*28e40*/  BSYNC B0 ;  /* 0x0000000000007941 */ /* 0x000fea0003800000 */
.L_x_1745:
[----:B------:R-:W-:Y:S01]  /*28e50*/  NOP ;  /* 0x0000000000007918 */ /* 0x000fe20000000000 */
[----:B------:R-:W-:-:S13]  /*28e60*/  PLOP3.LUT P0, PT, PT, PT, PT, 0x80, 0x0 ;  /* 0x000000000000781c */ /* 0x000fda0003f0f070 */
.L_x_1747:
[----:B------:R-:W-:Y:S02]  /*28e70*/  PLOP3.LUT P1, PT, P1, P0, PT, 0xa2, 0x0 ;  /* 0x000000000000781c */ /* 0x000fe40000f21472 */
[----:B------:R-:W-:-:S08]  /*28e80*/  @P0 R2UR P1, UR4, R18 ;  /* 0x00000000120402ca */ /* 0x000fd00000020000 */
[----:B------:R-:W-:-:S05]  /*28e90*/  @P0 PLOP3.LUT P0, PT, P1, PT, PT, 0x80, 0x0 ;  /* 0x000000000000081c */ /* 0x000fca0000f0f070 */
[----:B------:R-:W-:Y:S01]  /*28ea0*/  @!P1 SYNCS.ARRIVE.TRANS64.RED.A0T1 RZ, [UR4+0x28400], RZ ;  /* 0x028400ffffff99a7 */ /* 0x000fe20008200404 */
[----:B------:R-:W-:Y:S07]  /*28eb0*/  @!P1 ARRIVES.LDGSTSBAR.64.TRANSCNT [UR4+0x28400] ;  /* 0x02840000ff0099b0 */ /* 0x000fee0008000a84 */
[----:B------:R-:W-:Y:S05]  /*28ec0*/  @P0 BRA.U.ANY `(.L_x_1747) ;  /* 0xfffffffd00e80947 */ /* 0x000fea000393ffff */
[----:B----4-:R-:W4:Y:S02]  /*28ed0*/  LDL.LU R2, [R1+0x54] ;  /* 0x0000540001027983 */ /* 0x010f240000300800 */
[----:B----4-:R-:W-:-:S05]  /*28ee0*/  VIADD R2, R2, 0x1 ;  /* 0x0000000102027836 */ /* 0x010fca0000000000 */
        /* <DEDUP_REMOVED lines=8> */
[----:B------:R-:W5:Y:S03]  /*28f70*/  SYNCS.PHASECHK.TRANS64.TRYWAIT P0, [R18+URZ+0x28420], R0 ;  /* 0x02842000120075a7 */ /* 0x000f66000800017f */
[----:B----45:R-:W-:Y:S05]  /*28f80*/  @!P0 BRA `(.L_x_1749) ;  /* 0x0000009800408947 */ /* 0x030fea0003800000 */
.L_x_2063:
[----:B------:R-:W-:Y:S05]  /*28f90*/  BSYNC B0 ;  /* 0x0000000000007941 */ /* 0x000fea0003800000 */
.L_x_1748:
[----:B-1-3--:R-:W4:Y:S04]  /*28fa0*/  LDL.LU R3, [R1+0x44] ;  /* 0x0000440001037983 */ /* 0x00af280000300800 */
[----:B------:R-:W3:Y:S01]  /*28fb0*/  LDL R2, [R1+0x8] ;  /* 0x0000080001027983 */ /* 0x000ee20000100800 */
[----:B----4-:R-:W-:-:S05]  /*28fc0*/  VIADD R0, R3, 0xfffffffe ;  /* 0xfffffffe03007836 */ /* 0x010fca0000000000 */
[----:B---3--:R-:W-:-:S13]  /*28fd0*/  ISETP.GE.AND P0, PT, R0, R2, PT ;  /* 0x000000020000720c */ /* 0x008fda0003f06270 */
[----:B------:R-:W-:Y:S05]  /*28fe0*/  @!P0 BRA `(.L_x_1750) ;  /* 0x0000000c00d88947 */ /* 0x000fea0003800000 */
[----:B------:R1:W5:Y:S04]  /*28ff0*/  LDL.LU R6, [R1+0x10] ;  /* 0x0000100001067983 */ /* 0x0003680000300800 */
[----:B------:R1:W5:Y:S02]  /*29000*/  LDL.LU R7, [R1+0x18] ;  /* 0x0000180001077983 */ /* 0x0003640000300800 */
.L_x_1772:
[----:B---3--:R-:W3:Y:S01]  /*29010*/  LDL R2, [R1+0x20] ;  /* 0x0000200001027983 */ /* 0x008ee20000100800 */
[----:B-----5:R-:W-:Y:S01]  /*29020*/  VIADD R3, R6, 0x1 ;  /* 0x0000000106037836 */ /* 0x020fe20000000000 */
        /* <DEDUP_REMOVED lines=15> */
[----:B------:R-:W4:Y:S01]  /*29120*/  LDL R12, [R1+0x24] ;  /* 0x00002400010c7983 */ /* 0x000f220000100800 */
[----:B--2---:R-:W2:Y:S01]  /*29130*/  LDC R5, c[0x0][0x43c] ;  /* 0x00010f00ff057b82 */ /* 0x004ea20000000800 */
[----:B------:R-:W-:Y:S02]  /*29140*/  ULDC.64 UR6, c[0x0][0x428] ;  /* 0x00010a0000067ab9 */ /* 0x000fe40000000a00 */
[----:B------:R-:W3:Y:S01]  /*29150*/  LDL R11, [R1+0x4] ;  /* 0x00000400010b7983 */ /* 0x000ee20000100800 */
[----:B--2---:R-:W-:-:S13]  /*29160*/  ISETP.NE.AND P0, PT, R5, 0x1, PT ;  /* 0x000000010500780c */ /* 0x004fda0003f05270 */
[----:B------:R-:W2:Y:S02]  /*29170*/  @P0 LDC.64 R2, c[0x0][0x440] ;  /* 0x00011000ff020b82 */ /* 0x000ea40000000a00 */
[----:B--2---:R-:W-:-:S04]  /*29180*/  @P0 IMAD.HI.U32 R4, R0, R2, RZ ;  /* 0x0000000200040227 */ /* 0x004fc800078e00ff */
[----:B------:R-:W-:Y:S01]  /*29190*/  IMAD.MOV.U32 R2, RZ, RZ, R0 ;  /* 0x000000ffff027224 */ /* 0x000fe200078e0000 */
[----:B------:R-:W-:-:S04]  /*291a0*/  @P0 SHF.R.U32.HI R2, RZ, R3, R4 ;  /* 0x00000003ff020219 */ /* 0x000fc80000011604 */
[--C-:B------:R-:W-:Y:S01]  /*291b0*/  SHF.R.S32.HI R3, RZ, 0x1f, R2.reuse ;  /* 0x0000001fff037819 */ /* 0x100fe20000011402 */
[----:B------:R-:W-:-:S04]  /*291c0*/  IMAD.MOV R8, RZ, RZ, -R2 ;  /* 0x000000ffff087224 */ /* 0x000fc800078e0a02 */
[----:B------:R-:W-:Y:S02]  /*291d0*/  IMAD R8, R5, R8, R0 ;  /* 0x0000000805087224 */ /* 0x000fe400078e0200 */
[----:B----4-:R-:W-:-:S04]  /*291e0*/  IMAD R4, R12, UR6, RZ ;  /* 0x000000060c047c24 */ /* 0x010fc8000f8e02ff */
[C---:B---3--:R-:W-:Y:S02]  /*291f0*/  IMAD R4, R11.reuse, UR7, R4 ;  /* 0x000000070b047c24 */ /* 0x048fe4000f8e0204 */
[----:B------:R-:W-:-:S04]  /*29200*/  IMAD.WIDE.U32 R2, R11, UR6, R2 ;  /* 0x000000060b027c25 */ /* 0x000fc8000f8e0002 */
[----:B------:R-:W-:Y:S01]  /*29210*/  IMAD.IADD R3, R4, 0x1, R3 ;  /* 0x0000000104037824 */ /* 0x000fe200078e0203 */
[----:B------:R-:W-:-:S04]  /*29220*/  LEA R4, P0, R2, UR4, 0x2 ;  /* 0x0000000402047c11 */ /* 0x000fc8000f8010ff */
[----:B------:R-:W-:-:S05]  /*29230*/  LEA.HI.X R5, R2, UR5, R3, 0x2, P0 ;  /* 0x0000000502057c11 */ /* 0x000fca00080f1403 */
[----:B------:R4:W5:Y:S04]  /*29240*/  LDG.E R17, desc[UR46][R4.64] ;  /* 0x0000002e04117981 */ /* 0x000968000c1e1900 */
.L_x_1753:
[----:B----4-:R-:W-:Y:S01]  /*29250*/  IMAD R4, R10, 0x8, R18 ;  /* 0x000000080a047824 */ /* 0x010fe200078e0212 */
[----:B------:R-:W-:Y:S01]  /*29260*/  SHF.L.U32 R3, R9, 0x1f, RZ ;  /* 0x0000001f09037819 */ /* 0x000fe200000006ff */
[----:B------:R-:W4:Y:S01]  /*29270*/  S2R R2, SR_TID.X ;  /* 0x0000000000027919 */ /* 0x000f220000002100 */
[----:B------:R-:W-:Y:S02]  /*29280*/  BSSY B1, `(.L_x_1754) ;  /* 0x0000005000017945 */ /* 0x000fe40003800000 */
[----:B------:R-:W0:Y:S01]  /*29290*/  SYNCS.PHASECHK.TRANS64.TRYWAIT P0, [R4+URZ+0x28480], R3 ;  /* 0x02848003040075a7 */ /* 0x000e22000800017f */
[----:B----4-:R-:W-:-:S04]  /*292a0*/  LOP3.LUT R2, R2, 0x7f, RZ, 0xc0, !PT ;  /* 0x0000007f02027812 */ /* 0x010fc800078ec0ff */
[----:B------:R-:W-:Y:S01]  /*292b0*/  ISETP.NE.AND P1, PT, R2, RZ, PT ;  /* 0x000000ff0200720c */ /* 0x000fe20003f25270 */
[----:B0-----:R-:W-:-:S12]  /*292c0*/  @!P0 BRA `(.L_x_1755) ;  /* 0x0000009400848947 */ /* 0x001fd80003800000 */
.L_x_2064:
[----:B------:R-:W-:Y:S05]  /*292d0*/  BSYNC B1 ;  /* 0x0000000000017941 */ /* 0x000fea0003800000 */
.L_x_1754:
        /* <DEDUP_REMOVED lines=9> */
.L_x_1757:
[----:B------:R-:W-:Y:S05]  /*29370*/  BSYNC B1 ;  /* 0x0000000000017941 */ /* 0x000fea0003800000 */
.L_x_1756:
[----:B------:R-:W4:Y:S04]  /*29380*/  LDL R2, [R1+0x10] ;  /* 0x0000100001027983 */ /* 0x000f280000100800 */
[----:B--2---:R-:W2:Y:S01]  /*29390*/  LDL R5, [R1+0x28] ;  /* 0x0000280001057983 */ /* 0x004ea20000100800 */
        /* <DEDUP_REMOVED lines=10> */
[----:B---3--:R-:W-:-:S07]  /*29440*/  VIADD R9, R2, 0x10000 ;  /* 0x0001000002097836 */ /* 0x008fce0000000000 */
.L_x_1758:
        /* <DEDUP_REMOVED lines=16> */
.L_x_1759:
        /* <DEDUP_REMOVED lines=10> */
[----:B------:R-:W2:Y:S01]  /*295f0*/  SYNCS.PHASECHK.TRANS64.TRYWAIT P0, [R4+URZ+0x28440], R3 ;  /* 0x02844003040075a7 */ /* 0x000ea2000800017f */
[----:B------:R-:W-:Y:S04]  /*29600*/  BSSY B1, `(.L_x_1760) ;  /* 0x0000002000017945 */ /* 0x000fe80003800000 */
[----:B--2---:R-:W-:Y:S05]  /*29610*/  @!P0 BRA `(.L_x_1761) ;  /* 0x0000009000c48947 */ /* 0x004fea0003800000 */
.L_x_2065:
[----:B------:R-:W-:Y:S05]  /*29620*/  BSYNC B1 ;  /* 0x0000000000017941 */ /* 0x000fea0003800000 */
.L_x_1760:
[----:B------:R-:W-:Y:S01]  /*29630*/  BSSY B1, `(.L_x_1762) ;  /* 0x000000b000017945 */ /* 0x000fe20003800000 */
[----:B------:R-:W-:Y:S01]  /*29640*/  IMAD.MOV.U32 R10, RZ, RZ, 0x0 ;  /* 0x00000000ff0a7424 */ /* 0x000fe200078e00ff */
[----:B------:R-:W-:Y:S02]  /*29650*/  MOV R11, 0x14f00000 ;  /* 0x14f00000000b7802 */ /* 0x000fe40000000f00 */
        /* <DEDUP_REMOVED lines=8> */
.L_x_1763:
[----:B------:R-:W-:Y:S05]  /*296e0*/  BSYNC B1 ;  /* 0x0000000000017941 */ /* 0x000fea0003800000 */
.L_x_1762:
[----:B------:R-:W-:Y:S01]  /*296f0*/  R2UR UR10, R13 ;  /* 0x000000000d0a72ca */ /* 0x000fe200000e0000 */
[----:B------:R-:W-:Y:S01]  /*29700*/  UIADD3 UR4, UP0, UR42, 0x370, URZ ;  /* 0x000003702a047890 */ /* 0x000fe2000ff1e03f */
[----:B------:R-:W-:Y:S01]  /*29710*/  R2UR UR6, R10 ;  /* 0x000000000a0672ca */ /* 0x000fe200000e0000 */
[----:B0-2---:R-:W-:Y:S01]  /*29720*/  VIADD R4, R4, 0x28430 ;  /* 0x0002843004047836 */ /* 0x005fe20000000000 */
[----:B------:R-:W-:Y:S01]  /*29730*/  R2UR UR7, R11 ;  /* 0x000000000b0772ca */ /* 0x000fe200000e0000 */
[----:B------:R-:W-:Y:S01]  /*29740*/  VIADD R3, R2, 0x20000 ;  /* 0x0002000002037836 */ /* 0x000fe20000000000 */
[----:B------:R-:W-:Y:S01]  /*29750*/  PLOP3.LUT P0, PT, PT, PT, PT, 0x80, 0x0 ;  /* 0x000000000000781c */ /* 0x000fe20003f0f070 */
[----:B------:R-:W-:-:S12]  /*29760*/  UIADD3.X UR5, URZ, UR43, URZ, UP0, !UPT ;  /* 0x0000002b3f057290 */ /* 0x000fd800087fe43f */
.L_x_1764:
        /* <DEDUP_REMOVED lines=15> */
.L_x_1765:
        /* <DEDUP_REMOVED lines=9> */
[----:B----4-:R-:W-:Y:S05]  /*298f0*/  @P0 BRA.U.ANY `(.L_x_1765) ;  /* 0xfffffffd00d80947 */ /* 0x010fea000393ffff */
.L_x_1752:
[----:B------:R-:W-:Y:S05]  /*29900*/  BSYNC B0 ;  /* 0x0000000000007941 */ /* 0x000fea0003800000 */
.L_x_1751:
[----:B------:R-:W-:-:S06]  /*29910*/  UISETP.NE.AND UP0, UPT, UR36, 0x3, UPT ;  /* 0x000000032400788c */ /* 0x000fcc000bf05270 */
[----:B------:R-:W-:-:S13]  /*29920*/  PLOP3.LUT P0, PT, PT, PT, UP0, 0x80, 0x0 ;  /* 0x000000000000781c */ /* 0x000fda0003f0f008 */
[----:B------:R-:W-:Y:S05]  /*29930*/  @!P0 BRA `(.L_x_1766) ;  /* 0x0000000000048947 */ /* 0x000fea0003800000 */
[----:B------:R-:W-:Y:S01]  /*29940*/  BPT.TRAP 0x1 ;  /* 0x000000040000795c */ /* 0x000fe20000300000 */
.L_x_1766:
[----:B------:R-:W-:Y:S01]  /*29950*/  IMAD.U32 R2, RZ, RZ, UR38 ;  /* 0x00000026ff027e24 */ /* 0x000fe2000f8e00ff */
[----:B------:R-:W-:Y:S01]  /*29960*/  BSSY B0, `(.L_x_1767) ;  /* 0x0000007000007945 */ /* 0x000fe20003800000 */
[----:B------:R-:W-:-:S03]  /*29970*/  IMAD R19, R6, 0x8, R18 ;  /* 0x0000000806137824 */ /* 0x000fc600078e0212 */
[----:B------:R-:W-:Y:S02]  /*29980*/  ISETP.NE.AND P1, PT, R2, 0x3, PT ;  /* 0x000000030200780c */ /* 0x000fe40003f25270 */
[----:B------:R-:W-:-:S04]  /*29990*/  LOP3.LUT R2, R7, 0x1, RZ, 0x3c, !PT ;  /* 0x0000000107027812 */ /* 0x000fc800078e3cff */
[----:B------:R-:W-:-:S04]  /*299a0*/  SHF.L.U32 R2, R2, 0x1f, RZ ;  /* 0x0000001f02027819 */ /* 0x000fc800000006ff */
[----:B------:R-:W4:Y:S02]  /*299b0*/  SYNCS.PHASECHK.TRANS64.TRYWAIT P0, [R19+URZ+0x28470], R2 ;  /* 0x02847002130075a7 */ /* 0x000f24000800017f */
[----:B----4-:R-:W-:Y:S05]  /*299c0*/  @!P0 BRA `(.L_x_1768) ;  /* 0x0000008c00ec8947 */ /* 0x010fea0003800000 */
.L_x_2066:
[----:B------:R-:W-:Y:S05]  /*299d0*/  BSYNC B0 ;  /* 0x0000000000007941 */ /* 0x000fea0003800000 */
.L_x_1767:
[----:B------:R-:W-:Y:S05]  /*299e0*/  @!P1 BRA `(.L_x_1769) ;  /* 0x0000000000049947 */ /* 0x000fea0003800000 */
[----:B------:R-:W-:Y:S01]  /*299f0*/  BPT.TRAP 0x1 ;  /* 0x000000040000795c */ /* 0x000fe20000300000 */
.L_x_1769:
[----:B----4-:R-:W-:Y:S01]  /*29a00*/  SHF.L.U32 R2, R7, 0x1f, RZ ;  /* 0x0000001f07027819 */ /* 0x010fe200000006ff */
[----:B------:R-:W-:-:S03]  /*29a10*/  IMAD.SHL.U32 R12, R6, 0x4000, RZ ;  /* 0x00004000060c7824 */ /* 0x000fc600078e00ff */
[----:B------:R-:W4:Y:S02]  /*29a20*/  SYNCS.PHASECHK.TRANS64.TRYWAIT P0, [R19+URZ+0x28460], R2 ;  /* 0x02846002130075a7 */ /* 0x000f24000800017f */
[----:B----4-:R-:W-:Y:S05]  /*29a30*/  @!P0 BRA `(.L_x_1770) ;  /* 0x0000008c00e48947 */ /* 0x010fea0003800000 */
.L_x_2067:
[----:B------:R-:W4:Y:S04]  /*29a40*/  LDL R4, [R1+0x34] ;  /* 0x0000340001047983 */ /* 0x000f280000100800 */
[----:B------:R-:W5:Y:S04]  /*29a50*/  LDL R3, [R1+0x38] ;  /* 0x0000380001037983 */ /* 0x000f680000100800 */
[----:B------:R-:W2:Y:S01]  /*29a60*/  LDL R13, [R1+0x2c] ;  /* 0x00002c00010d7983 */ /* 0x000ea20000100800 */
[----:B------:R-:W-:Y:S05]  /*29a70*/  WARPSYNC.ALL ;  /* 0x0000000000007948 */ /* 0x000fea0003800000 */
[----:B----4-:R-:W-:-:S05]  /*29a80*/  LOP3.LUT R2, R12, R4, RZ, 0xfc, !PT ;  /* 0x000000040c027212 */ /* 0x010fca00078efcff */
[----:B------:R-:W-:Y:S01]  /*29a90*/  IMAD.IADD R2, R18, 0x1, R2 ;  /* 0x0000000112027824 */ /* 0x000fe200078e0202 */
[----:B--2---:R-:W-:-:S03]  /*29aa0*/  LOP3.LUT R20, R12, R13, RZ, 0xfc, !PT ;  /* 0x0000000d0c147212 */ /* 0x004fc600078efcff */
[----:B-----5:R-:W-:Y:S01]  /*29ab0*/  IMAD.IADD R3, R3, 0x1, R2 ;  /* 0x0000000103037824 */ /* 0x020fe200078e0202 */
[----:B------:R-:W2:Y:S01]  /*29ac0*/  LDSM.16.MT88.4 R4, [R2+0x10000] ;  /* 0x010000000204783b */ /* 0x000ea20000004200 */
[----:B------:R-:W-:Y:S01]  /*29ad0*/  IMAD.IADD R20, R18, 0x1, R20 ;  /* 0x0000000112147824 */ /* 0x000fe200078e0214 */
[C-C-:B--2---:R-:W-:Y:S02]  /*29ae0*/  PRMT R8, R4.reuse, 0x6420, R5.reuse ;  /* 0x0000642004087816 */ /* 0x144fe40000000005 */
[----:B---3--:R-:W-:Y:S02]  /*29af0*/  PRMT R9, R4, 0x7531, R5 ;  /* 0x0000753104097816 */ /* 0x008fe40000000005 */
[C-C-:B------:R-:W-:Y:S02]  /*29b00*/  PRMT R10, R6.reuse, 0x6420, R7.reuse ;  /* 0x00006420060a7816 */ /* 0x140fe40000000007 */
[----:B------:R-:W-:Y:S02]  /*29b10*/  PRMT R11, R6, 0x7531, R7 ;  /* 0x00007531060b7816 */ /* 0x000fe40000000007 */
[----:B------:R-:W2:Y:S04]  /*29b20*/  LDSM.16.MT88.4 R4, [R3+0x10000] ;  /* 0x010000000304783b */ /* 0x000ea80000004200 */
[----:B------:R2:W-:Y:S02]  /*29b30*/  STSM.16.M88.4 [R20+0x8000], R8 ;  /* 0x0080000814007844 */ /* 0x0005e40000000200 */
        /* <DEDUP_REMOVED lines=16> */
[----:B------:R2:W-:Y:S04]  /*29c40*/  STSM.16.M88.4 [R20+0xb000], R8 ;  /* 0x00b0000814007844 */ /* 0x0005e80000000200 */
[----:B------:R-:W3:Y:S04]  /*29c50*/  LDSM.16.MT88.4 R4, [R2+0x11000] ;  /* 0x011000000204783b */ /* 0x000ee80000004200 */
[----:B--2---:R-:W2:Y:S01]  /*29c60*/  LDL R11, [R1+0x30] ;  /* 0x00003000010b7983 */ /* 0x004ea20000100800 */
[C-C-:B---3--:R-:W-:Y:S02]  /*29c70*/  PRMT R12, R4.reuse, 0x6420, R5.reuse ;  /* 0x00006420040c7816 */ /* 0x148fe40000000005 */
[----:B------:R-:W-:-:S02]  /*29c80*/  PRMT R13, R4, 0x7531, R5 ;  /* 0x00007531040d7816 */ /* 0x000fc40000000005 */
[C-C-:B------:R-:W-:Y:S02]  /*29c90*/  PRMT R14, R6.reuse, 0x6420, R7.reuse ;  /* 0x00006420060e7816 */ /* 0x140fe40000000007 */
[----:B------:R-:W-:Y:S02]  /*29ca0*/  PRMT R15, R6, 0x7531, R7 ;  /* 0x00007531060f7816 */ /* 0x000fe40000000007 */
[----:B------:R-:W3:Y:S02]  /*29cb0*/  LDSM.16.MT88.4 R4, [R3+0x11000] ;  /* 0x011000000304783b */ /* 0x000ee40000004200 */
[C-C-:B---3--:R-:W-:Y:S02]  /*29cc0*/  PRMT R8, R4.reuse, 0x6420, R5.reuse ;  /* 0x0000642004087816 */ /* 0x148fe40000000005 */
[----:B------:R-:W-:Y:S02]  /*29cd0*/  PRMT R9, R4, 0x7531, R5 ;  /* 0x0000753104097816 */ /* 0x000fe40000000005 */
[----:B------:R-:W-:-:S02]  /*29ce0*/  PRMT R10, R6, 0x6420, R7 ;  /* 0x00006420060a7816 */ /* 0x000fc40000000007 */
[----:B--2---:R-:W-:Y:S02]  /*29cf0*/  IADD3 R20, R11, 0x8000, R20 ;  /* 0x000080000b147810 */ /* 0x004fe40007ffe014 */
[----:B------:R-:W-:-:S03]  /*29d00*/  PRMT R11, R6, 0x7531, R7 ;  /* 0x00007531060b7816 */ /* 0x000fc60000000007 */
[----:B------:R-:W-:Y:S04]  /*29d10*/  STSM.16.M88.4 [R20], R12 ;  /* 0x0000000c14007844 */ /* 0x000fe80000000200 */
[----:B------:R-:W-:Y:S04]  /*29d20*/  STSM.16.M88.4 [R20+0x1000], R8 ;  /* 0x0010000814007844 */ /* 0x000fe80000000200 */
[----:B------:R-:W2:Y:S02]  /*29d30*/  LDSM.16.MT88.4 R4, [R2+0x13000] ;  /* 0x013000000204783b */ /* 0x000ea40000004200 */
[----:B--2---:R-:W-:-:S02]  /*29d40*/  PRMT R12, R4, 0x6420, R5 ;  /* 0x00006420040c7816 */ /* 0x004fc40000000005 */
[----:B------:R-:W-:Y:S02]  /*29d50*/  PRMT R13, R4, 0x7531, R5 ;  /* 0x00007531040d7816 */ /* 0x000fe40000000005 */
[C-C-:B------:R-:W-:Y:S02]  /*29d60*/  PRMT R14, R6.reuse, 0x6420, R7.reuse ;  /* 0x00006420060e7816 */ /* 0x140fe40000000007 */
[----:B------:R-:W-:Y:S02]  /*29d70*/  PRMT R15, R6, 0x7531, R7 ;  /* 0x00007531060f7816 */ /* 0x000fe40000000007 */
[----:B------:R-:W2:Y:S04]  /*29d80*/  LDSM.16.MT88.4 R4, [R3+0x13000] ;  /* 0x013000000304783b */ /* 0x000ea80000004200 */
[----:B------:R3:W-:Y:S01]  /*29d90*/  STSM.16.M88.4 [R20+0x2000], R12 ;  /* 0x0020000c14007844 */ /* 0x0007e20000000200 */
[----:B--2---:R-:W-:-:S02]  /*29da0*/  PRMT R8, R4, 0x6420, R5 ;  /* 0x0000642004087816 */ /* 0x004fc40000000005 */
[----:B------:R-:W-:Y:S02]  /*29db0*/  PRMT R9, R4, 0x7531, R5 ;  /* 0x0000753104097816 */ /* 0x000fe40000000005 */
        /* <DEDUP_REMOVED lines=11> */
.L_x_1771:
[----:B------:R-:W4:Y:S01]  /*29e70*/  S2R R2, SR_TID.X ;  /* 0x0000000000027919 */ /* 0x000f220000002100 */
[----:B--2---:R2:W-:Y:S01]  /*29e80*/  SYNCS.ARRIVE.TRANS64.A1T0 RZ, [R19+URZ+0x28450], RZ ;  /* 0x028450ff13ff79a7 */ /* 0x0045e2000810003f */
[----:B------:R0:W5:Y:S04]  /*29e90*/  LDL R6, [R1+0x10] ;  /* 0x0000100001067983 */ /* 0x0001680000100800 */
[----:B------:R0:W5:Y:S01]  /*29ea0*/  LDL R7, [R1+0x18] ;  /* 0x0000180001077983 */ /* 0x0001620000100800 */
[----:B----4-:R-:W-:-:S03]  /*29eb0*/  LOP3.LUT R3, R2, 0x7f, RZ, 0xc0, !PT ;  /* 0x0000007f02037812 */ /* 0x010fc600078ec0ff */
[----:B------:R-:W4:Y:S01]  /*29ec0*/  LDL R2, [R1+0x8] ;  /* 0x0000080001027983 */ /* 0x000f220000100800 */
[----:B------:R-:W-:Y:S01]  /*29ed0*/  BAR.SYNC.DEFER_BLOCKING 0x2, 0x80 ;  /* 0x0082000000007b1d */ /* 0x000fe20000010000 */
[----:B------:R-:W-:-:S13]  /*29ee0*/  ISETP.NE.AND P0, PT, R3, RZ, PT ;  /* 0x000000ff0300720c */ /* 0x000fda0003f05270 */
[----:B--2---:R-:W-:-:S05]  /*29ef0*/  @!P0 VIADD R19, R19, 0x28480 ;  /* 0x0002848013138836 */ /* 0x004fca0000000000 */
[----:B------:R-:W-:-:S04]  /*29f00*/  @!P0 PRMT R19, RZ, 0x654, R19 ;  /* 0x00000654ff138816 */ /* 0x000fc80000000013 */
[----:B------:R0:W-:Y:S01]  /*29f10*/  @!P0 SYNCS.ARRIVE.TRANS64.RED.A1T0 RZ, [R19+URZ], RZ ;  /* 0x000000ff13ff89a7 */ /* 0x0001e2000810043f */
[C---:B----4-:R-:W-:Y:S01]  /*29f20*/  ISETP.GT.AND P0, PT, R0.reuse, R2, PT ;  /* 0x000000020000720c */ /* 0x050fe20003f04270 */
[----:B------:R-:W-:-:S12]  /*29f30*/  VIADD R0, R0, 0xffffffff ;  /* 0xffffffff00007836 */ /* 0x000fd80000000000 */
[----:B0-----:R-:W-:Y:S05]  /*29f40*/  @P0 BRA `(.L_x_1772) ;  /* 0xfffffff000300947 */ /* 0x001fea000383ffff */
.L_x_1750:
[----:B------:R-:W4:Y:S01]  /*29f50*/  S2R R2, SR_TID.X ;  /* 0x0000000000027919 */ /* 0x000f220000002100 */
[----:B------:R-:W-:Y:S01]  /*29f60*/  BSSY B0, `(.L_x_1773) ;  /* 0x0000011000007945 */ /* 0x000fe20003800000 */
[----:B----4-:R-:W-:-:S04]  /*29f70*/  LOP3.LUT R2, R2, 0x7f, RZ, 0xc0, !PT ;  /* 0x0000007f02027812 */ /* 0x010fc800078ec0ff */
[----:B------:R-:W-:-:S13]  /*29f80*/  ISETP.NE.AND P0, PT, R2, RZ, PT ;  /* 0x000000ff0200720c */ /* 0x000fda0003f05270 */
[----:B------:R-:W-:Y:S05]  /*29f90*/  @P0 BRA `(.L_x_1774) ;  /* 0x0000000000340947 */ /* 0x000fea0003800000 */
[----:B------:R-:W4:Y:S01]  /*29fa0*/  S2R R2, SR_LANEID ;  /* 0x0000000000027919 */ /* 0x000f220000000000 */
[----:B------:R-:W-:Y:S01]  /*29fb0*/  VOTEU.ANY UR4, UPT, PT ;  /* 0x0000000000047886 */ /* 0x000fe200038e0100 */
[----:B--2---:R-:W2:Y:S01]  /*29fc0*/  LDC.64 R4, c[0x0][0xc60] ;  /* 0x00031800ff047b82 */ /* 0x004ea20000000a00 */
[----:B------:R-:W4:Y:S02]  /*29fd0*/  FLO.U32 R0, UR4 ;  /* 0x0000000400007d00 */ /* 0x000f2400080e0000 */
[----:B----4-:R-:W-:-:S06]  /*29fe0*/  ISETP.EQ.U32.AND P1, PT, R0, R2, PT ;  /* 0x000000020000720c */ /* 0x010fcc0003f22070 */
[----:B------:R-:W2:Y:S07]  /*29ff0*/  POPC R2, UR4 ;  /* 0x0000000400027d09 */ /* 0x000eae0008000000 */
[----:B--2---:R-:W2:Y:S04]  /*2a000*/  @P1 ATOMG.E.ADD.STRONG.GPU PT, R2, desc[UR46][R4.64], R2 ;  /* 0x00000002040219a8 */ /* 0x004ea800081ee1ee */
[----:B--2---:R2:W4:Y:S02]  /*2a010*/  SHFL.IDX PT, R2, R2, R0, 0x1f ;  /* 0x00001f0002027589 */ /* 0x00452400000e0000 */
[----:B--2---:R-:W2:Y:S02]  /*2a020*/  S2R R0, SR_LTMASK ;  /* 0x0000000000007919 */ /* 0x004ea40000003900 */
[----:B--2---:R-:W-:-:S06]  /*2a030*/  LOP3.LUT R0, R0, UR4, RZ, 0xc0, !PT ;  /* 0x0000000400007c12 */ /* 0x004fcc000f8ec0ff */
[----:B------:R-:W4:Y:S02]  /*2a040*/  POPC R0, R0 ;  /* 0x0000000000007309 */ /* 0x000f240000000000 */
[----:B----4-:R-:W-:-:S05]  /*2a050*/  IADD3 R0, R2, UR37, R0 ;  /* 0x0000002502007c10 */ /* 0x010fca000fffe000 */
[----:B------:R4:W-:Y:S02]  /*2a060*/  STL [R1], R0 ;  /* 0x0000000001007387 */ /* 0x0009e40000100800 */
.L_x_1774:
[----:B------:R-:W-:Y:S05]  /*2a070*/  BSYNC B0 ;  /* 0x0000000000007941 */ /* 0x000fea0003800000 */
.L_x_1773:
[----:B------:R-:W-:-:S06]  /*2a080*/  UISETP.NE.AND UP0, UPT, UR36, 0x3, UPT ;  /* 0x000000032400788c */ /* 0x000fcc000bf05270 */
[----:B------:R-:W-:-:S13]  /*2a090*/  PLOP3.LUT P1, PT, PT, PT, UP0, 0x80, 0x0 ;  /* 0x000000000000781c */ /* 0x000fda0003f2f008 */
[----:B------:R-:W-:Y:S05]  /*2a0a0*/  @!P1 BRA `(.L_x_1775) ;  /* 0x0000000000049947 */ /* 0x000fea0003800000 */
[----:B------:R-:W-:Y:S01]  /*2a0b0*/  BPT.TRAP 0x1 ;  /* 0x000000040000795c */ /* 0x000fe20000300000 */
.L_x_1775:
[----:B------:R-:W2:Y:S04]  /*2a0c0*/  LDL R3, [R1+0x18] ;  /* 0x0000180001037983 */ /* 0x000ea80000100800 */
[----:B------:R-:W3:Y:S01]  /*2a0d0*/  LDL R2, [R1+0x10] ;  /* 0x0000100001027983 */ /* 0x000ee20000100800 */
[----:B----4-:R-:W-:Y:S01]  /*2a0e0*/  IMAD.U32 R0, RZ, RZ, UR38 ;  /* 0x00000026ff007e24 */ /* 0x010fe2000f8e00ff */
[----:B------:R-:W-:Y:S04]  /*2a0f0*/  BSSY B0, `(.L_x_1776) ;  /* 0x0000007000007945 */ /* 0x000fe80003800000 */
[----:B------:R-:W-:-:S02]  /*2a100*/  ISETP.NE.AND P2, PT, R0, 0x3, PT ;  /* 0x000000030000780c */ /* 0x000fc40003f45270 */
[----:B--2---:R-:W-:-:S04]  /*2a110*/  LOP3.LUT R0, R3, 0x1, RZ, 0x3c, !PT ;  /* 0x0000000103007812 */ /* 0x004fc800078e3cff */
[----:B------:R-:W-:Y:S01]  /*2a120*/  SHF.L.U32 R0, R0, 0x1f, RZ ;  /* 0x0000001f00007819 */ /* 0x000fe200000006ff */
[----:B---3--:R-:W-:-:S04]  /*2a130*/  IMAD R16, R2, 0x8, R18 ;  /* 0x0000000802107824 */ /* 0x008fc800078e0212 */
[----:B------:R-:W2:Y:S02]  /*2a140*/  SYNCS.PHASECHK.TRANS64.TRYWAIT P1, [R16+URZ+0x28470], R0 ;  /* 0x02847000100075a7 */ /* 0x000ea4000802017f */
[----:B--2---:R-:W-:Y:S05]  /*2a150*/  @!P1 BRA `(.L_x_1777) ;  /* 0x0000008800309947 */ /* 0x004fea0003800000 */
.L_x_2068:
[----:B------:R-:W-:Y:S05]  /*2a160*/  BSYNC B0 ;  /* 0x0000000000007941 */ /* 0x000fea0003800000 */
.L_x_1776:
[----:B------:R-:W-:Y:S05]  /*2a170*/  @!P2 BRA `(.L_x_1778) ;  /* 0x000000000004a947 */ /* 0x000fea0003800000 */
[----:B------:R-:W-:Y:S01]  /*2a180*/  BPT.TRAP 0x1 ;  /* 0x000000040000795c */ /* 0x000fe20000300000 */
.L_x_1778:
[----:B--2---:R-:W2:Y:S02]  /*2a190*/  LDL R0, [R1+0x18] ;  /* 0x0000180001007983 */ /* 0x004ea40000100800 */
[----:B--2---:R-:W-:-:S04]  /*2a1a0*/  SHF.L.U32 R0, R0, 0x1f, RZ ;  /* 0x0000001f00007819 */ /* 0x004fc800000006ff */
[----:B------:R-:W2:Y:S02]  /*2a1b0*/  SYNCS.PHASECHK.TRANS64.TRYWAIT P1, [R16+URZ+0x28460], R0 ;  /* 0x02846000100075a7 */ /* 0x000ea4000802017f */
[----:B--2---:R-:W-:Y:S05]  /*2a1c0*/  @!P1 BRA `(.L_x_1779) ;  /* 0x0000008800289947 */ /* 0x004fea0003800000 */
.L_x_2069:
[----:B------:R-:W2:Y:S04]  /*2a1d0*/  LDL R17, [R1+0x10] ;  /* 0x0000100001117983 */ /* 0x000ea80000100800 */
[----:B------:R-:W3:Y:S04]  /*2a1e0*/  LDL R2, [R1+0x34] ;  /* 0x0000340001027983 */ /* 0x000ee80000100800 */
[----:B------:R-:W4:Y:S04]  /*2a1f0*/  LDL R3, [R1+0x38] ;  /* 0x0000380001037983 */ /* 0x000f280000100800 */
[----:B------:R-:W4:Y:S04]  /*2a200*/  LDL R12, [R1+0x2c] ;  /* 0x00002c00010c7983 */ /* 0x000f280000100800 */
[----:B------:R-:W4:Y:S01]  /*2a210*/  LDL R19, [R1+0x30] ;  /* 0x0000300001137983 */ /* 0x000f220000100800 */
[----:B------:R-:W-:Y:S05]  /*2a220*/  WARPSYNC.ALL ;  /* 0x0000000000007948 */ /* 0x000fea0003800000 */
[----:B--2---:R-:W-:-:S05]  /*2a230*/  IMAD.SHL.U32 R0, R17, 0x4000, RZ ;  /* 0x0000400011007824 */ /* 0x004fca00078e00ff */
[----:B---3--:R-:W-:-:S05]  /*2a240*/  LOP3.LUT R2, R0, R2, RZ, 0xfc, !PT ;  /* 0x0000000200027212 */ /* 0x008fca00078efcff */
[----:B------:R-:W-:-:S05]  /*2a250*/  IMAD.IADD R2, R18, 0x1, R2 ;  /* 0x0000000112027824 */ /* 0x000fca00078e0202 */
[----:B-----5:R-:W2:Y:S01]  /*2a260*/  LDSM.16.MT88.4 R4, [R2+0x10000] ;  /* 0x010000000204783b */ /* 0x020ea20000004200 */
[----:B----4-:R-:W-:Y:S01]  /*2a270*/  IMAD.IADD R3, R3, 0x1, R2 ;  /* 0x0000000103037824 */ /* 0x010fe200078e0202 */
[----:B------:R-:W-:Y:S02]  /*2a280*/  LOP3.LUT R0, R0, R12, RZ, 0xfc, !PT ;  /* 0x0000000c00007212 */ /* 0x000fe400078efcff */
[C-C-:B--2---:R-:W-:Y:S02]  /*2a290*/  PRMT R8, R4.reuse, 0x6420, R5.reuse ;  /* 0x0000642004087816 */ /* 0x144fe40000000005 */
[----:B------:R-:W-:Y:S02]  /*2a2a0*/  PRMT R9, R4, 0x7531, R5 ;  /* 0x0000753104097816 */ /* 0x000fe40000000005 */
[C-C-:B------:R-:W-:Y:S02]  /*2a2b0*/  PRMT R10, R6.reuse, 0x6420, R7.reuse ;  /* 0x00006420060a7816 */ /* 0x140fe40000000007 */
[----:B------:R-:W-:-:S02]  /*2a2c0*/  PRMT R11, R6, 0x7531, R7 ;  /* 0x00007531060b7816 */ /* 0x000fc40000000007 */
[----:B------:R-:W2:Y:S01]  /*2a2d0*/  LDSM.16.MT88.4 R4, [R3+0x10000] ;  /* 0x010000000304783b */ /* 0x000ea20000004200 */
[----:B------:R-:W-:-:S05]  /*2a2e0*/  IMAD.IADD R0, R18, 0x1, R0 ;  /* 0x0000000112007824 */ /* 0x000fca00078e0200 */
[----:B------:R2:W-:Y:S02]  /*2a2f0*/  STSM.16.M88.4 [R0+0x8000], R8 ;  /* 0x0080000800007844 */ /* 0x0005e40000000200 */
[C-C-:B--2---:R-:W-:Y:S02]  /*2a300*/  PRMT R8, R4.reuse, 0x6420, R5.reuse ;  /* 0x0000642004087816 */ /* 0x144fe40000000005 */
        /* <DEDUP_REMOVED lines=21> */
[----:B------:R-:W2:Y:S01]  /*2a460*/  LDSM.16.MT88.4 R4, [R3+0x11000] ;  /* 0x011000000304783b */ /* 0x000ea20000004200 */
[----:B------:R-:W-:-:S05]  /*2a470*/  IADD3 R0, R19, 0x8000, R0 ;  /* 0x0000800013007810 */ /* 0x000fca0007ffe000 */
[----:B------:R-:W-:Y:S01]  /*2a480*/  STSM.16.M88.4 [R0], R12 ;  /* 0x0000000c00007844 */ /* 0x000fe20000000200 */
        /* <DEDUP_REMOVED lines=11> */
[----:B------:R3:W-:Y:S01]  /*2a540*/  STSM.16.M88.4 [R0+0x2000], R12 ;  /* 0x0020000c00007844 */ /* 0x0007e20000000200 */
[C-C-:B--2---:R-:W-:Y:S02]  /*2a550*/  PRMT R8, R4.reuse, 0x6420, R5.reuse ;  /* 0x0000642004087816 */ /* 0x144fe40000000005 */
        /* <DEDUP_REMOVED lines=12> */
.L_x_1780:
[----:B------:R-:W4:Y:S01]  /*2a620*/  LDL.LU R3, [R1+0x18] ;  /* 0x0000180001037983 */ /* 0x000f220000300800 */
[----:B--2---:R2:W-:Y:S01]  /*2a630*/  SYNCS.ARRIVE.TRANS64.A1T0 RZ, [R16+URZ+0x28450], RZ ;  /* 0x028450ff10ff79a7 */ /* 0x0045e2000810003f */
[----:B---3--:R-:W-:Y:S02]  /*2a640*/  VIADD R0, R17, 0x1 ;  /* 0x0000000111007836 */ /* 0x008fe40000000000 */
[----:B--2---:R-:W-:-:S05]  /*2a650*/  @!P0 VIADD R16, R16, 0x28480 ;  /* 0x0002848010108836 */ /* 0x004fca0000000000 */
[----:B------:R-:W-:Y:S01]  /*2a660*/  @!P0 PRMT R16, RZ, 0x654, R16 ;  /* 0x00000654ff108816 */ /* 0x000fe20000000010 */
[----:B------:R-:W-:Y:S06]  /*2a670*/  BAR.SYNC.DEFER_BLOCKING 0x2, 0x80 ;  /* 0x0082000000007b1d */ /* 0x000fec0000010000 */
[----:B------:R2:W-:Y:S01]  /*2a680*/  @!P0 SYNCS.ARRIVE.TRANS64.RED.A1T0 RZ, [R16+URZ], RZ ;  /* 0x000000ff10ff89a7 */ /* 0x0005e2000810043f */
[----:B------:R-:W-:-:S04]  /*2a690*/  ISETP.NE.AND P0, PT, R0, 0x2, PT ;  /* 0x000000020000780c */ /* 0x000fc80003f05270 */
[----:B------:R-:W-:Y:S02]  /*2a6a0*/  SEL R2, RZ, 0x1, P0 ;  /* 0x00000001ff027807 */ /* 0x000fe40000000000 */
[----:B------:R-:W-:-:S05]  /*2a6b0*/  SEL R0, R0, RZ, P0 ;  /* 0x000000ff00007207 */ /* 0x000fca0000000000 */
[----:B------:R2:W-:Y:S01]  /*2a6c0*/  STL [R1+0x10], R0 ;  /* 0x0000100001007387 */ /* 0x0005e20000100800 */
[----:B----4-:R-:W-:-:S05]  /*2a6d0*/  LOP3.LUT R3, R3, R2, RZ, 0x3c, !PT ;  /* 0x0000000203037212 */ /* 0x010fca00078e3cff */
[----:B------:R2:W-:Y:S02]  /*2a6e0*/  STL [R1+0x18], R3 ;  /* 0x0000180301007387 */ /* 0x0005e40000100800 */
.L_x_1725:
[----:B--23--:R-:W2:Y:S02]  /*2a6f0*/  LDL R0, [R1+0x20] ;  /* 0x0000200001007983 */ /* 0x00cea40000100800 */
[----:B--2---:R-:W-:-:S13]  /*2a700*/  LOP3.LUT P0, RZ, R0, 0x2, RZ, 0xc0, !PT ;  /* 0x0000000200ff7812 */ /* 0x004fda000780c0ff */
[----:B------:R-:W-:Y:S05]  /*2a710*/  @!P0 BRA `(.L_x_1781) ;  /* 0x00000000002c8947 */ /* 0x000fea0003800000 */
[----:B------:R-:W-:Y:S05]  /*2a720*/  WARPSYNC.ALL ;  /* 0x0000000000007948 */ /* 0x000fea0003800000 */
[----:B------:R-:W2:Y:S08]  /*2a730*/  S2UR UR5, SR_CgaCtaId ;  /* 0x00000000000579c3 */ /* 0x000eb00000008800 */
[----:B------:R-:W-:Y:S06]  /*2a740*/  BAR.SYNC.DEFER_BLOCKING 0x5, 0x180 ;  /* 0x0146000000007b1d */ /* 0x000fec0000010000 */
[----:B------:R-:W-:-:S02]  /*2a750*/  UMOV UR4, 0x400 ;  /* 0x0000040000047882 */ /* 0x000fc40000000000 */
[----:B--2---:R-:W-:-:S06]  /*2a760*/  ULEA UR4, UR5, UR4, 0x18 ;  /* 0x0000000405047291 */ /* 0x004fcc000f8ec03f */
[----:B------:R-:W-:-:S05]  /*2a770*/  IMAD.U32 R18, RZ, RZ, UR4 ;  /* 0x00000004ff127e24 */ /* 0x000fca000f8e00ff */
[----:B-1----:R-:W1:Y:S04]  /*2a780*/  LDS.128 R4, [R18+0x284d0] ;  /* 0x0284d00012047984 */ /* 0x002e680000000c00 */
[----:B-1----:R1:W-:Y:S04]  /*2a790*/  STL.64 [R1], R4 ;  /* 0x0000000401007387 */ /* 0x0023e80000100a00 */
[----:B------:R1:W-:Y:S01]  /*2a7a0*/  STL.64 [R1+0x8], R6 ;  /* 0x0000080601007387 */ /* 0x0003e20000100a00 */
[----:B------:R-:W-:Y:S06]  /*2a7b0*/  BAR.ARV 0x4, 0x180 ;  /* 0x0106000000007b1d */ /* 0x000fec0000002000 */
[----:B------:R-:W-:Y:S05]  /*2a7c0*/  BRA `(.L_x_1782) ;  /* 0x0000001000407947 */ /* 0x000fea0003800000 */
.L_x_1781:
[----:B------:R-:W2:Y:S01]  /*2a7d0*/  S2R R0, SR_TID.X ;  /* 0x0000000000007919 */ /* 0x000ea20000002100 */
[----:B------:R-:W-:Y:S01]  /*2a7e0*/  UMOV UR4, 0xffffffff ;  /* 0xffffffff00047882 */ /* 0x000fe20000000000 */
[----:B--2---:R-:W-:-:S04]  /*2a7f0*/  LOP3.LUT R16, R0, 0x1f, RZ, 0xc0, !PT ;  /* 0x0000001f00107812 */ /* 0x004fc800078ec0ff */
[----:B------:R-:W-:Y:S01]  /*2a800*/  ISETP.NE.AND P0, PT, R16, 0x1f, PT ;  /* 0x0000001f1000780c */ /* 0x000fe20003f05270 */
[----:B------:R-:W-:-:S12]  /*2a810*/  BRA.DIV UR4, `(.L_x_1783) ;  /* 0x0000008204a87947 */ /* 0x000fd8000b800000 */
[----:B------:R-:W2:Y:S01]  /*2a820*/  LDL.LU R2, [R1] ;  /* 0x0000000001027983 */ /* 0x000ea20000300800 */
[----:B------:R-:W-:-:S03]  /*2a830*/  ULDC UR4, c[0x0][0xc3c] ;  /* 0x00030f0000047ab9 */ /* 0x000fc60000000800 */
[----:B-1----:R-:W3:Y:S01]  /*2a840*/  LDL R4, [R1+0xc] ;  /* 0x00000c0001047983 */ /* 0x002ee20000100800 */
[----:B--2---:R-:W-:Y:S02]  /*2a850*/  IMAD.MOV.U32 R7, RZ, RZ, R2 ;  /* 0x000000ffff077224 */ /* 0x004fe400078e0002 */
[----:B---3--:R-:W-:-:S05]  /*2a860*/  IMAD.IADD R0, R4, 0x1, R16 ;  /* 0x0000000104007824 */ /* 0x008fca00078e0210 */
[----:B------:R-:W-:-:S13]  /*2a870*/  ISETP.GE.OR P1, PT, R0, UR4, !P0 ;  /* 0x0000000400007c0c */ /* 0x000fda000c726670 */
[----:B------:R-:W1:Y:S08]  /*2a880*/  @!P1 LDC.64 R2, c[0x0][0xc80] ;  /* 0x00032000ff029b82 */ /* 0x000e700000000a00 */
[----:B------:R-:W2:Y:S01]  /*2a890*/  @!P1 LDC.64 R4, c[0x0][0xc78] ;  /* 0x00031e00ff049b82 */ /* 0x000ea20000000a00 */
[----:B-1----:R-:W-:-:S05]  /*2a8a0*/  @!P1 IMAD.WIDE R2, R0, 0x4, R2 ;  /* 0x0000000400029825 */ /* 0x002fca00078e0202 */
[----:B------:R2:W3:Y:S02]  /*2a8b0*/  @!P1 LDG.E R6, desc[UR46][R2.64] ;  /* 0x0000002e02069981 */ /* 0x0004e4000c1e1900 */
[----:B--2---:R-:W-:-:S06]  /*2a8c0*/  @!P1 IMAD.WIDE R2, R0, 0x4, R4 ;  /* 0x0000000400029825 */ /* 0x004fcc00078e0204 */
[----:B------:R-:W2:Y:S01]  /*2a8d0*/  @!P1 LDG.E R2, desc[UR46][R2.64] ;  /* 0x0000002e02029981 */ /* 0x000ea2000c1e1900 */
[----:B------:R-:W-:Y:S01]  /*2a8e0*/  IMAD.MOV.U32 R5, RZ, RZ, RZ ;  /* 0x000000ffff057224 */ /* 0x000fe200078e00ff */
[C---:B------:R-:W-:Y:S01]  /*2a8f0*/  ISETP.GE.U32.AND P2, PT, R16.reuse, 0x2, PT ;  /* 0x000000021000780c */ /* 0x040fe20003f46070 */
[----:B------:R-:W-:Y:S01]  /*2a900*/  IMAD.MOV.U32 R8, RZ, RZ, RZ ;  /* 0x000000ffff087224 */ /* 0x000fe200078e00ff */
[C---:B------:R-:W-:Y:S01]  /*2a910*/  ISETP.GE.U32.AND P3, PT, R16.reuse, 0x4, PT ;  /* 0x000000041000780c */ /* 0x040fe20003f66070 */
[----:B------:R-:W-:Y:S01]  /*2a920*/  SHFL.IDX PT, R0, R7, RZ, 0x1f ;  /* 0x00001fff07007589 */ /* 0x000fe200000e0000 */
[C---:B------:R-:W-:Y:S02]  /*2a930*/  ISETP.GE.U32.AND P4, PT, R16.reuse, 0x8, PT ;  /* 0x000000081000780c */ /* 0x040fe40003f86070 */
[----:B------:R-:W-:Y:S01]  /*2a940*/  ISETP.GE.U32.AND P5, PT, R16, 0x10, PT ;  /* 0x000000101000780c */ /* 0x000fe20003fa6070 */
[----:B------:R-:W-:Y:S01]  /*2a950*/  SHFL.IDX PT, R10, R7, 0x1, 0x1f ;  /* 0x00201f00070a7f89 */ /* 0x000fe200000e0000 */
[----:B---3--:R-:W-:-:S02]  /*2a960*/  @!P1 IMAD.MOV.U32 R5, RZ, RZ, R6 ;  /* 0x000000ffff059224 */ /* 0x008fc400078e0006 */
[----:B------:R-:W-:Y:S01]  /*2a970*/  IMAD.MOV.U32 R6, RZ, RZ, RZ ;  /* 0x000000ffff067224 */ /* 0x000fe200078e00ff */
[----:B--2---:R-:W-:Y:S02]  /*2a980*/  @!P1 MOV R6, R2 ;  /* 0x0000000200069202 */ /* 0x004fe40000000f00 */
[----:B------:R-:W-:-:S03]  /*2a990*/  ISETP.NE.AND P1, PT, R16, RZ, PT ;  /* 0x000000ff1000720c */ /* 0x000fc60003f25270 */
[----:B------:R-:W-:-:S05]  /*2a9a0*/  IMAD R2, R6, R5, RZ ;  /* 0x0000000506027224 */ /* 0x000fca00078e02ff */
        /* <DEDUP_REMOVED lines=15> */
[----:B------:R1:W2:Y:S02]  /*2aaa0*/  SHFL.IDX PT, R9, R3, 0x1f, 0x1f ;  /* 0x03e01f0003097f89 */ /* 0x0002a400000e0000 */
.L_x_2079:
[----:B------:R-:W-:Y:S01]  /*2aab0*/  ULDC UR4, c[0x0][0xc38] ;  /* 0x00030e0000047ab9 */ /* 0x000fe20000000800 */
[----:B------:R-:W-:Y:S02]  /*2aac0*/  IMAD.MOV.U32 R7, RZ, RZ, R3 ;  /* 0x000000ffff077224 */ /* 0x000fe400078e0003 */
[----:B------:R-:W-:-:S04]  /*2aad0*/  IMAD.U32 R2, RZ, RZ, UR4 ;  /* 0x00000004ff027e24 */ /* 0x000fc8000f8e00ff */
[----:B--2---:R-:W-:-:S04]  /*2aae0*/  IMAD R9, R9, R2, RZ ;  /* 0x0000000209097224 */ /* 0x004fc800078e02ff */
[----:B------:R-:W-:-:S05]  /*2aaf0*/  IMAD.IADD R4, R10, 0x1, R9 ;  /* 0x000000010a047824 */ /* 0x000fca00078e0209 */
[----:B------:R-:W-:-:S13]  /*2ab00*/  ISETP.GT.AND P6, PT, R4, R0, PT ;  /* 0x000000000400720c */ /* 0x000fda0003fc4270 */
[----:B------:R-:W-:Y:S05]  /*2ab10*/  @P6 BRA `(.L_x_1784) ;  /* 0x0000000000b06947 */ /* 0x000fea0003800000 */
.L_x_1787:
[----:B-1----:R-:W2:Y:S01]  /*2ab20*/  LDL.LU R3, [R1+0xc] ;  /* 0x00000c0001037983 */ /* 0x002ea20000300800 */
[----:B------:R-:W1:Y:S01]  /*2ab30*/  LDC R2, c[0x0][0xc3c] ;  /* 0x00030f00ff027b82 */ /* 0x000e620000000800 */
[----:B--2---:R-:W-:-:S05]  /*2ab40*/  VIADD R3, R3, 0x1f ;  /* 0x0000001f03037836 */ /* 0x004fca0000000000 */
[----:B-1----:R-:W-:-:S13]  /*2ab50*/  ISETP.GE.AND P6, PT, R3, R2, PT ;  /* 0x000000020300720c */ /* 0x002fda0003fc6270 */
[----:B------:R-:W-:Y:S05]  /*2ab60*/  @P6 BRA `(.L_x_1785) ;  /* 0x0000000800f06947 */ /* 0x000fea0003800000 */
[----:B------:R-:W1:Y:S01]  /*2ab70*/  S2R R5, SR_TID.X ;  /* 0x0000000000057919 */ /* 0x000e620000002100 */
[----:B------:R2:W-:Y:S01]  /*2ab80*/  STL [R1+0xc], R3 ;  /* 0x00000c0301007387 */ /* 0x0005e20000100800 */
[----:B-1----:R-:W-:-:S05]  /*2ab90*/  LOP3.LUT R5, R5, 0x1f, RZ, 0xc0, !PT ;  /* 0x0000001f05057812 */ /* 0x002fca00078ec0ff */
[----:B------:R-:W-:Y:S02]  /*2aba0*/  IMAD.IADD R6, R3, 0x1, R5 ;  /* 0x0000000103067824 */ /* 0x000fe400078e0205 */
[----:B------:R-:W-:-:S03]  /*2abb0*/  IMAD.MOV.U32 R5, RZ, RZ, RZ ;  /* 0x000000ffff057224 */ /* 0x000fc600078e00ff */
[----:B------:R-:W-:-:S13]  /*2abc0*/  ISETP.GE.OR P6, PT, R6, R2, !P0 ;  /* 0x000000020600720c */ /* 0x000fda00047c6670 */
[----:B--2---:R-:W1:Y:S02]  /*2abd0*/  @!P6 LDC.64 R2, c[0x0][0xc80] ;  /* 0x00032000ff02eb82 */ /* 0x004e640000000a00 */
[----:B-1----:R-:W-:-:S05]  /*2abe0*/  @!P6 IMAD.WIDE R2, R6, 0x4, R2 ;  /* 0x000000040602e825 */ /* 0x002fca00078e0202 */
[----:B------:R1:W2:Y:S02]  /*2abf0*/  @!P6 LDG.E R5, desc[UR46][R2.64] ;  /* 0x0000002e0205e981 */ /* 0x0002a4000c1e1900 */
[----:B-1----:R-:W1:Y:S02]  /*2ac00*/  @!P6 LDC.64 R2, c[0x0][0xc78] ;  /* 0x00031e00ff02eb82 */ /* 0x002e640000000a00 */
[----:B-1----:R-:W-:-:S04]  /*2ac10*/  @!P6 IMAD.WIDE R2, R6, 0x4, R2 ;  /* 0x000000040602e825 */ /* 0x002fc800078e0202 */
[----:B------:R-:W-:-:S06]  /*2ac20*/  IMAD.MOV.U32 R6, RZ, RZ, RZ ;  /* 0x000000ffff067224 */ /* 0x000fcc00078e00ff */
[----:B------:R-:W2:Y:S01]  /*2ac30*/  @!P6 LDG.E R6, desc[UR46][R2.64] ;  /* 0x0000002e0206e981 */ /* 0x000ea2000c1e1900 */
[----:B------:R-:W-:Y:S01]  /*2ac40*/  UMOV UR4, 0xffffffff ;  /* 0xffffffff00047882 */ /* 0x000fe20000000000 */
[----:B--2---:R-:W-:Y:S02]  /*2ac50*/  IMAD R2, R6, R5, RZ ;  /* 0x0000000506027224 */ /* 0x004fe400078e02ff */
[----:B------:R-:W-:Y:S05]  /*2ac60*/  BRA.DIV UR4, `(.L_x_1786) ;  /* 0x0000008204f47947 */ /* 0x000fea000b800000 */
        /* <DEDUP_REMOVED lines=16> */
.L_x_2087:
[----:B------:R-:W-:Y:S02]  /*2ad70*/  ULDC UR4, c[0x0][0xc38] ;  /* 0x00030e0000047ab9 */ /* 0x000fe40000000800 */
[----:B------:R-:W-:-:S04]  /*2ad80*/  IMAD.U32 R2, RZ, RZ, UR4 ;  /* 0x00000004ff027e24 */ /* 0x000fc8000f8e00ff */
[----:B--2---:R-:W-:-:S04]  /*2ad90*/  IMAD R9, R9, R2, RZ ;  /* 0x0000000209097224 */ /* 0x004fc800078e02ff */
[----:B------:R-:W-:-:S05]  /*2ada0*/  IMAD.IADD R4, R9, 0x1, R4 ;  /* 0x0000000109047824 */ /* 0x000fca00078e0204 */
[----:B------:R-:W-:-:S13]  /*2adb0*/  ISETP.GT.AND P6, PT, R4, R0, PT ;  /* 0x000000000400720c */ /* 0x000fda0003fc4270 */
[----:B------:R-:W-:Y:S05]  /*2adc0*/  @!P6 BRA `(.L_x_1787) ;  /* 0xfffffffc0054e947 */ /* 0x000fea000383ffff */
[----:B------:R-:W-:-:S07]  /*2add0*/  IMAD.MOV.U32 R7, RZ, RZ, R3 ;  /* 0x000000ffff077224 */ /* 0x000fce00078e0003 */
.L_x_1784:
[----:B------:R-:W-:Y:S01]  /*2ade0*/  IMAD.IADD R9, R4, 0x1, -R9 ;  /* 0x0000000104097824 */ /* 0x000fe200078e0a09 */
[----:B------:R-:W-:-:S03]  /*2adf0*/  UMOV UR4, 0xffffffff ;  /* 0xffffffff00047882 */ /* 0x000fc60000000000 */
[----:B-1----:R-:W-:-:S05]  /*2ae00*/  IMAD R3, R7, R2, R9 ;  /* 0x0000000207037224 */ /* 0x002fca00078e0209 */
[----:B------:R-:W-:Y:S01]  /*2ae10*/  ISETP.GT.AND P6, PT, R3, R0, PT ;  /* 0x000000000300720c */ /* 0x000fe20003fc4270 */
[----:B------:R-:W-:-:S12]  /*2ae20*/  BRA.DIV UR4, `(.L_x_1788) ;  /* 0x00000086045c7947 */ /* 0x000fd8000b800000 */
[----:B------:R-:W2:Y:S01]  /*2ae30*/  LDL.LU R10, [R1+0xc] ;  /* 0x00000c00010a7983 */ /* 0x000ea20000300800 */
[----:B------:R-:W-:-:S04]  /*2ae40*/  VOTE.ANY R4, PT, !P6 ;  /* 0x0000000000047806 */ /* 0x000fc800070e0100 */
[----:B------:R-:W1:Y:S02]  /*2ae50*/  POPC R3, R4 ;  /* 0x0000000400037309 */ /* 0x000e640000000000 */
[----:B-1----:R1:W3:Y:S04]  /*2ae60*/  SHFL.IDX PT, R5, R5, R3, 0x1f ;  /* 0x00001f0305057589 */ /* 0x0022e800000e0000 */
[----:B------:R1:W4:Y:S01]  /*2ae70*/  SHFL.IDX PT, R6, R6, R3, 0x1f ;  /* 0x00001f0306067589 */ /* 0x00032200000e0000 */
[----:B--2---:R-:W-:-:S05]  /*2ae80*/  IMAD.IADD R10, R3, 0x1, R10 ;  /* 0x00000001030a7824 */ /* 0x004fca00078e020a */
[----:B---34-:R1:W-:Y:S02]  /*2ae90*/  STL [R1+0xc], R10 ;  /* 0x00000c0a01007387 */ /* 0x0183e40000100800 */
.L_x_2092:
[----:B------:R-:W-:-:S13]  /*2aea0*/  ISETP.NE.AND P0, PT, R4, RZ, PT ;  /* 0x000000ff0400720c */ /* 0x000fda0003f05270 */
[----:B------:R-:W-:Y:S05]  /*2aeb0*/  @!P0 BRA `(.L_x_1789) ;  /* 0x0000000000148947 */ /* 0x000fea0003800000 */
[----:B------:R-:W-:Y:S01]  /*2aec0*/  UMOV UR4, 0xffffffff ;  /* 0xffffffff00047882 */ /* 0x000fe20000000000 */
[----:B-1----:R-:W-:Y:S02]  /*2aed0*/  VIADD R3, R3, 0xffffffff ;  /* 0xffffffff03037836 */ /* 0x002fe40000000000 */
[----:B------:R-:W-:Y:S05]  /*2aee0*/  BRA.DIV UR4, `(.L_x_1790) ;  /* 0x0000008604947947 */ /* 0x000fea000b800000 */
[----:B------:R1:W2:Y:S02]  /*2aef0*/  SHFL.IDX PT, R3, R7, R3, 0x1f ;  /* 0x00001f0307037589 */ /* 0x0002a400000e0000 */
.L_x_2095:
[----:B--2---:R-:W-:-:S07]  /*2af00*/  IMAD.MOV.U32 R8, RZ, RZ, R3 ;  /* 0x000000ffff087224 */ /* 0x004fce00078e0003 */
.L_x_1789:
[----:B-1----:R-:W-:Y:S01]  /*2af10*/  IMAD R3, R8, R2, R9 ;  /* 0x0000000208037224 */ /* 0x002fe200078e0209 */
[----:B------:R-:W-:-:S03]  /*2af20*/  ISETP.NE.AND P0, PT, R6, 0x1, PT ;  /* 0x000000010600780c */ /* 0x000fc60003f05270 */
[----:B------:R-:W-:Y:S01]  /*2af30*/  IMAD.IADD R0, R0, 0x1, -R3 ;  /* 0x0000000100007824 */ /* 0x000fe200078e0a03 */
[----:B------:R1:W-:Y:S09]  /*2af40*/  STL [R1], R3 ;  /* 0x0000000301007387 */ /* 0x0003f20000100800 */
[----:B------:R-:W-:Y:S05]  /*2af50*/  @!P0 BRA `(.L_x_1791) ;  /* 0x0000000000e48947 */ /* 0x000fea0003800000 */
[----:B------:R-:W-:-:S04]  /*2af60*/  IABS R4, R5 ;  /* 0x0000000500047213 */ /* 0x000fc80000000000 */
[----:B------:R-:W2:Y:S08]  /*2af70*/  I2F.RP R2, R4 ;  /* 0x0000000400027306 */ /* 0x000eb00000209400 */
[----:B--2---:R-:W2:Y:S02]  /*2af80*/  MUFU.RCP R2, R2 ;  /* 0x0000000200027308 */ /* 0x004ea40000001000 */
[----:B--2---:R-:W-:-:S06]  /*2af90*/  IADD3 R2, R2, 0xffffffe, RZ ;  /* 0x0ffffffe02027810 */ /* 0x004fcc0007ffe0ff */
[----:B-1----:R-:W1:Y:S02]  /*2afa0*/  F2I.FTZ.U32.TRUNC.NTZ R3, R2 ;  /* 0x0000000200037305 */ /* 0x002e64000021f000 */
[----:B-1----:R-:W-:-:S04]  /*2afb0*/  IMAD.MOV R2, RZ, RZ, -R3 ;  /* 0x000000ffff027224 */ /* 0x002fc800078e0a03 */
        /* <DEDUP_REMOVED lines=14> */
[----:B------:R-:W1:Y:S07]  /*2b0a0*/  I2F.RP R2, R4 ;  /* 0x0000000400027306 */ /* 0x000e6e0000209400 */
[----:B------:R-:W-:Y:S01]  /*2b0b0*/  @P0 VIADD R8, R8, 0x1 ;  /* 0x0000000108080836 */ /* 0x000fe20000000000 */
[----:B-1----:R-:W1:Y:S02]  /*2b0c0*/  MUFU.RCP R2, R2 ;  /* 0x0000000200027308 */ /* 0x002e640000001000 */
[----:B-1----:R-:W-:-:S06]  /*2b0d0*/  VIADD R2, R2, 0xffffffe ;  /* 0x0ffffffe02027836 */ /* 0x002fcc0000000000 */
[----:B------:R-:W1:Y:S02]  /*2b0e0*/  F2I.FTZ.U32.TRUNC.NTZ R3, R2 ;  /* 0x0000000200037305 */ /* 0x000e64000021f000 */
[----:B-1----:R-:W-:-:S04]  /*2b0f0*/  IMAD.MOV R2, RZ, RZ, -R3 ;  /* 0x000000ffff027224 */ /* 0x002fc800078e0a03 */
        /* <DEDUP_REMOVED lines=25> */
[----:B------:R-:W-:-:S04]  /*2b290*/  IMAD.MOV R2, RZ, RZ, -R7 ;  /* 0x000000ffff027224 */ /* 0x000fc800078e0a07 */
[C---:B------:R-:W-:Y:S02]  /*2b2a0*/  IMAD R2, R6.reuse, R2, R3 ;  /* 0x0000000206027224 */ /* 0x040fe400078e0203 */
[----:B------:R-:W-:-:S04]  /*2b2b0*/  IMAD R6, R6, 0x1000000, R7 ;  /* 0x0100000006067824 */ /* 0x000fc800078e0207 */
[----:B------:R-:W-:-:S05]  /*2b2c0*/  IMAD R2, R2, 0x10000, R6 ;  /* 0x0001000002027824 */ /* 0x000fca00078e0206 */
[----:B------:R1:W-:Y:S01]  /*2b2d0*/  STL [R1+0x8], R2 ;  /* 0x0000080201007387 */ /* 0x0003e20000100800 */
[----:B------:R-:W-:Y:S05]  /*2b2e0*/  BRA `(.L_x_1792) ;  /* 0x0000000400007947 */ /* 0x000fea0003800000 */
.L_x_1791:
[----:B-1----:R-:W2:Y:S01]  /*2b2f0*/  LDL R3, [R1+0xc] ;  /* 0x00000c0001037983 */ /* 0x002ea20000100800 */
[----:B------:R-:W2:Y:S02]  /*2b300*/  LDC.64 R6, c[0x0][0xc90] ;  /* 0x00032400ff067b82 */ /* 0x000ea40000000a00 */
[----:B--2---:R-:W-:-:S05]  /*2b310*/  IMAD.WIDE R6, R3, 0x4, R6 ;  /* 0x0000000403067825 */ /* 0x004fca00078e0206 */
[----:B------:R-:W2:Y:S02]  /*2b320*/  LDG.E R3, desc[UR46][R6.64] ;  /* 0x0000002e06037981 */ /* 0x000ea4000c1e1900 */
[----:B--2---:R-:W-:-:S05]  /*2b330*/  IMAD R9, R5, R3, RZ ;  /* 0x0000000305097224 */ /* 0x004fca00078e02ff */
[----:B------:R-:W-:-:S04]  /*2b340*/  IABS R4, R9 ;  /* 0x0000000900047213 */ /* 0x000fc80000000000 */
        /* <DEDUP_REMOVED lines=20> */
[----:B------:R-:W-:-:S05]  /*2b490*/  @P0 IADD3 R8, R8, 0x1, RZ ;  /* 0x0000000108080810 */ /* 0x000fca0007ffe0ff */
[----:B------:R-:W-:-:S04]  /*2b4a0*/  IMAD.MOV.U32 R4, RZ, RZ, R8 ;  /* 0x000000ffff047224 */ /* 0x000fc800078e0008 */
        /* <DEDUP_REMOVED lines=8> */
[----:B------:R-:W1:Y:S08]  /*2b530*/  I2F.RP R2, R8 ;  /* 0x0000000800027306 */ /* 0x000e700000209400 */
[----:B-1----:R-:W1:Y:S02]  /*2b540*/  MUFU.RCP R2, R2 ;  /* 0x0000000200027308 */ /* 0x002e640000001000 */
[----:B-1----:R-:W-:-:S06]  /*2b550*/  VIADD R2, R2, 0xffffffe ;  /* 0x0ffffffe02027836 */ /* 0x002fcc0000000000 */
[----:B------:R1:W2:Y:S02]  /*2b560*/  F2I.FTZ.U32.TRUNC.NTZ R3, R2 ;  /* 0x0000000200037305 */ /* 0x0002a4000021f000 */
[----:B-1----:R-:W-:Y:S02]  /*2b570*/  IMAD.MOV.U32 R2, RZ, RZ, RZ ;  /* 0x000000ffff027224 */ /* 0x002fe400078e00ff */
[----:B--2---:R-:W-:-:S04]  /*2b580*/  IMAD.MOV R0, RZ, RZ, -R3 ;  /* 0x000000ffff007224 */ /* 0x004fc800078e0a03 */
        /* <DEDUP_REMOVED lines=15> */
[----:B------:R-:W-:-:S04]  /*2b680*/  @P0 VIADD R2, R2, 0x1 ;  /* 0x0000000102020836 */ /* 0x000fc80000000000 */
[----:B------:R-:W-:-:S04]  /*2b690*/  IMAD.MOV.U32 R0, RZ, RZ, R2 ;  /* 0x000000ffff007224 */ /* 0x000fc800078e0002 */
[----:B------:R-:W-:Y:S01]  /*2b6a0*/  @!P2 IMAD.MOV R0, RZ, RZ, -R0 ;  /* 0x000000ffff00a224 */ /* 0x000fe200078e0a00 */
[----:B------:R-:W-:Y:S01]  /*2b6b0*/  @!P1 LOP3.LUT R0, RZ, R7, RZ, 0x33, !PT ;  /* 0x00000007ff009212 */ /* 0x000fe200078e33ff */
[----:B------:R-:W-:-:S04]  /*2b6c0*/  IMAD.MOV R7, RZ, RZ, -R7 ;  /* 0x000000ffff077224 */ /* 0x000fc800078e0a07 */
[----:B------:R-:W-:-:S05]  /*2b6d0*/  IMAD R2, R0, R7, R4 ;  /* 0x0000000700027224 */ /* 0x000fca00078e0204 */
[----:B------:R2:W-:Y:S02]  /*2b6e0*/  STL [R1+0x8], R2 ;  /* 0x0000080201007387 */ /* 0x0005e40000100800 */
.L_x_1792:
[----:B------:R-:W-:-:S05]  /*2b6f0*/  LOP3.LUT R0, RZ, R0, RZ, 0x33, !PT ;  /* 0x00000000ff007212 */ /* 0x000fca00078e33ff */
[----:B------:R-:W-:-:S05]  /*2b700*/  IMAD.IADD R0, R5, 0x1, R0 ;  /* 0x0000000105007824 */ /* 0x000fca00078e0200 */
[----:B------:R3:W-:Y:S01]  /*2b710*/  STL [R1+0x4], R0 ;  /* 0x0000040001007387 */ /* 0x0007e20000100800 */
[----:B------:R-:W-:Y:S05]  /*2b720*/  BRA `(.L_x_1793) ;  /* 0x0000000000287947 */ /* 0x000fea0003800000 */
.L_x_1785:
[----:B------:R-:W-:Y:S01]  /*2b730*/  UMOV UR4, URZ ;  /* 0x0000003f00047c82 */ /* 0x000fe20008000000 */
[----:B------:R-:W-:Y:S01]  /*2b740*/  ULDC UR6, c[0x0][0xc3c] ;  /* 0x00030f0000067ab9 */ /* 0x000fe20000000800 */
[----:B------:R-:W-:Y:S01]  /*2b750*/  UMOV UR5, URZ ;  /* 0x0000003f00057c82 */ /* 0x000fe20008000000 */
[----:B------:R1:W-:Y:S01]  /*2b760*/  STL [R1], R0 ;  /* 0x0000000001007387 */ /* 0x0003e20000100800 */
[----:B------:R-:W-:Y:S02]  /*2b770*/  IMAD.U32 R3, RZ, RZ, UR4 ;  /* 0x00000004ff037e24 */ /* 0x000fe4000f8e00ff */
[----:B------:R-:W-:-:S03]  /*2b780*/  IMAD.U32 R2, RZ, RZ, UR5 ;  /* 0x00000005ff027e24 */ /* 0x000fc6000f8e00ff */
[----:B------:R2:W-:Y:S01]  /*2b790*/  STL [R1+0x4], R3 ;  /* 0x0000040301007387 */ /* 0x0005e20000100800 */
[----:B-1----:R-:W-:-:S05]  /*2b7a0*/  IMAD.U32 R0, RZ, RZ, UR6 ;  /* 0x00000006ff007e24 */ /* 0x002fca000f8e00ff */
[----:B------:R2:W-:Y:S04]  /*2b7b0*/  STL [R1+0xc], R0 ;  /* 0x00000c0001007387 */ /* 0x0005e80000100800 */
[----:B------:R2:W-:Y:S02]  /*2b7c0*/  STL [R1+0x8], R2 ;  /* 0x0000080201007387 */ /* 0x0005e40000100800 */
.L_x_1793:
[----:B-12---:R-:W2:Y:S04]  /*2b7d0*/  LDL R2, [R1+0xc] ;  /* 0x00000c0001027983 */ /* 0x006ea80000100800 */
[----:B------:R-:W4:Y:S04]  /*2b7e0*/  LDL R3, [R1+0x8] ;  /* 0x0000080001037983 */ /* 0x000f280000100800 */
[----:B------:R-:W5:Y:S04]  /*2b7f0*/  LDL R4, [R1] ;  /* 0x0000000001047983 */ /* 0x000f680000100800 */
[----:B------:R-:W5:Y:S01]  /*2b800*/  LDL R5, [R1+0x4] ;  /* 0x0000040001057983 */ /* 0x000f620000100800 */
[----:B---3--:R-:W1:Y:S01]  /*2b810*/  S2R R0, SR_TID.X ;  /* 0x0000000000007919 */ /* 0x008e620000002100 */
[----:B------:R-:W-:Y:S05]  /*2b820*/  WARPSYNC.ALL ;  /* 0x0000000000007948 */ /* 0x000fea0003800000 */
[----:B-1----:R-:W-:Y:S01]  /*2b830*/  LOP3.LUT R0, R0, 0x1f, RZ, 0xc0, !PT ;  /* 0x0000001f00007812 */ /* 0x002fe200078ec0ff */
[----:B------:R-:W-:Y:S03]  /*2b840*/  BAR.SYNC.DEFER_BLOCKING 0x4, 0x180 ;  /* 0x0106000000007b1d */ /* 0x000fe60000010000 */
[----:B------:R-:W-:-:S13]  /*2b850*/  ISETP.NE.AND P0, PT, R0, RZ, PT ;  /* 0x000000ff0000720c */ /* 0x000fda0003f05270 */
[----:B------:R-:W1:Y:S01]  /*2b860*/  @!P0 S2R R0, SR_CgaCtaId ;  /* 0x0000000000008919 */ /* 0x000e620000008800 */
[----:B--2---:R-:W-:Y:S01]  /*2b870*/  IMAD.MOV.U32 R7, RZ, RZ, R2 ;  /* 0x000000ffff077224 */ /* 0x004fe200078e0002 */
[----:B------:R-:W-:Y:S01]  /*2b880*/  @!P0 MOV R2, 0x400 ;  /* 0x0000040000028802 */ /* 0x000fe20000000f00 */
[----:B----4-:R-:W-:-:S03]  /*2b890*/  IMAD.MOV.U32 R6, RZ, RZ, R3 ;  /* 0x000000ffff067224 */ /* 0x010fc600078e0003 */
[----:B-1----:R-:W-:-:S05]  /*2b8a0*/  @!P0 LEA R18, R0, R2, 0x18 ;  /* 0x0000000200128211 */ /* 0x002fca00078ec0ff */
[----:B-----5:R2:W-:Y:S01]  /*2b8b0*/  @!P0 STS.128 [R18+0x284d0], R4 ;  /* 0x0284d00412008388 */ /* 0x0205e20000000c00 */
[----:B------:R-:W-:Y:S06]  /*2b8c0*/  BAR.ARV 0x5, 0x180 ;  /* 0x0146000000007b1d */ /* 0x000fec0000002000 */
.L_x_1782:
[----:B------:R-:W3:Y:S01]  /*2b8d0*/  LDL R0, [R1+0xc] ;  /* 0x00000c0001007983 */ /* 0x000ee20000100800 */
[----:B------:R-:W-:Y:S02]  /*2b8e0*/  ULDC UR4, c[0x0][0xc3c] ;  /* 0x00030f0000047ab9 */ /* 0x000fe40000000800 */
[----:B---3--:R-:W-:-:S13]  /*2b8f0*/  ISETP.GE.AND P0, PT, R0, UR4, PT ;  /* 0x0000000400007c0c */ /* 0x008fda000bf06270 */
[----:B------:R-:W-:Y:S05]  /*2b900*/  @!P0 BRA `(.L_x_1794) ;  /* 0xffffff9400888947 */ /* 0x000fea000383ffff */
[----:B------:R-:W-:Y:S05]  /*2b910*/  BSYNC B7 ;  /* 0x0000000000077941 */ /* 0x000fea0003800000 */
.L_x_1664:
[----:B---3--:R-:W3:Y:S01]  /*2b920*/  LDL.LU R0, [R1+0x54] ;  /* 0x0000540001007983 */ /* 0x008ee20000300800 */
[----:B------:R-:W-:Y:S01]  /*2b930*/  BSSY B0, `(.L_x_1795) ;  /* 0x000000b000007945 */ /* 0x000fe20003800000 */
[----:B-12---:R-:W1:Y:S01]  /*2b940*/  S2R R5, SR_CgaCtaId ;  /* 0x0000000000057919 */ /* 0x006e620000008800 */
[----:B---3--:R-:W-:-:S05]  /*2b950*/  VIADD R0, R0, 0x1 ;  /* 0x0000000100007836 */ /* 0x008fca0000000000 */
[----:B0-----:R-:W-:-:S04]  /*2b960*/  LEA.HI R2, R0, R0, RZ, 0x1 ;  /* 0x0000000000027211 */ /* 0x001fc800078f08ff */
[----:B------:R-:W-:-:S05]  /*2b970*/  LOP3.LUT R3, R2, 0xfffffffe, RZ, 0xc0, !PT ;  /* 0xfffffffe02037812 */ /* 0x000fca00078ec0ff */
[----:B------:R-:W-:Y:S01]  /*2b980*/  IMAD.IADD R3, R0, 0x1, -R3 ;  /* 0x0000000100037824 */ /* 0x000fe200078e0a03 */
[----:B------:R-:W-:-:S04]  /*2b990*/  MOV R0, 0x400 ;  /* 0x0000040000007802 */ /* 0x000fc80000000f00 */
[----:B-1----:R-:W-:Y:S02]  /*2b9a0*/  LEA R0, R5, R0, 0x18 ;  /* 0x0000000005007211 */ /* 0x002fe400078ec0ff */
[----:B------:R-:W-:-:S04]  /*2b9b0*/  SHF.L.U32 R3, R3, 0x1f, RZ ;  /* 0x0000001f03037819 */ /* 0x000fc800000006ff */
[----:B------:R-:W0:Y:S02]  /*2b9c0*/  SYNCS.PHASECHK.TRANS64.TRYWAIT P0, [R0+URZ+0x28420], R3 ;  /* 0x02842003000075a7 */ /* 0x000e24000800017f */
[----:B0-----:R-:W-:Y:S05]  /*2b9d0*/  @!P0 BRA `(.L_x_1796) ;  /* 0x0000007c00048947 */ /* 0x001fea0003800000 */
.L_x_2096:
[----:B------:R-:W-:Y:S05]  /*2b9e0*/  BSYNC B0 ;  /* 0x0000000000007941 */ /* 0x000fea0003800000 */
.L_x_1795:
[----:B------:R-:W-:-:S03]  /*2b9f0*/  UMOV UR4, 0xffffffff ;  /* 0xffffffff00047882 */ /* 0x000fc60000000000 */
[----:B------:R-:W-:Y:S05]  /*2ba00*/  BRA.DIV UR4, `(.L_x_1797) ;  /* 0x0000007e040c7947 */ /* 0x000fea000b800000 */
[----:B------:R-:W1:Y:S02]  /*2ba10*/  S2R R2, SR_TID.X ;  /* 0x0000000000027919 */ /* 0x000e640000002100 */
[----:B-1----:R-:W-:-:S04]  /*2ba20*/  SHF.R.U32.HI R2, RZ, 0x5, R2 ;  /* 0x00000005ff027819 */ /* 0x002fc80000011602 */
[----:B------:R-:W-:-:S05]  /*2ba30*/  LOP3.LUT R2, R2, 0x3, RZ, 0xc0, !PT ;  /* 0x0000000302027812 */ /* 0x000fca00078ec0ff */
[----:B------:R1:W2:Y:S02]  /*2ba40*/  SHFL.IDX PT, R14, R2, RZ, 0x1f ;  /* 0x00001fff020e7589 */ /* 0x0002a400000e0000 */
.L_x_2099:
[----:B--2---:R-:W-:-:S13]  /*2ba50*/  ISETP.NE.AND P0, PT, R14, RZ, PT ;  /* 0x000000ff0e00720c */ /* 0x004fda0003f05270 */
[----:B------:R-:W-:Y:S05]  /*2ba60*/  @P0 BRA `(.L_x_1412) ;  /* 0x0000000000b00947 */ /* 0x000fea0003800000 */
[----:B------:R-:W-:-:S03]  /*2ba70*/  UMOV UR4, 0xffffffff ;  /* 0xffffffff00047882 */ /* 0x000fc60000000000 */
[----:B------:R-:W-:Y:S05]  /*2ba80*/  BRA.DIV UR4, `(.L_x_1798) ;  /* 0x0000007e04207947 */ /* 0x000fea000b800000 */
[----:B------:R-:W-:-:S13]  /*2ba90*/  ELECT P6, URZ, PT ;  /* 0x00000000003f782f */ /* 0x000fda00038c0000 */
.L_x_2102:
[----:B------:R-:W-:Y:S05]  /*2baa0*/  @!P6 BRA `(.L_x_1412) ;  /* 0x0000000000a0e947 */ /* 0x000fea0003800000 */
[----:B------:R-:W-:-:S06]  /*2bab0*/  ULOP3.LUT UR4, UR40, 0x2, URZ, 0xfc, !UPT ;  /* 0x0000000228047892 */ /* 0x000fcc000f8efc3f */
[----:B-1----:R-:W-:-:S05]  /*2bac0*/  IMAD.U32 R2, RZ, RZ, UR4 ;  /* 0x00000004ff027e24 */ /* 0x002fca000f8e00ff */
[----:B------:R-:W-:-:S13]  /*2bad0*/  ISETP.NE.AND P0, PT, R2, 0x3, PT ;  /* 0x000000030200780c */ /* 0x000fda0003f05270 */
[----:B------:R-:W-:Y:S05]  /*2bae0*/  @!P0 BRA `(.L_x_1799) ;  /* 0x0000000000048947 */ /* 0x000fea0003800000 */
[----:B------:R-:W-:Y:S01]  /*2baf0*/  BPT.TRAP 0x1 ;  /* 0x000000040000795c */ /* 0x000fe20000300000 */
.L_x_1799:
[----:B0-----:R-:W2:Y:S04]  /*2bb00*/  LDL R3, [R1+0x10] ;  /* 0x0000100001037983 */ /* 0x001ea80000100800 */
        /* <DEDUP_REMOVED lines=9> */
[----:B------:R-:W-:Y:S02]  /*2bba0*/  LOP3.LUT R4, R7, R4, RZ, 0x3c, !PT ;  /* 0x0000000407047212 */ /* 0x000fe400078e3cff */
[----:B------:R-:W-:-:S02]  /*2bbb0*/  LEA R7, R3, R2, 0x3 ;  /* 0x0000000203077211 */ /* 0x000fc400078e18ff */
[----:B------:R-:W-:Y:S01]  /*2bbc0*/  SHF.L.U32 R2, R4, 0x1f, RZ ;  /* 0x0000001f04027819 */ /* 0x000fe200000006ff */
[----:B0-----:R-:W-:Y:S06]  /*2bbd0*/  @!P1 BRA `(.L_x_1800) ;  /* 0x0000007800ec9947 */ /* 0x001fec0003800000 */
.L_x_2103:
[----:B------:R-:W1:Y:S02]  /*2bbe0*/  SYNCS.PHASECHK.TRANS64.TRYWAIT P1, [R7+URZ], R2 ;  /* 0x00000002070075a7 */ /* 0x000e64000802017f */
[----:B-1----:R-:W-:Y:S05]  /*2bbf0*/  @!P1 BRA `(.L_x_1801) ;  /* 0x0000007800f89947 */ /* 0x002fea0003800000 */
.L_x_2104:
[----:B------:R-:W-:Y:S05]  /*2bc00*/  @!P0 BRA `(.L_x_1802) ;  /* 0x0000000000048947 */ /* 0x000fea0003800000 */
[----:B------:R-:W-:Y:S01]  /*2bc10*/  BPT.TRAP 0x1 ;  /* 0x000000040000795c */ /* 0x000fe20000300000 */
.L_x_1802:
[----:B------:R-:W2:Y:S02]  /*2bc20*/  LDL.LU R4, [R1+0x10] ;  /* 0x0000100001047983 */ /* 0x000ea40000300800 */
[----:B--2---:R-:W-:-:S04]  /*2bc30*/  IMAD R4, R4, 0x8, R0 ;  /* 0x0000000804047824 */ /* 0x004fc800078e0200 */
[----:B------:R-:W2:Y:S02]  /*2bc40*/  SYNCS.PHASECHK.TRANS64.TRYWAIT P1, [R4+URZ+0x28460], R5 ;  /* 0x02846005040075a7 */ /* 0x000ea4000802017f */
[----:B--2---:R-:W-:Y:S05]  /*2bc50*/  @!P1 BRA `(.L_x_1803) ;  /* 0x0000007800f49947 */ /* 0x004fea0003800000 */
.L_x_2105:
[----:B------:R-:W-:Y:S05]  /*2bc60*/  @!P0 BRA `(.L_x_1804) ;  /* 0x0000000000048947 */ /* 0x000fea0003800000 */
[----:B------:R-:W-:Y:S01]  /*2bc70*/  BPT.TRAP 0x1 ;  /* 0x000000040000795c */ /* 0x000fe20000300000 */
.L_x_1804:
[----:B------:R-:W-:-:S04]  /*2bc80*/  IMAD R3, R3, 0x8, R0 ;  /* 0x0000000803037824 */ /* 0x000fc800078e0200 */
[----:B------:R-:W3:Y:S02]  /*2bc90*/  SYNCS.PHASECHK.TRANS64.TRYWAIT P1, [R3+URZ+0x28460], R2 ;  /* 0x02846002030075a7 */ /* 0x000ee4000802017f */
[----:B---3--:R-:W-:Y:S05]  /*2bca0*/  @!P1 BRA `(.L_x_1805) ;  /* 0x0000007800f49947 */ /* 0x008fea0003800000 */
.L_x_2106:
[----:B------:R-:W-:Y:S05]  /*2bcb0*/  @!P0 BRA `(.L_x_1806) ;  /* 0x0000000000048947 */ /* 0x000fea0003800000 */
[----:B------:R-:W-:Y:S01]  /*2bcc0*/  BPT.TRAP 0x1 ;  /* 0x000000040000795c */ /* 0x000fe20000300000 */
.L_x_1806:
[----:B------:R-:W4:Y:S02]  /*2bcd0*/  SYNCS.PHASECHK.TRANS64.TRYWAIT P0, [R4+URZ+0x28480], R5 ;  /* 0x02848005040075a7 */ /* 0x000f24000800017f */
[----:B----4-:R-:W-:Y:S05]  /*2bce0*/  @!P0 BRA `(.L_x_1807) ;  /* 0x0000007800f88947 */ /* 0x010fea0003800000 */
.L_x_1808:
[----:B------:R0:W0:Y:S02]  /*2bcf0*/  SYNCS.PHASECHK.TRANS64.TRYWAIT P0, [R3+URZ+0x28480], R2 ;  /* 0x02848002030075a7 */ /* 0x000024000800017f */
[----:B0-----:R-:W-:Y:S05]  /*2bd00*/  @!P0 NANOSLEEP.SYNCS 0x989680 ;  /* 0x009896800000895d */ /* 0x001fea0003900000 */
[----:B------:R-:W0:Y:S02]  /*2bd10*/  @!P0 SYNCS.PHASECHK.TRANS64 P0, [R3+URZ+0x28480], R2 ;  /* 0x02848002030085a7 */ /* 0x000e24000800007f */
[----:B0-----:R-:W-:Y:S05]  /*2bd20*/  @!P0 BRA `(.L_x_1808) ;  /* 0xfffffffc00f08947 */ /* 0x001fea000383ffff */
.L_x_1412:
[----:B------:R-:W-:Y:S05]  /*2bd30*/  BSYNC B8 ;  /* 0x0000000000087941 */ /* 0x000fea0003800000 */
.L_x_1409:
[----:B------:R-:W-:Y:S05]  /*2bd40*/  EXIT ;  /* 0x000000000000794d */ /* 0x000fea0003800000 */
.L_x_1440:
[----:B-1----:R1:W2:Y:S02]  /*2bd50*/  SYNCS.PHASECHK.TRANS64.TRYWAIT P6, [R91+URZ+0x28490], R92 ;  /* 0x0284905c5b0075a7 */ /* 0x0022a400080c017f */
[----:B--2---:R-:W-:Y:S05]  /*2bd60*/  @!P6 NANOSLEEP.SYNCS 0x989680 ;  /* 0x009896800000e95d */ /* 0x004fea0003900000 */
[----:B------:R-:W2:Y:S02]  /*2bd70*/  @!P6 SYNCS.PHASECHK.TRANS64 P6, [R91+URZ+0x28490], R92 ;  /* 0x0284905c5b00e5a7 */ /* 0x000ea400080c007f */
[----:B--2---:R-:W-:Y:S05]  /*2bd80*/  @!P6 BRA `(.L_x_1440) ;  /* 0xfffffffc00f0e947 */ /* 0x004fea000383ffff */
[----:B------:R-:W-:Y:S05]  /*2bd90*/  BRA `(.L_x_1809) ;  /* 0xfffffd7400607947 */ /* 0x000fea000383ffff */
.L_x_1458:
[----:B0-----:R0:W1:Y:S02]  /*2bda0*/  SYNCS.PHASECHK.TRANS64.TRYWAIT P5, [R91+URZ+0x28490], R92 ;  /* 0x0284905c5b0075a7 */ /* 0x00106400080a017f */
[----:B-1----:R-:W-:Y:S05]  /*2bdb0*/  @!P5 NANOSLEEP.SYNCS 0x989680 ;  /* 0x009896800000d95d */ /* 0x002fea0003900000 */
[----:B------:R-:W1:Y:S02]  /*2bdc0*/  @!P5 SYNCS.PHASECHK.TRANS64 P5, [R91+URZ+0x28490], R92 ;  /* 0x0284905c5b00d5a7 */ /* 0x000e6400080a007f */
[----:B-1----:R-:W-:Y:S05]  /*2bdd0*/  @!P5 BRA `(.L_x_1458) ;  /* 0xfffffffc00f0d947 */ /* 0x002fea000383ffff */
[----:B------:R-:W-:Y:S05]  /*2bde0*/  BRA `(.L_x_1810) ;  /* 0xfffffd9400307947 */ /* 0x000fea000383ffff */
.L_x_1467:
[----:B0-----:R0:W1:Y:S02]  /*2bdf0*/  SYNCS.PHASECHK.TRANS64.TRYWAIT P4, [R91+URZ+0x28490], R92 ;  /* 0x0284905c5b0075a7 */ /* 0x001064000808017f */
[----:B-1----:R-:W-:Y:S05]  /*2be00*/  @!P4 NANOSLEEP.SYNCS 0x989680 ;  /* 0x009896800000c95d */ /* 0x002fea0003900000 */
[----:B------:R-:W1:Y:S02]  /*2be10*/  @!P4 SYNCS.PHASECHK.TRANS64 P4, [R91+URZ+0x28490], R92 ;  /* 0x0284905c5b00c5a7 */ /* 0x000e64000808007f */
[----:B-1----:R-:W-:Y:S05]  /*2be20*/  @!P4 BRA `(.L_x_1467) ;  /* 0xfffffffc00f0c947 */ /* 0x002fea000383ffff */
[----:B------:R-:W-:Y:S05]  /*2be30*/  BRA `(.L_x_1811) ;  /* 0xfffffdb400207947 */ /* 0x000fea000383ffff */
.L_x_1473:
[----:B-1----:R1:W2:Y:S02]  /*2be40*/  SYNCS.PHASECHK.TRANS64.TRYWAIT P3, [R91+URZ+0x284b0], R92 ;  /* 0x0284b05c5b0075a7 */ /* 0x0022a4000806017f */
[----:B--2---:R-:W-:Y:S05]  /*2be50*/  @!P3 NANOSLEEP.SYNCS 0x989680 ;  /* 0x009896800000b95d */ /* 0x004fea0003900000 */
[----:B------:R-:W2:Y:S02]  /*2be60*/  @!P3 SYNCS.PHASECHK.TRANS64 P3, [R91+URZ+0x284b0], R92 ;  /* 0x0284b05c5b00b5a7 */ /* 0x000ea4000806007f */
[----:B--2---:R-:W-:Y:S05]  /*2be70*/  @!P3 BRA `(.L_x_1473) ;  /* 0xfffffffc00f0b947 */ /* 0x004fea000383ffff */
[----:B------:R-:W-:Y:S05]  /*2be80*/  BRA `(.L_x_1812) ;  /* 0xfffffdb400ac7947 */ /* 0x000fea000383ffff */
.L_x_1491:
[----:B------:R-:W-:Y:S01]  /*2be90*/  BSSY B0, `(.L_x_1813) ;  /* 0x0000007000007945 */ /* 0x000fe20003800000 */
[----:B------:R-:W-:Y:S02]  /*2bea0*/  IMAD.MOV.U32 R12, RZ, RZ, RZ ;  /* 0x000000ffff0c7224 */ /* 0x000fe400078e00ff */
[----:B------:R-:W-:Y:S02]  /*2beb0*/  IMAD.MOV.U32 R11, RZ, RZ, 0x1f ;  /* 0x0000001fff0b7424 */ /* 0x000fe400078e00ff */
[----:B------:R-:W-:-:S07]  /*2bec0*/  IMAD.MOV.U32 R15, RZ, RZ, -0x1 ;  /* 0xffffffffff0f7424 */ /* 0x000fce00078e00ff */
[----:B-----5:R-:W-:Y:S05]  /*2bed0*/  WARPSYNC.COLLECTIVE R15, `(.L_x_1814) ;  /* 0x000000000f087348 */ /* 0x020fea0003c00000 */
[----:B------:R0:W1:Y:S02]  /*2bee0*/  SHFL.IDX P6, R14, R13, R12, R11 ;  /* 0x0000000c0d0e7389 */ /* 0x00006400000c000b */
[----:B01---5:R-:W-:Y:S01]  /*2bef0*/  ENDCOLLECTIVE ;  /* 0x000000000000791b */ /* 0x023fe20003800000 */
.L_x_1814:
[----:B------:R-:W-:Y:S05]  /*2bf00*/  BSYNC B0 ;  /* 0x0000000000007941 */ /* 0x000fea0003800000 */
.L_x_1813:
[----:B------:R-:W-:Y:S01]  /*2bf10*/  IMAD.MOV.U32 R201, RZ, RZ, R14 ;  /* 0x000000ffffc97224 */ /* 0x000fe200078e000e */
[----:B------:R-:W-:Y:S06]  /*2bf20*/  BRA `(.L_x_1815) ;  /* 0xfffffdc400547947 */ /* 0x000fec000383ffff */
.L_x_1501:
[----:B------:R-:W-:Y:S01]  /*2bf30*/  BSSY B1, `(.L_x_1816) ;  /* 0x0000008000017945 */ /* 0x000fe20003800000 */
[----:B------:R-:W-:Y:S02]  /*2bf40*/  IMAD.MOV.U32 R13, RZ, RZ, R50 ;  /* 0x000000ffff0d7224 */ /* 0x000fe400078e0032 */
[----:B------:R-:W-:Y:S02]  /*2bf50*/  IMAD.MOV.U32 R12, RZ, RZ, RZ ;  /* 0x000000ffff0c7224 */ /* 0x000fe400078e00ff */
[----:B------:R-:W-:Y:S02]  /*2bf60*/  IMAD.MOV.U32 R11, RZ, RZ, 0x181f ;  /* 0x0000181fff0b7424 */ /* 0x000fe400078e00ff */
[----:B------:R-:W-:-:S07]  /*2bf70*/  IMAD.MOV.U32 R15, RZ, RZ, -0x1 ;  /* 0xffffffffff0f7424 */ /* 0x000fce00078e00ff */
[----:B------:R-:W-:Y:S05]  /*2bf80*/  WARPSYNC.COLLECTIVE R15, `(.L_x_1817) ;  /* 0x000000000f087348 */ /* 0x000fea0003c00000 */
[----:B------:R0:W1:Y:S02]  /*2bf90*/  SHFL.IDX P6, R14, R13, R12, R11 ;  /* 0x0000000c0d0e7389 */ /* 0x00006400000c000b */
[----:B01----:R-:W-:Y:S01]  /*2bfa0*/  ENDCOLLECTIVE ;  /* 0x000000000000791b */ /* 0x003fe20003800000 */
.L_x_1817:
[----:B------:R-:W-:Y:S05]  /*2bfb0*/  BSYNC B1 ;  /* 0x0000000000017941 */ /* 0x000fea0003800000 */
.L_x_1816:
[----:B------:R-:W-:Y:S02]  /*2bfc0*/  IMAD.MOV.U32 R13, RZ, RZ, R48 ;  /* 0x000000ffff0d7224 */ /* 0x000fe400078e0030 */
[----:B------:R-:W-:Y:S02]  /*2bfd0*/  IMAD.MOV.U32 R12, RZ, RZ, RZ ;  /* 0x000000ffff0c7224 */ /* 0x000fe400078e00ff */
[----:B------:R-:W-:Y:S02]  /*2bfe0*/  IMAD.MOV.U32 R11, RZ, RZ, 0x181f ;  /* 0x0000181fff0b7424 */ /* 0x000fe400078e00ff */
[----:B------:R-:W-:Y:S02]  /*2bff0*/  IMAD.MOV.U32 R15, RZ, RZ, -0x1 ;  /* 0xffffffffff0f7424 */ /* 0x000fe400078e00ff */
[----:B------:R-:W-:-:S07]  /*2c000*/  IMAD.MOV.U32 R3, RZ, RZ, R14 ;  /* 0x000000ffff037224 */ /* 0x000fce00078e000e */
[----:B------:R-:W-:Y:S05]  /*2c010*/  WARPSYNC.COLLECTIVE R15, `(.L_x_1818) ;  /* 0x000000000f087348 */ /* 0x000fea0003c00000 */
[----:B------:R0:W1:Y:S02]  /*2c020*/  SHFL.IDX P6, R14, R13, R12, R11 ;  /* 0x0000000c0d0e7389 */ /* 0x00006400000c000b */
[----:B01----:R-:W-:Y:S01]  /*2c030*/  ENDCOLLECTIVE ;  /* 0x000000000000791b */ /* 0x003fe20003800000 */
.L_x_1818:
[----:B------:R-:W-:Y:S02]  /*2c040*/  IMAD.MOV.U32 R13, RZ, RZ, R37 ;  /* 0x000000ffff0d7224 */ /* 0x000fe400078e0025 */
[----:B------:R-:W-:-:S07]  /*2c050*/  IMAD.MOV.U32 R5, RZ, RZ, R14 ;  /* 0x000000ffff057224 */ /* 0x000fce00078e000e */
[----:B------:R-:W-:Y:S05]  /*2c060*/  WARPSYNC.COLLECTIVE R15, `(.L_x_1819) ;  /* 0x000000000f087348 */ /* 0x000fea0003c00000 */
[----:B------:R0:W1:Y:S02]  /*2c070*/  SHFL.IDX P6, R14, R13, R12, R11 ;  /* 0x0000000c0d0e7389 */ /* 0x00006400000c000b */
[----:B01----:R-:W-:Y:S01]  /*2c080*/  ENDCOLLECTIVE ;  /* 0x000000000000791b */ /* 0x003fe20003800000 */
.L_x_1819:
[----:B------:R-:W-:Y:S02]  /*2c090*/  IMAD.MOV.U32 R13, RZ, RZ, R49 ;  /* 0x000000ffff0d7224 */ /* 0x000fe400078e0031 */
[----:B------:R-:W-:-:S07]  /*2c0a0*/  IMAD.MOV.U32 R9, RZ, RZ, R14 ;  /* 0x000000ffff097224 */ /* 0x000fce00078e000e */
[----:B------:R-:W-:Y:S05]  /*2c0b0*/  WARPSYNC.COLLECTIVE R15, `(.L_x_1820) ;  /* 0x000000000f087348 */ /* 0x000fea0003c00000 */
[----:B------:R0:W1:Y:S02]  /*2c0c0*/  SHFL.IDX P6, R14, R13, R12, R11 ;  /* 0x0000000c0d0e7389 */ /* 0x00006400000c000b */
[----:B01----:R-:W-:Y:S01]  /*2c0d0*/  ENDCOLLECTIVE ;  /* 0x000000000000791b */ /* 0x003fe20003800000 */
.L_x_1820:
[----:B------:R-:W-:Y:S05]  /*2c0e0*/  BRA `(.L_x_1821) ;  /* 0xfffffdcc00387947 */ /* 0x000fea000383ffff */
.L_x_1504:
[----:B------:R-:W-:Y:S01]  /*2c0f0*/  BSSY B1, `(.L_x_1822) ;  /* 0x0000008000017945 */ /* 0x000fe20003800000 */
[----:B------:R-:W-:Y:S02]  /*2c100*/  IMAD.MOV.U32 R13, RZ, RZ, R50 ;  /* 0x000000ffff0d7224 */ /* 0x000fe400078e0032 */
[----:B------:R-:W-:Y:S02]  /*2c110*/  IMAD.MOV.U32 R12, RZ, RZ, 0x1 ;  /* 0x00000001ff0c7424 */ /* 0x000fe400078e00ff */
[----:B-1----:R-:W-:Y:S02]  /*2c120*/  IMAD.MOV.U32 R11, RZ, RZ, 0x181f ;  /* 0x0000181fff0b7424 */ /* 0x002fe400078e00ff */
[----:B------:R-:W-:-:S07]  /*2c130*/  IMAD.MOV.U32 R15, RZ, RZ, -0x1 ;  /* 0xffffffffff0f7424 */ /* 0x000fce00078e00ff */
[----:B0-2345:R-:W-:Y:S05]  /*2c140*/  WARPSYNC.COLLECTIVE R15, `(.L_x_1823) ;  /* 0x000000000f087348 */ /* 0x03dfea0003c00000 */
[----:B----4-:R1:W4:Y:S02]  /*2c150*/  SHFL.IDX P6, R14, R13, R12, R11 ;  /* 0x0000000c0d0e7389 */ /* 0x01032400000c000b */
[----:B012345:R-:W-:Y:S01]  /*2c160*/  ENDCOLLECTIVE ;  /* 0x000000000000791b */ /* 0x03ffe20003800000 */
.L_x_1823:
[----:B------:R-:W-:Y:S05]  /*2c170*/  BSYNC B1 ;  /* 0x0000000000017941 */ /* 0x000fea0003800000 */
.L_x_1822:
        /* <DEDUP_REMOVED lines=8> */
.L_x_1824:
[----:B------:R-:W-:Y:S02]  /*2c200*/  IMAD.MOV.U32 R13, RZ, RZ, R37 ;  /* 0x000000ffff0d7224 */ /* 0x000fe400078e0025 */
[----:B------:R-:W-:-:S07]  /*2c210*/  IMAD.MOV.U32 R5, RZ, RZ, R14 ;  /* 0x000000ffff057224 */ /* 0x000fce00078e000e */
[----:B------:R-:W-:Y:S05]  /*2c220*/  WARPSYNC.COLLECTIVE R15, `(.L_x_1825) ;  /* 0x000000000f087348 */ /* 0x000fea0003c00000 */
[----:B------:R0:W1:Y:S02]  /*2c230*/  SHFL.IDX P6, R14, R13, R12, R11 ;  /* 0x0000000c0d0e7389 */ /* 0x00006400000c000b */
[----:B01----:R-:W-:Y:S01]  /*2c240*/  ENDCOLLECTIVE ;  /* 0x000000000000791b */ /* 0x003fe20003800000 */
.L_x_1825:
[----:B------:R-:W-:Y:S02]  /*2c250*/  IMAD.MOV.U32 R13, RZ, RZ, R49 ;  /* 0x000000ffff0d7224 */ /* 0x000fe400078e0031 */
[----:B------:R-:W-:-:S07]  /*2c260*/  IMAD.MOV.U32 R9, RZ, RZ, R14 ;  /* 0x000000ffff097224 */ /* 0x000fce00078e000e */
[----:B------:R-:W-:Y:S05]  /*2c270*/  WARPSYNC.COLLECTIVE R15, `(.L_x_1826) ;  /* 0x000000000f087348 */ /* 0x000fea0003c00000 */
[----:B------:R0:W1:Y:S02]  /*2c280*/  SHFL.IDX P6, R14, R13, R12, R11 ;  /* 0x0000000c0d0e7389 */ /* 0x00006400000c000b */
[----:B01----:R-:W-:Y:S01]  /*2c290*/  ENDCOLLECTIVE ;  /* 0x000000000000791b */ /* 0x003fe20003800000 */
.L_x_1826:
[----:B------:R-:W-:Y:S05]  /*2c2a0*/  BRA `(.L_x_1827) ;  /* 0xfffffdcc00547947 */ /* 0x000fea000383ffff */
.L_x_1507:
[----:B------:R-:W-:Y:S01]  /*2c2b0*/  BSSY B1, `(.L_x_1828) ;  /* 0x0000008000017945 */ /* 0x000fe20003800000 */
[----:B------:R-:W-:Y:S02]  /*2c2c0*/  IMAD.MOV.U32 R13, RZ, RZ, R50 ;  /* 0x000000ffff0d7224 */ /* 0x000fe400078e0032 */
[----:B------:R-:W-:Y:S02]  /*2c2d0*/  IMAD.MOV.U32 R12, RZ, RZ, 0x2 ;  /* 0x00000002ff0c7424 */ /* 0x000fe400078e00ff */
[----:B------:R-:W-:Y:S02]  /*2c2e0*/  IMAD.MOV.U32 R11, RZ, RZ, 0x181f ;  /* 0x0000181fff0b7424 */ /* 0x000fe400078e00ff */
[----:B------:R-:W-:-:S07]  /*2c2f0*/  IMAD.MOV.U32 R15, RZ, RZ, -0x1 ;  /* 0xffffffffff0f7424 */ /* 0x000fce00078e00ff */
[----:B012345:R-:W-:Y:S05]  /*2c300*/  WARPSYNC.COLLECTIVE R15, `(.L_x_1829) ;  /* 0x000000000f087348 */ /* 0x03ffea0003c00000 */
[----:B----4-:R4:W0:Y:S02]  /*2c310*/  SHFL.IDX P6, R14, R13, R12, R11 ;  /* 0x0000000c0d0e7389 */ /* 0x01082400000c000b */
[----:B012345:R-:W-:Y:S01]  /*2c320*/  ENDCOLLECTIVE ;  /* 0x000000000000791b */ /* 0x03ffe20003800000 */
.L_x_1829:
[----:B------:R-:W-:Y:S05]  /*2c330*/  BSYNC B1 ;  /* 0x0000000000017941 */ /* 0x000fea0003800000 */
.L_x_1828:
[----:B------:R-:W-:Y:S02]  /*2c340*/  IMAD.MOV.U32 R13, RZ, RZ, R48 ;  /* 0x000000ffff0d7224 */ /* 0x000fe400078e0030 */
[----:B------:R-:W-:Y:S02]  /*2c350*/  IMAD.MOV.U32 R12, RZ, RZ, 0x2 ;  /* 0x00000002ff0c7424 */ /* 0x000fe400078e00ff */
[----:B------:R-:W-:Y:S02]  /*2c360*/  IMAD.MOV.U32 R11, RZ, RZ, 0x181f ;  /* 0x0000181fff0b7424 */ /* 0x000fe400078e00ff */
[----:B------:R-:W-:Y:S02]  /*2c370*/  IMAD.MOV.U32 R15, RZ, RZ, -0x1 ;  /* 0xffffffffff0f7424 */ /* 0x000fe400078e00ff */
[----:B------:R-:W-:-:S07]  /*2c380*/  IMAD.MOV.U32 R3, RZ, RZ, R14 ;  /* 0x000000ffff037224 */ /* 0x000fce00078e000e */
[----:B------:R-:W-:Y:S05]  /*2c390*/  WARPSYNC.COLLECTIVE R15, `(.L_x_1830) ;  /* 0x000000000f087348 */ /* 0x000fea0003c00000 */
[----:B------:R0:W1:Y:S02]  /*2c3a0*/  SHFL.IDX P6, R14, R13, R12, R11 ;  /* 0x0000000c0d0e7389 */ /* 0x00006400000c000b */
[----:B01----:R-:W-:Y:S01]  /*2c3b0*/  ENDCOLLECTIVE ;  /* 0x000000000000791b */ /* 0x003fe20003800000 */
.L_x_1830:
[----:B------:R-:W-:Y:S02]  /*2c3c0*/  IMAD.MOV.U32 R13, RZ, RZ, R37 ;  /* 0x000000ffff0d7224 */ /* 0x000fe400078e0025 */
[----:B------:R-:W-:-:S07]  /*2c3d0*/  IMAD.MOV.U32 R5, RZ, RZ, R14 ;  /* 0x000000ffff057224 */ /* 0x000fce00078e000e */
[----:B------:R-:W-:Y:S05]  /*2c3e0*/  WARPSYNC.COLLECTIVE R15, `(.L_x_1831) ;  /* 0x000000000f087348 */ /* 0x000fea0003c00000 */
[----:B------:R0:W1:Y:S02]  /*2c3f0*/  SHFL.IDX P6, R14, R13, R12, R11 ;  /* 0x0000000c0d0e7389 */ /* 0x00006400000c000b */
[----:B01----:R-:W-:Y:S01]  /*2c400*/  ENDCOLLECTIVE ;  /* 0x000000000000791b */ /* 0x003fe20003800000 */
.L_x_1831:
[----:B------:R-:W-:Y:S02]  /*2c410*/  IMAD.MOV.U32 R13, RZ, RZ, R49 ;  /* 0x000000ffff0d7224 */ /* 0x000fe400078e0031 */
[----:B------:R-:W-:-:S07]  /*2c420*/  IMAD.MOV.U32 R9, RZ, RZ, R14 ;  /* 0x000000ffff097224 */ /* 0x000fce00078e000e */
[----:B------:R-:W-:Y:S05]  /*2c430*/  WARPSYNC.COLLECTIVE R15, `(.L_x_1832) ;  /* 0x000000000f087348 */ /* 0x000fea0003c00000 */
[----:B------:R0:W1:Y:S02]  /*2c440*/  SHFL.IDX P6, R14, R13, R12, R11 ;  /* 0x0000000c0d0e7389 */ /* 0x00006400000c000b */
[----:B01----:R-:W-:Y:S01]  /*2c450*/  ENDCOLLECTIVE ;  /* 0x000000000000791b */ /* 0x003fe20003800000 */
.L_x_1832:
[----:B------:R-:W-:Y:S05]  /*2c460*/  BRA `(.L_x_1833) ;  /* 0xfffffdcc00687947 */ /* 0x000fea000383ffff */
.L_x_1510:
[----:B------:R-:W-:Y:S01]  /*2c470*/  BSSY B1, `(.L_x_1834) ;  /* 0x0000008000017945 */ /* 0x000fe20003800000 */
[----:B------:R-:W-:Y:S02]  /*2c480*/  IMAD.MOV.U32 R13, RZ, RZ, R50 ;  /* 0x000000ffff0d7224 */ /* 0x000fe400078e0032 */
[----:B------:R-:W-:Y:S02]  /*2c490*/  IMAD.MOV.U32 R12, RZ, RZ, 0x3 ;  /* 0x00000003ff0c7424 */ /* 0x000fe400078e00ff */
[----:B------:R-:W-:Y:S02]  /*2c4a0*/  IMAD.MOV.U32 R11, RZ, RZ, 0x181f ;  /* 0x0000181fff0b7424 */ /* 0x000fe400078e00ff */
[----:B------:R-:W-:-:S07]  /*2c4b0*/  IMAD.MOV.U32 R15, RZ, RZ, -0x1 ;  /* 0xffffffffff0f7424 */ /* 0x000fce00078e00ff */
[----:B012--5:R-:W-:Y:S05]  /*2c4c0*/  WARPSYNC.COLLECTIVE R15, `(.L_x_1835) ;  /* 0x000000000f087348 */ /* 0x027fea0003c00000 */
[----:B------:R3:W4:Y:S02]  /*2c4d0*/  SHFL.IDX P6, R14, R13, R12, R11 ;  /* 0x0000000c0d0e7389 */ /* 0x00072400000c000b */
[----:B012345:R-:W-:Y:S01]  /*2c4e0*/  ENDCOLLECTIVE ;  /* 0x000000000000791b */ /* 0x03ffe20003800000 */
.L_x_1835:
[----:B------:R-:W-:Y:S05]  /*2c4f0*/  BSYNC B1 ;  /* 0x0000000000017941 */ /* 0x000fea0003800000 */
.L_x_1834:
[----:B------:R-:W-:Y:S01]  /*2c500*/  IMAD.MOV.U32 R13, RZ, RZ, R48 ;  /* 0x000000ffff0d7224 */ /* 0x000fe200078e0030 */
[----:B------:R-:W-:Y:S01]  /*2c510*/  MOV R15, 0xffffffff ;  /* 0xffffffff000f7802 */ /* 0x000fe20000000f00 */
[----:B------:R-:W-:Y:S02]  /*2c520*/  IMAD.MOV.U32 R12, RZ, RZ, 0x3 ;  /* 0x00000003ff0c7424 */ /* 0x000fe400078e00ff */
[----:B------:R-:W-:Y:S02]  /*2c530*/  IMAD.MOV.U32 R11, RZ, RZ, 0x181f ;  /* 0x0000181fff0b7424 */ /* 0x000fe400078e00ff */
[----:B------:R-:W-:-:S07]  /*2c540*/  IMAD.MOV.U32 R3, RZ, RZ, R14 ;  /* 0x000000ffff037224 */ /* 0x000fce00078e000e */
[----:B------:R-:W-:Y:S05]  /*2c550*/  WARPSYNC.COLLECTIVE R15, `(.L_x_1836) ;  /* 0x000000000f087348 */ /* 0x000fea0003c00000 */
[----:B------:R0:W1:Y:S02]  /*2c560*/  SHFL.IDX P6, R14, R13, R12, R11 ;  /* 0x0000000c0d0e7389 */ /* 0x00006400000c000b */
[----:B01----:R-:W-:Y:S01]  /*2c570*/  ENDCOLLECTIVE ;  /* 0x000000000000791b */ /* 0x003fe20003800000 */
.L_x_1836:
[----:B------:R-:W-:Y:S02]  /*2c580*/  IMAD.MOV.U32 R13, RZ, RZ, R37 ;  /* 0x000000ffff0d7224 */ /* 0x000fe400078e0025 */
[----:B------:R-:W-:-:S07]  /*2c590*/  IMAD.MOV.U32 R5, RZ, RZ, R14 ;  /* 0x000000ffff057224 */ /* 0x000fce00078e000e */
[----:B------:R-:W-:Y:S05]  /*2c5a0*/  WARPSYNC.COLLECTIVE R15, `(.L_x_1837) ;  /* 0x000000000f087348 */ /* 0x000fea0003c00000 */
[----:B------:R0:W1:Y:S02]  /*2c5b0*/  SHFL.IDX P6, R14, R13, R12, R11 ;  /* 0x0000000c0d0e7389 */ /* 0x00006400000c000b */
[----:B01----:R-:W-:Y:S01]  /*2c5c0*/  ENDCOLLECTIVE ;  /* 0x000000000000791b */ /* 0x003fe20003800000 */
.L_x_1837:
[----:B------:R-:W-:Y:S02]  /*2c5d0*/  IMAD.MOV.U32 R13, RZ, RZ, R49 ;  /* 0x000000ffff0d7224 */ /* 0x000fe400078e0031 */
[----:B------:R-:W-:-:S07]  /*2c5e0*/  IMAD.MOV.U32 R37, RZ, RZ, R14 ;  /* 0x000000ffff257224 */ /* 0x000fce00078e000e */
[----:B------:R-:W-:Y:S05]  /*2c5f0*/  WARPSYNC.COLLECTIVE R15, `(.L_x_1838) ;  /* 0x000000000f087348 */ /* 0x000fea0003c00000 */
[----:B------:R0:W1:Y:S02]  /*2c600*/  SHFL.IDX P6, R14, R13, R12, R11 ;  /* 0x0000000c0d0e7389 */ /* 0x00006400000c000b */
[----:B01----:R-:W-:Y:S01]  /*2c610*/  ENDCOLLECTIVE ;  /* 0x000000000000791b */ /* 0x003fe20003800000 */
.L_x_1838:
[----:B------:R-:W-:Y:S01]  /*2c620*/  IMAD.MOV.U32 R49, RZ, RZ, R14 ;  /* 0x000000ffff317224 */ /* 0x000fe200078e000e */
[----:B------:R-:W-:Y:S06]  /*2c630*/  BRA `(.L_x_1839) ;  /* 0xfffffdcc00807947 */ /* 0x000fec000383ffff */
.L_x_1514:
[----:B0-----:R0:W3:Y:S02]  /*2c640*/  SYNCS.PHASECHK.TRANS64.TRYWAIT P0, [R16+URZ+0x28400], R3 ;  /* 0x02840003100075a7 */ /* 0x0010e4000800017f */
[----:B---3--:R-:W-:Y:S05]  /*2c650*/  @!P0 NANOSLEEP.SYNCS 0x989680 ;  /* 0x009896800000895d */ /* 0x008fea0003900000 */
[----:B------:R-:W3:Y:S02]  /*2c660*/  @!P0 SYNCS.PHASECHK.TRANS64 P0, [R16+URZ+0x28400], R3 ;  /* 0x02840003100085a7 */ /* 0x000ee4000800007f */
[----:B---3--:R-:W-:Y:S05]  /*2c670*/  @!P0 BRA `(.L_x_1514) ;  /* 0xfffffffc00f08947 */ /* 0x008fea000383ffff */
[----:B------:R-:W-:Y:S05]  /*2c680*/  BRA `(.L_x_1840) ;  /* 0xfffffdd000007947 */ /* 0x000fea000383ffff */
.L_x_1530:
[----:B------:R-:W0:Y:S01]  /*2c690*/  LDC R52, c[0x0][0x3f4] ;  /* 0x0000fd00ff347b82 */ /* 0x000e220000000800 */
[----:B------:R-:W-:Y:S01]  /*2c6a0*/  BSSY B1, `(.L_x_1841) ;  /* 0x0000008000017945 */ /* 0x000fe20003800000 */
[----:B------:R-:W-:Y:S02]  /*2c6b0*/  IMAD.MOV.U32 R13, RZ, RZ, R37 ;  /* 0x000000ffff0d7224 */ /* 0x000fe400078e0025 */
[----:B------:R-:W-:Y:S02]  /*2c6c0*/  IMAD.MOV.U32 R12, RZ, RZ, RZ ;  /* 0x000000ffff0c7224 */ /* 0x000fe400078e00ff */
[----:B------:R-:W-:Y:S02]  /*2c6d0*/  IMAD.MOV.U32 R11, RZ, RZ, 0x181f ;  /* 0x0000181fff0b7424 */ /* 0x000fe400078e00ff */
[----:B------:R-:W-:-:S07]  /*2c6e0*/  IMAD.MOV.U32 R15, RZ, RZ, -0x1 ;  /* 0xffffffffff0f7424 */ /* 0x000fce00078e00ff */
[----:B0-----:R-:W-:Y:S05]  /*2c6f0*/  WARPSYNC.COLLECTIVE R15, `(.L_x_1842) ;  /* 0x000000000f087348 */ /* 0x001fea0003c00000 */
[----:B------:R1:W2:Y:S02]  /*2c700*/  SHFL.IDX P6, R14, R13, R12, R11 ;  /* 0x0000000c0d0e7389 */ /* 0x0002a400000c000b */
[----:B012---:R-:W-:Y:S01]  /*2c710*/  ENDCOLLECTIVE ;  /* 0x000000000000791b */ /* 0x007fe20003800000 */
.L_x_1842:
[----:B------:R-:W-:Y:S05]  /*2c720*/  BSYNC B1 ;  /* 0x0000000000017941 */ /* 0x000fea0003800000 */
.L_x_1841:
[----:B------:R-:W-:Y:S01]  /*2c730*/  IMAD.MOV.U32 R13, RZ, RZ, R53 ;  /* 0x000000ffff0d7224 */ /* 0x000fe200078e0035 */
[----:B------:R-:W-:Y:S01]  /*2c740*/  ISETP.GE.AND P0, PT, R22, R52, PT ;  /* 0x000000341600720c */ /* 0x000fe20003f06270 */
[----:B------:R-:W-:Y:S02]  /*2c750*/  IMAD.MOV.U32 R12, RZ, RZ, RZ ;  /* 0x000000ffff0c7224 */ /* 0x000fe400078e00ff */
[----:B------:R-:W-:Y:S02]  /*2c760*/  IMAD.MOV.U32 R11, RZ, RZ, 0x181f ;  /* 0x0000181fff0b7424 */ /* 0x000fe400078e00ff */
[----:B------:R-:W-:Y:S02]  /*2c770*/  IMAD.MOV.U32 R15, RZ, RZ, -0x1 ;  /* 0xffffffffff0f7424 */ /* 0x000fe400078e00ff */
[----:B------:R-:W-:Y:S02]  /*2c780*/  IMAD.MOV.U32 R4, RZ, RZ, R14 ;  /* 0x000000ffff047224 */ /* 0x000fe400078e000e */
[----:B------:R-:W-:-:S07]  /*2c790*/  IMAD R57, R195, R8, RZ ;  /* 0x00000008c3397224 */ /* 0x000fce00078e02ff */
[----:B------:R-:W-:Y:S05]  /*2c7a0*/  WARPSYNC.COLLECTIVE R15, `(.L_x_1843) ;  /* 0x000000000f087348 */ /* 0x000fea0003c00000 */
[----:B------:R0:W1:Y:S02]  /*2c7b0*/  SHFL.IDX P6, R14, R13, R12, R11 ;  /* 0x0000000c0d0e7389 */ /* 0x00006400000c000b */
[----:B01----:R-:W-:Y:S01]  /*2c7c0*/  ENDCOLLECTIVE ;  /* 0x000000000000791b */ /* 0x003fe20003800000 */
.L_x_1843:
[----:B------:R-:W-:Y:S01]  /*2c7d0*/  ISETP.GE.OR P1, PT, R0, R57, P0 ;  /* 0x000000390000720c */ /* 0x000fe20000726670 */
[----:B------:R-:W-:Y:S02]  /*2c7e0*/  IMAD.MOV.U32 R13, RZ, RZ, R54 ;  /* 0x000000ffff0d7224 */ /* 0x000fe400078e0036 */
[----:B------:R-:W-:-:S10]  /*2c7f0*/  IMAD.MOV.U32 R5, RZ, RZ, R14 ;  /* 0x000000ffff057224 */ /* 0x000fd400078e000e */
[----:B------:R-:W-:Y:S05]  /*2c800*/  WARPSYNC.COLLECTIVE R15, `(.L_x_1844) ;  /* 0x000000000f087348 */ /* 0x000fea0003c00000 */
[----:B------:R0:W1:Y:S02]  /*2c810*/  SHFL.IDX P6, R14, R13, R12, R11 ;  /* 0x0000000c0d0e7389 */ /* 0x00006400000c000b */
[----:B01----:R-:W-:Y:S01]  /*2c820*/  ENDCOLLECTIVE ;  /* 0x000000000000791b */ /* 0x003fe20003800000 */
.L_x_1844:
[----:B------:R-:W-:-:S05]  /*2c830*/  @!P1 IADD3 R7, P2, R22, R5, RZ ;  /* 0x0000000516079210 */ /* 0x000fca0007f5e0ff */
[----:B------:R-:W-:Y:S02]  /*2c840*/  @!P1 IMAD.X R5, R4, 0x1, R59, P2 ;  /* 0x0000000104059824 */ /* 0x000fe400010e063b */
[----:B------:R-:W-:Y:S02]  /*2c850*/  @!P1 IMAD.MOV.U32 R4, RZ, RZ, R7 ;  /* 0x000000ffff049224 */ /* 0x000fe400078e0007 */
[----:B------:R-:W-:Y:S02]  /*2c860*/  IMAD.MOV.U32 R13, RZ, RZ, R55 ;  /* 0x000000ffff0d7224 */ /* 0x000fe400078e0037 */
[----:B------:R-:W-:-:S07]  /*2c870*/  IMAD.MOV.U32 R6, RZ, RZ, R14 ;  /* 0x000000ffff067224 */ /* 0x000fce00078e000e */
[----:B------:R-:W-:Y:S05]  /*2c880*/  WARPSYNC.COLLECTIVE R15, `(.L_x_1845) ;  /* 0x000000000f087348 */ /* 0x000fea0003c00000 */
[----:B------:R0:W1:Y:S02]  /*2c890*/  SHFL.IDX P6, R14, R13, R12, R11 ;  /* 0x0000000c0d0e7389 */ /* 0x00006400000c000b */
[----:B01----:R-:W-:Y:S01]  /*2c8a0*/  ENDCOLLECTIVE ;  /* 0x000000000000791b */ /* 0x003fe20003800000 */
.L_x_1845:
[----:B------:R-:W-:-:S05]  /*2c8b0*/  @!P1 IADD3 R24, P3, R22, R14, RZ ;  /* 0x0000000e16189210 */ /* 0x000fca0007f7e0ff */
[----:B------:R-:W-:Y:S02]  /*2c8c0*/  @!P1 IMAD.X R25, R6, 0x1, R59, P3 ;  /* 0x0000000106199824 */ /* 0x000fe400018e063b */
[----:B------:R-:W5:Y:S04]  /*2c8d0*/  @!P1 LD.E.128 R4, desc[UR46][R4.64] ;  /* 0x0000002e04049980 */ /* 0x000f68000c101d00 */
[----:B------:R-:W5:Y:S01]  /*2c8e0*/  @!P1 LD.E.128 R24, desc[UR46][R24.64] ;  /* 0x0000002e18189980 */ /* 0x000f62000c101d00 */
[----:B------:R-:W-:Y:S01]  /*2c8f0*/  IMAD.MOV.U32 R13, RZ, RZ, R37 ;  /* 0x000000ffff0d7224 */ /* 0x000fe200078e0025 */
[----:B------:R-:W-:Y:S01]  /*2c900*/  CS2R R44, SRZ ;  /* 0x00000000002c7805 */ /* 0x000fe2000001ff00 */
[----:B------:R-:W-:Y:S01]  /*2c910*/  IMAD.MOV.U32 R12, RZ, RZ, 0x1 ;  /* 0x00000001ff0c7424 */ /* 0x000fe200078e00ff */
[----:B------:R-:W-:-:S02]  /*2c920*/  CS2R R46, SRZ ;  /* 0x00000000002e7805 */ /* 0x000fc4000001ff00 */
[----:B------:R-:W-:Y:S02]  /*2c930*/  CS2R R48, SRZ ;  /* 0x0000000000307805 */ /* 0x000fe4000001ff00 */
[----:B------:R-:W-:-:S07]  /*2c940*/  CS2R R50, SRZ ;  /* 0x0000000000327805 */ /* 0x000fce000001ff00 */
[----:B-----5:R-:W-:Y:S05]  /*2c950*/  WARPSYNC.COLLECTIVE R15, `(.L_x_1846) ;  /* 0x000000000f087348 */ /* 0x020fea0003c00000 */
[----:B------:R0:W1:Y:S02]  /*2c960*/  SHFL.IDX P6, R14, R13, R12, R11 ;  /* 0x0000000c0d0e7389 */ /* 0x00006400000c000b */
[----:B01---5:R-:W-:Y:S01]  /*2c970*/  ENDCOLLECTIVE ;  /* 0x000000000000791b */ /* 0x023fe20003800000 */
.L_x_1846:
[----:B------:R-:W-:Y:S02]  /*2c980*/  IMAD.MOV.U32 R13, RZ, RZ, R53 ;  /* 0x000000ffff0d7224 */ /* 0x000fe400078e0035 */
[----:B------:R-:W-:-:S07]  /*2c990*/  IMAD.MOV.U32 R8, RZ, RZ, R14 ;  /* 0x000000ffff087224 */ /* 0x000fce00078e000e */
[----:B------:R-:W-:Y:S05]  /*2c9a0*/  WARPSYNC.COLLECTIVE R15, `(.L_x_1847) ;  /* 0x000000000f087348 */ /* 0x000fea0003c00000 */
[----:B------:R0:W1:Y:S02]  /*2c9b0*/  SHFL.IDX P6, R14, R13, R12, R11 ;  /* 0x0000000c0d0e7389 */ /* 0x00006400000c000b */
[----:B01----:R-:W-:Y:S01]  /*2c9c0*/  ENDCOLLECTIVE ;  /* 0x000000000000791b */ /* 0x003fe20003800000 */
.L_x_1847:
[----:B------:R-:W-:Y:S01]  /*2c9d0*/  MOV R13, R54 ;  /* 0x00000036000d7202 */ /* 0x000fe20000000f00 */
[----:B------:R-:W-:-:S07]  /*2c9e0*/  IMAD.MOV.U32 R9, RZ, RZ, R14 ;  /* 0x000000ffff097224 */ /* 0x000fce00078e000e */
[----:B------:R-:W-:Y:S05]  /*2c9f0*/  WARPSYNC.COLLECTIVE R15, `(.L_x_1848) ;  /* 0x000000000f087348 */ /* 0x000fea0003c00000 */
[----:B------:R0:W1:Y:S02]  /*2ca00*/  SHFL.IDX P6, R14, R13, R12, R11 ;  /* 0x0000000c0d0e7389 */ /* 0x00006400000c000b */
[----:B01----:R-:W-:Y:S01]  /*2ca10*/  ENDCOLLECTIVE ;  /* 0x000000000000791b */ /* 0x003fe20003800000 */
.L_x_1848:
[----:B------:R-:W-:Y:S02]  /*2ca20*/  IMAD.MOV.U32 R13, RZ, RZ, R55 ;  /* 0x000000ffff0d7224 */ /* 0x000fe400078e0037 */
[----:B------:R-:W-:-:S07]  /*2ca30*/  IMAD.MOV.U32 R10, RZ, RZ, R14 ;  /* 0x000000ffff0a7224 */ /* 0x000fce00078e000e */
[----:B------:R-:W-:Y:S05]  /*2ca40*/  WARPSYNC.COLLECTIVE R15, `(.L_x_1849) ;  /* 0x000000000f087348 */ /* 0x000fea0003c00000 */
[----:B------:R0:W1:Y:S02]  /*2ca50*/  SHFL.IDX P6, R14, R13, R12, R11 ;  /* 0x0000000c0d0e7389 */ /* 0x00006400000c000b */
[----:B01----:R-:W-:Y:S01]  /*2ca60*/  ENDCOLLECTIVE ;  /* 0x000000000000791b */ /* 0x003fe20003800000 */
.L_x_1849:
[----:B------:R-:W-:Y:S02]  /*2ca70*/  @!P1 IMAD.MOV.U32 R44, RZ, RZ, R4 ;  /* 0x000000ffff2c9224 */ /* 0x000fe400078e0004 */
[----:B------:R-:W-:Y:S01]  /*2ca80*/  @!P1 IMAD.MOV.U32 R45, RZ, RZ, R5 ;  /* 0x000000ffff2d9224 */ /* 0x000fe200078e0005 */
[----:B------:R-:W-:Y:S01]  /*2ca90*/  CS2R R4, SRZ ;  /* 0x0000000000047805 */ /* 0x000fe2000001ff00 */
[----:B------:R-:W-:Y:S02]  /*2caa0*/  @!P1 IMAD.MOV.U32 R46, RZ, RZ, R6 ;  /* 0x000000ffff2e9224 */ /* 0x000fe400078e0006 */
[----:B------:R-:W-:Y:S02]  /*2cab0*/  @!P1 IMAD.MOV.U32 R47, RZ, RZ, R7 ;  /* 0x000000ffff2f9224 */ /* 0x000fe400078e0007 */
[----:B------:R-:W-:Y:S02]  /*2cac0*/  @!P1 IMAD.MOV.U32 R48, RZ, RZ, R24 ;  /* 0x000000ffff309224 */ /* 0x000fe400078e0018 */
[----:B------:R-:W-:-:S02]  /*2cad0*/  @!P1 IMAD.MOV.U32 R49, RZ, RZ, R25 ;  /* 0x000000ffff319224 */ /* 0x000fc400078e0019 */
[----:B------:R-:W-:Y:S02]  /*2cae0*/  @!P1 IMAD.MOV.U32 R50, RZ, RZ, R26 ;  /* 0x000000ffff329224 */ /* 0x000fe400078e001a */
[----:B------:R-:W-:Y:S01]  /*2caf0*/  @!P1 IMAD.MOV.U32 R51, RZ, RZ, R27 ;  /* 0x000000ffff339224 */ /* 0x000fe200078e001b */
[----:B------:R-:W-:Y:S06]  /*2cb00*/  BRA `(.L_x_1850) ;  /* 0xfffffe0c00847947 */ /* 0x000fec000383ffff */
.L_x_1533:
[----:B------:R-:W-:Y:S01]  /*2cb10*/  BSSY B1, `(.L_x_1851) ;  /* 0x0000008000017945 */ /* 0x000fe20003800000 */
[----:B------:R-:W-:Y:S02]  /*2cb20*/  IMAD.MOV.U32 R13, RZ, RZ, R37 ;  /* 0x000000ffff0d7224 */ /* 0x000fe400078e0025 */
[----:B------:R-:W-:Y:S02]  /*2cb30*/  IMAD.MOV.U32 R12, RZ, RZ, 0x2 ;  /* 0x00000002ff0c7424 */ /* 0x000fe400078e00ff */
[----:B------:R-:W-:Y:S02]  /*2cb40*/  IMAD.MOV.U32 R11, RZ, RZ, 0x181f ;  /* 0x0000181fff0b7424 */ /* 0x000fe400078e00ff */
[----:B------:R-:W-:-:S07]  /*2cb50*/  IMAD.MOV.U32 R15, RZ, RZ, -0x1 ;  /* 0xffffffffff0f7424 */ /* 0x000fce00078e00ff */
[----:B-----5:R-:W-:Y:S05]  /*2cb60*/  WARPSYNC.COLLECTIVE R15, `(.L_x_1852) ;  /* 0x000000000f087348 */ /* 0x020fea0003c00000 */
[----:B------:R0:W1:Y:S02]  /*2cb70*/  SHFL.IDX P6, R14, R13, R12, R11 ;  /* 0x0000000c0d0e7389 */ /* 0x00006400000c000b */
[----:B01---5:R-:W-:Y:S01]  /*2cb80*/  ENDCOLLECTIVE ;  /* 0x000000000000791b */ /* 0x023fe20003800000 */
.L_x_1852:
[----:B------:R-:W-:Y:S05]  /*2cb90*/  BSYNC B1 ;  /* 0x0000000000017941 */ /* 0x000fea0003800000 */
.L_x_1851:
[----:B------:R-:W-:Y:S02]  /*2cba0*/  IMAD.MOV.U32 R13, RZ, RZ, R53 ;  /* 0x000000ffff0d7224 */ /* 0x000fe400078e0035 */
[----:B------:R-:W-:Y:S02]  /*2cbb0*/  IMAD.MOV.U32 R12, RZ, RZ, 0x2 ;  /* 0x00000002ff0c7424 */ /* 0x000fe400078e00ff */
[----:B------:R-:W-:Y:S02]  /*2cbc0*/  IMAD.MOV.U32 R11, RZ, RZ, 0x181f ;  /* 0x0000181fff0b7424 */ /* 0x000fe400078e00ff */
[----:B------:R-:W-:Y:S02]  /*2cbd0*/  IMAD.MOV.U32 R15, RZ, RZ, -0x1 ;  /* 0xffffffffff0f7424 */ /* 0x000fe400078e00ff */
[----:B------:R-:W-:Y:S02]  /*2cbe0*/  IMAD.MOV.U32 R8, RZ, RZ, R14 ;  /* 0x000000ffff087224 */ /* 0x000fe400078e000e */
[----:B------:R-:W-:-:S07]  /*2cbf0*/  VIADD R20, R0, 0x40 ;  /* 0x0000004000147836 */ /* 0x000fce0000000000 */
[----:B------:R-:W-:Y:S05]  /*2cc00*/  WARPSYNC.COLLECTIVE R15, `(.L_x_1853) ;  /* 0x000000000f087348 */ /* 0x000fea0003c00000 */
[----:B------:R0:W1:Y:S02]  /*2cc10*/  SHFL.IDX P6, R14, R13, R12, R11 ;  /* 0x0000000c0d0e7389 */ /* 0x00006400000c000b */
[----:B01----:R-:W-:Y:S01]  /*2cc20*/  ENDCOLLECTIVE ;  /* 0x000000000000791b */ /* 0x003fe20003800000 */
.L_x_1853:
[----:B------:R-:W-:Y:S01]  /*2cc30*/  ISETP.GE.OR P1, PT, R20, R57, P0 ;  /* 0x000000391400720c */ /* 0x000fe20000726670 */
[----:B------:R-:W-:Y:S02]  /*2cc40*/  IMAD.MOV.U32 R13, RZ, RZ, R54 ;  /* 0x000000ffff0d7224 */ /* 0x000fe400078e0036 */
[----:B------:R-:W-:-:S10]  /*2cc50*/  IMAD.MOV.U32 R9, RZ, RZ, R14 ;  /* 0x000000ffff097224 */ /* 0x000fd400078e000e */
[----:B------:R-:W-:Y:S05]  /*2cc60*/  WARPSYNC.COLLECTIVE R15, `(.L_x_1854) ;  /* 0x000000000f087348 */ /* 0x000fea0003c00000 */
[----:B------:R0:W1:Y:S02]  /*2cc70*/  SHFL.IDX P6, R14, R13, R12, R11 ;  /* 0x0000000c0d0e7389 */ /* 0x00006400000c000b */
[----:B01----:R-:W-:Y:S01]  /*2cc80*/  ENDCOLLECTIVE ;  /* 0x000000000000791b */ /* 0x003fe20003800000 */
.L_x_1854:
[----:B------:R-:W-:-:S05]  /*2cc90*/  @!P1 IADD3 R24, P2, R22, R9, RZ ;  /* 0x0000000916189210 */ /* 0x000fca0007f5e0ff */
[----:B------:R-:W-:Y:S02]  /*2cca0*/  @!P1 IMAD.X R25, R8, 0x1, R59, P2 ;  /* 0x0000000108199824 */ /* 0x000fe400010e063b */
[----:B------:R-:W-:-:S04]  /*2ccb0*/  IMAD.MOV.U32 R13, RZ, RZ, R55 ;  /* 0x000000ffff0d7224 */ /* 0x000fc800078e0037 */
[----:B------:R-:W5:Y:S01]  /*2ccc0*/  @!P1 LD.E.128 R24, desc[UR46][R24.64] ;  /* 0x0000002e18189980 */ /* 0x000f62000c101d00 */
[----:B------:R-:W-:-:S07]  /*2ccd0*/  IMAD.MOV.U32 R10, RZ, RZ, R14 ;  /* 0x000000ffff0a7224 */ /* 0x000fce00078e000e */
[----:B-----5:R-:W-:Y:S05]  /*2cce0*/  WARPSYNC.COLLECTIVE R15, `(.L_x_1855) ;  /* 0x000000000f087348 */ /* 0x020fea0003c00000 */
[----:B------:R0:W1:Y:S02]  /*2ccf0*/  SHFL.IDX P6, R14, R13, R12, R11 ;  /* 0x0000000c0d0e7389 */ /* 0x00006400000c000b */
[----:B01---5:R-:W-:Y:S01]  /*2cd00*/  ENDCOLLECTIVE ;  /* 0x000000000000791b */ /* 0x023fe20003800000 */
.L_x_1855:
[----:B------:R-:W-:-:S05]  /*2cd10*/  @!P1 IADD3 R32, P3, R22, R14, RZ ;  /* 0x0000000e16209210 */ /* 0x000fca0007f7e0ff */
[----:B------:R-:W-:-:S06]  /*2cd20*/  @!P1 IMAD.X R33, R10, 0x1, R59, P3 ;  /* 0x000000010a219824 */ /* 0x000fcc00018e063b */
[----:B------:R-:W5:Y:S01]  /*2cd30*/  @!P1 LD.E.128 R32, desc[UR46][R32.64] ;  /* 0x0000002e20209980 */ /* 0x000f62000c101d00 */
[----:B------:R-:W-:Y:S01]  /*2cd40*/  MOV R13, R37 ;  /* 0x00000025000d7202 */ /* 0x000fe20000000f00 */
[----:B------:R-:W-:-:S07]  /*2cd50*/  IMAD.MOV.U32 R12, RZ, RZ, 0x3 ;  /* 0x00000003ff0c7424 */ /* 0x000fce00078e00ff */
[----:B-----5:R-:W-:Y:S05]  /*2cd60*/  WARPSYNC.COLLECTIVE R15, `(.L_x_1856) ;  /* 0x000000000f087348 */ /* 0x020fea0003c00000 */
[----:B------:R0:W1:Y:S02]  /*2cd70*/  SHFL.IDX P6, R14, R13, R12, R11 ;  /* 0x0000000c0d0e7389 */ /* 0x00006400000c000b */
[----:B01---5:R-:W-:Y:S01]  /*2cd80*/  ENDCOLLECTIVE ;  /* 0x000000000000791b */ /* 0x023fe20003800000 */
.L_x_1856:
[----:B------:R-:W-:Y:S02]  /*2cd90*/  IMAD.MOV.U32 R13, RZ, RZ, R53 ;  /* 0x000000ffff0d7224 */ /* 0x000fe400078e0035 */
[----:B------:R-:W-:-:S07]  /*2cda0*/  IMAD.MOV.U32 R37, RZ, RZ, R14 ;  /* 0x000000ffff257224 */ /* 0x000fce00078e000e */
[----:B------:R-:W-:Y:S05]  /*2cdb0*/  WARPSYNC.COLLECTIVE R15, `(.L_x_1857) ;  /* 0x000000000f087348 */ /* 0x000fea0003c00000 */
[----:B------:R0:W1:Y:S02]  /*2cdc0*/  SHFL.IDX P6, R14, R13, R12, R11 ;  /* 0x0000000c0d0e7389 */ /* 0x00006400000c000b */
[----:B01----:R-:W-:Y:S01]  /*2cdd0*/  ENDCOLLECTIVE ;  /* 0x000000000000791b */ /* 0x003fe20003800000 */
.L_x_1857:
[----:B------:R-:W-:Y:S02]  /*2cde0*/  IMAD.MOV.U32 R13, RZ, RZ, R54 ;  /* 0x000000ffff0d7224 */ /* 0x000fe400078e0036 */
[----:B------:R-:W-:-:S07]  /*2cdf0*/  IMAD.MOV.U32 R53, RZ, RZ, R14 ;  /* 0x000000ffff357224 */ /* 0x000fce00078e000e */
[----:B------:R-:W-:Y:S05]  /*2ce00*/  WARPSYNC.COLLECTIVE R15, `(.L_x_1858) ;  /* 0x000000000f087348 */ /* 0x000fea0003c00000 */
[----:B------:R0:W1:Y:S02]  /*2ce10*/  SHFL.IDX P6, R14, R13, R12, R11 ;  /* 0x0000000c0d0e7389 */ /* 0x00006400000c000b */
[----:B01----:R-:W-:Y:S01]  /*2ce20*/  ENDCOLLECTIVE ;  /* 0x000000000000791b */ /* 0x003fe20003800000 */
.L_x_1858:
[----:B------:R-:W-:Y:S02]  /*2ce30*/  IMAD.MOV.U32 R13, RZ, RZ, R55 ;  /* 0x000000ffff0d7224 */ /* 0x000fe400078e0037 */
[----:B------:R-:W-:-:S07]  /*2ce40*/  IMAD.MOV.U32 R54, RZ, RZ, R14 ;  /* 0x000000ffff367224 */ /* 0x000fce00078e000e */
[----:B------:R-:W-:Y:S05]  /*2ce50*/  WARPSYNC.COLLECTIVE R15, `(.L_x_1859) ;  /* 0x000000000f087348 */ /* 0x000fea0003c00000 */
[----:B------:R0:W1:Y:S02]  /*2ce60*/  SHFL.IDX P6, R14, R13, R12, R11 ;  /* 0x0000000c0d0e7389 */ /* 0x00006400000c000b */
[----:B01----:R-:W-:Y:S01]  /*2ce70*/  ENDCOLLECTIVE ;  /* 0x000000000000791b */ /* 0x003fe20003800000 */
.L_x_1859:
[----:B------:R-:W-:Y:S02]  /*2ce80*/  CS2R R20, SRZ ;  /* 0x0000000000147805 */ /* 0x000fe4000001ff00 */
[----:B------:R-:W-:Y:S02]  /*2ce90*/  CS2R R38, SRZ ;  /* 0x0000000000267805 */ /* 0x000fe4000001ff00 */
[----:B------:R-:W-:Y:S02]  /*2cea0*/  CS2R R40, SRZ ;  /* 0x0000000000287805 */ /* 0x000fe4000001ff00 */
[----:B------:R-:W-:Y:S02]  /*2ceb0*/  CS2R R42, SRZ ;  /* 0x00000000002a7805 */ /* 0x000fe4000001ff00 */
[----:B------:R-:W-:Y:S01]  /*2cec0*/  CS2R R8, SRZ ;  /* 0x0000000000087805 */ /* 0x000fe2000001ff00 */
[----:B------:R-:W-:Y:S02]  /*2ced0*/  IMAD.MOV.U32 R55, RZ, RZ, R14 ;  /* 0x000000ffff377224 */ /* 0x000fe400078e000e */
[----:B------:R-:W-:-:S02]  /*2cee0*/  @!P1 IMAD.MOV.U32 R20, RZ, RZ, R24 ;  /* 0x000000ffff149224 */ /* 0x000fc400078e0018 */
[----:B------:R-:W-:Y:S02]  /*2cef0*/  @!P1 IMAD.MOV.U32 R21, RZ, RZ, R25 ;  /* 0x000000ffff159224 */ /* 0x000fe400078e0019 */
[----:B------:R-:W-:Y:S02]  /*2cf00*/  @!P1 IMAD.MOV.U32 R38, RZ, RZ, R26 ;  /* 0x000000ffff269224 */ /* 0x000fe400078e001a */
[----:B------:R-:W-:Y:S02]  /*2cf10*/  @!P1 IMAD.MOV.U32 R39, RZ, RZ, R27 ;  /* 0x000000ffff279224 */ /* 0x000fe400078e001b */
[----:B------:R-:W-:Y:S02]  /*2cf20*/  @!P1 IMAD.MOV.U32 R40, RZ, RZ, R32 ;  /* 0x000000ffff289224 */ /* 0x000fe400078e0020 */
[----:B------:R-:W-:Y:S02]  /*2cf30*/  @!P1 IMAD.MOV.U32 R41, RZ, RZ, R33 ;  /* 0x000000ffff299224 */ /* 0x000fe400078e0021 */
[----:B------:R-:W-:-:S02]  /*2cf40*/  @!P1 IMAD.MOV.U32 R42, RZ, RZ, R34 ;  /* 0x000000ffff2a9224 */ /* 0x000fc400078e0022 */
[----:B------:R-:W-:Y:S01]  /*2cf50*/  @!P1 IMAD.MOV.U32 R43, RZ, RZ, R35 ;  /* 0x000000ffff2b9224 */ /* 0x000fe200078e0023 */
[----:B------:R-:W-:Y:S06]  /*2cf60*/  BRA `(.L_x_1860) ;  /* 0xfffffe0c00307947 */ /* 0x000fec000383ffff */
.L_x_1537:
[----:B0-----:R0:W1:Y:S02]  /*2cf70*/  SYNCS.PHASECHK.TRANS64.TRYWAIT P4, [R16+URZ+0x28400], R25 ;  /* 0x02840019100075a7 */ /* 0x001064000808017f */
[----:B-1----:R-:W-:Y:S05]  /*2cf80*/  @!P4 NANOSLEEP.SYNCS 0x989680 ;  /* 0x009896800000c95d */ /* 0x002fea0003900000 */
[----:B------:R-:W1:Y:S02]  /*2cf90*/  @!P4 SYNCS.PHASECHK.TRANS64 P4, [R16+URZ+0x28400], R25 ;  /* 0x028400191000c5a7 */ /* 0x000e64000808007f */
[----:B-1----:R-:W-:Y:S05]  /*2cfa0*/  @!P4 BRA `(.L_x_1537) ;  /* 0xfffffffc00f0c947 */ /* 0x002fea000383ffff */
[----:B------:R-:W-:Y:S05]  /*2cfb0*/  BRA `(.L_x_1861) ;  /* 0xfffffe0c00a07947 */ /* 0x000fea000383ffff */
.L_x_1547:
[----:B0-----:R0:W1:Y:S02]  /*2cfc0*/  SYNCS.PHASECHK.TRANS64.TRYWAIT P2, [R11+URZ+0x28430], R0 ;  /* 0x028430000b0075a7 */ /* 0x001064000804017f */
[----:B-1----:R-:W-:Y:S05]  /*2cfd0*/  @!P2 NANOSLEEP.SYNCS 0x989680 ;  /* 0x009896800000a95d */ /* 0x002fea0003900000 */
[----:B------:R-:W1:Y:S02]  /*2cfe0*/  @!P2 SYNCS.PHASECHK.TRANS64 P2, [R11+URZ+0x28430], R0 ;  /* 0x028430000b00a5a7 */ /* 0x000e64000804007f */
[----:B-1----:R-:W-:Y:S05]  /*2cff0*/  @!P2 BRA `(.L_x_1547) ;  /* 0xfffffffc00f0a947 */ /* 0x002fea000383ffff */
[----:B------:R-:W-:Y:S05]  /*2d000*/  BRA `(.L_x_1546) ;  /* 0xfffffe5000047947 */ /* 0x000fea000383ffff */
.L_x_1565:
[----:B-1----:R1:W2:Y:S02]  /*2d010*/  SYNCS.PHASECHK.TRANS64.TRYWAIT P5, [R6+URZ+0x28430], R7 ;  /* 0x02843007060075a7 */ /* 0x0022a400080a017f */
[----:B--2---:R-:W-:Y:S05]  /*2d020*/  @!P5 NANOSLEEP.SYNCS 0x989680 ;  /* 0x009896800000d95d */ /* 0x004fea0003900000 */
[----:B------:R-:W2:Y:S02]  /*2d030*/  @!P5 SYNCS.PHASECHK.TRANS64 P5, [R6+URZ+0x28430], R7 ;  /* 0x028430070600d5a7 */ /* 0x000ea400080a007f */
[----:B--2---:R-:W-:Y:S05]  /*2d040*/  @!P5 BRA `(.L_x_1565) ;  /* 0xfffffffc00f0d947 */ /* 0x004fea000383ffff */
[----:B------:R-:W-:Y:S05]  /*2d050*/  BRA `(.L_x_1564) ;  /* 0xfffffe7800d47947 */ /* 0x000fea000383ffff */
.L_x_1569:
[----:B-1----:R1:W2:Y:S02]  /*2d060*/  SYNCS.PHASECHK.TRANS64.TRYWAIT P4, [R7+URZ+0x28450], R6 ;  /* 0x02845006070075a7 */ /* 0x0022a4000808017f */
[----:B--2---:R-:W-:Y:S05]  /*2d070*/  @!P4 NANOSLEEP.SYNCS 0x989680 ;  /* 0x009896800000c95d */ /* 0x004fea0003900000 */
[----:B------:R-:W2:Y:S02]  /*2d080*/  @!P4 SYNCS.PHASECHK.TRANS64 P4, [R7+URZ+0x28450], R6 ;  /* 0x028450060700c5a7 */ /* 0x000ea4000808007f */
[----:B--2---:R-:W-:Y:S05]  /*2d090*/  @!P4 BRA `(.L_x_1569) ;  /* 0xfffffffc00f0c947 */ /* 0x004fea000383ffff */
[----:B------:R-:W-:Y:S05]  /*2d0a0*/  BRA `(.L_x_1566) ;  /* 0xfffffe7c00d47947 */ /* 0x000fea000383ffff */
.L_x_1589:
[----:B-1----:R1:W2:Y:S02]  /*2d0b0*/  SYNCS.PHASECHK.TRANS64.TRYWAIT P3, [R6+URZ+0x28430], R7 ;  /* 0x02843007060075a7 */ /* 0x0022a4000806017f */
[----:B--2---:R-:W-:Y:S05]  /*2d0c0*/  @!P3 NANOSLEEP.SYNCS 0x989680 ;  /* 0x009896800000b95d */ /* 0x004fea0003900000 */
[----:B------:R-:W2:Y:S02]  /*2d0d0*/  @!P3 SYNCS.PHASECHK.TRANS64 P3, [R6+URZ+0x28430], R7 ;  /* 0x028430070600b5a7 */ /* 0x000ea4000806007f */
[----:B--2---:R-:W-:Y:S05]  /*2d0e0*/  @!P3 BRA `(.L_x_1589) ;  /* 0xfffffffc00f0b947 */ /* 0x004fea000383ffff */
[----:B------:R-:W-:Y:S05]  /*2d0f0*/  BRA `(.L_x_1588) ;  /* 0xfffffea400ac7947 */ /* 0x000fea000383ffff */
.L_x_1593:
[----:B-1----:R1:W2:Y:S02]  /*2d100*/  SYNCS.PHASECHK.TRANS64.TRYWAIT P2, [R7+URZ+0x28450], R6 ;  /* 0x02845006070075a7 */ /* 0x0022a4000804017f */
[----:B--2---:R-:W-:Y:S05]  /*2d110*/  @!P2 NANOSLEEP.SYNCS 0x989680 ;  /* 0x009896800000a95d */ /* 0x004fea0003900000 */
[----:B------:R-:W2:Y:S02]  /*2d120*/  @!P2 SYNCS.PHASECHK.TRANS64 P2, [R7+URZ+0x28450], R6 ;  /* 0x028450060700a5a7 */ /* 0x000ea4000804007f */
[----:B--2---:R-:W-:Y:S05]  /*2d130*/  @!P2 BRA `(.L_x_1593) ;  /* 0xfffffffc00f0a947 */ /* 0x004fea000383ffff */
[----:B------:R-:W-:Y:S05]  /*2d140*/  BRA `(.L_x_1590) ;  /* 0xfffffea800b87947 */ /* 0x000fea000383ffff */
.L_x_1601:
[----:B-1----:R1:W2:Y:S02]  /*2d150*/  SYNCS.PHASECHK.TRANS64.TRYWAIT P3, [R6+URZ+0x28430], R7 ;  /* 0x02843007060075a7 */ /* 0x0022a4000806017f */
[----:B--2---:R-:W-:Y:S05]  /*2d160*/  @!P3 NANOSLEEP.SYNCS 0x989680 ;  /* 0x009896800000b95d */ /* 0x004fea0003900000 */
[----:B------:R-:W2:Y:S02]  /*2d170*/  @!P3 SYNCS.PHASECHK.TRANS64 P3, [R6+URZ+0x28430], R7 ;  /* 0x028430070600b5a7 */ /* 0x000ea4000806007f */
[----:B--2---:R-:W-:Y:S05]  /*2d180*/  @!P3 BRA `(.L_x_1601) ;  /* 0xfffffffc00f0b947 */ /* 0x004fea000383ffff */
[----:B------:R-:W-:Y:S05]  /*2d190*/  BRA `(.L_x_1600) ;  /* 0xfffffec4005c7947 */ /* 0x000fea000383ffff */
.L_x_1605:
[----:B-1----:R1:W2:Y:S02]  /*2d1a0*/  SYNCS.PHASECHK.TRANS64.TRYWAIT P2, [R7+URZ+0x28450], R6 ;  /* 0x02845006070075a7 */ /* 0x0022a4000804017f */
[----:B--2---:R-:W-:Y:S05]  /*2d1b0*/  @!P2 NANOSLEEP.SYNCS 0x989680 ;  /* 0x009896800000a95d */ /* 0x004fea0003900000 */
[----:B------:R-:W2:Y:S02]  /*2d1c0*/  @!P2 SYNCS.PHASECHK.TRANS64 P2, [R7+URZ+0x28450], R6 ;  /* 0x028450060700a5a7 */ /* 0x000ea4000804007f */
[----:B--2---:R-:W-:Y:S05]  /*2d1d0*/  @!P2 BRA `(.L_x_1605) ;  /* 0xfffffffc00f0a947 */ /* 0x004fea000383ffff */
[----:B------:R-:W-:Y:S05]  /*2d1e0*/  BRA `(.L_x_1602) ;  /* 0xfffffec800687947 */ /* 0x000fea000383ffff */
.L_x_1619:
[----:B-1----:R1:W2:Y:S02]  /*2d1f0*/  SYNCS.PHASECHK.TRANS64.TRYWAIT P1, [R10+URZ+0x28450], R2 ;  /* 0x028450020a0075a7 */ /* 0x0022a4000802017f */
[----:B--2---:R-:W-:Y:S05]  /*2d200*/  @!P1 NANOSLEEP.SYNCS 0x989680 ;  /* 0x009896800000995d */ /* 0x004fea0003900000 */
[----:B------:R-:W2:Y:S02]  /*2d210*/  @!P1 SYNCS.PHASECHK.TRANS64 P1, [R10+URZ+0x28450], R2 ;  /* 0x028450020a0095a7 */ /* 0x000ea4000802007f */
[----:B--2---:R-:W-:Y:S05]  /*2d220*/  @!P1 BRA `(.L_x_1619) ;  /* 0xfffffffc00f09947 */ /* 0x004fea000383ffff */
[----:B------:R-:W-:Y:S05]  /*2d230*/  BRA `(.L_x_1618) ;  /* 0xfffffeec006c7947 */ /* 0x000fea000383ffff */
.L_x_1623:
[----:B-----5:R-:W-:Y:S01]  /*2d240*/  IMAD.MOV.U32 R12, RZ, RZ, R0 ;  /* 0x000000ffff0c7224 */ /* 0x020fe200078e0000 */
[----:B---3--:R-:W-:Y:S01]  /*2d250*/  LOP3.LUT R2, R0, 0x2, RZ, 0x3c, !PT ;  /* 0x0000000200027812 */ /* 0x008fe200078e3cff */
[----:B------:R-:W-:Y:S01]  /*2d260*/  IMAD.MOV.U32 R11, RZ, RZ, 0x1c1f ;  /* 0x00001c1fff0b7424 */ /* 0x000fe200078e00ff */
[----:B------:R-:W-:Y:S01]  /*2d270*/  SEL R165, R6, R147, P0 ;  /* 0x0000009306a57207 */ /* 0x000fe20000000000 */
[----:B------:R-:W-:Y:S01]  /*2d280*/  IMAD.MOV.U32 R15, RZ, RZ, -0x1 ;  /* 0xffffffffff0f7424 */ /* 0x000fe200078e00ff */
[----:B------:R-:W-:Y:S02]  /*2d290*/  SEL R164, R147, R6, P0 ;  /* 0x0000000693a47207 */ /* 0x000fe40000000000 */
[----:B------:R-:W-:-:S07]  /*2d2a0*/  SEL R10, R7, R8, P0 ;  /* 0x00000008070a7207 */ /* 0x000fce0000000000 */
[----:B012---:R-:W-:Y:S05]  /*2d2b0*/  WARPSYNC.COLLECTIVE R15, `(.L_x_1862) ;  /* 0x000000000f087348 */ /* 0x007fea0003c00000 */
[----:B------:R3:W4:Y:S02]  /*2d2c0*/  SHFL.IDX P6, R14, R13, R12, R11 ;  /* 0x0000000c0d0e7389 */ /* 0x00072400000c000b */
[----:B01234-:R-:W-:Y:S01]  /*2d2d0*/  ENDCOLLECTIVE ;  /* 0x000000000000791b */ /* 0x01ffe20003800000 */
.L_x_1862:
        /* <DEDUP_REMOVED lines=18> */
.L_x_1863:
        /* <DEDUP_REMOVED lines=19> */
.L_x_1864:
        /* <DEDUP_REMOVED lines=18> */
.L_x_1865:
        /* <DEDUP_REMOVED lines=18> */
.L_x_1866:
        /* <DEDUP_REMOVED lines=18> */
.L_x_1867:
        /* <DEDUP_REMOVED lines=19> */
.L_x_1868:
        /* <DEDUP_REMOVED lines=18> */
.L_x_1869:
        /* <DEDUP_REMOVED lines=19> */
.L_x_1870:
        /* <DEDUP_REMOVED lines=18> */
.L_x_1871:
        /* <DEDUP_REMOVED lines=12> */
.L_x_1872:
[----:B------:R-:W-:Y:S02]  /*2ddf0*/  IMAD.MOV.U32 R13, RZ, RZ, R40 ;  /* 0x000000ffff0d7224 */ /* 0x000fe400078e0028 */
[----:B------:R-:W-:-:S07]  /*2de00*/  IMAD.MOV.U32 R25, RZ, RZ, R14 ;  /* 0x000000ffff197224 */ /* 0x000fce00078e000e */
[----:B------:R-:W-:Y:S05]  /*2de10*/  WARPSYNC.COLLECTIVE R15, `(.L_x_1873) ;  /* 0x000000000f087348 */ /* 0x000fea0003c00000 */
[----:B------:R0:W1:Y:S02]  /*2de20*/  SHFL.IDX P6, R14, R13, R12, R11 ;  /* 0x0000000c0d0e7389 */ /* 0x00006400000c000b */
[----:B01----:R-:W-:Y:S01]  /*2de30*/  ENDCOLLECTIVE ;  /* 0x000000000000791b */ /* 0x003fe20003800000 */
.L_x_1873:
[----:B------:R-:W-:Y:S02]  /*2de40*/  SEL R191, R21, R25, P0 ;  /* 0x0000001915bf7207 */ /* 0x000fe40000000000 */
[----:B------:R-:W-:Y:S01]  /*2de50*/  SEL R195, R25, R21, P0 ;  /* 0x0000001519c37207 */ /* 0x000fe20000000000 */
[----:B------:R-:W-:Y:S02]  /*2de60*/  IMAD.MOV.U32 R13, RZ, RZ, R38 ;  /* 0x000000ffff0d7224 */ /* 0x000fe400078e0026 */
[----:B------:R-:W-:Y:S02]  /*2de70*/  IMAD.MOV.U32 R12, RZ, RZ, R0 ;  /* 0x000000ffff0c7224 */ /* 0x000fe400078e0000 */
[----:B------:R-:W-:-:S07]  /*2de80*/  IMAD.MOV.U32 R24, RZ, RZ, R14 ;  /* 0x000000ffff187224 */ /* 0x000fce00078e000e */
[----:B------:R-:W-:Y:S05]  /*2de90*/  WARPSYNC.COLLECTIVE R15, `(.L_x_1874) ;  /* 0x000000000f087348 */ /* 0x000fea0003c00000 */
[----:B------:R0:W1:Y:S02]  /*2dea0*/  SHFL.IDX P6, R14, R13, R12, R11 ;  /* 0x0000000c0d0e7389 */ /* 0x00006400000c000b */
[----:B01----:R-:W-:Y:S01]  /*2deb0*/  ENDCOLLECTIVE ;  /* 0x000000000000791b */ /* 0x003fe20003800000 */
.L_x_1874:
[----:B------:R-:W-:Y:S02]  /*2dec0*/  SEL R197, R20, R24, P0 ;  /* 0x0000001814c57207 */ /* 0x000fe40000000000 */
[----:B------:R-:W-:Y:S01]  /*2ded0*/  SEL R201, R24, R20, P0 ;  /* 0x0000001418c97207 */ /* 0x000fe20000000000 */
[----:B------:R-:W-:Y:S02]  /*2dee0*/  IMAD.MOV.U32 R13, RZ, RZ, R34 ;  /* 0x000000ffff0d7224 */ /* 0x000fe400078e0022 */
[----:B------:R-:W-:-:S07]  /*2def0*/  IMAD.MOV.U32 R38, RZ, RZ, R14 ;  /* 0x000000ffff267224 */ /* 0x000fce00078e000e */
[----:B------:R-:W-:Y:S05]  /*2df00*/  WARPSYNC.COLLECTIVE R15, `(.L_x_1875) ;  /* 0x000000000f087348 */ /* 0x000fea0003c00000 */
[----:B------:R0:W1:Y:S02]  /*2df10*/  SHFL.IDX P6, R14, R13, R12, R11 ;  /* 0x0000000c0d0e7389 */ /* 0x00006400000c000b */
[----:B01----:R-:W-:Y:S01]  /*2df20*/  ENDCOLLECTIVE ;  /* 0x000000000000791b */ /* 0x003fe20003800000 */
.L_x_1875:
[----:B------:R-:W-:Y:S01]  /*2df30*/  IMAD.MOV.U32 R13, RZ, RZ, R52 ;  /* 0x000000ffff0d7224 */ /* 0x000fe200078e0034 */
[----:B------:R-:W-:Y:S01]  /*2df40*/  MOV R12, R2 ;  /* 0x00000002000c7202 */ /* 0x000fe20000000f00 */
[----:B------:R-:W-:-:S07]  /*2df50*/  IMAD.MOV.U32 R34, RZ, RZ, R14 ;  /* 0x000000ffff227224 */ /* 0x000fce00078e000e */
[----:B------:R-:W-:Y:S05]  /*2df60*/  WARPSYNC.COLLECTIVE R15, `(.L_x_1876) ;  /* 0x000000000f087348 */ /* 0x000fea0003c00000 */
[----:B------:R0:W1:Y:S02]  /*2df70*/  SHFL.IDX P6, R14, R13, R12, R11 ;  /* 0x0000000c0d0e7389 */ /* 0x00006400000c000b */
[----:B01----:R-:W-:Y:S01]  /*2df80*/  ENDCOLLECTIVE ;  /* 0x000000000000791b */ /* 0x003fe20003800000 */
.L_x_1876:
[----:B------:R-:W-:Y:S02]  /*2df90*/  IMAD.MOV.U32 R13, RZ, RZ, R31 ;  /* 0x000000ffff0d7224 */ /* 0x000fe400078e001f */
[----:B------:R-:W-:-:S07]  /*2dfa0*/  IMAD.MOV.U32 R52, RZ, RZ, R14 ;  /* 0x000000ffff347224 */ /* 0x000fce00078e000e */
[----:B------:R-:W-:Y:S05]  /*2dfb0*/  WARPSYNC.COLLECTIVE R15, `(.L_x_1877) ;  /* 0x000000000f087348 */ /* 0x000fea0003c00000 */
[----:B------:R0:W1:Y:S02]  /*2dfc0*/  SHFL.IDX P6, R14, R13, R12, R11 ;  /* 0x0000000c0d0e7389 */ /* 0x00006400000c000b */
[----:B01----:R-:W-:Y:S01]  /*2dfd0*/  ENDCOLLECTIVE ;  /* 0x000000000000791b */ /* 0x003fe20003800000 */
.L_x_1877:
        /* <DEDUP_REMOVED lines=8> */
.L_x_1878:
[----:B------:R-:W-:Y:S02]  /*2e060*/  SEL R189, R34, R31, P0 ;  /* 0x0000001f22bd7207 */ /* 0x000fe40000000000 */
[----:B------:R-:W-:Y:S01]  /*2e070*/  SEL R190, R31, R34, P0 ;  /* 0x000000221fbe7207 */ /* 0x000fe20000000000 */
[----:B------:R-:W-:Y:S02]  /*2e080*/  IMAD.MOV.U32 R13, RZ, RZ, R30 ;  /* 0x000000ffff0d7224 */ /* 0x000fe400078e001e */
[----:B------:R-:W-:-:S07]  /*2e090*/  IMAD.MOV.U32 R37, RZ, RZ, R14 ;  /* 0x000000ffff257224 */ /* 0x000fce00078e000e */
[----:B------:R-:W-:Y:S05]  /*2e0a0*/  WARPSYNC.COLLECTIVE R15, `(.L_x_1879) ;  /* 0x000000000f087348 */ /* 0x000fea0003c00000 */
[----:B------:R0:W1:Y:S02]  /*2e0b0*/  SHFL.IDX P6, R14, R13, R12, R11 ;  /* 0x0000000c0d0e7389 */ /* 0x00006400000c000b */
[----:B01----:R-:W-:Y:S01]  /*2e0c0*/  ENDCOLLECTIVE ;  /* 0x000000000000791b */ /* 0x003fe20003800000 */
.L_x_1879:
[----:B------:R-:W-:Y:S02]  /*2e0d0*/  IMAD.MOV.U32 R13, RZ, RZ, R60 ;  /* 0x000000ffff0d7224 */ /* 0x000fe400078e003c */
[----:B------:R-:W-:Y:S02]  /*2e0e0*/  IMAD.MOV.U32 R12, RZ, RZ, R2 ;  /* 0x000000ffff0c7224 */ /* 0x000fe400078e0002 */
[----:B------:R-:W-:-:S07]  /*2e0f0*/  IMAD.MOV.U32 R30, RZ, RZ, R14 ;  /* 0x000000ffff1e7224 */ /* 0x000fce00078e000e */
[----:B------:R-:W-:Y:S05]  /*2e100*/  WARPSYNC.COLLECTIVE R15, `(.L_x_1880) ;  /* 0x000000000f087348 */ /* 0x000fea0003c00000 */
[----:B------:R0:W1:Y:S02]  /*2e110*/  SHFL.IDX P6, R14, R13, R12, R11 ;  /* 0x0000000c0d0e7389 */ /* 0x00006400000c000b */
[----:B01----:R-:W-:Y:S01]  /*2e120*/  ENDCOLLECTIVE ;  /* 0x000000000000791b */ /* 0x003fe20003800000 */
.L_x_1880:
[----:B------:R-:W-:Y:S02]  /*2e130*/  IMAD.MOV.U32 R13, RZ, RZ, R29 ;  /* 0x000000ffff0d7224 */ /* 0x000fe400078e001d */
[----:B------:R-:W-:-:S07]  /*2e140*/  IMAD.MOV.U32 R60, RZ, RZ, R14 ;  /* 0x000000ffff3c7224 */ /* 0x000fce00078e000e */
[----:B------:R-:W-:Y:S05]  /*2e150*/  WARPSYNC.COLLECTIVE R15, `(.L_x_1881) ;  /* 0x000000000f087348 */ /* 0x000fea0003c00000 */
[----:B------:R0:W1:Y:S02]  /*2e160*/  SHFL.IDX P6, R14, R13, R12, R11 ;  /* 0x0000000c0d0e7389 */ /* 0x00006400000c000b */
[----:B01----:R-:W-:Y:S01]  /*2e170*/  ENDCOLLECTIVE ;  /* 0x000000000000791b */ /* 0x003fe20003800000 */
.L_x_1881:
        /* <DEDUP_REMOVED lines=8> */
.L_x_1882:
[----:B------:R-:W-:Y:S02]  /*2e200*/  SEL R185, R30, R29, P0 ;  /* 0x0000001d1eb97207 */ /* 0x000fe40000000000 */
[----:B------:R-:W-:Y:S01]  /*2e210*/  SEL R186, R29, R30, P0 ;  /* 0x0000001e1dba7207 */ /* 0x000fe20000000000 */
[----:B------:R-:W-:Y:S02]  /*2e220*/  IMAD.MOV.U32 R13, RZ, RZ, R28 ;  /* 0x000000ffff0d7224 */ /* 0x000fe400078e001c */
[----:B------:R-:W-:-:S07]  /*2e230*/  IMAD.MOV.U32 R36, RZ, RZ, R14 ;  /* 0x000000ffff247224 */ /* 0x000fce00078e000e */
[----:B------:R-:W-:Y:S05]  /*2e240*/  WARPSYNC.COLLECTIVE R15, `(.L_x_1883) ;  /* 0x000000000f087348 */ /* 0x000fea0003c00000 */
[----:B------:R0:W1:Y:S02]  /*2e250*/  SHFL.IDX P6, R14, R13, R12, R11 ;  /* 0x0000000c0d0e7389 */ /* 0x00006400000c000b */
[----:B01----:R-:W-:Y:S01]  /*2e260*/  ENDCOLLECTIVE ;  /* 0x000000000000791b */ /* 0x003fe20003800000 */
.L_x_1883:
[----:B------:R-:W-:Y:S02]  /*2e270*/  IMAD.MOV.U32 R13, RZ, RZ, R68 ;  /* 0x000000ffff0d7224 */ /* 0x000fe400078e0044 */
[----:B------:R-:W-:Y:S02]  /*2e280*/  IMAD.MOV.U32 R12, RZ, RZ, R2 ;  /* 0x000000ffff0c7224 */ /* 0x000fe400078e0002 */
[----:B------:R-:W-:-:S07]  /*2e290*/  IMAD.MOV.U32 R28, RZ, RZ, R14 ;  /* 0x000000ffff1c7224 */ /* 0x000fce00078e000e */
[----:B------:R-:W-:Y:S05]  /*2e2a0*/  WARPSYNC.COLLECTIVE R15, `(.L_x_1884) ;  /* 0x000000000f087348 */ /* 0x000fea0003c00000 */
[----:B------:R0:W1:Y:S02]  /*2e2b0*/  SHFL.IDX P6, R14, R13, R12, R11 ;  /* 0x0000000c0d0e7389 */ /* 0x00006400000c000b */
[----:B01----:R-:W-:Y:S01]  /*2e2c0*/  ENDCOLLECTIVE ;  /* 0x000000000000791b */ /* 0x003fe20003800000 */
.L_x_1884:
[----:B------:R-:W-:Y:S02]  /*2e2d0*/  IMAD.MOV.U32 R13, RZ, RZ, R27 ;  /* 0x000000ffff0d7224 */ /* 0x000fe400078e001b */
[----:B------:R-:W-:-:S07]  /*2e2e0*/  IMAD.MOV.U32 R68, RZ, RZ, R14 ;  /* 0x000000ffff447224 */ /* 0x000fce00078e000e */
[----:B------:R-:W-:Y:S05]  /*2e2f0*/  WARPSYNC.COLLECTIVE R15, `(.L_x_1885) ;  /* 0x000000000f087348 */ /* 0x000fea0003c00000 */
[----:B------:R0:W1:Y:S02]  /*2e300*/  SHFL.IDX P6, R14, R13, R12, R11 ;  /* 0x0000000c0d0e7389 */ /* 0x00006400000c000b */
[----:B01----:R-:W-:Y:S01]  /*2e310*/  ENDCOLLECTIVE ;  /* 0x000000000000791b */ /* 0x003fe20003800000 */
.L_x_1885:
        /* <DEDUP_REMOVED lines=8> */
.L_x_1886:
[----:B------:R-:W-:Y:S02]  /*2e3a0*/  SEL R182, R28, R27, P0 ;  /* 0x0000001b1cb67207 */ /* 0x000fe40000000000 */
[----:B------:R-:W-:Y:S02]  /*2e3b0*/  SEL R181, R27, R28, P0 ;  /* 0x0000001c1bb57207 */ /* 0x000fe40000000000 */
[----:B------:R-:W-:Y:S01]  /*2e3c0*/  MOV R13, R26 ;  /* 0x0000001a000d7202 */ /* 0x000fe20000000f00 */
[----:B------:R-:W-:-:S07]  /*2e3d0*/  IMAD.MOV.U32 R35, RZ, RZ, R14 ;  /* 0x000000ffff237224 */ /* 0x000fce00078e000e */
[----:B------:R-:W-:Y:S05]  /*2e3e0*/  WARPSYNC.COLLECTIVE R15, `(.L_x_1887) ;  /* 0x000000000f087348 */ /* 0x000fea0003c00000 */
[----:B------:R0:W1:Y:S02]  /*2e3f0*/  SHFL.IDX P6, R14, R13, R12, R11 ;  /* 0x0000000c0d0e7389 */ /* 0x00006400000c000b */
[----:B01----:R-:W-:Y:S01]  /*2e400*/  ENDCOLLECTIVE ;  /* 0x000000000000791b */ /* 0x003fe20003800000 */
.L_x_1887:
[----:B------:R-:W-:Y:S02]  /*2e410*/  IMAD.MOV.U32 R13, RZ, RZ, R76 ;  /* 0x000000ffff0d7224 */ /* 0x000fe400078e004c */
[----:B------:R-:W-:Y:S02]  /*2e420*/  IMAD.MOV.U32 R12, RZ, RZ, R2 ;  /* 0x000000ffff0c7224 */ /* 0x000fe400078e0002 */
[----:B------:R-:W-:-:S07]  /*2e430*/  IMAD.MOV.U32 R26, RZ, RZ, R14 ;  /* 0x000000ffff1a7224 */ /* 0x000fce00078e000e */
[----:B------:R-:W-:Y:S05]  /*2e440*/  WARPSYNC.COLLECTIVE R15, `(.L_x_1888) ;  /* 0x000000000f087348 */ /* 0x000fea0003c00000 */
[----:B------:R0:W1:Y:S02]  /*2e450*/  SHFL.IDX P6, R14, R13, R12, R11 ;  /* 0x0000000c0d0e7389 */ /* 0x00006400000c000b */
[----:B01----:R-:W-:Y:S01]  /*2e460*/  ENDCOLLECTIVE ;  /* 0x000000000000791b */ /* 0x003fe20003800000 */
.L_x_1888:
[----:B------:R-:W-:Y:S02]  /*2e470*/  IMAD.MOV.U32 R13, RZ, RZ, R72 ;  /* 0x000000ffff0d7224 */ /* 0x000fe400078e0048 */
[----:B------:R-:W-:-:S07]  /*2e480*/  IMAD.MOV.U32 R76, RZ, RZ, R14 ;  /* 0x000000ffff4c7224 */ /* 0x000fce00078e000e */
[----:B------:R-:W-:Y:S05]  /*2e490*/  WARPSYNC.COLLECTIVE R15, `(.L_x_1889) ;  /* 0x000000000f087348 */ /* 0x000fea0003c00000 */
[----:B------:R0:W1:Y:S02]  /*2e4a0*/  SHFL.IDX P6, R14, R13, R12, R11 ;  /* 0x0000000c0d0e7389 */ /* 0x00006400000c000b */
[----:B01----:R-:W-:Y:S01]  /*2e4b0*/  ENDCOLLECTIVE ;  /* 0x000000000000791b */ /* 0x003fe20003800000 */
.L_x_1889:
        /* <DEDUP_REMOVED lines=8> */
.L_x_1890:
[----:B------:R-:W-:Y:S02]  /*2e540*/  SEL R178, R26, R72, P0 ;  /* 0x000000481ab27207 */ /* 0x000fe40000000000 */
[----:B------:R-:W-:Y:S01]  /*2e550*/  SEL R177, R72, R26, P0 ;  /* 0x0000001a48b17207 */ /* 0x000fe20000000000 */
[----:B------:R-:W-:Y:S02]  /*2e560*/  IMAD.MOV.U32 R13, RZ, RZ, R39 ;  /* 0x000000ffff0d7224 */ /* 0x000fe400078e0027 */
[----:B------:R-:W-:-:S07]  /*2e570*/  IMAD.MOV.U32 R41, RZ, RZ, R14 ;  /* 0x000000ffff297224 */ /* 0x000fce00078e000e */
[----:B------:R-:W-:Y:S05]  /*2e580*/  WARPSYNC.COLLECTIVE R15, `(.L_x_1891) ;  /* 0x000000000f087348 */ /* 0x000fea0003c00000 */
[----:B------:R0:W1:Y:S02]  /*2e590*/  SHFL.IDX P6, R14, R13, R12, R11 ;  /* 0x0000000c0d0e7389 */ /* 0x00006400000c000b */
[----:B01----:R-:W-:Y:S01]  /*2e5a0*/  ENDCOLLECTIVE ;  /* 0x000000000000791b */ /* 0x003fe20003800000 */
.L_x_1891:
[----:B------:R-:W-:Y:S02]  /*2e5b0*/  IMAD.MOV.U32 R13, RZ, RZ, R84 ;  /* 0x000000ffff0d7224 */ /* 0x000fe400078e0054 */
[----:B------:R-:W-:Y:S02]  /*2e5c0*/  IMAD.MOV.U32 R12, RZ, RZ, R2 ;  /* 0x000000ffff0c7224 */ /* 0x000fe400078e0002 */
[----:B------:R-:W-:-:S07]  /*2e5d0*/  IMAD.MOV.U32 R39, RZ, RZ, R14 ;  /* 0x000000ffff277224 */ /* 0x000fce00078e000e */
[----:B------:R-:W-:Y:S05]  /*2e5e0*/  WARPSYNC.COLLECTIVE R15, `(.L_x_1892) ;  /* 0x000000000f087348 */ /* 0x000fea0003c00000 */
[----:B------:R0:W1:Y:S02]  /*2e5f0*/  SHFL.IDX P6, R14, R13, R12, R11 ;  /* 0x0000000c0d0e7389 */ /* 0x00006400000c000b */
[----:B01----:R-:W-:Y:S01]  /*2e600*/  ENDCOLLECTIVE ;  /* 0x000000000000791b */ /* 0x003fe20003800000 */
.L_x_1892:
[----:B------:R-:W-:Y:S02]  /*2e610*/  IMAD.MOV.U32 R13, RZ, RZ, R80 ;  /* 0x000000ffff0d7224 */ /* 0x000fe400078e0050 */
[----:B------:R-:W-:-:S07]  /*2e620*/  IMAD.MOV.U32 R84, RZ, RZ, R14 ;  /* 0x000000ffff547224 */ /* 0x000fce00078e000e */
[----:B------:R-:W-:Y:S05]  /*2e630*/  WARPSYNC.COLLECTIVE R15, `(.L_x_1893) ;  /* 0x000000000f087348 */ /* 0x000fea0003c00000 */
[----:B------:R0:W1:Y:S02]  /*2e640*/  SHFL.IDX P6, R14, R13, R12, R11 ;  /* 0x0000000c0d0e7389 */ /* 0x00006400000c000b */
[----:B01----:R-:W-:Y:S01]  /*2e650*/  ENDCOLLECTIVE ;  /* 0x000000000000791b */ /* 0x003fe20003800000 */
.L_x_1893:
        /* <DEDUP_REMOVED lines=8> */
.L_x_1894:
[----:B------:R-:W-:Y:S02]  /*2e6e0*/  SEL R174, R39, R80, P0 ;  /* 0x0000005027ae7207 */ /* 0x000fe40000000000 */
[----:B------:R-:W-:Y:S01]  /*2e6f0*/  SEL R173, R80, R39, P0 ;  /* 0x0000002750ad7207 */ /* 0x000fe20000000000 */
[----:B------:R-:W-:Y:S02]  /*2e700*/  IMAD.MOV.U32 R13, RZ, RZ, R42 ;  /* 0x000000ffff0d7224 */ /* 0x000fe400078e002a */
[----:B------:R-:W-:-:S07]  /*2e710*/  IMAD.MOV.U32 R43, RZ, RZ, R14 ;  /* 0x000000ffff2b7224 */ /* 0x000fce00078e000e */
[----:B------:R-:W-:Y:S05]  /*2e720*/  WARPSYNC.COLLECTIVE R15, `(.L_x_1895) ;  /* 0x000000000f087348 */ /* 0x000fea0003c00000 */
[----:B------:R0:W1:Y:S02]  /*2e730*/  SHFL.IDX P6, R14, R13, R12, R11 ;  /* 0x0000000c0d0e7389 */ /* 0x00006400000c000b */
[----:B01----:R-:W-:Y:S01]  /*2e740*/  ENDCOLLECTIVE ;  /* 0x000000000000791b */ /* 0x003fe20003800000 */
.L_x_1895:
[----:B------:R-:W-:Y:S02]  /*2e750*/  IMAD.MOV.U32 R13, RZ, RZ, R92 ;  /* 0x000000ffff0d7224 */ /* 0x000fe400078e005c */
[----:B------:R-:W-:Y:S02]  /*2e760*/  IMAD.MOV.U32 R12, RZ, RZ, R2 ;  /* 0x000000ffff0c7224 */ /* 0x000fe400078e0002 */
[----:B------:R-:W-:-:S07]  /*2e770*/  IMAD.MOV.U32 R42, RZ, RZ, R14 ;  /* 0x000000ffff2a7224 */ /* 0x000fce00078e000e */
[----:B------:R-:W-:Y:S05]  /*2e780*/  WARPSYNC.COLLECTIVE R15, `(.L_x_1896) ;  /* 0x000000000f087348 */ /* 0x000fea0003c00000 */
[----:B------:R0:W1:Y:S02]  /*2e790*/  SHFL.IDX P6, R14, R13, R12, R11 ;  /* 0x0000000c0d0e7389 */ /* 0x00006400000c000b */
[----:B01----:R-:W-:Y:S01]  /*2e7a0*/  ENDCOLLECTIVE ;  /* 0x000000000000791b */ /* 0x003fe20003800000 */
.L_x_1896:
[----:B------:R-:W-:Y:S02]  /*2e7b0*/  IMAD.MOV.U32 R13, RZ, RZ, R88 ;  /* 0x000000ffff0d7224 */ /* 0x000fe400078e0058 */
[----:B------:R-:W-:-:S07]  /*2e7c0*/  IMAD.MOV.U32 R92, RZ, RZ, R14 ;  /* 0x000000ffff5c7224 */ /* 0x000fce00078e000e */
[----:B------:R-:W-:Y:S05]  /*2e7d0*/  WARPSYNC.COLLECTIVE R15, `(.L_x_1897) ;  /* 0x000000000f087348 */ /* 0x000fea0003c00000 */
[----:B------:R0:W1:Y:S02]  /*2e7e0*/  SHFL.IDX P6, R14, R13, R12, R11 ;  /* 0x0000000c0d0e7389 */ /* 0x00006400000c000b */
[----:B01----:R-:W-:Y:S01]  /*2e7f0*/  ENDCOLLECTIVE ;  /* 0x000000000000791b */ /* 0x003fe20003800000 */
.L_x_1897:
[----:B------:R-:W-:Y:S02]  /*2e800*/  SEL R168, R43, R92, P0 ;  /* 0x0000005c2ba87207 */ /* 0x000fe40000000000 */
[----:B------:R-:W-:Y:S02]  /*2e810*/  SEL R167, R92, R43, P0 ;  /* 0x0000002b5ca77207 */ /* 0x000fe40000000000 */
[----:B------:R-:W-:Y:S01]  /*2e820*/  MOV R13, R46 ;  /* 0x0000002e000d7202 */ /* 0x000fe20000000f00 */
[----:B------:R-:W-:Y:S02]  /*2e830*/  IMAD.MOV.U32 R12, RZ, RZ, R0 ;  /* 0x000000ffff0c7224 */ /* 0x000fe400078e0000 */
[----:B------:R-:W-:-:S07]  /*2e840*/  IMAD.MOV.U32 R88, RZ, RZ, R14 ;  /* 0x000000ffff587224 */ /* 0x000fce00078e000e */
[----:B------:R-:W-:Y:S05]  /*2e850*/  WARPSYNC.COLLECTIVE R15, `(.L_x_1898) ;  /* 0x000000000f087348 */ /* 0x000fea0003c00000 */
[----:B------:R0:W1:Y:S02]  /*2e860*/  SHFL.IDX P6, R14, R13, R12, R11 ;  /* 0x0000000c0d0e7389 */ /* 0x00006400000c000b */
[----:B01----:R-:W-:Y:S01]  /*2e870*/  ENDCOLLECTIVE ;  /* 0x000000000000791b */ /* 0x003fe20003800000 */
.L_x_1898:
[----:B------:R-:W-:Y:S02]  /*2e880*/  SEL R170, R42, R88, P0 ;  /* 0x000000582aaa7207 */ /* 0x000fe40000000000 */
[----:B------:R-:W-:Y:S01]  /*2e890*/  SEL R169, R88, R42, P0 ;  /* 0x0000002a58a97207 */ /* 0x000fe20000000000 */
[----:B------:R-:W-:Y:S02]  /*2e8a0*/  IMAD.MOV.U32 R13, RZ, RZ, R45 ;  /* 0x000000ffff0d7224 */ /* 0x000fe400078e002d */
[----:B------:R-:W-:-:S07]  /*2e8b0*/  IMAD.MOV.U32 R46, RZ, RZ, R14 ;  /* 0x000000ffff2e7224 */ /* 0x000fce00078e000e */
[----:B------:R-:W-:Y:S05]  /*2e8c0*/  WARPSYNC.COLLECTIVE R15, `(.L_x_1899) ;  /* 0x000000000f087348 */ /* 0x000fea0003c00000 */
[----:B------:R0:W1:Y:S02]  /*2e8d0*/  SHFL.IDX P6, R14, R13, R12, R11 ;  /* 0x0000000c0d0e7389 */ /* 0x00006400000c000b */
[----:B01----:R-:W-:Y:S01]  /*2e8e0*/  ENDCOLLECTIVE ;  /* 0x000000000000791b */ /* 0x003fe20003800000 */
.L_x_1899:
[----:B------:R-:W-:Y:S02]  /*2e8f0*/  IMAD.MOV.U32 R13, RZ, RZ, R100 ;  /* 0x000000ffff0d7224 */ /* 0x000fe400078e0064 */
[----:B------:R-:W-:Y:S02]  /*2e900*/  IMAD.MOV.U32 R12, RZ, RZ, R2 ;  /* 0x000000ffff0c7224 */ /* 0x000fe400078e0002 */
[----:B------:R-:W-:-:S07]  /*2e910*/  IMAD.MOV.U32 R45, RZ, RZ, R14 ;  /* 0x000000ffff2d7224 */ /* 0x000fce00078e000e */
[----:B------:R-:W-:Y:S05]  /*2e920*/  WARPSYNC.COLLECTIVE R15, `(.L_x_1900) ;  /* 0x000000000f087348 */ /* 0x000fea0003c00000 */
[----:B------:R0:W1:Y:S02]  /*2e930*/  SHFL.IDX P6, R14, R13, R12, R11 ;  /* 0x0000000c0d0e7389 */ /* 0x00006400000c000b */
[----:B01----:R-:W-:Y:S01]  /*2e940*/  ENDCOLLECTIVE ;  /* 0x000000000000791b */ /* 0x003fe20003800000 */
.L_x_1900:
[----:B------:R-:W-:Y:S02]  /*2e950*/  IMAD.MOV.U32 R13, RZ, RZ, R96 ;  /* 0x000000ffff0d7224 */ /* 0x000fe400078e0060 */
[----:B------:R-:W-:-:S07]  /*2e960*/  IMAD.MOV.U32 R100, RZ, RZ, R14 ;  /* 0x000000ffff647224 */ /* 0x000fce00078e000e */
[----:B------:R-:W-:Y:S05]  /*2e970*/  WARPSYNC.COLLECTIVE R15, `(.L_x_1901) ;  /* 0x000000000f087348 */ /* 0x000fea0003c00000 */
[----:B------:R0:W1:Y:S02]  /*2e980*/  SHFL.IDX P6, R14, R13, R12, R11 ;  /* 0x0000000c0d0e7389 */ /* 0x00006400000c000b */
[----:B01----:R-:W-:Y:S01]  /*2e990*/  ENDCOLLECTIVE ;  /* 0x000000000000791b */ /* 0x003fe20003800000 */
.L_x_1901:
[----:B------:R-:W-:Y:S01]  /*2e9a0*/  SEL R147, R100, R46, P0 ;  /* 0x0000002e64937207 */ /* 0x000fe20000000000 */
[----:B------:R-:W-:Y:S02]  /*2e9b0*/  IMAD.MOV.U32 R13, RZ, RZ, R48 ;  /* 0x000000ffff0d7224 */ /* 0x000fe400078e0030 */
[----:B------:R-:W-:Y:S02]  /*2e9c0*/  IMAD.MOV.U32 R12, RZ, RZ, R0 ;  /* 0x000000ffff0c7224 */ /* 0x000fe400078e0000 */
[----:B------:R-:W-:-:S07]  /*2e9d0*/  IMAD.MOV.U32 R96, RZ, RZ, R14 ;  /* 0x000000ffff607224 */ /* 0x000fce00078e000e */
[----:B------:R-:W-:Y:S05]  /*2e9e0*/  WARPSYNC.COLLECTIVE R15, `(.L_x_1902) ;  /* 0x000000000f087348 */ /* 0x000fea0003c00000 */
[----:B------:R0:W1:Y:S02]  /*2e9f0*/  SHFL.IDX P6, R14, R13, R12, R11 ;  /* 0x0000000c0d0e7389 */ /* 0x00006400000c000b */
[----:B01----:R-:W-:Y:S01]  /*2ea00*/  ENDCOLLECTIVE ;  /* 0x000000000000791b */ /* 0x003fe20003800000 */
.L_x_1902:
[----:B------:R-:W-:Y:S01]  /*2ea10*/  SEL R166, R45, R96, P0 ;  /* 0x000000602da67207 */ /* 0x000fe20000000000 */
[----:B------:R-:W-:Y:S02]  /*2ea20*/  IMAD.MOV.U32 R13, RZ, RZ, R47 ;  /* 0x000000ffff0d7224 */ /* 0x000fe400078e002f */
[----:B------:R-:W-:-:S07]  /*2ea30*/  IMAD.MOV.U32 R48, RZ, RZ, R14 ;  /* 0x000000ffff307224 */ /* 0x000fce00078e000e */
[----:B------:R-:W-:Y:S05]  /*2ea40*/  WARPSYNC.COLLECTIVE R15, `(.L_x_1903) ;  /* 0x000000000f087348 */ /* 0x000fea0003c00000 */
[----:B------:R0:W1:Y:S02]  /*2ea50*/  SHFL.IDX P6, R14, R13, R12, R11 ;  /* 0x0000000c0d0e7389 */ /* 0x00006400000c000b */
[----:B01----:R-:W-:Y:S01]  /*2ea60*/  ENDCOLLECTIVE ;  /* 0x000000000000791b */ /* 0x003fe20003800000 */
.L_x_1903:
[----:B------:R-:W-:Y:S02]  /*2ea70*/  IMAD.MOV.U32 R13, RZ, RZ, R108 ;  /* 0x000000ffff0d7224 */ /* 0x000fe400078e006c */
[----:B------:R-:W-:Y:S02]  /*2ea80*/  IMAD.MOV.U32 R12, RZ, RZ, R2 ;  /* 0x000000ffff0c7224 */ /* 0x000fe400078e0002 */
[----:B------:R-:W-:-:S07]  /*2ea90*/  IMAD.MOV.U32 R47, RZ, RZ, R14 ;  /* 0x000000ffff2f7224 */ /* 0x000fce00078e000e */
[----:B------:R-:W-:Y:S05]  /*2eaa0*/  WARPSYNC.COLLECTIVE R15, `(.L_x_1904) ;  /* 0x000000000f087348 */ /* 0x000fea0003c00000 */
[----:B------:R0:W1:Y:S02]  /*2eab0*/  SHFL.IDX P6, R14, R13, R12, R11 ;  /* 0x0000000c0d0e7389 */ /* 0x00006400000c000b */
[----:B01----:R-:W-:Y:S01]  /*2eac0*/  ENDCOLLECTIVE ;  /* 0x000000000000791b */ /* 0x003fe20003800000 */
.L_x_1904:
[----:B------:R-:W-:Y:S02]  /*2ead0*/  IMAD.MOV.U32 R13, RZ, RZ, R104 ;  /* 0x000000ffff0d7224 */ /* 0x000fe400078e0068 */
[----:B------:R-:W-:-:S07]  /*2eae0*/  IMAD.MOV.U32 R108, RZ, RZ, R14 ;  /* 0x000000ffff6c7224 */ /* 0x000fce00078e000e */
[----:B------:R-:W-:Y:S05]  /*2eaf0*/  WARPSYNC.COLLECTIVE R15, `(.L_x_1905) ;  /* 0x000000000f087348 */ /* 0x000fea0003c00000 */
[----:B------:R0:W1:Y:S02]  /*2eb00*/  SHFL.IDX P6, R14, R13, R12, R11 ;  /* 0x0000000c0d0e7389 */ /* 0x00006400000c000b */
[----:B01----:R-:W-:Y:S01]  /*2eb10*/  ENDCOLLECTIVE ;  /* 0x000000000000791b */ /* 0x003fe20003800000 */
.L_x_1905:
[----:B------:R-:W-:Y:S02]  /*2eb20*/  IMAD.MOV.U32 R13, RZ, RZ, R53 ;  /* 0x000000ffff0d7224 */ /* 0x000fe400078e0035 */
[----:B------:R-:W-:Y:S02]  /*2eb30*/  IMAD.MOV.U32 R12, RZ, RZ, R0 ;  /* 0x000000ffff0c7224 */ /* 0x000fe400078e0000 */
[----:B------:R-:W-:-:S07]  /*2eb40*/  IMAD.MOV.U32 R104, RZ, RZ, R14 ;  /* 0x000000ffff687224 */ /* 0x000fce00078e000e */
[----:B------:R-:W-:Y:S05]  /*2eb50*/  WARPSYNC.COLLECTIVE R15, `(.L_x_1906) ;  /* 0x000000000f087348 */ /* 0x000fea0003c00000 */
[----:B------:R0:W1:Y:S02]  /*2eb60*/  SHFL.IDX P6, R14, R13, R12, R11 ;  /* 0x0000000c0d0e7389 */ /* 0x00006400000c000b */
[----:B01----:R-:W-:Y:S01]  /*2eb70*/  ENDCOLLECTIVE ;  /* 0x000000000000791b */ /* 0x003fe20003800000 */
.L_x_1906:
[----:B------:R-:W-:Y:S02]  /*2eb80*/  IMAD.MOV.U32 R13, RZ, RZ, R49 ;  /* 0x000000ffff0d7224 */ /* 0x000fe400078e0031 */
[----:B------:R-:W-:-:S07]  /*2eb90*/  IMAD.MOV.U32 R53, RZ, RZ, R14 ;  /* 0x000000ffff357224 */ /* 0x000fce00078e000e */
[----:B------:R-:W-:Y:S05]  /*2eba0*/  WARPSYNC.COLLECTIVE R15, `(.L_x_1907) ;  /* 0x000000000f087348 */ /* 0x000fea0003c00000 */
[----:B------:R0:W1:Y:S02]  /*2ebb0*/  SHFL.IDX P6, R14, R13, R12, R11 ;  /* 0x0000000c0d0e7389 */ /* 0x00006400000c000b */
[----:B01----:R-:W-:Y:S01]  /*2ebc0*/  ENDCOLLECTIVE ;  /* 0x000000000000791b */ /* 0x003fe20003800000 */
.L_x_1907:
[----:B------:R-:W-:Y:S02]  /*2ebd0*/  IMAD.MOV.U32 R13, RZ, RZ, R116 ;  /* 0x000000ffff0d7224 */ /* 0x000fe400078e0074 */
[----:B------:R-:W-:Y:S02]  /*2ebe0*/  IMAD.MOV.U32 R12, RZ, RZ, R2 ;  /* 0x000000ffff0c7224 */ /* 0x000fe400078e0002 */
[----:B------:R-:W-:-:S07]  /*2ebf0*/  IMAD.MOV.U32 R49, RZ, RZ, R14 ;  /* 0x000000ffff317224 */ /* 0x000fce00078e000e */
[----:B------:R-:W-:Y:S05]  /*2ec00*/  WARPSYNC.COLLECTIVE R15, `(.L_x_1908) ;  /* 0x000000000f087348 */ /* 0x000fea0003c00000 */
[----:B------:R0:W1:Y:S02]  /*2ec10*/  SHFL.IDX P6, R14, R13, R12, R11 ;  /* 0x0000000c0d0e7389 */ /* 0x00006400000c000b */
[----:B01----:R-:W-:Y:S01]  /*2ec20*/  ENDCOLLECTIVE ;  /* 0x000000000000791b */ /* 0x003fe20003800000 */
.L_x_1908:
[----:B------:R-:W-:Y:S01]  /*2ec30*/  IMAD.MOV.U32 R13, RZ, RZ, R112 ;  /* 0x000000ffff0d7224 */ /* 0x000fe200078e0070 */
[----:B------:R-:W-:-:S07]  /*2ec40*/  MOV R116, R14 ;  /* 0x0000000e00747202 */ /* 0x000fce0000000f00 */
[----:B------:R-:W-:Y:S05]  /*2ec50*/  WARPSYNC.COLLECTIVE R15, `(.L_x_1909) ;  /* 0x000000000f087348 */ /* 0x000fea0003c00000 */
[----:B------:R0:W1:Y:S02]  /*2ec60*/  SHFL.IDX P6, R14, R13, R12, R11 ;  /* 0x0000000c0d0e7389 */ /* 0x00006400000c000b */
[----:B01----:R-:W-:Y:S01]  /*2ec70*/  ENDCOLLECTIVE ;  /* 0x000000000000791b */ /* 0x003fe20003800000 */
.L_x_1909:
        /* <DEDUP_REMOVED lines=8> */
.L_x_1910:
[----:B------:R-:W-:Y:S02]  /*2ed00*/  SEL R92, R49, R112, P0 ;  /* 0x00000070315c7207 */ /* 0x000fe40000000000 */
[----:B------:R-:W-:Y:S01]  /*2ed10*/  SEL R112, R112, R49, P0 ;  /* 0x0000003170707207 */ /* 0x000fe20000000000 */
[----:B------:R-:W-:Y:S02]  /*2ed20*/  IMAD.MOV.U32 R13, RZ, RZ, R57 ;  /* 0x000000ffff0d7224 */ /* 0x000fe400078e0039 */
[----:B------:R-:W-:-:S07]  /*2ed30*/  IMAD.MOV.U32 R61, RZ, RZ, R14 ;  /* 0x000000ffff3d7224 */ /* 0x000fce00078e000e */
[----:B------:R-:W-:Y:S05]  /*2ed40*/  WARPSYNC.COLLECTIVE R15, `(.L_x_1911) ;  /* 0x000000000f087348 */ /* 0x000fea0003c00000 */
[----:B------:R0:W1:Y:S02]  /*2ed50*/  SHFL.IDX P6, R14, R13, R12, R11 ;  /* 0x0000000c0d0e7389 */ /* 0x00006400000c000b */
[----:B01----:R-:W-:Y:S01]  /*2ed60*/  ENDCOLLECTIVE ;  /* 0x000000000000791b */ /* 0x003fe20003800000 */
.L_x_1911:
[----:B------:R-:W-:Y:S02]  /*2ed70*/  IMAD.MOV.U32 R13, RZ, RZ, R124 ;  /* 0x000000ffff0d7224 */ /* 0x000fe400078e007c */
[----:B------:R-:W-:Y:S02]  /*2ed80*/  IMAD.MOV.U32 R12, RZ, RZ, R2 ;  /* 0x000000ffff0c7224 */ /* 0x000fe400078e0002 */
[----:B------:R-:W-:-:S07]  /*2ed90*/  IMAD.MOV.U32 R57, RZ, RZ, R14 ;  /* 0x000000ffff397224 */ /* 0x000fce00078e000e */
[----:B------:R-:W-:Y:S05]  /*2eda0*/  WARPSYNC.COLLECTIVE R15, `(.L_x_1912) ;  /* 0x000000000f087348 */ /* 0x000fea0003c00000 */
[----:B------:R0:W1:Y:S02]  /*2edb0*/  SHFL.IDX P6, R14, R13, R12, R11 ;  /* 0x0000000c0d0e7389 */ /* 0x00006400000c000b */
[----:B01----:R-:W-:Y:S01]  /*2edc0*/  ENDCOLLECTIVE ;  /* 0x000000000000791b */ /* 0x003fe20003800000 */
.L_x_1912:
[----:B------:R-:W-:Y:S02]  /*2edd0*/  IMAD.MOV.U32 R13, RZ, RZ, R120 ;  /* 0x000000ffff0d7224 */ /* 0x000fe400078e0078 */
[----:B------:R-:W-:-:S07]  /*2ede0*/  IMAD.MOV.U32 R124, RZ, RZ, R14 ;  /* 0x000000ffff7c7224 */ /* 0x000fce00078e000e */
[----:B------:R-:W-:Y:S05]  /*2edf0*/  WARPSYNC.COLLECTIVE R15, `(.L_x_1913) ;  /* 0x000000000f087348 */ /* 0x000fea0003c00000 */
[----:B------:R0:W1:Y:S02]  /*2ee00*/  SHFL.IDX P6, R14, R13, R12, R11 ;  /* 0x0000000c0d0e7389 */ /* 0x00006400000c000b */
[----:B01----:R-:W-:Y:S01]  /*2ee10*/  ENDCOLLECTIVE ;  /* 0x000000000000791b */ /* 0x003fe20003800000 */
.L_x_1913:
[----:B------:R-:W-:Y:S02]  /*2ee20*/  IMAD.MOV.U32 R13, RZ, RZ, R65 ;  /* 0x000000ffff0d7224 */ /* 0x000fe400078e0041 */
[----:B------:R-:W-:Y:S02]  /*2ee30*/  IMAD.MOV.U32 R12, RZ, RZ, R0 ;  /* 0x000000ffff0c7224 */ /* 0x000fe400078e0000 */
[----:B------:R-:W-:-:S07]  /*2ee40*/  IMAD.MOV.U32 R120, RZ, RZ, R14 ;  /* 0x000000ffff787224 */ /* 0x000fce00078e000e */
[----:B------:R-:W-:Y:S05]  /*2ee50*/  WARPSYNC.COLLECTIVE R15, `(.L_x_1914) ;  /* 0x000000000f087348 */ /* 0x000fea0003c00000 */
[----:B------:R0:W1:Y:S02]  /*2ee60*/  SHFL.IDX P6, R14, R13, R12, R11 ;  /* 0x0000000c0d0e7389 */ /* 0x00006400000c000b */
[----:B01----:R-:W-:Y:S01]  /*2ee70*/  ENDCOLLECTIVE ;  /* 0x000000000000791b */ /* 0x003fe20003800000 */
.L_x_1914:
[----:B------:R-:W-:Y:S02]  /*2ee80*/  IMAD.MOV.U32 R13, RZ, RZ, R64 ;  /* 0x000000ffff0d7224 */ /* 0x000fe400078e0040 */
[----:B------:R-:W-:-:S07]  /*2ee90*/  IMAD.MOV.U32 R65, RZ, RZ, R14 ;  /* 0x000000ffff417224 */ /* 0x000fce00078e000e */
[----:B------:R-:W-:Y:S05]  /*2eea0*/  WARPSYNC.COLLECTIVE R15, `(.L_x_1915) ;  /* 0x000000000f087348 */ /* 0x000fea0003c00000 */
[----:B------:R0:W1:Y:S02]  /*2eeb0*/  SHFL.IDX P6, R14, R13, R12, R11 ;  /* 0x0000000c0d0e7389 */ /* 0x00006400000c000b */
[----:B01----:R-:W-:Y:S01]  /*2eec0*/  ENDCOLLECTIVE ;  /* 0x000000000000791b */ /* 0x003fe20003800000 */
.L_x_1915:
[----:B------:R-:W-:Y:S02]  /*2eed0*/  IMAD.MOV.U32 R13, RZ, RZ, R132 ;  /* 0x000000ffff0d7224 */ /* 0x000fe400078e0084 */
[----:B------:R-:W-:Y:S02]  /*2eee0*/  IMAD.MOV.U32 R12, RZ, RZ, R2 ;  /* 0x000000ffff0c7224 */ /* 0x000fe400078e0002 */
[----:B------:R-:W-:-:S07]  /*2eef0*/  IMAD.MOV.U32 R64, RZ, RZ, R14 ;  /* 0x000000ffff407224 */ /* 0x000fce00078e000e */
[----:B------:R-:W-:Y:S05]  /*2ef00*/  WARPSYNC.COLLECTIVE R15, `(.L_x_1916) ;  /* 0x000000000f087348 */ /* 0x000fea0003c00000 */
[----:B------:R0:W1:Y:S02]  /*2ef10*/  SHFL.IDX P6, R14, R13, R12, R11 ;  /* 0x0000000c0d0e7389 */ /* 0x00006400000c000b */
[----:B01----:R-:W-:Y:S01]  /*2ef20*/  ENDCOLLECTIVE ;  /* 0x000000000000791b */ /* 0x003fe20003800000 */
.L_x_1916:
[----:B------:R-:W-:Y:S02]  /*2ef30*/  IMAD.MOV.U32 R13, RZ, RZ, R128 ;  /* 0x000000ffff0d7224 */ /* 0x000fe400078e0080 */
[----:B------:R-:W-:-:S07]  /*2ef40*/  IMAD.MOV.U32 R132, RZ, RZ, R14 ;  /* 0x000000ffff847224 */ /* 0x000fce00078e000e */
[----:B------:R-:W-:Y:S05]  /*2ef50*/  WARPSYNC.COLLECTIVE R15, `(.L_x_1917) ;  /* 0x000000000f087348 */ /* 0x000fea0003c00000 */
[----:B------:R0:W1:Y:S02]  /*2ef60*/  SHFL.IDX P6, R14, R13, R12, R11 ;  /* 0x0000000c0d0e7389 */ /* 0x00006400000c000b */
[----:B01----:R-:W-:Y:S01]  /*2ef70*/  ENDCOLLECTIVE ;  /* 0x000000000000791b */ /* 0x003fe20003800000 */
.L_x_1917:
[----:B------:R-:W-:Y:S02]  /*2ef80*/  IMAD.MOV.U32 R13, RZ, RZ, R73 ;  /* 0x000000ffff0d7224 */ /* 0x000fe400078e0049 */
[----:B------:R-:W-:Y:S02]  /*2ef90*/  IMAD.MOV.U32 R12, RZ, RZ, R0 ;  /* 0x000000ffff0c7224 */ /* 0x000fe400078e0000 */
[----:B------:R-:W-:-:S07]  /*2efa0*/  IMAD.MOV.U32 R128, RZ, RZ, R14 ;  /* 0x000000ffff807224 */ /* 0x000fce00078e000e */
[----:B------:R-:W-:Y:S05]  /*2efb0*/  WARPSYNC.COLLECTIVE R15, `(.L_x_1918) ;  /* 0x000000000f087348 */ /* 0x000fea0003c00000 */
[----:B------:R0:W1:Y:S02]  /*2efc0*/  SHFL.IDX P6, R14, R13, R12, R11 ;  /* 0x0000000c0d0e7389 */ /* 0x00006400000c000b */
[----:B01----:R-:W-:Y:S01]  /*2efd0*/  ENDCOLLECTIVE ;  /* 0x000000000000791b */ /* 0x003fe20003800000 */
.L_x_1918:
[----:B------:R-:W-:Y:S02]  /*2efe0*/  IMAD.MOV.U32 R13, RZ, RZ, R69 ;  /* 0x000000ffff0d7224 */ /* 0x000fe400078e0045 */
[----:B------:R-:W-:-:S07]  /*2eff0*/  IMAD.MOV.U32 R73, RZ, RZ, R14 ;  /* 0x000000ffff497224 */ /* 0x000fce00078e000e */
[----:B------:R-:W-:Y:S05]  /*2f000*/  WARPSYNC.COLLECTIVE R15, `(.L_x_1919) ;  /* 0x000000000f087348 */ /* 0x000fea0003c00000 */
[----:B------:R0:W1:Y:S02]  /*2f010*/  SHFL.IDX P6, R14, R13, R12, R11 ;  /* 0x0000000c0d0e7389 */ /* 0x00006400000c000b */
[----:B01----:R-:W-:Y:S01]  /*2f020*/  ENDCOLLECTIVE ;  /* 0x000000000000791b */ /* 0x003fe20003800000 */
.L_x_1919:
[----:B------:R-:W-:Y:S02]  /*2f030*/  IMAD.MOV.U32 R13, RZ, RZ, R140 ;  /* 0x000000ffff0d7224 */ /* 0x000fe400078e008c */
[----:B------:R-:W-:Y:S01]  /*2f040*/  IMAD.MOV.U32 R12, RZ, RZ, R2 ;  /* 0x000000ffff0c7224 */ /* 0x000fe200078e0002 */
[----:B------:R-:W-:-:S07]  /*2f050*/  MOV R69, R14 ;  /* 0x0000000e00457202 */ /* 0x000fce0000000f00 */
[----:B------:R-:W-:Y:S05]  /*2f060*/  WARPSYNC.COLLECTIVE R15, `(.L_x_1920) ;  /* 0x000000000f087348 */ /* 0x000fea0003c00000 */
[----:B------:R0:W1:Y:S02]  /*2f070*/  SHFL.IDX P6, R14, R13, R12, R11 ;  /* 0x0000000c0d0e7389 */ /* 0x00006400000c000b */
[----:B01----:R-:W-:Y:S01]  /*2f080*/  ENDCOLLECTIVE ;  /* 0x000000000000791b */ /* 0x003fe20003800000 */
.L_x_1920:
[----:B------:R-:W-:Y:S02]  /*2f090*/  IMAD.MOV.U32 R13, RZ, RZ, R136 ;  /* 0x000000ffff0d7224 */ /* 0x000fe400078e0088 */
[----:B------:R-:W-:-:S07]  /*2f0a0*/  IMAD.MOV.U32 R140, RZ, RZ, R14 ;  /* 0x000000ffff8c7224 */ /* 0x000fce00078e000e */
[----:B------:R-:W-:Y:S05]  /*2f0b0*/  WARPSYNC.COLLECTIVE R15, `(.L_x_1921) ;  /* 0x000000000f087348 */ /* 0x000fea0003c00000 */
[----:B------:R0:W1:Y:S02]  /*2f0c0*/  SHFL.IDX P6, R14, R13, R12, R11 ;  /* 0x0000000c0d0e7389 */ /* 0x00006400000c000b */
[----:B01----:R-:W-:Y:S01]  /*2f0d0*/  ENDCOLLECTIVE ;  /* 0x000000000000791b */ /* 0x003fe20003800000 */
.L_x_1921:
[----:B------:R-:W-:Y:S02]  /*2f0e0*/  IMAD.MOV.U32 R13, RZ, RZ, R81 ;  /* 0x000000ffff0d7224 */ /* 0x000fe400078e0051 */
[----:B------:R-:W-:Y:S02]  /*2f0f0*/  IMAD.MOV.U32 R12, RZ, RZ, R0 ;  /* 0x000000ffff0c7224 */ /* 0x000fe400078e0000 */
[----:B------:R-:W-:-:S07]  /*2f100*/  IMAD.MOV.U32 R136, RZ, RZ, R14 ;  /* 0x000000ffff887224 */ /* 0x000fce00078e000e */
[----:B------:R-:W-:Y:S05]  /*2f110*/  WARPSYNC.COLLECTIVE R15, `(.L_x_1922) ;  /* 0x000000000f087348 */ /* 0x000fea0003c00000 */
[----:B------:R0:W1:Y:S02]  /*2f120*/  SHFL.IDX P6, R14, R13, R12, R11 ;  /* 0x0000000c0d0e7389 */ /* 0x00006400000c000b */
[----:B01----:R-:W-:Y:S01]  /*2f130*/  ENDCOLLECTIVE ;  /* 0x000000000000791b */ /* 0x003fe20003800000 */
.L_x_1922:
[----:B------:R-:W-:Y:S02]  /*2f140*/  IMAD.MOV.U32 R13, RZ, RZ, R77 ;  /* 0x000000ffff0d7224 */ /* 0x000fe400078e004d */
[----:B------:R-:W-:-:S07]  /*2f150*/  IMAD.MOV.U32 R81, RZ, RZ, R14 ;  /* 0x000000ffff517224 */ /* 0x000fce00078e000e */
[----:B------:R-:W-:Y:S05]  /*2f160*/  WARPSYNC.COLLECTIVE R15, `(.L_x_1923) ;  /* 0x000000000f087348 */ /* 0x000fea0003c00000 */
[----:B------:R0:W1:Y:S02]  /*2f170*/  SHFL.IDX P6, R14, R13, R12, R11 ;  /* 0x0000000c0d0e7389 */ /* 0x00006400000c000b */
[----:B01----:R-:W-:Y:S01]  /*2f180*/  ENDCOLLECTIVE ;  /* 0x000000000000791b */ /* 0x003fe20003800000 */
.L_x_1923:
[----:B------:R-:W-:Y:S02]  /*2f190*/  IMAD.MOV.U32 R13, RZ, RZ, R148 ;  /* 0x000000ffff0d7224 */ /* 0x000fe400078e0094 */
[----:B------:R-:W-:Y:S02]  /*2f1a0*/  IMAD.MOV.U32 R12, RZ, RZ, R2 ;  /* 0x000000ffff0c7224 */ /* 0x000fe400078e0002 */
[----:B------:R-:W-:-:S07]  /*2f1b0*/  IMAD.MOV.U32 R77, RZ, RZ, R14 ;  /* 0x000000ffff4d7224 */ /* 0x000fce00078e000e */
[----:B------:R-:W-:Y:S05]  /*2f1c0*/  WARPSYNC.COLLECTIVE R15, `(.L_x_1924) ;  /* 0x000000000f087348 */ /* 0x000fea0003c00000 */
[----:B------:R0:W1:Y:S02]  /*2f1d0*/  SHFL.IDX P6, R14, R13, R12, R11 ;  /* 0x0000000c0d0e7389 */ /* 0x00006400000c000b */
[----:B01----:R-:W-:Y:S01]  /*2f1e0*/  ENDCOLLECTIVE ;  /* 0x000000000000791b */ /* 0x003fe20003800000 */
.L_x_1924:
[----:B------:R-:W-:Y:S02]  /*2f1f0*/  IMAD.MOV.U32 R13, RZ, RZ, R144 ;  /* 0x000000ffff0d7224 */ /* 0x000fe400078e0090 */
[----:B------:R-:W-:-:S07]  /*2f200*/  IMAD.MOV.U32 R148, RZ, RZ, R14 ;  /* 0x000000ffff947224 */ /* 0x000fce00078e000e */
[----:B------:R-:W-:Y:S05]  /*2f210*/  WARPSYNC.COLLECTIVE R15, `(.L_x_1925) ;  /* 0x000000000f087348 */ /* 0x000fea0003c00000 */
[----:B------:R0:W1:Y:S02]  /*2f220*/  SHFL.IDX P6, R14, R13, R12, R11 ;  /* 0x0000000c0d0e7389 */ /* 0x00006400000c000b */
[----:B01----:R-:W-:Y:S01]  /*2f230*/  ENDCOLLECTIVE ;  /* 0x000000000000791b */ /* 0x003fe20003800000 */
.L_x_1925:
[----:B------:R-:W-:Y:S02]  /*2f240*/  IMAD.MOV.U32 R13, RZ, RZ, R56 ;  /* 0x000000ffff0d7224 */ /* 0x000fe400078e0038 */
[----:B------:R-:W-:Y:S02]  /*2f250*/  IMAD.MOV.U32 R12, RZ, RZ, R0 ;  /* 0x000000ffff0c7224 */ /* 0x000fe400078e0000 */
[----:B------:R-:W-:-:S07]  /*2f260*/  IMAD.MOV.U32 R144, RZ, RZ, R14 ;  /* 0x000000ffff907224 */ /* 0x000fce00078e000e */
[----:B------:R-:W-:Y:S05]  /*2f270*/  WARPSYNC.COLLECTIVE R15, `(.L_x_1926) ;  /* 0x000000000f087348 */ /* 0x000fea0003c00000 */
[----:B------:R0:W1:Y:S02]  /*2f280*/  SHFL.IDX P6, R14, R13, R12, R11 ;  /* 0x0000000c0d0e7389 */ /* 0x00006400000c000b */
[----:B01----:R-:W-:Y:S01]  /*2f290*/  ENDCOLLECTIVE ;  /* 0x000000000000791b */ /* 0x003fe20003800000 */
.L_x_1926:
[----:B------:R-:W-:Y:S02]  /*2f2a0*/  IMAD.MOV.U32 R13, RZ, RZ, R85 ;  /* 0x000000ffff0d7224 */ /* 0x000fe400078e0055 */
[----:B------:R-:W-:-:S07]  /*2f2b0*/  IMAD.MOV.U32 R56, RZ, RZ, R14 ;  /* 0x000000ffff387224 */ /* 0x000fce00078e000e */
[----:B------:R-:W-:Y:S05]  /*2f2c0*/  WARPSYNC.COLLECTIVE R15, `(.L_x_1927) ;  /* 0x000000000f087348 */ /* 0x000fea0003c00000 */
[----:B------:R0:W1:Y:S02]  /*2f2d0*/  SHFL.IDX P6, R14, R13, R12, R11 ;  /* 0x0000000c0d0e7389 */ /* 0x00006400000c000b */
[----:B01----:R-:W-:Y:S01]  /*2f2e0*/  ENDCOLLECTIVE ;  /* 0x000000000000791b */ /* 0x003fe20003800000 */
.L_x_1927:
[----:B------:R-:W-:Y:S02]  /*2f2f0*/  IMAD.MOV.U32 R13, RZ, RZ, R146 ;  /* 0x000000ffff0d7224 */ /* 0x000fe400078e0092 */
[----:B------:R-:W-:Y:S02]  /*2f300*/  IMAD.MOV.U32 R12, RZ, RZ, R2 ;  /* 0x000000ffff0c7224 */ /* 0x000fe400078e0002 */
[----:B------:R-:W-:-:S07]  /*2f310*/  IMAD.MOV.U32 R85, RZ, RZ, R14 ;  /* 0x000000ffff557224 */ /* 0x000fce00078e000e */
[----:B------:R-:W-:Y:S05]  /*2f320*/  WARPSYNC.COLLECTIVE R15, `(.L_x_1928) ;  /* 0x000000000f087348 */ /* 0x000fea0003c00000 */
[----:B------:R0:W1:Y:S02]  /*2f330*/  SHFL.IDX P6, R14, R13, R12, R11 ;  /* 0x0000000c0d0e7389 */ /* 0x00006400000c000b */
[----:B01----:R-:W-:Y:S01]  /*2f340*/  ENDCOLLECTIVE ;  /* 0x000000000000791b */ /* 0x003fe20003800000 */
.L_x_1928:
[----:B------:R-:W-:Y:S02]  /*2f350*/  IMAD.MOV.U32 R13, RZ, RZ, R157 ;  /* 0x000000ffff0d7224 */ /* 0x000fe400078e009d */
[----:B------:R-:W-:-:S07]  /*2f360*/  IMAD.MOV.U32 R146, RZ, RZ, R14 ;  /* 0x000000ffff927224 */ /* 0x000fce00078e000e */
[----:B------:R-:W-:Y:S05]  /*2f370*/  WARPSYNC.COLLECTIVE R15, `(.L_x_1929) ;  /* 0x000000000f087348 */ /* 0x000fea0003c00000 */
[----:B------:R0:W1:Y:S02]  /*2f380*/  SHFL.IDX P6, R14, R13, R12, R11 ;  /* 0x0000000c0d0e7389 */ /* 0x00006400000c000b */
[----:B01----:R-:W-:Y:S01]  /*2f390*/  ENDCOLLECTIVE ;  /* 0x000000000000791b */ /* 0x003fe20003800000 */
.L_x_1929:
        /* <DEDUP_REMOVED lines=8> */
.L_x_1930:
[----:B------:R-:W-:Y:S02]  /*2f420*/  SEL R20, R85, R157, P0 ;  /* 0x0000009d55147207 */ /* 0x000fe40000000000 */
[----:B------:R-:W-:Y:S01]  /*2f430*/  SEL R85, R157, R85, P0 ;  /* 0x000000559d557207 */ /* 0x000fe20000000000 */
[----:B------:R-:W-:Y:S02]  /*2f440*/  IMAD.MOV.U32 R13, RZ, RZ, R89 ;  /* 0x000000ffff0d7224 */ /* 0x000fe400078e0059 */
[----:B------:R-:W-:-:S07]  /*2f450*/  IMAD.MOV.U32 R93, RZ, RZ, R14 ;  /* 0x000000ffff5d7224 */ /* 0x000fce00078e000e */
[----:B------:R-:W-:Y:S05]  /*2f460*/  WARPSYNC.COLLECTIVE R15, `(.L_x_1931) ;  /* 0x000000000f087348 */ /* 0x000fea0003c00000 */
[----:B------:R0:W1:Y:S02]  /*2f470*/  SHFL.IDX P6, R14, R13, R12, R11 ;  /* 0x0000000c0d0e7389 */ /* 0x00006400000c000b */
[----:B01----:R-:W-:Y:S01]  /*2f480*/  ENDCOLLECTIVE ;  /* 0x000000000000791b */ /* 0x003fe20003800000 */
.L_x_1931:
[----:B------:R-:W-:Y:S02]  /*2f490*/  IMAD.MOV.U32 R13, RZ, RZ, R154 ;  /* 0x000000ffff0d7224 */ /* 0x000fe400078e009a */
[----:B------:R-:W-:Y:S02]  /*2f4a0*/  IMAD.MOV.U32 R12, RZ, RZ, R2 ;  /* 0x000000ffff0c7224 */ /* 0x000fe400078e0002 */
[----:B------:R-:W-:-:S07]  /*2f4b0*/  IMAD.MOV.U32 R89, RZ, RZ, R14 ;  /* 0x000000ffff597224 */ /* 0x000fce00078e000e */
[----:B------:R-:W-:Y:S05]  /*2f4c0*/  WARPSYNC.COLLECTIVE R15, `(.L_x_1932) ;  /* 0x000000000f087348 */ /* 0x000fea0003c00000 */
[----:B------:R0:W1:Y:S02]  /*2f4d0*/  SHFL.IDX P6, R14, R13, R12, R11 ;  /* 0x0000000c0d0e7389 */ /* 0x00006400000c000b */
[----:B01----:R-:W-:Y:S01]  /*2f4e0*/  ENDCOLLECTIVE ;  /* 0x000000000000791b */ /* 0x003fe20003800000 */
.L_x_1932:
[----:B------:R-:W-:Y:S02]  /*2f4f0*/  IMAD.MOV.U32 R13, RZ, RZ, R153 ;  /* 0x000000ffff0d7224 */ /* 0x000fe400078e0099 */
[----:B------:R-:W-:-:S07]  /*2f500*/  IMAD.MOV.U32 R154, RZ, RZ, R14 ;  /* 0x000000ffff9a7224 */ /* 0x000fce00078e000e */
[----:B------:R-:W-:Y:S05]  /*2f510*/  WARPSYNC.COLLECTIVE R15, `(.L_x_1933) ;  /* 0x000000000f087348 */ /* 0x000fea0003c00000 */
[----:B------:R0:W1:Y:S02]  /*2f520*/  SHFL.IDX P6, R14, R13, R12, R11 ;  /* 0x0000000c0d0e7389 */ /* 0x00006400000c000b */
[----:B01----:R-:W-:Y:S01]  /*2f530*/  ENDCOLLECTIVE ;  /* 0x000000000000791b */ /* 0x003fe20003800000 */
.L_x_1933:
        /* <DEDUP_REMOVED lines=8> */
.L_x_1934:
[----:B------:R-:W-:Y:S02]  /*2f5c0*/  SEL R34, R89, R153, P0 ;  /* 0x0000009959227207 */ /* 0x000fe40000000000 */
[----:B------:R-:W-:Y:S01]  /*2f5d0*/  SEL R89, R153, R89, P0 ;  /* 0x0000005999597207 */ /* 0x000fe20000000000 */
[----:B------:R-:W-:Y:S02]  /*2f5e0*/  IMAD.MOV.U32 R13, RZ, RZ, R109 ;  /* 0x000000ffff0d7224 */ /* 0x000fe400078e006d */
[----:B------:R-:W-:-:S07]  /*2f5f0*/  IMAD.MOV.U32 R97, RZ, RZ, R14 ;  /* 0x000000ffff617224 */ /* 0x000fce00078e000e */
[----:B------:R-:W-:Y:S05]  /*2f600*/  WARPSYNC.COLLECTIVE R15, `(.L_x_1935) ;  /* 0x000000000f087348 */ /* 0x000fea0003c00000 */
[----:B------:R0:W1:Y:S02]  /*2f610*/  SHFL.IDX P6, R14, R13, R12, R11 ;  /* 0x0000000c0d0e7389 */ /* 0x00006400000c000b */
[----:B01----:R-:W-:Y:S01]  /*2f620*/  ENDCOLLECTIVE ;  /* 0x000000000000791b */ /* 0x003fe20003800000 */
.L_x_1935:
[----:B------:R-:W-:Y:S02]  /*2f630*/  IMAD.MOV.U32 R13, RZ, RZ, R156 ;  /* 0x000000ffff0d7224 */ /* 0x000fe400078e009c */
[----:B------:R-:W-:Y:S02]  /*2f640*/  IMAD.MOV.U32 R12, RZ, RZ, R2 ;  /* 0x000000ffff0c7224 */ /* 0x000fe400078e0002 */
[----:B------:R-:W-:-:S07]  /*2f650*/  IMAD.MOV.U32 R44, RZ, RZ, R14 ;  /* 0x000000ffff2c7224 */ /* 0x000fce00078e000e */
[----:B------:R-:W-:Y:S05]  /*2f660*/  WARPSYNC.COLLECTIVE R15, `(.L_x_1936) ;  /* 0x000000000f087348 */ /* 0x000fea0003c00000 */
[----:B------:R0:W1:Y:S02]  /*2f670*/  SHFL.IDX P6, R14, R13, R12, R11 ;  /* 0x0000000c0d0e7389 */ /* 0x00006400000c000b */
[----:B01----:R-:W-:Y:S01]  /*2f680*/  ENDCOLLECTIVE ;  /* 0x000000000000791b */ /* 0x003fe20003800000 */
.L_x_1936:
[----:B------:R-:W-:Y:S02]  /*2f690*/  IMAD.MOV.U32 R13, RZ, RZ, R155 ;  /* 0x000000ffff0d7224 */ /* 0x000fe400078e009b */
[----:B------:R-:W-:-:S07]  /*2f6a0*/  IMAD.MOV.U32 R156, RZ, RZ, R14 ;  /* 0x000000ffff9c7224 */ /* 0x000fce00078e000e */
[----:B------:R-:W-:Y:S05]  /*2f6b0*/  WARPSYNC.COLLECTIVE R15, `(.L_x_1937) ;  /* 0x000000000f087348 */ /* 0x000fea0003c00000 */
[----:B------:R0:W1:Y:S02]  /*2f6c0*/  SHFL.IDX P6, R14, R13, R12, R11 ;  /* 0x0000000c0d0e7389 */ /* 0x00006400000c000b */
[----:B01----:R-:W-:Y:S01]  /*2f6d0*/  ENDCOLLECTIVE ;  /* 0x000000000000791b */ /* 0x003fe20003800000 */
.L_x_1937:
        /* <DEDUP_REMOVED lines=8> */
.L_x_1938:
[----:B------:R-:W-:Y:S02]  /*2f760*/  SEL R36, R44, R40, P0 ;  /* 0x000000282c247207 */ /* 0x000fe40000000000 */
[----:B------:R-:W-:Y:S01]  /*2f770*/  SEL R40, R40, R44, P0 ;  /* 0x0000002c28287207 */ /* 0x000fe20000000000 */
[----:B------:R-:W-:Y:S02]  /*2f780*/  IMAD.MOV.U32 R13, RZ, RZ, R105 ;  /* 0x000000ffff0d7224 */ /* 0x000fe400078e0069 */
[----:B------:R-:W-:-:S07]  /*2f790*/  IMAD.MOV.U32 R50, RZ, RZ, R14 ;  /* 0x000000ffff327224 */ /* 0x000fce00078e000e */
[----:B------:R-:W-:Y:S05]  /*2f7a0*/  WARPSYNC.COLLECTIVE R15, `(.L_x_1939) ;  /* 0x000000000f087348 */ /* 0x000fea0003c00000 */
[----:B------:R0:W1:Y:S02]  /*2f7b0*/  SHFL.IDX P6, R14, R13, R12, R11 ;  /* 0x0000000c0d0e7389 */ /* 0x00006400000c000b */
[----:B01----:R-:W-:Y:S01]  /*2f7c0*/  ENDCOLLECTIVE ;  /* 0x000000000000791b */ /* 0x003fe20003800000 */
.L_x_1939:
[----:B------:R-:W-:Y:S02]  /*2f7d0*/  IMAD.MOV.U32 R13, RZ, RZ, R55 ;  /* 0x000000ffff0d7224 */ /* 0x000fe400078e0037 */
[----:B------:R-:W-:Y:S02]  /*2f7e0*/  IMAD.MOV.U32 R12, RZ, RZ, R2 ;  /* 0x000000ffff0c7224 */ /* 0x000fe400078e0002 */
[----:B------:R-:W-:-:S07]  /*2f7f0*/  IMAD.MOV.U32 R105, RZ, RZ, R14 ;  /* 0x000000ffff697224 */ /* 0x000fce00078e000e */
[----:B------:R-:W-:Y:S05]  /*2f800*/  WARPSYNC.COLLECTIVE R15, `(.L_x_1940) ;  /* 0x000000000f087348 */ /* 0x000fea0003c00000 */
[----:B------:R0:W1:Y:S02]  /*2f810*/  SHFL.IDX P6, R14, R13, R12, R11 ;  /* 0x0000000c0d0e7389 */ /* 0x00006400000c000b */
[----:B01----:R-:W-:Y:S01]  /*2f820*/  ENDCOLLECTIVE ;  /* 0x000000000000791b */ /* 0x003fe20003800000 */
.L_x_1940:
[----:B------:R-:W-:Y:S01]  /*2f830*/  MOV R13, R51 ;  /* 0x00000033000d7202 */ /* 0x000fe20000000f00 */
[----:B------:R-:W-:-:S07]  /*2f840*/  IMAD.MOV.U32 R55, RZ, RZ, R14 ;  /* 0x000000ffff377224 */ /* 0x000fce00078e000e */
[----:B------:R-:W-:Y:S05]  /*2f850*/  WARPSYNC.COLLECTIVE R15, `(.L_x_1941) ;  /* 0x000000000f087348 */ /* 0x000fea0003c00000 */
[----:B------:R0:W1:Y:S02]  /*2f860*/  SHFL.IDX P6, R14, R13, R12, R11 ;  /* 0x0000000c0d0e7389 */ /* 0x00006400000c000b */
[----:B01----:R-:W-:Y:S01]  /*2f870*/  ENDCOLLECTIVE ;  /* 0x000000000000791b */ /* 0x003fe20003800000 */
.L_x_1941:
        /* <DEDUP_REMOVED lines=8> */
.L_x_1942:
[----:B------:R-:W-:Y:S02]  /*2f900*/  SEL R38, R105, R51, P0 ;  /* 0x0000003369267207 */ /* 0x000fe40000000000 */
[----:B------:R-:W-:Y:S01]  /*2f910*/  SEL R51, R51, R105, P0 ;  /* 0x0000006933337207 */ /* 0x000fe20000000000 */
[----:B------:R-:W-:Y:S02]  /*2f920*/  IMAD.MOV.U32 R13, RZ, RZ, R54 ;  /* 0x000000ffff0d7224 */ /* 0x000fe400078e0036 */
[----:B------:R-:W-:-:S07]  /*2f930*/  IMAD.MOV.U32 R58, RZ, RZ, R14 ;  /* 0x000000ffff3a7224 */ /* 0x000fce00078e000e */
[----:B------:R-:W-:Y:S05]  /*2f940*/  WARPSYNC.COLLECTIVE R15, `(.L_x_1943) ;  /* 0x000000000f087348 */ /* 0x000fea0003c00000 */
[----:B------:R0:W1:Y:S02]  /*2f950*/  SHFL.IDX P6, R14, R13, R12, R11 ;  /* 0x0000000c0d0e7389 */ /* 0x00006400000c000b */
[----:B01----:R-:W-:Y:S01]  /*2f960*/  ENDCOLLECTIVE ;  /* 0x000000000000791b */ /* 0x003fe20003800000 */
.L_x_1943:
[----:B------:R-:W-:Y:S02]  /*2f970*/  IMAD.MOV.U32 R13, RZ, RZ, R63 ;  /* 0x000000ffff0d7224 */ /* 0x000fe400078e003f */
[----:B------:R-:W-:Y:S02]  /*2f980*/  IMAD.MOV.U32 R12, RZ, RZ, R2 ;  /* 0x000000ffff0c7224 */ /* 0x000fe400078e0002 */
[----:B------:R-:W-:-:S07]  /*2f990*/  IMAD.MOV.U32 R54, RZ, RZ, R14 ;  /* 0x000000ffff367224 */ /* 0x000fce00078e000e */
[----:B------:R-:W-:Y:S05]  /*2f9a0*/  WARPSYNC.COLLECTIVE R15, `(.L_x_1944) ;  /* 0x000000000f087348 */ /* 0x000fea0003c00000 */
[----:B------:R0:W1:Y:S02]  /*2f9b0*/  SHFL.IDX P6, R14, R13, R12, R11 ;  /* 0x0000000c0d0e7389 */ /* 0x00006400000c000b */
[----:B01----:R-:W-:Y:S01]  /*2f9c0*/  ENDCOLLECTIVE ;  /* 0x000000000000791b */ /* 0x003fe20003800000 */
.L_x_1944:
[----:B------:R-:W-:Y:S02]  /*2f9d0*/  IMAD.MOV.U32 R13, RZ, RZ, R59 ;  /* 0x000000ffff0d7224 */ /* 0x000fe400078e003b */
[----:B------:R-:W-:-:S07]  /*2f9e0*/  IMAD.MOV.U32 R63, RZ, RZ, R14 ;  /* 0x000000ffff3f7224 */ /* 0x000fce00078e000e */
[----:B------:R-:W-:Y:S05]  /*2f9f0*/  WARPSYNC.COLLECTIVE R15, `(.L_x_1945) ;  /* 0x000000000f087348 */ /* 0x000fea0003c00000 */
[----:B------:R0:W1:Y:S02]  /*2fa00*/  SHFL.IDX P6, R14, R13, R12, R11 ;  /* 0x0000000c0d0e7389 */ /* 0x00006400000c000b */
[----:B01----:R-:W-:Y:S01]  /*2fa10*/  ENDCOLLECTIVE ;  /* 0x000000000000791b */ /* 0x003fe20003800000 */
.L_x_1945:
        /* <DEDUP_REMOVED lines=8> */
.L_x_1946:
[----:B------:R-:W-:Y:S02]  /*2faa0*/  SEL R41, R54, R59, P0 ;  /* 0x0000003b36297207 */ /* 0x000fe40000000000 */
[----:B------:R-:W-:Y:S01]  /*2fab0*/  SEL R54, R59, R54, P0 ;  /* 0x000000363b367207 */ /* 0x000fe20000000000 */
[----:B------:R-:W-:Y:S02]  /*2fac0*/  IMAD.MOV.U32 R13, RZ, RZ, R62 ;  /* 0x000000ffff0d7224 */ /* 0x000fe400078e003e */
[----:B------:R-:W-:-:S07]  /*2fad0*/  IMAD.MOV.U32 R66, RZ, RZ, R14 ;  /* 0x000000ffff427224 */ /* 0x000fce00078e000e */
[----:B------:R-:W-:Y:S05]  /*2fae0*/  WARPSYNC.COLLECTIVE R15, `(.L_x_1947) ;  /* 0x000000000f087348 */ /* 0x000fea0003c00000 */
[----:B------:R0:W1:Y:S02]  /*2faf0*/  SHFL.IDX P6, R14, R13, R12, R11 ;  /* 0x0000000c0d0e7389 */ /* 0x00006400000c000b */
[----:B01----:R-:W-:Y:S01]  /*2fb00*/  ENDCOLLECTIVE ;  /* 0x000000000000791b */ /* 0x003fe20003800000 */
.L_x_1947:
[----:B------:R-:W-:Y:S02]  /*2fb10*/  IMAD.MOV.U32 R13, RZ, RZ, R71 ;  /* 0x000000ffff0d7224 */ /* 0x000fe400078e0047 */
[----:B------:R-:W-:Y:S02]  /*2fb20*/  IMAD.MOV.U32 R12, RZ, RZ, R2 ;  /* 0x000000ffff0c7224 */ /* 0x000fe400078e0002 */
[----:B------:R-:W-:-:S07]  /*2fb30*/  IMAD.MOV.U32 R62, RZ, RZ, R14 ;  /* 0x000000ffff3e7224 */ /* 0x000fce00078e000e */
[----:B------:R-:W-:Y:S05]  /*2fb40*/  WARPSYNC.COLLECTIVE R15, `(.L_x_1948) ;  /* 0x000000000f087348 */ /* 0x000fea0003c00000 */
[----:B------:R0:W1:Y:S02]  /*2fb50*/  SHFL.IDX P6, R14, R13, R12, R11 ;  /* 0x0000000c0d0e7389 */ /* 0x00006400000c000b */
[----:B01----:R-:W-:Y:S01]  /*2fb60*/  ENDCOLLECTIVE ;  /* 0x000000000000791b */ /* 0x003fe20003800000 */
.L_x_1948:
[----:B------:R-:W-:Y:S02]  /*2fb70*/  IMAD.MOV.U32 R13, RZ, RZ, R67 ;  /* 0x000000ffff0d7224 */ /* 0x000fe400078e0043 */
[----:B------:R-:W-:-:S07]  /*2fb80*/  IMAD.MOV.U32 R71, RZ, RZ, R14 ;  /* 0x000000ffff477224 */ /* 0x000fce00078e000e */
[----:B------:R-:W-:Y:S05]  /*2fb90*/  WARPSYNC.COLLECTIVE R15, `(.L_x_1949) ;  /* 0x000000000f087348 */ /* 0x000fea0003c00000 */
[----:B------:R0:W1:Y:S02]  /*2fba0*/  SHFL.IDX P6, R14, R13, R12, R11 ;  /* 0x0000000c0d0e7389 */ /* 0x00006400000c000b */
[----:B01----:R-:W-:Y:S01]  /*2fbb0*/  ENDCOLLECTIVE ;  /* 0x000000000000791b */ /* 0x003fe20003800000 */
.L_x_1949:
        /* <DEDUP_REMOVED lines=8> */
.L_x_1950:
[----:B------:R-:W-:Y:S02]  /*2fc40*/  SEL R43, R62, R67, P0 ;  /* 0x000000433e2b7207 */ /* 0x000fe40000000000 */
[----:B------:R-:W-:Y:S01]  /*2fc50*/  SEL R62, R67, R62, P0 ;  /* 0x0000003e433e7207 */ /* 0x000fe20000000000 */
[----:B------:R-:W-:Y:S02]  /*2fc60*/  IMAD.MOV.U32 R13, RZ, RZ, R70 ;  /* 0x000000ffff0d7224 */ /* 0x000fe400078e0046 */
[----:B------:R-:W-:-:S07]  /*2fc70*/  IMAD.MOV.U32 R74, RZ, RZ, R14 ;  /* 0x000000ffff4a7224 */ /* 0x000fce00078e000e */
[----:B------:R-:W-:Y:S05]  /*2fc80*/  WARPSYNC.COLLECTIVE R15, `(.L_x_1951) ;  /* 0x000000000f087348 */ /* 0x000fea0003c00000 */
[----:B------:R0:W1:Y:S02]  /*2fc90*/  SHFL.IDX P6, R14, R13, R12, R11 ;  /* 0x0000000c0d0e7389 */ /* 0x00006400000c000b */
[----:B01----:R-:W-:Y:S01]  /*2fca0*/  ENDCOLLECTIVE ;  /* 0x000000000000791b */ /* 0x003fe20003800000 */
.L_x_1951:
[----:B------:R-:W-:Y:S01]  /*2fcb0*/  MOV R13, R78 ;  /* 0x0000004e000d7202 */ /* 0x000fe20000000f00 */
[----:B------:R-:W-:Y:S02]  /*2fcc0*/  IMAD.MOV.U32 R12, RZ, RZ, R2 ;  /* 0x000000ffff0c7224 */ /* 0x000fe400078e0002 */
[----:B------:R-:W-:-:S07]  /*2fcd0*/  IMAD.MOV.U32 R109, RZ, RZ, R14 ;  /* 0x000000ffff6d7224 */ /* 0x000fce00078e000e */
[----:B------:R-:W-:Y:S05]  /*2fce0*/  WARPSYNC.COLLECTIVE R15, `(.L_x_1952) ;  /* 0x000000000f087348 */ /* 0x000fea0003c00000 */
[----:B------:R0:W1:Y:S02]  /*2fcf0*/  SHFL.IDX P6, R14, R13, R12, R11 ;  /* 0x0000000c0d0e7389 */ /* 0x00006400000c000b */
[----:B01----:R-:W-:Y:S01]  /*2fd00*/  ENDCOLLECTIVE ;  /* 0x000000000000791b */ /* 0x003fe20003800000 */
.L_x_1952:
[----:B------:R-:W-:Y:S02]  /*2fd10*/  IMAD.MOV.U32 R13, RZ, RZ, R75 ;  /* 0x000000ffff0d7224 */ /* 0x000fe400078e004b */
[----:B------:R-:W-:-:S07]  /*2fd20*/  IMAD.MOV.U32 R78, RZ, RZ, R14 ;  /* 0x000000ffff4e7224 */ /* 0x000fce00078e000e */
[----:B------:R-:W-:Y:S05]  /*2fd30*/  WARPSYNC.COLLECTIVE R15, `(.L_x_1953) ;  /* 0x000000000f087348 */ /* 0x000fea0003c00000 */
[----:B------:R0:W1:Y:S02]  /*2fd40*/  SHFL.IDX P6, R14, R13, R12, R11 ;  /* 0x0000000c0d0e7389 */ /* 0x00006400000c000b */
[----:B01----:R-:W-:Y:S01]  /*2fd50*/  ENDCOLLECTIVE ;  /* 0x000000000000791b */ /* 0x003fe20003800000 */
.L_x_1953:
[----:B------:R-:W-:Y:S02]  /*2fd60*/  IMAD.MOV.U32 R13, RZ, RZ, R79 ;  /* 0x000000ffff0d7224 */ /* 0x000fe400078e004f */
[----:B------:R-:W-:Y:S02]  /*2fd70*/  IMAD.MOV.U32 R12, RZ, RZ, R0 ;  /* 0x000000ffff0c7224 */ /* 0x000fe400078e0000 */
[----:B------:R-:W-:-:S07]  /*2fd80*/  IMAD.MOV.U32 R75, RZ, RZ, R14 ;  /* 0x000000ffff4b7224 */ /* 0x000fce00078e000e */
[----:B------:R-:W-:Y:S05]  /*2fd90*/  WARPSYNC.COLLECTIVE R15, `(.L_x_1954) ;  /* 0x000000000f087348 */ /* 0x000fea0003c00000 */
[----:B------:R0:W1:Y:S02]  /*2fda0*/  SHFL.IDX P6, R14, R13, R12, R11 ;  /* 0x0000000c0d0e7389 */ /* 0x00006400000c000b */
[----:B01----:R-:W-:Y:S01]  /*2fdb0*/  ENDCOLLECTIVE ;  /* 0x000000000000791b */ /* 0x003fe20003800000 */
.L_x_1954:
[----:B------:R-:W-:Y:S02]  /*2fdc0*/  IMAD.MOV.U32 R13, RZ, RZ, R113 ;  /* 0x000000ffff0d7224 */ /* 0x000fe400078e0071 */
[----:B------:R-:W-:-:S07]  /*2fdd0*/  IMAD.MOV.U32 R79, RZ, RZ, R14 ;  /* 0x000000ffff4f7224 */ /* 0x000fce00078e000e */
[----:B------:R-:W-:Y:S05]  /*2fde0*/  WARPSYNC.COLLECTIVE R15, `(.L_x_1955) ;  /* 0x000000000f087348 */ /* 0x000fea0003c00000 */
[----:B------:R0:W1:Y:S02]  /*2fdf0*/  SHFL.IDX P6, R14, R13, R12, R11 ;  /* 0x0000000c0d0e7389 */ /* 0x00006400000c000b */
[----:B01----:R-:W-:Y:S01]  /*2fe00*/  ENDCOLLECTIVE ;  /* 0x000000000000791b */ /* 0x003fe20003800000 */
.L_x_1955:
[----:B------:R-:W-:Y:S02]  /*2fe10*/  IMAD.MOV.U32 R13, RZ, RZ, R86 ;  /* 0x000000ffff0d7224 */ /* 0x000fe400078e0056 */
[----:B------:R-:W-:Y:S02]  /*2fe20*/  IMAD.MOV.U32 R12, RZ, RZ, R2 ;  /* 0x000000ffff0c7224 */ /* 0x000fe400078e0002 */
[----:B------:R-:W-:-:S07]  /*2fe30*/  IMAD.MOV.U32 R113, RZ, RZ, R14 ;  /* 0x000000ffff717224 */ /* 0x000fce00078e000e */
[----:B------:R-:W-:Y:S05]  /*2fe40*/  WARPSYNC.COLLECTIVE R15, `(.L_x_1956) ;  /* 0x000000000f087348 */ /* 0x000fea0003c00000 */
[----:B------:R0:W1:Y:S02]  /*2fe50*/  SHFL.IDX P6, R14, R13, R12, R11 ;  /* 0x0000000c0d0e7389 */ /* 0x00006400000c000b */
[----:B01----:R-:W-:Y:S01]  /*2fe60*/  ENDCOLLECTIVE ;  /* 0x000000000000791b */ /* 0x003fe20003800000 */
.L_x_1956:
[----:B------:R-:W-:Y:S02]  /*2fe70*/  IMAD.MOV.U32 R13, RZ, RZ, R117 ;  /* 0x000000ffff0d7224 */ /* 0x000fe400078e0075 */
[----:B------:R-:W-:-:S07]  /*2fe80*/  IMAD.MOV.U32 R86, RZ, RZ, R14 ;  /* 0x000000ffff567224 */ /* 0x000fce00078e000e */
[----:B------:R-:W-:Y:S05]  /*2fe90*/  WARPSYNC.COLLECTIVE R15, `(.L_x_1957) ;  /* 0x000000000f087348 */ /* 0x000fea0003c00000 */
[----:B------:R0:W1:Y:S02]  /*2fea0*/  SHFL.IDX P6, R14, R13, R12, R11 ;  /* 0x0000000c0d0e7389 */ /* 0x00006400000c000b */
[----:B01----:R-:W-:Y:S01]  /*2feb0*/  ENDCOLLECTIVE ;  /* 0x000000000000791b */ /* 0x003fe20003800000 */
.L_x_1957:
[----:B------:R-:W-:Y:S02]  /*2fec0*/  IMAD.MOV.U32 R13, RZ, RZ, R82 ;  /* 0x000000ffff0d7224 */ /* 0x000fe400078e0052 */
[----:B------:R-:W-:Y:S02]  /*2fed0*/  IMAD.MOV.U32 R12, RZ, RZ, R0 ;  /* 0x000000ffff0c7224 */ /* 0x000fe400078e0000 */
[----:B------:R-:W-:-:S07]  /*2fee0*/  IMAD.MOV.U32 R117, RZ, RZ, R14 ;  /* 0x000000ffff757224 */ /* 0x000fce00078e000e */
[----:B------:R-:W-:Y:S05]  /*2fef0*/  WARPSYNC.COLLECTIVE R15, `(.L_x_1958) ;  /* 0x000000000f087348 */ /* 0x000fea0003c00000 */
[----:B------:R0:W1:Y:S02]  /*2ff00*/  SHFL.IDX P6, R14, R13, R12, R11 ;  /* 0x0000000c0d0e7389 */ /* 0x00006400000c000b */
[----:B01----:R-:W-:Y:S01]  /*2ff10*/  ENDCOLLECTIVE ;  /* 0x000000000000791b */ /* 0x003fe20003800000 */
.L_x_1958:
[----:B------:R-:W-:Y:S02]  /*2ff20*/  IMAD.MOV.U32 R13, RZ, RZ, R125 ;  /* 0x000000ffff0d7224 */ /* 0x000fe400078e007d */
[----:B------:R-:W-:-:S07]  /*2ff30*/  IMAD.MOV.U32 R82, RZ, RZ, R14 ;  /* 0x000000ffff527224 */ /* 0x000fce00078e000e */
[----:B------:R-:W-:Y:S05]  /*2ff40*/  WARPSYNC.COLLECTIVE R15, `(.L_x_1959) ;  /* 0x000000000f087348 */ /* 0x000fea0003c00000 */
[----:B------:R0:W1:Y:S02]  /*2ff50*/  SHFL.IDX P6, R14, R13, R12, R11 ;  /* 0x0000000c0d0e7389 */ /* 0x00006400000c000b */
[----:B01----:R-:W-:Y:S01]  /*2ff60*/  ENDCOLLECTIVE ;  /* 0x000000000000791b */ /* 0x003fe20003800000 */
.L_x_1959:
[----:B------:R-:W-:Y:S02]  /*2ff70*/  IMAD.MOV.U32 R13, RZ, RZ, R94 ;  /* 0x000000ffff0d7224 */ /* 0x000fe400078e005e */
[----:B------:R-:W-:Y:S02]  /*2ff80*/  IMAD.MOV.U32 R12, RZ, RZ, R2 ;  /* 0x000000ffff0c7224 */ /* 0x000fe400078e0002 */
[----:B------:R-:W-:-:S07]  /*2ff90*/  IMAD.MOV.U32 R125, RZ, RZ, R14 ;  /* 0x000000ffff7d7224 */ /* 0x000fce00078e000e */
[----:B------:R-:W-:Y:S05]  /*2ffa0*/  WARPSYNC.COLLECTIVE R15, `(.L_x_1960) ;  /* 0x000000000f087348 */ /* 0x000fea0003c00000 */
[----:B------:R0:W1:Y:S02]  /*2ffb0*/  SHFL.IDX P6, R14, R13, R12, R11 ;  /* 0x0000000c0d0e7389 */ /* 0x00006400000c000b */
[----:B01----:R-:W-:Y:S01]  /*2ffc0*/  ENDCOLLECTIVE ;  /* 0x000000000000791b */ /* 0x003fe20003800000 */
.L_x_1960:
[----:B------:R-:W-:Y:S02]  /*2ffd0*/  IMAD.MOV.U32 R13, RZ, RZ, R121 ;  /* 0x000000ffff0d7224 */ /* 0x000fe400078e0079 */
[----:B------:R-:W-:-:S07]  /*2ffe0*/  IMAD.MOV.U32 R94, RZ, RZ, R14 ;  /* 0x000000ffff5e7224 */ /* 0x000fce00078e000e */
[----:B------:R-:W-:Y:S05]  /*2fff0*/  WARPSYNC.COLLECTIVE R15, `(.L_x_1961) ;  /* 0x000000000f087348 */ /* 0x000fea0003c00000 */
[----:B------:R0:W1:Y:S02]  /*30000*/  SHFL.IDX P6, R14, R13, R12, R11 ;  /* 0x0000000c0d0e7389 */ /* 0x00006400000c000b */
[----:B01----:R-:W-:Y:S01]  /*30010*/  ENDCOLLECTIVE ;  /* 0x000000000000791b */ /* 0x003fe20003800000 */
.L_x_1961:
        /* <DEDUP_REMOVED lines=8> */
.L_x_1962:
[----:B------:R-:W-:Y:S02]  /*300a0*/  SEL R49, R125, R121, P0 ;  /* 0x000000797d317207 */ /* 0x000fe40000000000 */
[----:B------:R-:W-:Y:S01]  /*300b0*/  SEL R121, R121, R125, P0 ;  /* 0x0000007d79797207 */ /* 0x000fe20000000000 */
[----:B------:R-:W-:Y:S01]  /*300c0*/  IMAD.MOV.U32 R13, RZ, RZ, R83 ;  /* 0x000000ffff0d7224 */ /* 0x000fe200078e0053 */
[----:B------:R-:W-:-:S07]  /*300d0*/  MOV R87, R14 ;  /* 0x0000000e00577202 */ /* 0x000fce0000000f00 */
[----:B------:R-:W-:Y:S05]  /*300e0*/  WARPSYNC.COLLECTIVE R15, `(.L_x_1963) ;  /* 0x000000000f087348 */ /* 0x000fea0003c00000 */
[----:B------:R0:W1:Y:S02]  /*300f0*/  SHFL.IDX P6, R14, R13, R12, R11 ;  /* 0x0000000c0d0e7389 */ /* 0x00006400000c000b */
[----:B01----:R-:W-:Y:S01]  /*30100*/  ENDCOLLECTIVE ;  /* 0x000000000000791b */ /* 0x003fe20003800000 */
.L_x_1963:
[----:B------:R-:W-:Y:S02]  /*30110*/  IMAD.MOV.U32 R13, RZ, RZ, R102 ;  /* 0x000000ffff0d7224 */ /* 0x000fe400078e0066 */
[----:B------:R-:W-:Y:S02]  /*30120*/  IMAD.MOV.U32 R12, RZ, RZ, R2 ;  /* 0x000000ffff0c7224 */ /* 0x000fe400078e0002 */
[----:B------:R-:W-:-:S07]  /*30130*/  IMAD.MOV.U32 R83, RZ, RZ, R14 ;  /* 0x000000ffff537224 */ /* 0x000fce00078e000e */
[----:B------:R-:W-:Y:S05]  /*30140*/  WARPSYNC.COLLECTIVE R15, `(.L_x_1964) ;  /* 0x000000000f087348 */ /* 0x000fea0003c00000 */
[----:B------:R0:W1:Y:S02]  /*30150*/  SHFL.IDX P6, R14, R13, R12, R11 ;  /* 0x0000000c0d0e7389 */ /* 0x00006400000c000b */
[----:B01----:R-:W-:Y:S01]  /*30160*/  ENDCOLLECTIVE ;  /* 0x000000000000791b */ /* 0x003fe20003800000 */
.L_x_1964:
[----:B------:R-:W-:Y:S02]  /*30170*/  IMAD.MOV.U32 R13, RZ, RZ, R98 ;  /* 0x000000ffff0d7224 */ /* 0x000fe400078e0062 */
[----:B------:R-:W-:-:S07]  /*30180*/  IMAD.MOV.U32 R102, RZ, RZ, R14 ;  /* 0x000000ffff667224 */ /* 0x000fce00078e000e */
[----:B------:R-:W-:Y:S05]  /*30190*/  WARPSYNC.COLLECTIVE R15, `(.L_x_1965) ;  /* 0x000000000f087348 */ /* 0x000fea0003c00000 */
[----:B------:R0:W1:Y:S02]  /*301a0*/  SHFL.IDX P6, R14, R13, R12, R11 ;  /* 0x0000000c0d0e7389 */ /* 0x00006400000c000b */
[----:B01----:R-:W-:Y:S01]  /*301b0*/  ENDCOLLECTIVE ;  /* 0x000000000000791b */ /* 0x003fe20003800000 */
.L_x_1965:
        /* <DEDUP_REMOVED lines=8> */
.L_x_1966:
[----:B------:R-:W-:Y:S02]  /*30240*/  SEL R53, R83, R98, P0 ;  /* 0x0000006253357207 */ /* 0x000fe40000000000 */
[----:B------:R-:W-:Y:S01]  /*30250*/  SEL R83, R98, R83, P0 ;  /* 0x0000005362537207 */ /* 0x000fe20000000000 */
[----:B------:R-:W-:Y:S02]  /*30260*/  IMAD.MOV.U32 R13, RZ, RZ, R129 ;  /* 0x000000ffff0d7224 */ /* 0x000fe400078e0081 */
[----:B------:R-:W-:-:S07]  /*30270*/  IMAD.MOV.U32 R90, RZ, RZ, R14 ;  /* 0x000000ffff5a7224 */ /* 0x000fce00078e000e */
[----:B------:R-:W-:Y:S05]  /*30280*/  WARPSYNC.COLLECTIVE R15, `(.L_x_1967) ;  /* 0x000000000f087348 */ /* 0x000fea0003c00000 */
[----:B------:R0:W1:Y:S02]  /*30290*/  SHFL.IDX P6, R14, R13, R12, R11 ;  /* 0x0000000c0d0e7389 */ /* 0x00006400000c000b */
[----:B01----:R-:W-:Y:S01]  /*302a0*/  ENDCOLLECTIVE ;  /* 0x000000000000791b */ /* 0x003fe20003800000 */
.L_x_1967:
[----:B------:R-:W-:Y:S02]  /*302b0*/  IMAD.MOV.U32 R13, RZ, RZ, R110 ;  /* 0x000000ffff0d7224 */ /* 0x000fe400078e006e */
[----:B------:R-:W-:Y:S02]  /*302c0*/  IMAD.MOV.U32 R12, RZ, RZ, R2 ;  /* 0x000000ffff0c7224 */ /* 0x000fe400078e0002 */
[----:B------:R-:W-:-:S07]  /*302d0*/  IMAD.MOV.U32 R106, RZ, RZ, R14 ;  /* 0x000000ffff6a7224 */ /* 0x000fce00078e000e */
[----:B------:R-:W-:Y:S05]  /*302e0*/  WARPSYNC.COLLECTIVE R15, `(.L_x_1968) ;  /* 0x000000000f087348 */ /* 0x000fea0003c00000 */
[----:B------:R0:W1:Y:S02]  /*302f0*/  SHFL.IDX P6, R14, R13, R12, R11 ;  /* 0x0000000c0d0e7389 */ /* 0x00006400000c000b */
[----:B01----:R-:W-:Y:S01]  /*30300*/  ENDCOLLECTIVE ;  /* 0x000000000000791b */ /* 0x003fe20003800000 */
.L_x_1968:
[----:B------:R-:W-:Y:S02]  /*30310*/  IMAD.MOV.U32 R13, RZ, RZ, R107 ;  /* 0x000000ffff0d7224 */ /* 0x000fe400078e006b */
[----:B------:R-:W-:-:S07]  /*30320*/  IMAD.MOV.U32 R110, RZ, RZ, R14 ;  /* 0x000000ffff6e7224 */ /* 0x000fce00078e000e */
[----:B------:R-:W-:Y:S05]  /*30330*/  WARPSYNC.COLLECTIVE R15, `(.L_x_1969) ;  /* 0x000000000f087348 */ /* 0x000fea0003c00000 */
[----:B------:R0:W1:Y:S02]  /*30340*/  SHFL.IDX P6, R14, R13, R12, R11 ;  /* 0x0000000c0d0e7389 */ /* 0x00006400000c000b */
[----:B01----:R-:W-:Y:S01]  /*30350*/  ENDCOLLECTIVE ;  /* 0x000000000000791b */ /* 0x003fe20003800000 */
.L_x_1969:
        /* <DEDUP_REMOVED lines=8> */
.L_x_1970:
[----:B------:R-:W-:Y:S02]  /*303e0*/  SEL R59, R106, R107, P0 ;  /* 0x0000006b6a3b7207 */ /* 0x000fe40000000000 */
[----:B------:R-:W-:Y:S01]  /*303f0*/  SEL R106, R107, R106, P0 ;  /* 0x0000006a6b6a7207 */ /* 0x000fe20000000000 */
[----:B------:R-:W-:Y:S02]  /*30400*/  IMAD.MOV.U32 R13, RZ, RZ, R111 ;  /* 0x000000ffff0d7224 */ /* 0x000fe400078e006f */
[----:B------:R-:W-:-:S07]  /*30410*/  IMAD.MOV.U32 R91, RZ, RZ, R14 ;  /* 0x000000ffff5b7224 */ /* 0x000fce00078e000e */
[----:B------:R-:W-:Y:S05]  /*30420*/  WARPSYNC.COLLECTIVE R15, `(.L_x_1971) ;  /* 0x000000000f087348 */ /* 0x000fea0003c00000 */
[----:B------:R0:W1:Y:S02]  /*30430*/  SHFL.IDX P6, R14, R13, R12, R11 ;  /* 0x0000000c0d0e7389 */ /* 0x00006400000c000b */
[----:B01----:R-:W-:Y:S01]  /*30440*/  ENDCOLLECTIVE ;  /* 0x000000000000791b */ /* 0x003fe20003800000 */
.L_x_1971:
[----:B------:R-:W-:Y:S02]  /*30450*/  IMAD.MOV.U32 R13, RZ, RZ, R118 ;  /* 0x000000ffff0d7224 */ /* 0x000fe400078e0076 */
[----:B------:R-:W-:Y:S02]  /*30460*/  IMAD.MOV.U32 R12, RZ, RZ, R2 ;  /* 0x000000ffff0c7224 */ /* 0x000fe400078e0002 */
[----:B------:R-:W-:-:S07]  /*30470*/  IMAD.MOV.U32 R114, RZ, RZ, R14 ;  /* 0x000000ffff727224 */ /* 0x000fce00078e000e */
[----:B------:R-:W-:Y:S05]  /*30480*/  WARPSYNC.COLLECTIVE R15, `(.L_x_1972) ;  /* 0x000000000f087348 */ /* 0x000fea0003c00000 */
[----:B------:R0:W1:Y:S02]  /*30490*/  SHFL.IDX P6, R14, R13, R12, R11 ;  /* 0x0000000c0d0e7389 */ /* 0x00006400000c000b */
[----:B01----:R-:W-:Y:S01]  /*304a0*/  ENDCOLLECTIVE ;  /* 0x000000000000791b */ /* 0x003fe20003800000 */
.L_x_1972:
[----:B------:R-:W-:Y:S02]  /*304b0*/  IMAD.MOV.U32 R13, RZ, RZ, R115 ;  /* 0x000000ffff0d7224 */ /* 0x000fe400078e0073 */
[----:B------:R-:W-:-:S07]  /*304c0*/  IMAD.MOV.U32 R118, RZ, RZ, R14 ;  /* 0x000000ffff767224 */ /* 0x000fce00078e000e */
[----:B------:R-:W-:Y:S05]  /*304d0*/  WARPSYNC.COLLECTIVE R15, `(.L_x_1973) ;  /* 0x000000000f087348 */ /* 0x000fea0003c00000 */
[----:B------:R0:W1:Y:S02]  /*304e0*/  SHFL.IDX P6, R14, R13, R12, R11 ;  /* 0x0000000c0d0e7389 */ /* 0x00006400000c000b */
[----:B01----:R-:W-:Y:S01]  /*304f0*/  ENDCOLLECTIVE ;  /* 0x000000000000791b */ /* 0x003fe20003800000 */
.L_x_1973:
        /* <DEDUP_REMOVED lines=8> */
.L_x_1974:
[----:B------:R-:W-:Y:S02]  /*30580*/  SEL R63, R114, R111, P0 ;  /* 0x0000006f723f7207 */ /* 0x000fe40000000000 */
[----:B------:R-:W-:Y:S01]  /*30590*/  SEL R111, R111, R114, P0 ;  /* 0x000000726f6f7207 */ /* 0x000fe20000000000 */
[----:B------:R-:W-:Y:S02]  /*305a0*/  IMAD.MOV.U32 R13, RZ, RZ, R119 ;  /* 0x000000ffff0d7224 */ /* 0x000fe400078e0077 */
[----:B------:R-:W-:-:S07]  /*305b0*/  IMAD.MOV.U32 R95, RZ, RZ, R14 ;  /* 0x000000ffff5f7224 */ /* 0x000fce00078e000e */
[----:B------:R-:W-:Y:S05]  /*305c0*/  WARPSYNC.COLLECTIVE R15, `(.L_x_1975) ;  /* 0x000000000f087348 */ /* 0x000fea0003c00000 */
[----:B------:R0:W1:Y:S02]  /*305d0*/  SHFL.IDX P6, R14, R13, R12, R11 ;  /* 0x0000000c0d0e7389 */ /* 0x00006400000c000b */
[----:B01----:R-:W-:Y:S01]  /*305e0*/  ENDCOLLECTIVE ;  /* 0x000000000000791b */ /* 0x003fe20003800000 */
.L_x_1975:
[----:B------:R-:W-:Y:S02]  /*305f0*/  IMAD.MOV.U32 R13, RZ, RZ, R126 ;  /* 0x000000ffff0d7224 */ /* 0x000fe400078e007e */
[----:B------:R-:W-:Y:S02]  /*30600*/  IMAD.MOV.U32 R12, RZ, RZ, R2 ;  /* 0x000000ffff0c7224 */ /* 0x000fe400078e0002 */
[----:B------:R-:W-:-:S07]  /*30610*/  IMAD.MOV.U32 R115, RZ, RZ, R14 ;  /* 0x000000ffff737224 */ /* 0x000fce00078e000e */
[----:B------:R-:W-:Y:S05]  /*30620*/  WARPSYNC.COLLECTIVE R15, `(.L_x_1976) ;  /* 0x000000000f087348 */ /* 0x000fea0003c00000 */
[----:B------:R0:W1:Y:S02]  /*30630*/  SHFL.IDX P6, R14, R13, R12, R11 ;  /* 0x0000000c0d0e7389 */ /* 0x00006400000c000b */
[----:B01----:R-:W-:Y:S01]  /*30640*/  ENDCOLLECTIVE ;  /* 0x000000000000791b */ /* 0x003fe20003800000 */
.L_x_1976:
[----:B------:R-:W-:Y:S02]  /*30650*/  IMAD.MOV.U32 R13, RZ, RZ, R122 ;  /* 0x000000ffff0d7224 */ /* 0x000fe400078e007a */
[----:B------:R-:W-:-:S07]  /*30660*/  IMAD.MOV.U32 R126, RZ, RZ, R14 ;  /* 0x000000ffff7e7224 */ /* 0x000fce00078e000e */
[----:B------:R-:W-:Y:S05]  /*30670*/  WARPSYNC.COLLECTIVE R15, `(.L_x_1977) ;  /* 0x000000000f087348 */ /* 0x000fea0003c00000 */
[----:B------:R0:W1:Y:S02]  /*30680*/  SHFL.IDX P6, R14, R13, R12, R11 ;  /* 0x0000000c0d0e7389 */ /* 0x00006400000c000b */
[----:B01----:R-:W-:Y:S01]  /*30690*/  ENDCOLLECTIVE ;  /* 0x000000000000791b */ /* 0x003fe20003800000 */
.L_x_1977:
        /* <DEDUP_REMOVED lines=8> */
.L_x_1978:
[----:B------:R-:W-:Y:S02]  /*30720*/  SEL R68, R115, R119, P0 ;  /* 0x0000007773447207 */ /* 0x000fe40000000000 */
[----:B------:R-:W-:Y:S01]  /*30730*/  SEL R115, R119, R115, P0 ;  /* 0x0000007377737207 */ /* 0x000fe20000000000 */
[----:B------:R-:W-:Y:S02]  /*30740*/  IMAD.MOV.U32 R13, RZ, RZ, R123 ;  /* 0x000000ffff0d7224 */ /* 0x000fe400078e007b */
[----:B------:R-:W-:-:S07]  /*30750*/  IMAD.MOV.U32 R99, RZ, RZ, R14 ;  /* 0x000000ffff637224 */ /* 0x000fce00078e000e */
[----:B------:R-:W-:Y:S05]  /*30760*/  WARPSYNC.COLLECTIVE R15, `(.L_x_1979) ;  /* 0x000000000f087348 */ /* 0x000fea0003c00000 */
[----:B------:R0:W1:Y:S02]  /*30770*/  SHFL.IDX P6, R14, R13, R12, R11 ;  /* 0x0000000c0d0e7389 */ /* 0x00006400000c000b */
[----:B01----:R-:W-:Y:S01]  /*30780*/  ENDCOLLECTIVE ;  /* 0x000000000000791b */ /* 0x003fe20003800000 */
.L_x_1979:
[----:B------:R-:W-:Y:S02]  /*30790*/  IMAD.MOV.U32 R13, RZ, RZ, R134 ;  /* 0x000000ffff0d7224 */ /* 0x000fe400078e0086 */
[----:B------:R-:W-:Y:S02]  /*307a0*/  IMAD.MOV.U32 R12, RZ, RZ, R2 ;  /* 0x000000ffff0c7224 */ /* 0x000fe400078e0002 */
[----:B------:R-:W-:-:S07]  /*307b0*/  IMAD.MOV.U32 R123, RZ, RZ, R14 ;  /* 0x000000ffff7b7224 */ /* 0x000fce00078e000e */
[----:B------:R-:W-:Y:S05]  /*307c0*/  WARPSYNC.COLLECTIVE R15, `(.L_x_1980) ;  /* 0x000000000f087348 */ /* 0x000fea0003c00000 */
[----:B------:R0:W1:Y:S02]  /*307d0*/  SHFL.IDX P6, R14, R13, R12, R11 ;  /* 0x0000000c0d0e7389 */ /* 0x00006400000c000b */
[----:B01----:R-:W-:Y:S01]  /*307e0*/  ENDCOLLECTIVE ;  /* 0x000000000000791b */ /* 0x003fe20003800000 */
.L_x_1980:
[----:B------:R-:W-:Y:S02]  /*307f0*/  IMAD.MOV.U32 R13, RZ, RZ, R130 ;  /* 0x000000ffff0d7224 */ /* 0x000fe400078e0082 */
[----:B------:R-:W-:-:S07]  /*30800*/  IMAD.MOV.U32 R134, RZ, RZ, R14 ;  /* 0x000000ffff867224 */ /* 0x000fce00078e000e */
[----:B------:R-:W-:Y:S05]  /*30810*/  WARPSYNC.COLLECTIVE R15, `(.L_x_1981) ;  /* 0x000000000f087348 */ /* 0x000fea0003c00000 */
[----:B------:R0:W1:Y:S02]  /*30820*/  SHFL.IDX P6, R14, R13, R12, R11 ;  /* 0x0000000c0d0e7389 */ /* 0x00006400000c000b */
[----:B01----:R-:W-:Y:S01]  /*30830*/  ENDCOLLECTIVE ;  /* 0x000000000000791b */ /* 0x003fe20003800000 */
.L_x_1981:
[----:B------:R-:W-:Y:S02]  /*30840*/  IMAD.MOV.U32 R13, RZ, RZ, R101 ;  /* 0x000000ffff0d7224 */ /* 0x000fe400078e0065 */
[----:B------:R-:W-:Y:S02]  /*30850*/  IMAD.MOV.U32 R12, RZ, RZ, R0 ;  /* 0x000000ffff0c7224 */ /* 0x000fe400078e0000 */
[----:B------:R-:W-:-:S07]  /*30860*/  IMAD.MOV.U32 R122, RZ, RZ, R14 ;  /* 0x000000ffff7a7224 */ /* 0x000fce00078e000e */
[----:B------:R-:W-:Y:S05]  /*30870*/  WARPSYNC.COLLECTIVE R15, `(.L_x_1982) ;  /* 0x000000000f087348 */ /* 0x000fea0003c00000 */
[----:B------:R0:W1:Y:S02]  /*30880*/  SHFL.IDX P6, R14, R13, R12, R11 ;  /* 0x0000000c0d0e7389 */ /* 0x00006400000c000b */
[----:B01----:R-:W-:Y:S01]  /*30890*/  ENDCOLLECTIVE ;  /* 0x000000000000791b */ /* 0x003fe20003800000 */
.L_x_1982:
[----:B------:R-:W-:Y:S02]  /*308a0*/  SEL R76, R123, R122, P0 ;  /* 0x0000007a7b4c7207 */ /* 0x000fe40000000000 */
[----:B------:R-:W-:Y:S01]  /*308b0*/  SEL R122, R122, R123, P0 ;  /* 0x0000007b7a7a7207 */ /* 0x000fe20000000000 */
[----:B------:R-:W-:Y:S02]  /*308c0*/  IMAD.MOV.U32 R13, RZ, RZ, R127 ;  /* 0x000000ffff0d7224 */ /* 0x000fe400078e007f */
[----:B------:R-:W-:-:S07]  /*308d0*/  IMAD.MOV.U32 R101, RZ, RZ, R14 ;  /* 0x000000ffff657224 */ /* 0x000fce00078e000e */
[----:B------:R-:W-:Y:S05]  /*308e0*/  WARPSYNC.COLLECTIVE R15, `(.L_x_1983) ;  /* 0x000000000f087348 */ /* 0x000fea0003c00000 */
[----:B------:R0:W1:Y:S02]  /*308f0*/  SHFL.IDX P6, R14, R13, R12, R11 ;  /* 0x0000000c0d0e7389 */ /* 0x00006400000c000b */
[----:B01----:R-:W-:Y:S01]  /*30900*/  ENDCOLLECTIVE ;  /* 0x000000000000791b */ /* 0x003fe20003800000 */
.L_x_1983:
[----:B------:R-:W-:Y:S01]  /*30910*/  IMAD.MOV.U32 R13, RZ, RZ, R142 ;  /* 0x000000ffff0d7224 */ /* 0x000fe200078e008e */
[----:B------:R-:W-:Y:S01]  /*30920*/  MOV R12, R2 ;  /* 0x00000002000c7202 */ /* 0x000fe20000000f00 */
[----:B------:R-:W-:-:S07]  /*30930*/  IMAD.MOV.U32 R127, RZ, RZ, R14 ;  /* 0x000000ffff7f7224 */ /* 0x000fce00078e000e */
[----:B------:R-:W-:Y:S05]  /*30940*/  WARPSYNC.COLLECTIVE R15, `(.L_x_1984) ;  /* 0x000000000f087348 */ /* 0x000fea0003c00000 */
[----:B------:R0:W1:Y:S02]  /*30950*/  SHFL.IDX P6, R14, R13, R12, R11 ;  /* 0x0000000c0d0e7389 */ /* 0x00006400000c000b */
[----:B01----:R-:W-:Y:S01]  /*30960*/  ENDCOLLECTIVE ;  /* 0x000000000000791b */ /* 0x003fe20003800000 */
.L_x_1984:
[----:B------:R-:W-:Y:S02]  /*30970*/  IMAD.MOV.U32 R13, RZ, RZ, R138 ;  /* 0x000000ffff0d7224 */ /* 0x000fe400078e008a */
[----:B------:R-:W-:-:S07]  /*30980*/  IMAD.MOV.U32 R142, RZ, RZ, R14 ;  /* 0x000000ffff8e7224 */ /* 0x000fce00078e000e */
[----:B------:R-:W-:Y:S05]  /*30990*/  WARPSYNC.COLLECTIVE R15, `(.L_x_1985) ;  /* 0x000000000f087348 */ /* 0x000fea0003c00000 */
[----:B------:R0:W1:Y:S02]  /*309a0*/  SHFL.IDX P6, R14, R13, R12, R11 ;  /* 0x0000000c0d0e7389 */ /* 0x00006400000c000b */
[----:B01----:R-:W-:Y:S01]  /*309b0*/  ENDCOLLECTIVE ;  /* 0x000000000000791b */ /* 0x003fe20003800000 */
.L_x_1985:
        /* <DEDUP_REMOVED lines=8> */
.L_x_1986:
[----:B------:R-:W-:Y:S02]  /*30a40*/  SEL R80, R127, R129, P0 ;  /* 0x000000817f507207 */ /* 0x000fe40000000000 */
[----:B------:R-:W-:Y:S01]  /*30a50*/  SEL R127, R129, R127, P0 ;  /* 0x0000007f817f7207 */ /* 0x000fe20000000000 */
[----:B------:R-:W-:Y:S01]  /*30a60*/  IMAD.MOV.U32 R13, RZ, RZ, R165 ;  /* 0x000000ffff0d7224 */ /* 0x000fe200078e00a5 */
[----:B------:R-:W-:Y:S02]  /*30a70*/  SEL R165, R96, R45, P0 ;  /* 0x0000002d60a57207 */ /* 0x000fe40000000000 */
[----:B------:R-:W-:Y:S02]  /*30a80*/  SEL R96, R48, R108, P0 ;  /* 0x0000006c30607207 */ /* 0x000fe40000000000 */
[----:B------:R-:W-:Y:S02]  /*30a90*/  SEL R108, R108, R48, P0 ;  /* 0x000000306c6c7207 */ /* 0x000fe40000000000 */
[----:B------:R-:W-:-:S02]  /*30aa0*/  SEL R45, R109, R75, P0 ;  /* 0x0000004b6d2d7207 */ /* 0x000fc40000000000 */
[----:B------:R-:W-:Y:S01]  /*30ab0*/  SEL R48, R79, R86, P0 ;  /* 0x000000564f307207 */ /* 0x000fe20000000000 */
[----:B------:R-:W-:Y:S01]  /*30ac0*/  IMAD.MOV.U32 R103, RZ, RZ, R14 ;  /* 0x000000ffff677224 */ /* 0x000fe200078e000e */
[----:B------:R-:W-:-:S07]  /*30ad0*/  SEL R75, R75, R109, P0 ;  /* 0x0000006d4b4b7207 */ /* 0x000fce0000000000 */
[----:B------:R-:W-:Y:S05]  /*30ae0*/  WARPSYNC.COLLECTIVE R15, `(.L_x_1987) ;  /* 0x000000000f087348 */ /* 0x000fea0003c00000 */
[----:B------:R0:W1:Y:S02]  /*30af0*/  SHFL.IDX P6, R14, R13, R12, R11 ;  /* 0x0000000c0d0e7389 */ /* 0x00006400000c000b */
[----:B01----:R-:W-:Y:S01]  /*30b00*/  ENDCOLLECTIVE ;  /* 0x000000000000791b */ /* 0x003fe20003800000 */
.L_x_1987:
[----:B------:R-:W-:Y:S01]  /*30b10*/  SEL R79, R86, R79, P0 ;  /* 0x0000004f564f7207 */ /* 0x000fe20000000000 */
[----:B------:R-:W-:Y:S02]  /*30b20*/  IMAD.MOV.U32 R13, RZ, RZ, R150 ;  /* 0x000000ffff0d7224 */ /* 0x000fe400078e0096 */
[----:B------:R-:W-:Y:S01]  /*30b30*/  IMAD.MOV.U32 R12, RZ, RZ, R2 ;  /* 0x000000ffff0c7224 */ /* 0x000fe200078e0002 */
[----:B------:R-:W-:Y:S01]  /*30b40*/  SEL R2, R5, R4, P0 ;  /* 0x0000000405027207 */ /* 0x000fe20000000000 */
[----:B------:R-:W-:-:S07]  /*30b50*/  IMAD.MOV.U32 R70, RZ, RZ, R14 ;  /* 0x000000ffff467224 */ /* 0x000fce00078e000e */
[----:B------:R-:W-:Y:S05]  /*30b60*/  WARPSYNC.COLLECTIVE R15, `(.L_x_1988) ;  /* 0x000000000f087348 */ /* 0x000fea0003c00000 */
[----:B------:R0:W1:Y:S02]  /*30b70*/  SHFL.IDX P6, R14, R13, R12, R11 ;  /* 0x0000000c0d0e7389 */ /* 0x00006400000c000b */
[----:B01----:R-:W-:Y:S01]  /*30b80*/  ENDCOLLECTIVE ;  /* 0x000000000000791b */ /* 0x003fe20003800000 */
.L_x_1988:
        /* <DEDUP_REMOVED lines=11> */
.L_x_1989:
[----:B------:R-:W-:Y:S02]  /*30c40*/  SEL R78, R99, R134, P0 ;  /* 0x00000086634e7207 */ /* 0x000fe40000000000 */
[----:B------:R-:W-:Y:S02]  /*30c50*/  SEL R113, R117, R113, P0 ;  /* 0x0000007175717207 */ /* 0x000fe40000000000 */
[----:B------:R-:W-:Y:S02]  /*30c60*/  SEL R99, R134, R99, P0 ;  /* 0x0000006386637207 */ /* 0x000fe40000000000 */
[----:B------:R-:W-:Y:S02]  /*30c70*/  SEL R11, R4, R5, P0 ;  /* 0x00000005040b7207 */ /* 0x000fe40000000000 */
[----:B------:R-:W-:Y:S02]  /*30c80*/  SEL R5, R3, R6, P0 ;  /* 0x0000000603057207 */ /* 0x000fe40000000000 */
[----:B------:R-:W-:Y:S01]  /*30c90*/  SEL R4, R6, R3, P0 ;  /* 0x0000000306047207 */ /* 0x000fe20000000000 */
[----:B------:R0:W-:Y:S01]  /*30ca0*/  STL [R1+0x24], R11 ;  /* 0x0000240b01007387 */ /* 0x0001e20000100800 */
[----:B------:R-:W-:-:S02]  /*30cb0*/  SEL R3, R9, R8, P0 ;  /* 0x0000000809037207 */ /* 0x000fc40000000000 */
[----:B------:R-:W-:Y:S01]  /*30cc0*/  SEL R6, R65, R132, P0 ;  /* 0x0000008441067207 */ /* 0x000fe20000000000 */
[----:B------:R1:W-:Y:S01]  /*30cd0*/  STL [R1+0x28], R2 ;  /* 0x0000280201007387 */ /* 0x0003e20000100800 */
[----:B------:R-:W-:Y:S01]  /*30ce0*/  IMAD.MOV.U32 R0, RZ, RZ, R14 ;  /* 0x000000ffff007224 */ /* 0x000fe200078e000e */
[----:B------:R-:W-:Y:S02]  /*30cf0*/  SEL R65, R132, R65, P0 ;  /* 0x0000004184417207 */ /* 0x000fe40000000000 */
[----:B------:R2:W-:Y:S01]  /*30d00*/  STL [R1+0x18], R5 ;  /* 0x0000180501007387 */ /* 0x0005e20000100800 */
[----:B0-----:R-:W-:-:S03]  /*30d10*/  IMAD.MOV.U32 R11, RZ, RZ, RZ ;  /* 0x000000ffff0b7224 */ /* 0x001fc600078e00ff */
[----:B------:R0:W-:Y:S01]  /*30d20*/  STL [R1+0x20], R4 ;  /* 0x0000200401007387 */ /* 0x0001e20000100800 */
[----:B-1----:R-:W-:Y:S02]  /*30d30*/  SEL R2, R8, R9, P0 ;  /* 0x0000000908027207 */ /* 0x002fe40000000000 */
[----:B------:R-:W-:Y:S02]  /*30d40*/  SEL R8, R73, R140, P0 ;  /* 0x0000008c49087207 */ /* 0x000fe40000000000 */
[----:B--2---:R-:W-:Y:S01]  /*30d50*/  SEL R5, R64, R128, P0 ;  /* 0x0000008040057207 */ /* 0x004fe20000000000 */
[----:B------:R1:W-:Y:S01]  /*30d60*/  STL [R1+0x10], R2 ;  /* 0x0000100201007387 */ /* 0x0003e20000100800 */
[----:B------:R-:W-:Y:S02]  /*30d70*/  SEL R9, R77, R144, P0 ;  /* 0x000000904d097207 */ /* 0x000fe40000000000 */
[----:B0-----:R-:W-:Y:S01]  /*30d80*/  SEL R4, R61, R124, P0 ;  /* 0x0000007c3d047207 */ /* 0x001fe20000000000 */
[----:B------:R0:W-:Y:S01]  /*30d90*/  STL [R1+0x14], R3 ;  /* 0x0000140301007387 */ /* 0x0001e20000100800 */
[----:B------:R-:W-:-:S02]  /*30da0*/  SEL R61, R124, R61, P0 ;  /* 0x0000003d7c3d7207 */ /* 0x000fc40000000000 */
[----:B------:R-:W-:Y:S02]  /*30db0*/  SEL R64, R128, R64, P0 ;  /* 0x0000004080407207 */ /* 0x000fe40000000000 */
[----:B------:R-:W-:Y:S02]  /*30dc0*/  SEL R73, R140, R73, P0 ;  /* 0x000000498c497207 */ /* 0x000fe40000000000 */
[----:B-1----:R-:W-:Y:S02]  /*30dd0*/  SEL R2, R10, R7, P0 ;  /* 0x000000070a027207 */ /* 0x002fe40000000000 */
[----:B------:R-:W-:Y:S02]  /*30de0*/  SEL R7, R69, R136, P0 ;  /* 0x0000008845077207 */ /* 0x000fe40000000000 */
[----:B0-----:R-:W-:Y:S01]  /*30df0*/  SEL R3, R57, R120, P0 ;  /* 0x0000007839037207 */ /* 0x001fe20000000000 */
[----:B------:R0:W-:Y:S01]  /*30e00*/  STL [R1+0xc], R2 ;  /* 0x00000c0201007387 */ /* 0x0001e20000100800 */
[----:B------:R-:W-:-:S02]  /*30e10*/  SEL R10, R81, R148, P0 ;  /* 0x00000094510a7207 */ /* 0x000fc40000000000 */
[----:B------:R-:W-:Y:S02]  /*30e20*/  SEL R57, R120, R57, P0 ;  /* 0x0000003978397207 */ /* 0x000fe40000000000 */
[----:B------:R-:W-:Y:S02]  /*30e30*/  SEL R69, R136, R69, P0 ;  /* 0x0000004588457207 */ /* 0x000fe40000000000 */
[----:B------:R-:W-:Y:S02]  /*30e40*/  SEL R77, R144, R77, P0 ;  /* 0x0000004d904d7207 */ /* 0x000fe40000000000 */
[----:B------:R-:W-:Y:S01]  /*30e50*/  SEL R81, R148, R81, P0 ;  /* 0x0000005194517207 */ /* 0x000fe20000000000 */
[----:B0-----:R-:W-:Y:S06]  /*30e60*/  BRA `(.L_x_1990) ;  /* 0xfffffedc00dc7947 */ /* 0x001fec000383ffff */
.L_x_1626:
[----:B------:R-:W-:Y:S02]  /*30e70*/  IMAD.MOV.U32 R13, RZ, RZ, R84 ;  /* 0x000000ffff0d7224 */ /* 0x000fe400078e0054 */
[----:B------:R-:W-:Y:S02]  /*30e80*/  IMAD.MOV.U32 R12, RZ, RZ, RZ ;  /* 0x000000ffff0c7224 */ /* 0x000fe400078e00ff */
[----:B------:R-:W-:Y:S02]  /*30e90*/  IMAD.MOV.U32 R11, RZ, RZ, 0x181f ;  /* 0x0000181fff0b7424 */ /* 0x000fe400078e00ff */
[----:B------:R-:W-:-:S07]  /*30ea0*/  IMAD.MOV.U32 R15, RZ, RZ, -0x1 ;  /* 0xffffffffff0f7424 */ /* 0x000fce00078e00ff */
[----:B-----5:R-:W-:Y:S05]  /*30eb0*/  WARPSYNC.COLLECTIVE R15, `(.L_x_1991) ;  /* 0x000000000f087348 */ /* 0x020fea0003c00000 */
[----:B------:R0:W1:Y:S02]  /*30ec0*/  SHFL.IDX P6, R14, R13, R12, R11 ;  /* 0x0000000c0d0e7389 */ /* 0x00006400000c000b */
[----:B01---5:R-:W-:Y:S01]  /*30ed0*/  ENDCOLLECTIVE ;  /* 0x000000000000791b */ /* 0x023fe20003800000 */
.L_x_1991:
[----:B------:R-:W-:Y:S02]  /*30ee0*/  IMAD.MOV.U32 R13, RZ, RZ, R20 ;  /* 0x000000ffff0d7224 */ /* 0x000fe400078e0014 */
[----:B------:R-:W-:-:S07]  /*30ef0*/  IMAD.MOV.U32 R21, RZ, RZ, R14 ;  /* 0x000000ffff157224 */ /* 0x000fce00078e000e */
[----:B------:R-:W-:Y:S05]  /*30f00*/  WARPSYNC.COLLECTIVE R15, `(.L_x_1992) ;  /* 0x000000000f087348 */ /* 0x000fea0003c00000 */
[----:B------:R0:W1:Y:S02]  /*30f10*/  SHFL.IDX P6, R14, R13, R12, R11 ;  /* 0x0000000c0d0e7389 */ /* 0x00006400000c000b */
[----:B01----:R-:W-:Y:S01]  /*30f20*/  ENDCOLLECTIVE ;  /* 0x000000000000791b */ /* 0x003fe20003800000 */
.L_x_1992:
[----:B------:R-:W-:Y:S05]  /*30f30*/  BRA `(.L_x_1993) ;  /* 0xfffffef4001c7947 */ /* 0x000fea000383ffff */
.L_x_1629:
[----:B------:R-:W-:Y:S01]  /*30f40*/  BSSY B1, `(.L_x_1994) ;  /* 0x0000008000017945 */ /* 0x000fe20003800000 */
[----:B---3--:R-:W-:Y:S02]  /*30f50*/  IMAD.MOV.U32 R13, RZ, RZ, R84 ;  /* 0x000000ffff0d7224 */ /* 0x008fe400078e0054 */
[----:B------:R-:W-:Y:S02]  /*30f60*/  IMAD.MOV.U32 R12, RZ, RZ, 0x1 ;  /* 0x00000001ff0c7424 */ /* 0x000fe400078e00ff */
[----:B------:R-:W-:Y:S02]  /*30f70*/  IMAD.MOV.U32 R11, RZ, RZ, 0x181f ;  /* 0x0000181fff0b7424 */ /* 0x000fe400078e00ff */
[----:B------:R-:W-:-:S07]  /*30f80*/  IMAD.MOV.U32 R15, RZ, RZ, -0x1 ;  /* 0xffffffffff0f7424 */ /* 0x000fce00078e00ff */
[----:B012--5:R-:W-:Y:S05]  /*30f90*/  WARPSYNC.COLLECTIVE R15, `(.L_x_1995) ;  /* 0x000000000f087348 */ /* 0x027fea0003c00000 */
[----:B--2---:R2:W3:Y:S02]  /*30fa0*/  SHFL.IDX P6, R14, R13, R12, R11 ;  /* 0x0000000c0d0e7389 */ /* 0x0044e400000c000b */
[----:B0123-5:R-:W-:Y:S01]  /*30fb0*/  ENDCOLLECTIVE ;  /* 0x000000000000791b */ /* 0x02ffe20003800000 */
.L_x_1995:
[----:B------:R-:W-:Y:S05]  /*30fc0*/  BSYNC B1 ;  /* 0x0000000000017941 */ /* 0x000fea0003800000 */
.L_x_1994:
        /* <DEDUP_REMOVED lines=8> */
.L_x_1996:
[----:B------:R-:W-:Y:S05]  /*31050*/  BRA `(.L_x_1997) ;  /* 0xfffffef400387947 */ /* 0x000fea000383ffff */
.L_x_1632:
[----:B------:R-:W-:Y:S01]  /*31060*/  BSSY B1, `(.L_x_1998) ;  /* 0x0000008000017945 */ /* 0x000fe20003800000 */
[----:B------:R-:W-:Y:S02]  /*31070*/  IMAD.MOV.U32 R13, RZ, RZ, R84 ;  /* 0x000000ffff0d7224 */ /* 0x000fe400078e0054 */
[----:B------:R-:W-:Y:S02]  /*31080*/  IMAD.MOV.U32 R12, RZ, RZ, 0x2 ;  /* 0x00000002ff0c7424 */ /* 0x000fe400078e00ff */
[----:B------:R-:W-:Y:S02]  /*31090*/  IMAD.MOV.U32 R11, RZ, RZ, 0x181f ;  /* 0x0000181fff0b7424 */ /* 0x000fe400078e00ff */
[----:B------:R-:W-:-:S07]  /*310a0*/  IMAD.MOV.U32 R15, RZ, RZ, -0x1 ;  /* 0xffffffffff0f7424 */ /* 0x000fce00078e00ff */
[----:B012345:R-:W-:Y:S05]  /*310b0*/  WARPSYNC.COLLECTIVE R15, `(.L_x_1999) ;  /* 0x000000000f087348 */ /* 0x03ffea0003c00000 */
[----:B--2---:R2:W0:Y:S02]  /*310c0*/  SHFL.IDX P6, R14, R13, R12, R11 ;  /* 0x0000000c0d0e7389 */ /* 0x00442400000c000b */
[----:B012345:R-:W-:Y:S01]  /*310d0*/  ENDCOLLECTIVE ;  /* 0x000000000000791b */ /* 0x03ffe20003800000 */
.L_x_1999:
[----:B------:R-:W-:Y:S05]  /*310e0*/  BSYNC B1 ;  /* 0x0000000000017941 */ /* 0x000fea0003800000 */
.L_x_1998:
        /* <DEDUP_REMOVED lines=8> */
.L_x_2000:
[----:B------:R-:W-:Y:S05]  /*31170*/  BRA `(.L_x_2001) ;  /* 0xfffffef400587947 */ /* 0x000fea000383ffff */
.L_x_1635:
[----:B------:R-:W-:Y:S01]  /*31180*/  BSSY B1, `(.L_x_2002) ;  /* 0x0000008000017945 */ /* 0x000fe20003800000 */
[----:B------:R-:W-:Y:S02]  /*31190*/  IMAD.MOV.U32 R13, RZ, RZ, R84 ;  /* 0x000000ffff0d7224 */ /* 0x000fe400078e0054 */
[----:B------:R-:W-:Y:S02]  /*311a0*/  IMAD.MOV.U32 R12, RZ, RZ, 0x3 ;  /* 0x00000003ff0c7424 */ /* 0x000fe400078e00ff */
[----:B------:R-:W-:Y:S02]  /*311b0*/  IMAD.MOV.U32 R11, RZ, RZ, 0x181f ;  /* 0x0000181fff0b7424 */ /* 0x000fe400078e00ff */
[----:B------:R-:W-:-:S07]  /*311c0*/  IMAD.MOV.U32 R15, RZ, RZ, -0x1 ;  /* 0xffffffffff0f7424 */ /* 0x000fce00078e00ff */
[----:B012345:R-:W-:Y:S05]  /*311d0*/  WARPSYNC.COLLECTIVE R15, `(.L_x_2003) ;  /* 0x000000000f087348 */ /* 0x03ffea0003c00000 */
[----:B0-----:R0:W0:Y:S02]  /*311e0*/  SHFL.IDX P6, R14, R13, R12, R11 ;  /* 0x0000000c0d0e7389 */ /* 0x00102400000c000b */
[----:B012345:R-:W-:Y:S01]  /*311f0*/  ENDCOLLECTIVE ;  /* 0x000000000000791b */ /* 0x03ffe20003800000 */
.L_x_2003:
[----:B------:R-:W-:Y:S05]  /*31200*/  BSYNC B1 ;  /* 0x0000000000017941 */ /* 0x000fea0003800000 */
.L_x_2002:
        /* <DEDUP_REMOVED lines=8> */
.L_x_2004:
[----:B------:R-:W-:Y:S05]  /*31290*/  BRA `(.L_x_2005) ;  /* 0xfffffef400787947 */ /* 0x000fea000383ffff */
.L_x_1637:
[----:B------:R-:W-:Y:S02]  /*312a0*/  IMAD.MOV.U32 R13, RZ, RZ, R31 ;  /* 0x000000ffff0d7224 */ /* 0x000fe400078e001f */
[----:B------:R-:W-:Y:S02]  /*312b0*/  IMAD.MOV.U32 R12, RZ, RZ, RZ ;  /* 0x000000ffff0c7224 */ /* 0x000fe400078e00ff */
[----:B------:R-:W-:Y:S02]  /*312c0*/  IMAD.MOV.U32 R11, RZ, RZ, 0x1c1f ;  /* 0x00001c1fff0b7424 */ /* 0x000fe400078e00ff */
[----:B------:R-:W-:-:S07]  /*312d0*/  IMAD.MOV.U32 R15, RZ, RZ, -0x1 ;  /* 0xffffffffff0f7424 */ /* 0x000fce00078e00ff */
[----:B------:R-:W-:Y:S05]  /*312e0*/  WARPSYNC.COLLECTIVE R15, `(.L_x_2006) ;  /* 0x000000000f087348 */ /* 0x000fea0003c00000 */
[----:B------:R0:W1:Y:S02]  /*312f0*/  SHFL.IDX P6, R14, R13, R12, R11 ;  /* 0x0000000c0d0e7389 */ /* 0x00006400000c000b */
[----:B01----:R-:W-:Y:S01]  /*31300*/  ENDCOLLECTIVE ;  /* 0x000000000000791b */ /* 0x003fe20003800000 */
.L_x_2006:
[----:B------:R-:W-:Y:S02]  /*31310*/  IMAD.MOV.U32 R13, RZ, RZ, R30 ;  /* 0x000000ffff0d7224 */ /* 0x000fe400078e001e */
[----:B------:R-:W-:-:S07]  /*31320*/  IMAD.MOV.U32 R32, RZ, RZ, R14 ;  /* 0x000000ffff207224 */ /* 0x000fce00078e000e */
[----:B------:R-:W-:Y:S05]  /*31330*/  WARPSYNC.COLLECTIVE R15, `(.L_x_2007) ;  /* 0x000000000f087348 */ /* 0x000fea0003c00000 */
[----:B------:R0:W1:Y:S02]  /*31340*/  SHFL.IDX P6, R14, R13, R12, R11 ;  /* 0x0000000c0d0e7389 */ /* 0x00006400000c000b */
[----:B01----:R-:W-:Y:S01]  /*31350*/  ENDCOLLECTIVE ;  /* 0x000000000000791b */ /* 0x003fe20003800000 */
.L_x_2007:
[----:B------:R-:W-:Y:S01]  /*31360*/  MOV R11, R14 ;  /* 0x0000000e000b7202 */ /* 0x000fe20000000f00 */
[----:B------:R-:W-:Y:S06]  /*31370*/  BRA `(.L_x_2008) ;  /* 0xfffffef800507947 */ /* 0x000fec000383ffff */
.L_x_1640:
[----:B------:R-:W-:Y:S01]  /*31380*/  BSSY B1, `(.L_x_2009) ;  /* 0x0000008000017945 */ /* 0x000fe20003800000 */
[----:B---3--:R-:W-:Y:S02]  /*31390*/  IMAD.MOV.U32 R13, RZ, RZ, R31 ;  /* 0x000000ffff0d7224 */ /* 0x008fe400078e001f */
[----:B------:R-:W-:Y:S02]  /*313a0*/  IMAD.MOV.U32 R12, RZ, RZ, 0x1 ;  /* 0x00000001ff0c7424 */ /* 0x000fe400078e00ff */
[----:B--2---:R-:W-:Y:S02]  /*313b0*/  IMAD.MOV.U32 R11, RZ, RZ, 0x1c1f ;  /* 0x00001c1fff0b7424 */ /* 0x004fe400078e00ff */
[----:B------:R-:W-:-:S07]  /*313c0*/  IMAD.MOV.U32 R15, RZ, RZ, -0x1 ;  /* 0xffffffffff0f7424 */ /* 0x000fce00078e00ff */
[----:B01----:R-:W-:Y:S05]  /*313d0*/  WARPSYNC.COLLECTIVE R15, `(.L_x_2010) ;  /* 0x000000000f087348 */ /* 0x003fea0003c00000 */
[----:B------:R2:W3:Y:S02]  /*313e0*/  SHFL.IDX P6, R14, R13, R12, R11 ;  /* 0x0000000c0d0e7389 */ /* 0x0004e400000c000b */
[----:B0123--:R-:W-:Y:S01]  /*313f0*/  ENDCOLLECTIVE ;  /* 0x000000000000791b */ /* 0x00ffe20003800000 */
.L_x_2010:
[----:B------:R-:W-:Y:S05]  /*31400*/  BSYNC B1 ;  /* 0x0000000000017941 */ /* 0x000fea0003800000 */
.L_x_2009:
        /* <DEDUP_REMOVED lines=8> */
.L_x_2011:
[----:B------:R-:W-:Y:S01]  /*31490*/  IMAD.MOV.U32 R30, RZ, RZ, R14 ;  /* 0x000000ffff1e7224 */ /* 0x000fe200078e000e */
[----:B------:R-:W-:Y:S06]  /*314a0*/  BRA `(.L_x_2012) ;  /* 0xffffff0800287947 */ /* 0x000fec000383ffff */
.L_x_1644:
[----:B------:R-:W-:Y:S02]  /*314b0*/  IMAD.MOV.U32 R13, RZ, RZ, R2 ;  /* 0x000000ffff0d7224 */ /* 0x000fe400078e0002 */
[----:B------:R-:W-:Y:S02]  /*314c0*/  IMAD.MOV.U32 R12, RZ, RZ, RZ ;  /* 0x000000ffff0c7224 */ /* 0x000fe400078e00ff */
[----:B------:R-:W-:Y:S02]  /*314d0*/  IMAD.MOV.U32 R11, RZ, RZ, 0x181f ;  /* 0x0000181fff0b7424 */ /* 0x000fe400078e00ff */
[----:B------:R-:W-:-:S07]  /*314e0*/  IMAD.MOV.U32 R15, RZ, RZ, -0x1 ;  /* 0xffffffffff0f7424 */ /* 0x000fce00078e00ff */
[----:B--2---:R-:W-:Y:S05]  /*314f0*/  WARPSYNC.COLLECTIVE R15, `(.L_x_2013) ;  /* 0x000000000f087348 */ /* 0x004fea0003c00000 */
[----:B------:R0:W1:Y:S02]  /*31500*/  SHFL.IDX P6, R14, R13, R12, R11 ;  /* 0x0000000c0d0e7389 */ /* 0x00006400000c000b */
[----:B012---:R-:W-:Y:S01]  /*31510*/  ENDCOLLECTIVE ;  /* 0x000000000000791b */ /* 0x007fe20003800000 */
.L_x_2013:
[----:B------:R-:W-:Y:S02]  /*31520*/  IMAD.MOV.U32 R13, RZ, RZ, R0 ;  /* 0x000000ffff0d7224 */ /* 0x000fe400078e0000 */
[----:B------:R-:W-:-:S07]  /*31530*/  IMAD.MOV.U32 R3, RZ, RZ, R14 ;  /* 0x000000ffff037224 */ /* 0x000fce00078e000e */
[----:B------:R-:W-:Y:S05]  /*31540*/  WARPSYNC.COLLECTIVE R15, `(.L_x_2014) ;  /* 0x000000000f087348 */ /* 0x000fea0003c00000 */
[----:B------:R0:W1:Y:S02]  /*31550*/  SHFL.IDX P6, R14, R13, R12, R11 ;  /* 0x0000000c0d0e7389 */ /* 0x00006400000c000b */
[----:B01----:R-:W-:Y:S01]  /*31560*/  ENDCOLLECTIVE ;  /* 0x000000000000791b */ /* 0x003fe20003800000 */
.L_x_2014:
[----:B------:R-:W-:Y:S05]  /*31570*/  BRA `(.L_x_2015) ;  /* 0xffffff1c00d07947 */ /* 0x000fea000383ffff */
.L_x_1647:
[----:B------:R-:W-:Y:S01]  /*31580*/  BSSY B1, `(.L_x_2016) ;  /* 0x0000008000017945 */ /* 0x000fe20003800000 */
[----:B------:R-:W-:Y:S02]  /*31590*/  IMAD.MOV.U32 R13, RZ, RZ, R2 ;  /* 0x000000ffff0d7224 */ /* 0x000fe400078e0002 */
[----:B------:R-:W-:Y:S02]  /*315a0*/  IMAD.MOV.U32 R12, RZ, RZ, 0x1 ;  /* 0x00000001ff0c7424 */ /* 0x000fe400078e00ff */
[----:B----4-:R-:W-:Y:S02]  /*315b0*/  IMAD.MOV.U32 R11, RZ, RZ, 0x181f ;  /* 0x0000181fff0b7424 */ /* 0x010fe400078e00ff */
[----:B------:R-:W-:-:S07]  /*315c0*/  IMAD.MOV.U32 R15, RZ, RZ, -0x1 ;  /* 0xffffffffff0f7424 */ /* 0x000fce00078e00ff */
[----:B0123--:R-:W-:Y:S05]  /*315d0*/  WARPSYNC.COLLECTIVE R15, `(.L_x_2017) ;  /* 0x000000000f087348 */ /* 0x00ffea0003c00000 */
[----:B---3--:R3:W4:Y:S02]  /*315e0*/  SHFL.IDX P6, R14, R13, R12, R11 ;  /* 0x0000000c0d0e7389 */ /* 0x00872400000c000b */
[----:B01234-:R-:W-:Y:S01]  /*315f0*/  ENDCOLLECTIVE ;  /* 0x000000000000791b */ /* 0x01ffe20003800000 */
.L_x_2017:
[----:B------:R-:W-:Y:S05]  /*31600*/  BSYNC B1 ;  /* 0x0000000000017941 */ /* 0x000fea0003800000 */
.L_x_2016:
        /* <DEDUP_REMOVED lines=8> */
.L_x_2018:
[----:B------:R-:W-:Y:S05]  /*31690*/  BRA `(.L_x_2019) ;  /* 0xffffff1c00f07947 */ /* 0x000fea000383ffff */
.L_x_1650:
[----:B------:R-:W-:Y:S01]  /*316a0*/  BSSY B1, `(.L_x_2020) ;  /* 0x0000008000017945 */ /* 0x000fe20003800000 */
[----:B------:R-:W-:Y:S01]  /*316b0*/  IMAD.MOV.U32 R13, RZ, RZ, R2 ;  /* 0x000000ffff0d7224 */ /* 0x000fe200078e0002 */
[----:B------:R-:W-:Y:S01]  /*316c0*/  MOV R12, 0x2 ;  /* 0x00000002000c7802 */ /* 0x000fe20000000f00 */
[----:B----4-:R-:W-:Y:S02]  /*316d0*/  IMAD.MOV.U32 R11, RZ, RZ, 0x181f ;  /* 0x0000181fff0b7424 */ /* 0x010fe400078e00ff */
[----:B------:R-:W-:-:S07]  /*316e0*/  IMAD.MOV.U32 R15, RZ, RZ, -0x1 ;  /* 0xffffffffff0f7424 */ /* 0x000fce00078e00ff */
[----:B0123--:R-:W-:Y:S05]  /*316f0*/  WARPSYNC.COLLECTIVE R15, `(.L_x_2021) ;  /* 0x000000000f087348 */ /* 0x00ffea0003c00000 */
[----:B---3--:R3:W4:Y:S02]  /*31700*/  SHFL.IDX P6, R14, R13, R12, R11 ;  /* 0x0000000c0d0e7389 */ /* 0x00872400000c000b */
[----:B01234-:R-:W-:Y:S01]  /*31710*/  ENDCOLLECTIVE ;  /* 0x000000000000791b */ /* 0x01ffe20003800000 */
.L_x_2021:
[----:B------:R-:W-:Y:S05]  /*31720*/  BSYNC B1 ;  /* 0x0000000000017941 */ /* 0x000fea0003800000 */
.L_x_2020:
        /* <DEDUP_REMOVED lines=8> */
.L_x_2022:
[----:B------:R-:W-:Y:S05]  /*317b0*/  BRA `(.L_x_2023) ;  /* 0xffffff2000107947 */ /* 0x000fea000383ffff */
.L_x_1653:
[----:B------:R-:W-:Y:S01]  /*317c0*/  BSSY B1, `(.L_x_2024) ;  /* 0x0000008000017945 */ /* 0x000fe20003800000 */
[----:B------:R-:W-:Y:S02]  /*317d0*/  IMAD.MOV.U32 R13, RZ, RZ, R2 ;  /* 0x000000ffff0d7224 */ /* 0x000fe400078e0002 */
[----:B------:R-:W-:Y:S02]  /*317e0*/  IMAD.MOV.U32 R12, RZ, RZ, 0x3 ;  /* 0x00000003ff0c7424 */ /* 0x000fe400078e00ff */
[----:B0-----:R-:W-:Y:S02]  /*317f0*/  IMAD.MOV.U32 R11, RZ, RZ, 0x181f ;  /* 0x0000181fff0b7424 */ /* 0x001fe400078e00ff */
[----:B------:R-:W-:-:S07]  /*31800*/  IMAD.MOV.U32 R15, RZ, RZ, -0x1 ;  /* 0xffffffffff0f7424 */ /* 0x000fce00078e00ff */
[----:B-1234-:R-:W-:Y:S05]  /*31810*/  WARPSYNC.COLLECTIVE R15, `(.L_x_2025) ;  /* 0x000000000f087348 */ /* 0x01efea0003c00000 */
[----:B----4-:R0:W4:Y:S02]  /*31820*/  SHFL.IDX P6, R14, R13, R12, R11 ;  /* 0x0000000c0d0e7389 */ /* 0x01012400000c000b */
[----:B01234-:R-:W-:Y:S01]  /*31830*/  ENDCOLLECTIVE ;  /* 0x000000000000791b */ /* 0x01ffe20003800000 */
.L_x_2025:
[----:B------:R-:W-:Y:S05]  /*31840*/  BSYNC B1 ;  /* 0x0000000000017941 */ /* 0x000fea0003800000 */
.L_x_2024:
        /* <DEDUP_REMOVED lines=8> */
.L_x_2026:
[----:B------:R-:W-:Y:S05]  /*318d0*/  BRA `(.L_x_2027) ;  /* 0xffffff2000307947 */ /* 0x000fea000383ffff */
.L_x_1680:
[----:B------:R-:W1:Y:S01]  /*318e0*/  S2R R6, SR_TID.X ;  /* 0x0000000000067919 */ /* 0x000e620000002100 */
[----:B------:R-:W-:Y:S01]  /*318f0*/  BSSY B1, `(.L_x_2028) ;  /* 0x000000a000017945 */ /* 0x000fe20003800000 */
[----:B------:R-:W-:Y:S02]  /*31900*/  IMAD.MOV.U32 R12, RZ, RZ, RZ ;  /* 0x000000ffff0c7224 */ /* 0x000fe400078e00ff */
[----:B------:R-:W-:Y:S02]  /*31910*/  IMAD.MOV.U32 R11, RZ, RZ, 0x1f ;  /* 0x0000001fff0b7424 */ /* 0x000fe400078e00ff */
[----:B0-----:R-:W-:Y:S01]  /*31920*/  IMAD.MOV.U32 R15, RZ, RZ, -0x1 ;  /* 0xffffffffff0f7424 */ /* 0x001fe200078e00ff */
[----:B-1----:R-:W-:-:S04]  /*31930*/  SHF.R.U32.HI R6, RZ, 0x5, R6 ;  /* 0x00000005ff067819 */ /* 0x002fc80000011606 */
[----:B------:R-:W-:-:S05]  /*31940*/  LOP3.LUT R6, R6, 0x3, RZ, 0xc0, !PT ;  /* 0x0000000306067812 */ /* 0x000fca00078ec0ff */
[----:B------:R-:W-:-:S07]  /*31950*/  IMAD.MOV.U32 R13, RZ, RZ, R6 ;  /* 0x000000ffff0d7224 */ /* 0x000fce00078e0006 */
[----:B------:R-:W-:Y:S05]  /*31960*/  WARPSYNC.COLLECTIVE R15, `(.L_x_2029) ;  /* 0x000000000f087348 */ /* 0x000fea0003c00000 */
[----:B------:R0:W1:Y:S02]  /*31970*/  SHFL.IDX P6, R14, R13, R12, R11 ;  /* 0x0000000c0d0e7389 */ /* 0x00006400000c000b */
[----:B01----:R-:W-:Y:S01]  /*31980*/  ENDCOLLECTIVE ;  /* 0x000000000000791b */ /* 0x003fe20003800000 */
.L_x_2029:
[----:B------:R-:W-:Y:S05]  /*31990*/  BSYNC B1 ;  /* 0x0000000000017941 */ /* 0x000fea0003800000 */
.L_x_2028:
[----:B------:R-:W-:Y:S05]  /*319a0*/  BRA `(.L_x_2030) ;  /* 0xffffff4000c47947 */ /* 0x000fea000383ffff */
.L_x_1682:
[----:B------:R-:W-:Y:S01]  /*319b0*/  BSSY B1, `(.L_x_2031) ;  /* 0x0000006000017945 */ /* 0x000fe20003800000 */
[----:B0-----:R-:W-:-:S07]  /*319c0*/  IMAD.MOV.U32 R15, RZ, RZ, -0x1 ;  /* 0xffffffffff0f7424 */ /* 0x001fce00078e00ff */
[----:B-1----:R-:W-:Y:S05]  /*319d0*/  WARPSYNC.COLLECTIVE R15, `(.L_x_2032) ;  /* 0x000000000f0c7348 */ /* 0x002fea0003c00000 */
[----:B------:R-:W-:Y:S02]  /*319e0*/  ELECT P6, UR62, PT ;  /* 0x00000000003e782f */ /* 0x000fe400038c0000 */
[----:B------:R-:W-:Y:S01]  /*319f0*/  MOV R14, UR62 ;  /* 0x0000003e000e7c02 */ /* 0x000fe20008000f00 */
[----:B-1----:R-:W-:Y:S10]  /*31a00*/  ENDCOLLECTIVE ;  /* 0x000000000000791b */ /* 0x002ff40003800000 */
.L_x_2032:
[----:B------:R-:W-:Y:S05]  /*31a10*/  BSYNC B1 ;  /* 0x0000000000017941 */ /* 0x000fea0003800000 */
.L_x_2031:
[----:B------:R-:W-:Y:S05]  /*31a20*/  BRA `(.L_x_1681) ;  /* 0xffffff4000bc7947 */ /* 0x000fea000383ffff */
.L_x_1684:
[----:B-1----:R1:W2:Y:S02]  /*31a30*/  SYNCS.PHASECHK.TRANS64.TRYWAIT P0, [R18+URZ+0x28420], R5 ;  /* 0x02842005120075a7 */ /* 0x0022a4000800017f */
[----:B--2---:R-:W-:Y:S05]  /*31a40*/  @!P0 NANOSLEEP.SYNCS 0x989680 ;  /* 0x009896800000895d */ /* 0x004fea0003900000 */
[----:B------:R-:W2:Y:S02]  /*31a50*/  @!P0 SYNCS.PHASECHK.TRANS64 P0, [R18+URZ+0x28420], R5 ;  /* 0x02842005120085a7 */ /* 0x000ea4000800007f */
[----:B--2---:R-:W-:Y:S05]  /*31a60*/  @!P0 BRA `(.L_x_1684) ;  /* 0xfffffffc00f08947 */ /* 0x004fea000383ffff */
[----:B------:R-:W-:Y:S05]  /*31a70*/  BRA `(.L_x_2033) ;  /* 0xffffff4000cc7947 */ /* 0x000fea000383ffff */
.L_x_1688:
[----:B--2---:R2:W3:Y:S02]  /*31a80*/  SYNCS.PHASECHK.TRANS64.TRYWAIT P0, [R8+URZ+0x284a0], R11 ;  /* 0x0284a00b080075a7 */ /* 0x0044e4000800017f */
[----:B---3--:R-:W-:Y:S05]  /*31a90*/  @!P0 NANOSLEEP.SYNCS 0x989680 ;  /* 0x009896800000895d */ /* 0x008fea0003900000 */
[----:B------:R-:W3:Y:S02]  /*31aa0*/  @!P0 SYNCS.PHASECHK.TRANS64 P0, [R8+URZ+0x284a0], R11 ;  /* 0x0284a00b080085a7 */ /* 0x000ee4000800007f */
[----:B---3--:R-:W-:Y:S05]  /*31ab0*/  @!P0 BRA `(.L_x_1688) ;  /* 0xfffffffc00f08947 */ /* 0x008fea000383ffff */
[----:B------:R-:W-:Y:S05]  /*31ac0*/  BRA `(.L_x_2034) ;  /* 0xffffff4000ec7947 */ /* 0x000fea000383ffff */
.L_x_1694:
[----:B0-----:R0:W1:Y:S02]  /*31ad0*/  SYNCS.PHASECHK.TRANS64.TRYWAIT P0, [R8+URZ+0x284c0], R11 ;  /* 0x0284c00b080075a7 */ /* 0x001064000800017f */
[----:B-1----:R-:W-:Y:S05]  /*31ae0*/  @!P0 NANOSLEEP.SYNCS 0x989680 ;  /* 0x009896800000895d */ /* 0x002fea0003900000 */
[----:B------:R-:W1:Y:S02]  /*31af0*/  @!P0 SYNCS.PHASECHK.TRANS64 P0, [R8+URZ+0x284c0], R11 ;  /* 0x0284c00b080085a7 */ /* 0x000e64000800007f */
[----:B-1----:R-:W-:Y:S05]  /*31b00*/  @!P0 BRA `(.L_x_1694) ;  /* 0xfffffffc00f08947 */ /* 0x002fea000383ffff */
[----:B------:R-:W-:Y:S05]  /*31b10*/  BRA `(.L_x_2035) ;  /* 0xffffff4400ac7947 */ /* 0x000fea000383ffff */
.L_x_1702:
[----:B0-----:R0:W1:Y:S02]  /*31b20*/  SYNCS.PHASECHK.TRANS64.TRYWAIT P1, [R9+URZ+0x284a0], R8 ;  /* 0x0284a008090075a7 */ /* 0x001064000802017f */
[----:B-1----:R-:W-:Y:S05]  /*31b30*/  @!P1 NANOSLEEP.SYNCS 0x989680 ;  /* 0x009896800000995d */ /* 0x002fea0003900000 */
[----:B------:R-:W1:Y:S02]  /*31b40*/  @!P1 SYNCS.PHASECHK.TRANS64 P1, [R9+URZ+0x284a0], R8 ;  /* 0x0284a008090095a7 */ /* 0x000e64000802007f */
[----:B-1----:R-:W-:Y:S05]  /*31b50*/  @!P1 BRA `(.L_x_1702) ;  /* 0xfffffffc00f09947 */ /* 0x002fea000383ffff */
[----:B------:R-:W-:Y:S05]  /*31b60*/  BRA `(.L_x_2036) ;  /* 0xffffff4800bc7947 */ /* 0x000fea000383ffff */
.L_x_1708:
[----:B-1----:R1:W2:Y:S02]  /*31b70*/  SYNCS.PHASECHK.TRANS64.TRYWAIT P1, [R9+URZ+0x284c0], R8 ;  /* 0x0284c008090075a7 */ /* 0x0022a4000802017f */
[----:B--2---:R-:W-:Y:S05]  /*31b80*/  @!P1 NANOSLEEP.SYNCS 0x989680 ;  /* 0x009896800000995d */ /* 0x004fea0003900000 */
[----:B------:R-:W2:Y:S02]  /*31b90*/  @!P1 SYNCS.PHASECHK.TRANS64 P1, [R9+URZ+0x284c0], R8 ;  /* 0x0284c008090095a7 */ /* 0x000ea4000802007f */
[----:B--2---:R-:W-:Y:S05]  /*31ba0*/  @!P1 BRA `(.L_x_1708) ;  /* 0xfffffffc00f09947 */ /* 0x004fea000383ffff */
[----:B------:R-:W-:Y:S05]  /*31bb0*/  BRA `(.L_x_2037) ;  /* 0xffffff4c00787947 */ /* 0x000fea000383ffff */
.L_x_1734:
[----:B------:R-:W3:Y:S01]  /*31bc0*/  S2R R0, SR_TID.X ;  /* 0x0000000000007919 */ /* 0x000ee20000002100 */
[----:B------:R-:W-:Y:S01]  /*31bd0*/  BSSY B0, `(.L_x_2038) ;  /* 0x000000a000007945 */ /* 0x000fe20003800000 */
[----:B------:R-:W-:Y:S02]  /*31be0*/  IMAD.MOV.U32 R12, RZ, RZ, RZ ;  /* 0x000000ffff0c7224 */ /* 0x000fe400078e00ff */
[----:B------:R-:W-:Y:S02]  /*31bf0*/  IMAD.MOV.U32 R11, RZ, RZ, 0x1f ;  /* 0x0000001fff0b7424 */ /* 0x000fe400078e00ff */
[----:B0-----:R-:W-:Y:S01]  /*31c00*/  IMAD.MOV.U32 R15, RZ, RZ, -0x1 ;  /* 0xffffffffff0f7424 */ /* 0x001fe200078e00ff */
[----:B---3--:R-:W-:-:S04]  /*31c10*/  SHF.R.U32.HI R0, RZ, 0x5, R0 ;  /* 0x00000005ff007819 */ /* 0x008fc80000011600 */
[----:B------:R-:W-:-:S05]  /*31c20*/  LOP3.LUT R0, R0, 0x3, RZ, 0xc0, !PT ;  /* 0x0000000300007812 */ /* 0x000fca00078ec0ff */
[----:B------:R-:W-:-:S07]  /*31c30*/  IMAD.MOV.U32 R13, RZ, RZ, R0 ;  /* 0x000000ffff0d7224 */ /* 0x000fce00078e0000 */
[----:B-12---:R-:W-:Y:S05]  /*31c40*/  WARPSYNC.COLLECTIVE R15, `(.L_x_2039) ;  /* 0x000000000f087348 */ /* 0x006fea0003c00000 */
[----:B------:R0:W3:Y:S02]  /*31c50*/  SHFL.IDX P6, R14, R13, R12, R11 ;  /* 0x0000000c0d0e7389 */ /* 0x0000e400000c000b */
[----:B0123--:R-:W-:Y:S01]  /*31c60*/  ENDCOLLECTIVE ;  /* 0x000000000000791b */ /* 0x00ffe20003800000 */
.L_x_2039:
[----:B------:R-:W-:Y:S05]  /*31c70*/  BSYNC B0 ;  /* 0x0000000000007941 */ /* 0x000fea0003800000 */
.L_x_2038:
[----:B------:R-:W-:Y:S05]  /*31c80*/  BRA `(.L_x_2040) ;  /* 0xffffff5c00e47947 */ /* 0x000fea000383ffff */
.L_x_1736:
[----:B------:R-:W-:Y:S01]  /*31c90*/  BSSY B0, `(.L_x_2041) ;  /* 0x0000006000007945 */ /* 0x000fe20003800000 */
[----:B0-----:R-:W-:-:S07]  /*31ca0*/  MOV R15, 0xffffffff ;  /* 0xffffffff000f7802 */ /* 0x001fce0000000f00 */
[----:B-123--:R-:W-:Y:S05]  /*31cb0*/  WARPSYNC.COLLECTIVE R15, `(.L_x_2042) ;  /* 0x000000000f0c7348 */ /* 0x00efea0003c00000 */
[----:B------:R-:W-:Y:S02]  /*31cc0*/  ELECT P6, UR62, PT ;  /* 0x00000000003e782f */ /* 0x000fe400038c0000 */
[----:B------:R-:W-:Y:S01]  /*31cd0*/  MOV R14, UR62 ;  /* 0x0000003e000e7c02 */ /* 0x000fe20008000f00 */
[----:B-123--:R-:W-:Y:S10]  /*31ce0*/  ENDCOLLECTIVE ;  /* 0x000000000000791b */ /* 0x00eff40003800000 */
.L_x_2042:
[----:B------:R-:W-:Y:S05]  /*31cf0*/  BSYNC B0 ;  /* 0x0000000000007941 */ /* 0x000fea0003800000 */
.L_x_2041:
[----:B------:R-:W-:Y:S05]  /*31d00*/  BRA `(.L_x_2043) ;  /* 0xffffff5c00ec7947 */ /* 0x000fea000383ffff */
.L_x_1738:
[----:B-1----:R1:W2:Y:S02]  /*31d10*/  SYNCS.PHASECHK.TRANS64.TRYWAIT P0, [R0+URZ+0x28480], R3 ;  /* 0x02848003000075a7 */ /* 0x0022a4000800017f */
[----:B--2---:R-:W-:Y:S05]  /*31d20*/  @!P0 NANOSLEEP.SYNCS 0x989680 ;  /* 0x009896800000895d */ /* 0x004fea0003900000 */
[----:B------:R-:W2:Y:S02]  /*31d30*/  @!P0 SYNCS.PHASECHK.TRANS64 P0, [R0+URZ+0x28480], R3 ;  /* 0x02848003000085a7 */ /* 0x000ea4000800007f */
[----:B--2---:R-:W-:Y:S05]  /*31d40*/  @!P0 BRA `(.L_x_1738) ;  /* 0xfffffffc00f08947 */ /* 0x004fea000383ffff */
[----:B------:R-:W-:Y:S05]  /*31d50*/  BRA `(.L_x_2044) ;  /* 0xffffff60005c7947 */ /* 0x000fea000383ffff */
.L_x_1740:
[----:B--2---:R2:W3:Y:S02]  /*31d60*/  SYNCS.PHASECHK.TRANS64.TRYWAIT P0, [R0+URZ+0x28440], R3 ;  /* 0x02844003000075a7 */ /* 0x0044e4000800017f */
[----:B---3--:R-:W-:Y:S05]  /*31d70*/  @!P0 NANOSLEEP.SYNCS 0x989680 ;  /* 0x009896800000895d */ /* 0x008fea0003900000 */
[----:B------:R-:W3:Y:S02]  /*31d80*/  @!P0 SYNCS.PHASECHK.TRANS64 P0, [R0+URZ+0x28440], R3 ;  /* 0x02844003000085a7 */ /* 0x000ee4000800007f */
[----:B---3--:R-:W-:Y:S05]  /*31d90*/  @!P0 BRA `(.L_x_1740) ;  /* 0xfffffffc00f08947 */ /* 0x008fea000383ffff */
[----:B------:R-:W-:Y:S05]  /*31da0*/  BRA `(.L_x_2045) ;  /* 0xffffff6000c87947 */ /* 0x000fea000383ffff */
.L_x_1744:
[----:B------:R-:W2:Y:S01]  /*31db0*/  LDL.LU R11, [R1+0x40] ;  /* 0x00004000010b7983 */ /* 0x000ea20000300800 */
[----:B------:R-:W-:Y:S01]  /*31dc0*/  IMAD.MOV.U32 R13, RZ, RZ, R3 ;  /* 0x000000ffff0d7224 */ /* 0x000fe200078e0003 */
[----:B------:R-:W-:Y:S01]  /*31dd0*/  LOP3.LUT R8, R8, 0x7f, RZ, 0xc0, !PT ;  /* 0x0000007f08087812 */ /* 0x000fe200078ec0ff */
[----:B------:R-:W-:Y:S02]  /*31de0*/  IMAD.MOV.U32 R12, RZ, RZ, RZ ;  /* 0x000000ffff0c7224 */ /* 0x000fe400078e00ff */
[----:B------:R-:W-:Y:S01]  /*31df0*/  IMAD.MOV.U32 R15, RZ, RZ, -0x1 ;  /* 0xffffffffff0f7424 */ /* 0x000fe200078e00ff */
[----:B------:R-:W-:-:S05]  /*31e00*/  SHF.R.U32.HI R5, RZ, 0x3, R8 ;  /* 0x00000003ff057819 */ /* 0x000fca0000011608 */
[----:B------:R-:W-:-:S04]  /*31e10*/  IMAD.IADD R0, R5, 0x1, R19 ;  /* 0x0000000105007824 */ /* 0x000fc800078e0213 */
[----:B------:R-:W-:Y:S02]  /*31e20*/  VIADD R5, R0, 0x10 ;  /* 0x0000001000057836 */ /* 0x000fe40000000000 */
[----:B--2---:R-:W-:Y:S02]  /*31e30*/  IMAD R2, R11, R7, RZ ;  /* 0x000000070b027224 */ /* 0x004fe400078e02ff */
[----:B------:R-:W-:-:S03]  /*31e40*/  IMAD.MOV.U32 R11, RZ, RZ, 0x181f ;  /* 0x0000181fff0b7424 */ /* 0x000fc600078e00ff */
[----:B------:R-:W-:-:S13]  /*31e50*/  ISETP.GE.AND P2, PT, R0, R2, PT ;  /* 0x000000020000720c */ /* 0x000fda0003f46270 */
[----:B0----5:R-:W-:Y:S05]  /*31e60*/  WARPSYNC.COLLECTIVE R15, `(.L_x_2046) ;  /* 0x000000000f087348 */ /* 0x021fea0003c00000 */
[----:B------:R1:W2:Y:S02]  /*31e70*/  SHFL.IDX P6, R14, R13, R12, R11 ;  /* 0x0000000c0d0e7389 */ /* 0x0002a400000c000b */
[----:B012--5:R-:W-:Y:S01]  /*31e80*/  ENDCOLLECTIVE ;  /* 0x000000000000791b */ /* 0x027fe20003800000 */
.L_x_2046:
[----:B------:R-:W-:Y:S02]  /*31e90*/  IMAD.MOV.U32 R13, RZ, RZ, R4 ;  /* 0x000000ffff0d7224 */ /* 0x000fe400078e0004 */
[----:B------:R-:W-:-:S07]  /*31ea0*/  IMAD.MOV.U32 R6, RZ, RZ, R14 ;  /* 0x000000ffff067224 */ /* 0x000fce00078e000e */
[----:B------:R-:W-:Y:S05]  /*31eb0*/  WARPSYNC.COLLECTIVE R15, `(.L_x_2047) ;  /* 0x000000000f087348 */ /* 0x000fea0003c00000 */
[----:B------:R0:W1:Y:S02]  /*31ec0*/  SHFL.IDX P6, R14, R13, R12, R11 ;  /* 0x0000000c0d0e7389 */ /* 0x00006400000c000b */
[----:B01----:R-:W-:Y:S01]  /*31ed0*/  ENDCOLLECTIVE ;  /* 0x000000000000791b */ /* 0x003fe20003800000 */
.L_x_2047:
[----:B------:R-:W-:Y:S02]  /*31ee0*/  IMAD.MOV.U32 R13, RZ, RZ, R3 ;  /* 0x000000ffff0d7224 */ /* 0x000fe400078e0003 */
[----:B------:R-:W-:Y:S02]  /*31ef0*/  IMAD.MOV.U32 R12, RZ, RZ, 0x1 ;  /* 0x00000001ff0c7424 */ /* 0x000fe400078e00ff */
[----:B------:R-:W-:-:S07]  /*31f00*/  IMAD.MOV.U32 R7, RZ, RZ, R14 ;  /* 0x000000ffff077224 */ /* 0x000fce00078e000e */
[----:B------:R-:W-:Y:S05]  /*31f10*/  WARPSYNC.COLLECTIVE R15, `(.L_x_2048) ;  /* 0x000000000f087348 */ /* 0x000fea0003c00000 */
[----:B------:R0:W1:Y:S02]  /*31f20*/  SHFL.IDX P6, R14, R13, R12, R11 ;  /* 0x0000000c0d0e7389 */ /* 0x00006400000c000b */
[----:B01----:R-:W-:Y:S01]  /*31f30*/  ENDCOLLECTIVE ;  /* 0x000000000000791b */ /* 0x003fe20003800000 */
.L_x_2048:
        /* <DEDUP_REMOVED lines=10> */
.L_x_2049:
        /* <DEDUP_REMOVED lines=12> */
.L_x_2050:
        /* <DEDUP_REMOVED lines=17> */
.L_x_2051:
[----:B------:R-:W-:Y:S02]  /*321b0*/  IMAD.MOV.U32 R13, RZ, RZ, R3 ;  /* 0x000000ffff0d7224 */ /* 0x000fe400078e0003 */
[----:B------:R-:W-:Y:S02]  /*321c0*/  IMAD.MOV.U32 R12, RZ, RZ, 0x3 ;  /* 0x00000003ff0c7424 */ /* 0x000fe400078e00ff */
[----:B------:R-:W-:-:S07]  /*321d0*/  IMAD.MOV.U32 R5, RZ, RZ, R14 ;  /* 0x000000ffff057224 */ /* 0x000fce00078e000e */
[----:B------:R-:W-:Y:S05]  /*321e0*/  WARPSYNC.COLLECTIVE R15, `(.L_x_2052) ;  /* 0x000000000f087348 */ /* 0x000fea0003c00000 */
[----:B------:R0:W1:Y:S02]  /*321f0*/  SHFL.IDX P6, R14, R13, R12, R11 ;  /* 0x0000000c0d0e7389 */ /* 0x00006400000c000b */
[----:B01----:R-:W-:Y:S01]  /*32200*/  ENDCOLLECTIVE ;  /* 0x000000000000791b */ /* 0x003fe20003800000 */
.L_x_2052:
[----:B------:R-:W-:-:S05]  /*32210*/  @!P2 IADD3 R5, P3, R10, R5, RZ ;  /* 0x000000050a05a210 */ /* 0x000fca0007f7e0ff */
[----:B------:R-:W-:-:S04]  /*32220*/  @!P2 IMAD.X R6, RZ, RZ, R6, P3 ;  /* 0x000000ffff06a224 */ /* 0x000fc800018e0606 */
[----:B------:R-:W-:Y:S02]  /*32230*/  @!P2 IMAD.MOV.U32 R7, RZ, RZ, R6 ;  /* 0x000000ffff07a224 */ /* 0x000fe400078e0006 */
[----:B------:R-:W-:Y:S01]  /*32240*/  @!P2 IMAD.MOV.U32 R6, RZ, RZ, R5 ;  /* 0x000000ffff06a224 */ /* 0x000fe200078e0005 */
[----:B------:R-:W-:Y:S01]  /*32250*/  IADD3 R5, R0, 0x30, RZ ;  /* 0x0000003000057810 */ /* 0x000fe20007ffe0ff */
[----:B------:R-:W-:-:S03]  /*32260*/  IMAD.MOV.U32 R13, RZ, RZ, R4 ;  /* 0x000000ffff0d7224 */ /* 0x000fc600078e0004 */
        /* <DEDUP_REMOVED lines=10> */
.L_x_2053:
[----:B------:R-:W-:Y:S02]  /*32310*/  IMAD.MOV.U32 R13, RZ, RZ, R3 ;  /* 0x000000ffff0d7224 */ /* 0x000fe400078e0003 */
[----:B------:R-:W-:Y:S02]  /*32320*/  IMAD.MOV.U32 R12, RZ, RZ, 0x4 ;  /* 0x00000004ff0c7424 */ /* 0x000fe400078e00ff */
[----:B------:R-:W-:-:S07]  /*32330*/  IMAD.MOV.U32 R5, RZ, RZ, R14 ;  /* 0x000000ffff057224 */ /* 0x000fce00078e000e */
[----:B------:R-:W-:Y:S05]  /*32340*/  WARPSYNC.COLLECTIVE R15, `(.L_x_2054) ;  /* 0x000000000f087348 */ /* 0x000fea0003c00000 */
[----:B------:R0:W1:Y:S02]  /*32350*/  SHFL.IDX P6, R14, R13, R12, R11 ;  /* 0x0000000c0d0e7389 */ /* 0x00006400000c000b */
[----:B01----:R-:W-:Y:S01]  /*32360*/  ENDCOLLECTIVE ;  /* 0x000000000000791b */ /* 0x003fe20003800000 */
.L_x_2054:
[----:B------:R-:W-:-:S05]  /*32370*/  @!P2 IADD3 R5, P3, R10, R5, RZ ;  /* 0x000000050a05a210 */ /* 0x000fca0007f7e0ff */
[----:B------:R-:W-:-:S04]  /*32380*/  @!P2 IMAD.X R6, RZ, RZ, R6, P3 ;  /* 0x000000ffff06a224 */ /* 0x000fc800018e0606 */
[----:B------:R-:W-:Y:S02]  /*32390*/  @!P2 IMAD.MOV.U32 R7, RZ, RZ, R6 ;  /* 0x000000ffff07a224 */ /* 0x000fe400078e0006 */
        /* <DEDUP_REMOVED lines=13> */
.L_x_2055:
[----:B------:R-:W-:Y:S02]  /*32470*/  IMAD.MOV.U32 R13, RZ, RZ, R3 ;  /* 0x000000ffff0d7224 */ /* 0x000fe400078e0003 */
[----:B------:R-:W-:Y:S02]  /*32480*/  IMAD.MOV.U32 R12, RZ, RZ, 0x5 ;  /* 0x00000005ff0c7424 */ /* 0x000fe400078e00ff */
[----:B------:R-:W-:-:S07]  /*32490*/  IMAD.MOV.U32 R5, RZ, RZ, R14 ;  /* 0x000000ffff057224 */ /* 0x000fce00078e000e */
[----:B------:R-:W-:Y:S05]  /*324a0*/  WARPSYNC.COLLECTIVE R15, `(.L_x_2056) ;  /* 0x000000000f087348 */ /* 0x000fea0003c00000 */
[----:B------:R0:W1:Y:S02]  /*324b0*/  SHFL.IDX P6, R14, R13, R12, R11 ;  /* 0x0000000c0d0e7389 */ /* 0x00006400000c000b */
[----:B01----:R-:W-:Y:S01]  /*324c0*/  ENDCOLLECTIVE ;  /* 0x000000000000791b */ /* 0x003fe20003800000 */
.L_x_2056:
        /* <DEDUP_REMOVED lines=16> */
.L_x_2057:
[----:B------:R-:W-:Y:S02]  /*325d0*/  IMAD.MOV.U32 R13, RZ, RZ, R3 ;  /* 0x000000ffff0d7224 */ /* 0x000fe400078e0003 */
[----:B------:R-:W-:Y:S02]  /*325e0*/  IMAD.MOV.U32 R12, RZ, RZ, 0x6 ;  /* 0x00000006ff0c7424 */ /* 0x000fe400078e00ff */
[----:B------:R-:W-:-:S07]  /*325f0*/  IMAD.MOV.U32 R5, RZ, RZ, R14 ;  /* 0x000000ffff057224 */ /* 0x000fce00078e000e */
[----:B------:R-:W-:Y:S05]  /*32600*/  WARPSYNC.COLLECTIVE R15, `(.L_x_2058) ;  /* 0x000000000f087348 */ /* 0x000fea0003c00000 */
[----:B------:R0:W1:Y:S02]  /*32610*/  SHFL.IDX P6, R14, R13, R12, R11 ;  /* 0x0000000c0d0e7389 */ /* 0x00006400000c000b */
[----:B01----:R-:W-:Y:S01]  /*32620*/  ENDCOLLECTIVE ;  /* 0x000000000000791b */ /* 0x003fe20003800000 */
.L_x_2058:
[----:B------:R-:W-:-:S05]  /*32630*/  @!P2 IADD3 R5, P3, R10, R5, RZ ;  /* 0x000000050a05a210 */ /* 0x000fca0007f7e0ff */
[----:B------:R-:W-:-:S04]  /*32640*/  @!P2 IMAD.X R6, RZ, RZ, R6, P3 ;  /* 0x000000ffff06a224 */ /* 0x000fc800018e0606 */
[----:B------:R-:W-:Y:S01]  /*32650*/  @!P2 IMAD.MOV.U32 R7, RZ, RZ, R6 ;  /* 0x000000ffff07a224 */ /* 0x000fe200078e0006 */
[----:B------:R-:W-:Y:S01]  /*32660*/  @!P2 MOV R6, R5 ;  /* 0x000000050006a202 */ /* 0x000fe20000000f00 */
[----:B------:R-:W-:-:S04]  /*32670*/  IMAD.MOV.U32 R13, RZ, RZ, R4 ;  /* 0x000000ffff0d7224 */ /* 0x000fc800078e0004 */
        /* <DEDUP_REMOVED lines=9> */
.L_x_2059:
        /* <DEDUP_REMOVED lines=8> */
.L_x_2060:
        /* <DEDUP_REMOVED lines=14> */
.L_x_2061:
[----:B------:R-:W-:Y:S01]  /*32870*/  IMAD.MOV.U32 R3, RZ, RZ, R14 ;  /* 0x000000ffff037224 */ /* 0x000fe200078e000e */
[----:B------:R-:W-:Y:S06]  /*32880*/  BRA `(.L_x_2062) ;  /* 0xffffff6400407947 */ /* 0x000fec000383ffff */
.L_x_1749:
[----:B----4-:R4:W0:Y:S02]  /*32890*/  SYNCS.PHASECHK.TRANS64.TRYWAIT P0, [R18+URZ+0x28420], R0 ;  /* 0x02842000120075a7 */ /* 0x010824000800017f */
[----:B0-----:R-:W-:Y:S05]  /*328a0*/  @!P0 NANOSLEEP.SYNCS 0x989680 ;  /* 0x009896800000895d */ /* 0x001fea0003900000 */
[----:B------:R-:W0:Y:S02]  /*328b0*/  @!P0 SYNCS.PHASECHK.TRANS64 P0, [R18+URZ+0x28420], R0 ;  /* 0x02842000120085a7 */ /* 0x000e24000800007f */
[----:B0-----:R-:W-:Y:S05]  /*328c0*/  @!P0 BRA `(.L_x_1749) ;  /* 0xfffffffc00f08947 */ /* 0x001fea000383ffff */
[----:B------:R-:W-:Y:S05]  /*328d0*/  BRA `(.L_x_2063) ;  /* 0xffffff6400ac7947 */ /* 0x000fea000383ffff */
.L_x_1755:
[----:B0-----:R0:W4:Y:S02]  /*328e0*/  SYNCS.PHASECHK.TRANS64.TRYWAIT P0, [R4+URZ+0x28480], R3 ;  /* 0x02848003040075a7 */ /* 0x001124000800017f */
[----:B----4-:R-:W-:Y:S05]  /*328f0*/  @!P0 NANOSLEEP.SYNCS 0x989680 ;  /* 0x009896800000895d */ /* 0x010fea0003900000 */
[----:B------:R-:W4:Y:S02]  /*32900*/  @!P0 SYNCS.PHASECHK.TRANS64 P0, [R4+URZ+0x28480], R3 ;  /* 0x02848003040085a7 */ /* 0x000f24000800007f */
[----:B----4-:R-:W-:Y:S05]  /*32910*/  @!P0 BRA `(.L_x_1755) ;  /* 0xfffffffc00f08947 */ /* 0x010fea000383ffff */
[----:B------:R-:W-:Y:S05]  /*32920*/  BRA `(.L_x_2064) ;  /* 0xffffff6800687947 */ /* 0x000fea000383ffff */
.L_x_1761:
[----:B--2---:R2:W3:Y:S02]  /*32930*/  SYNCS.PHASECHK.TRANS64.TRYWAIT P0, [R4+URZ+0x28440], R3 ;  /* 0x02844003040075a7 */ /* 0x0044e4000800017f */
[----:B---3--:R-:W-:Y:S05]  /*32940*/  @!P0 NANOSLEEP.SYNCS 0x989680 ;  /* 0x009896800000895d */ /* 0x008fea0003900000 */
[----:B------:R-:W3:Y:S02]  /*32950*/  @!P0 SYNCS.PHASECHK.TRANS64 P0, [R4+URZ+0x28440], R3 ;  /* 0x02844003040085a7 */ /* 0x000ee4000800007f */
[----:B---3--:R-:W-:Y:S05]  /*32960*/  @!P0 BRA `(.L_x_1761) ;  /* 0xfffffffc00f08947 */ /* 0x008fea000383ffff */
[----:B------:R-:W-:Y:S05]  /*32970*/  BRA `(.L_x_2065) ;  /* 0xffffff6c00287947 */ /* 0x000fea000383ffff */
.L_x_1768:
[----:B----4-:R4:W0:Y:S02]  /*32980*/  SYNCS.PHASECHK.TRANS64.TRYWAIT P0, [R19+URZ+0x28470], R2 ;  /* 0x02847002130075a7 */ /* 0x010824000800017f */
[----:B0-----:R-:W-:Y:S05]  /*32990*/  @!P0 NANOSLEEP.SYNCS 0x989680 ;  /* 0x009896800000895d */ /* 0x001fea0003900000 */
[----:B------:R-:W0:Y:S02]  /*329a0*/  @!P0 SYNCS.PHASECHK.TRANS64 P0, [R19+URZ+0x28470], R2 ;  /* 0x02847002130085a7 */ /* 0x000e24000800007f */
[----:B0-----:R-:W-:Y:S05]  /*329b0*/  @!P0 BRA `(.L_x_1768) ;  /* 0xfffffffc00f08947 */ /* 0x001fea000383ffff */
[----:B------:R-:W-:Y:S05]  /*329c0*/  BRA `(.L_x_2066) ;  /* 0xffffff7000007947 */ /* 0x000fea000383ffff */
.L_x_1770:
[----:B----4-:R4:W0:Y:S02]  /*329d0*/  SYNCS.PHASECHK.TRANS64.TRYWAIT P0, [R19+URZ+0x28460], R2 ;  /* 0x02846002130075a7 */ /* 0x010824000800017f */
[----:B0-----:R-:W-:Y:S05]  /*329e0*/  @!P0 NANOSLEEP.SYNCS 0x989680 ;  /* 0x009896800000895d */ /* 0x001fea0003900000 */
[----:B------:R-:W0:Y:S02]  /*329f0*/  @!P0 SYNCS.PHASECHK.TRANS64 P0, [R19+URZ+0x28460], R2 ;  /* 0x02846002130085a7 */ /* 0x000e24000800007f */
[----:B0-----:R-:W-:Y:S05]  /*32a00*/  @!P0 BRA `(.L_x_1770) ;  /* 0xfffffffc00f08947 */ /* 0x001fea000383ffff */
[----:B------:R-:W-:Y:S05]  /*32a10*/  BRA `(.L_x_2067) ;  /* 0xffffff7000087947 */ /* 0x000fea000383ffff */
.L_x_1777:
[----:B--2---:R2:W3:Y:S02]  /*32a20*/  SYNCS.PHASECHK.TRANS64.TRYWAIT P1, [R16+URZ+0x28470], R0 ;  /* 0x02847000100075a7 */ /* 0x0044e4000802017f */
[----:B---3--:R-:W-:Y:S05]  /*32a30*/  @!P1 NANOSLEEP.SYNCS 0x989680 ;  /* 0x009896800000995d */ /* 0x008fea0003900000 */
[----:B------:R-:W3:Y:S02]  /*32a40*/  @!P1 SYNCS.PHASECHK.TRANS64 P1, [R16+URZ+0x28470], R0 ;  /* 0x02847000100095a7 */ /* 0x000ee4000802007f */
[----:B---3--:R-:W-:Y:S05]  /*32a50*/  @!P1 BRA `(.L_x_1777) ;  /* 0xfffffffc00f09947 */ /* 0x008fea000383ffff */
[----:B------:R-:W-:Y:S05]  /*32a60*/  BRA `(.L_x_2068) ;  /* 0xffffff7400bc7947 */ /* 0x000fea000383ffff */
.L_x_1779:
[----:B--2---:R2:W3:Y:S02]  /*32a70*/  SYNCS.PHASECHK.TRANS64.TRYWAIT P1, [R16+URZ+0x28460], R0 ;  /* 0x02846000100075a7 */ /* 0x0044e4000802017f */
[----:B---3--:R-:W-:Y:S05]  /*32a80*/  @!P1 NANOSLEEP.SYNCS 0x989680 ;  /* 0x009896800000995d */ /* 0x008fea0003900000 */
[----:B------:R-:W3:Y:S02]  /*32a90*/  @!P1 SYNCS.PHASECHK.TRANS64 P1, [R16+URZ+0x28460], R0 ;  /* 0x02846000100095a7 */ /* 0x000ee4000802007f */
[----:B---3--:R-:W-:Y:S05]  /*32aa0*/  @!P1 BRA `(.L_x_1779) ;  /* 0xfffffffc00f09947 */ /* 0x008fea000383ffff */
[----:B------:R-:W-:Y:S05]  /*32ab0*/  BRA `(.L_x_2069) ;  /* 0xffffff7400c47947 */ /* 0x000fea000383ffff */
.L_x_1783:
[----:B------:R-:W2:Y:S01]  /*32ac0*/  LDL R3, [R1] ;  /* 0x0000000001037983 */ /* 0x000ea20000100800 */
[----:B------:R-:W-:Y:S01]  /*32ad0*/  BSSY B0, `(.L_x_2070) ;  /* 0x0000008000007945 */ /* 0x000fe20003800000 */
[----:B------:R-:W-:Y:S02]  /*32ae0*/  IMAD.MOV.U32 R12, RZ, RZ, RZ ;  /* 0x000000ffff0c7224 */ /* 0x000fe400078e00ff */
[----:B------:R-:W-:Y:S02]  /*32af0*/  IMAD.MOV.U32 R11, RZ, RZ, 0x1f ;  /* 0x0000001fff0b7424 */ /* 0x000fe400078e00ff */
[----:B0-----:R-:W-:Y:S02]  /*32b00*/  IMAD.MOV.U32 R15, RZ, RZ, -0x1 ;  /* 0xffffffffff0f7424 */ /* 0x001fe400078e00ff */
[----:B--2---:R-:W-:-:S07]  /*32b10*/  IMAD.MOV.U32 R13, RZ, RZ, R3 ;  /* 0x000000ffff0d7224 */ /* 0x004fce00078e0003 */
[----:B-1----:R-:W-:Y:S05]  /*32b20*/  WARPSYNC.COLLECTIVE R15, `(.L_x_2071) ;  /* 0x000000000f087348 */ /* 0x002fea0003c00000 */
[----:B------:R0:W2:Y:S02]  /*32b30*/  SHFL.IDX P6, R14, R13, R12, R11 ;  /* 0x0000000c0d0e7389 */ /* 0x0000a400000c000b */
[----:B012---:R-:W-:Y:S01]  /*32b40*/  ENDCOLLECTIVE ;  /* 0x000000000000791b */ /* 0x007fe20003800000 */
.L_x_2071:
[----:B------:R-:W-:Y:S05]  /*32b50*/  BSYNC B0 ;  /* 0x0000000000007941 */ /* 0x000fea0003800000 */
.L_x_2070:
[----:B------:R0:W5:Y:S01]  /*32b60*/  LDL R2, [R1+0xc] ;  /* 0x00000c0001027983 */ /* 0x0001620000100800 */
[----:B------:R-:W-:Y:S02]  /*32b70*/  IMAD.MOV.U32 R13, RZ, RZ, R3 ;  /* 0x000000ffff0d7224 */ /* 0x000fe400078e0003 */
[----:B------:R-:W-:Y:S02]  /*32b80*/  IMAD.MOV.U32 R12, RZ, RZ, 0x1 ;  /* 0x00000001ff0c7424 */ /* 0x000fe400078e00ff */
[----:B------:R-:W-:Y:S02]  /*32b90*/  IMAD.MOV.U32 R11, RZ, RZ, 0x1f ;  /* 0x0000001fff0b7424 */ /* 0x000fe400078e00ff */
[----:B------:R-:W-:Y:S02]  /*32ba0*/  IMAD.MOV.U32 R15, RZ, RZ, -0x1 ;  /* 0xffffffffff0f7424 */ /* 0x000fe400078e00ff */
[----:B0-----:R-:W-:-:S07]  /*32bb0*/  IMAD.MOV.U32 R0, RZ, RZ, R14 ;  /* 0x000000ffff007224 */ /* 0x001fce00078e000e */
[----:B-----5:R-:W-:Y:S05]  /*32bc0*/  WARPSYNC.COLLECTIVE R15, `(.L_x_2072) ;  /* 0x000000000f087348 */ /* 0x020fea0003c00000 */
[----:B------:R0:W1:Y:S02]  /*32bd0*/  SHFL.IDX P6, R14, R13, R12, R11 ;  /* 0x0000000c0d0e7389 */ /* 0x00006400000c000b */
[----:B01---5:R-:W-:Y:S01]  /*32be0*/  ENDCOLLECTIVE ;  /* 0x000000000000791b */ /* 0x023fe20003800000 */
.L_x_2072:
        /* <DEDUP_REMOVED lines=16> */
[----:B------:R-:W-:Y:S01]  /*32cf0*/  ISETP.GE.U32.AND P5, PT, R16, 0x10, PT ;  /* 0x000000101000780c */ /* 0x000fe20003fa6070 */
[----:B--2---:R-:W-:-:S02]  /*32d00*/  @!P1 IMAD.MOV.U32 R5, RZ, RZ, R6 ;  /* 0x000000ffff059224 */ /* 0x004fc400078e0006 */
[----:B------:R-:W-:Y:S02]  /*32d10*/  IMAD.MOV.U32 R6, RZ, RZ, RZ ;  /* 0x000000ffff067224 */ /* 0x000fe400078e00ff */
[----:B---3--:R-:W-:Y:S01]  /*32d20*/  @!P1 IMAD.MOV.U32 R6, RZ, RZ, R2 ;  /* 0x000000ffff069224 */ /* 0x008fe200078e0002 */
[----:B------:R-:W-:-:S03]  /*32d30*/  ISETP.NE.AND P1, PT, R16, RZ, PT ;  /* 0x000000ff1000720c */ /* 0x000fc60003f25270 */
[----:B------:R-:W-:-:S04]  /*32d40*/  IMAD R2, R6, R5, RZ ;  /* 0x0000000506027224 */ /* 0x000fc800078e02ff */
[----:B------:R-:W-:-:S07]  /*32d50*/  IMAD.MOV.U32 R13, RZ, RZ, R2 ;  /* 0x000000ffff0d7224 */ /* 0x000fce00078e0002 */
[----:B------:R-:W-:Y:S05]  /*32d60*/  WARPSYNC.COLLECTIVE R15, `(.L_x_2073) ;  /* 0x000000000f087348 */ /* 0x000fea0003c00000 */
[----:B------:R0:W1:Y:S02]  /*32d70*/  SHFL.UP P6, R14, R13, R12, R11 ;  /* 0x0400000c0d0e7389 */ /* 0x00006400000c000b */
[----:B01----:R-:W-:Y:S01]  /*32d80*/  ENDCOLLECTIVE ;  /* 0x000000000000791b */ /* 0x003fe20003800000 */
.L_x_2073:
[----:B------:R-:W-:Y:S02]  /*32d90*/  IMAD.MOV.U32 R12, RZ, RZ, 0x2 ;  /* 0x00000002ff0c7424 */ /* 0x000fe400078e00ff */
[----:B------:R-:W-:-:S05]  /*32da0*/  IMAD.MOV.U32 R3, RZ, RZ, R14 ;  /* 0x000000ffff037224 */ /* 0x000fca00078e000e */
[----:B------:R-:W-:-:S05]  /*32db0*/  SEL R3, R3, RZ, P1 ;  /* 0x000000ff03037207 */ /* 0x000fca0000800000 */
[----:B------:R-:W-:-:S04]  /*32dc0*/  IMAD.IADD R2, R2, 0x1, R3 ;  /* 0x0000000102027824 */ /* 0x000fc800078e0203 */
[----:B------:R-:W-:-:S07]  /*32dd0*/  IMAD.MOV.U32 R13, RZ, RZ, R2 ;  /* 0x000000ffff0d7224 */ /* 0x000fce00078e0002 */
[----:B------:R-:W-:Y:S05]  /*32de0*/  WARPSYNC.COLLECTIVE R15, `(.L_x_2074) ;  /* 0x000000000f087348 */ /* 0x000fea0003c00000 */
[----:B------:R0:W1:Y:S02]  /*32df0*/  SHFL.UP P6, R14, R13, R12, R11 ;  /* 0x0400000c0d0e7389 */ /* 0x00006400000c000b */
[----:B01----:R-:W-:Y:S01]  /*32e00*/  ENDCOLLECTIVE ;  /* 0x000000000000791b */ /* 0x003fe20003800000 */
.L_x_2074:
        /* <DEDUP_REMOVED lines=8> */
.L_x_2075:
        /* <DEDUP_REMOVED lines=8> */
.L_x_2076:
        /* <DEDUP_REMOVED lines=8> */
.L_x_2077:
[----:B------:R-:W-:Y:S01]  /*32f90*/  IMAD.MOV.U32 R12, RZ, RZ, 0x1f ;  /* 0x0000001fff0c7424 */ /* 0x000fe200078e00ff */
[----:B------:R-:W-:Y:S01]  /*32fa0*/  MOV R11, 0x1f ;  /* 0x0000001f000b7802 */ /* 0x000fe20000000f00 */
[----:B------:R-:W-:-:S05]  /*32fb0*/  IMAD.MOV.U32 R3, RZ, RZ, R14 ;  /* 0x000000ffff037224 */ /* 0x000fca00078e000e */
[----:B------:R-:W-:-:S05]  /*32fc0*/  SEL R3, R3, RZ, P5 ;  /* 0x000000ff03037207 */ /* 0x000fca0002800000 */
[----:B------:R-:W-:-:S04]  /*32fd0*/  IMAD.IADD R3, R2, 0x1, R3 ;  /* 0x0000000102037824 */ /* 0x000fc800078e0203 */
[----:B------:R-:W-:-:S07]  /*32fe0*/  IMAD.MOV.U32 R13, RZ, RZ, R3 ;  /* 0x000000ffff0d7224 */ /* 0x000fce00078e0003 */
[----:B------:R-:W-:Y:S05]  /*32ff0*/  WARPSYNC.COLLECTIVE R15, `(.L_x_2078) ;  /* 0x000000000f087348 */ /* 0x000fea0003c00000 */
[----:B------:R0:W1:Y:S02]  /*33000*/  SHFL.IDX P6, R14, R13, R12, R11 ;  /* 0x0000000c0d0e7389 */ /* 0x00006400000c000b */
[----:B01----:R-:W-:Y:S01]  /*33010*/  ENDCOLLECTIVE ;  /* 0x000000000000791b */ /* 0x003fe20003800000 */
.L_x_2078:
[----:B------:R-:W-:Y:S01]  /*33020*/  IMAD.MOV.U32 R9, RZ, RZ, R14 ;  /* 0x000000ffff097224 */ /* 0x000fe200078e000e */
[----:B------:R-:W-:Y:S06]  /*33030*/  BRA `(.L_x_2079) ;  /* 0xffffff78009c7947 */ /* 0x000fec000383ffff */
.L_x_1786:
[----:B------:R-:W-:Y:S01]  /*33040*/  BSSY B0, `(.L_x_2080) ;  /* 0x0000008000007945 */ /* 0x000fe20003800000 */
[----:B------:R-:W-:Y:S02]  /*33050*/  IMAD.MOV.U32 R13, RZ, RZ, R2 ;  /* 0x000000ffff0d7224 */ /* 0x000fe400078e0002 */
[----:B------:R-:W-:Y:S02]  /*33060*/  IMAD.MOV.U32 R12, RZ, RZ, 0x1 ;  /* 0x00000001ff0c7424 */ /* 0x000fe400078e00ff */
[----:B------:R-:W-:Y:S02]  /*33070*/  IMAD.MOV.U32 R11, RZ, RZ, RZ ;  /* 0x000000ffff0b7224 */ /* 0x000fe400078e00ff */
[----:B0-----:R-:W-:-:S07]  /*33080*/  IMAD.MOV.U32 R15, RZ, RZ, -0x1 ;  /* 0xffffffffff0f7424 */ /* 0x001fce00078e00ff */
[----:B------:R-:W-:Y:S05]  /*33090*/  WARPSYNC.COLLECTIVE R15, `(.L_x_2081) ;  /* 0x000000000f087348 */ /* 0x000fea0003c00000 */
[----:B------:R0:W1:Y:S02]  /*330a0*/  SHFL.UP P6, R14, R13, R12, R11 ;  /* 0x0400000c0d0e7389 */ /* 0x00006400000c000b */
[----:B01----:R-:W-:Y:S01]  /*330b0*/  ENDCOLLECTIVE ;  /* 0x000000000000791b */ /* 0x003fe20003800000 */
.L_x_2081:
[----:B------:R-:W-:Y:S05]  /*330c0*/  BSYNC B0 ;  /* 0x0000000000007941 */ /* 0x000fea0003800000 */
.L_x_2080:
[----:B------:R-:W-:Y:S02]  /*330d0*/  IMAD.MOV.U32 R3, RZ, RZ, R14 ;  /* 0x000000ffff037224 */ /* 0x000fe400078e000e */
[----:B------:R-:W-:Y:S02]  /*330e0*/  IMAD.MOV.U32 R12, RZ, RZ, 0x2 ;  /* 0x00000002ff0c7424 */ /* 0x000fe400078e00ff */
[----:B------:R-:W-:Y:S01]  /*330f0*/  IMAD.MOV.U32 R11, RZ, RZ, RZ ;  /* 0x000000ffff0b7224 */ /* 0x000fe200078e00ff */
[----:B------:R-:W-:Y:S01]  /*33100*/  SEL R3, R3, RZ, P1 ;  /* 0x000000ff03037207 */ /* 0x000fe20000800000 */
[----:B------:R-:W-:-:S04]  /*33110*/  IMAD.MOV.U32 R15, RZ, RZ, -0x1 ;  /* 0xffffffffff0f7424 */ /* 0x000fc800078e00ff */
[----:B------:R-:W-:-:S04]  /*33120*/  IMAD.IADD R2, R2, 0x1, R3 ;  /* 0x0000000102027824 */ /* 0x000fc800078e0203 */
[----:B------:R-:W-:-:S07]  /*33130*/  IMAD.MOV.U32 R13, RZ, RZ, R2 ;  /* 0x000000ffff0d7224 */ /* 0x000fce00078e0002 */
[----:B------:R-:W-:Y:S05]  /*33140*/  WARPSYNC.COLLECTIVE R15, `(.L_x_2082) ;  /* 0x000000000f087348 */ /* 0x000fea0003c00000 */
[----:B------:R0:W1:Y:S02]  /*33150*/  SHFL.UP P6, R14, R13, R12, R11 ;  /* 0x0400000c0d0e7389 */ /* 0x00006400000c000b */
[----:B01----:R-:W-:Y:S01]  /*33160*/  ENDCOLLECTIVE ;  /* 0x000000000000791b */ /* 0x003fe20003800000 */
.L_x_2082:
        /* <DEDUP_REMOVED lines=8> */
.L_x_2083:
        /* <DEDUP_REMOVED lines=8> */
.L_x_2084:
        /* <DEDUP_REMOVED lines=8> */
.L_x_2085:
        /* <DEDUP_REMOVED lines=9> */
.L_x_2086:
[----:B------:R-:W-:Y:S01]  /*33380*/  IMAD.MOV.U32 R9, RZ, RZ, R14 ;  /* 0x000000ffff097224 */ /* 0x000fe200078e000e */
[----:B------:R-:W-:Y:S06]  /*33390*/  BRA `(.L_x_2087) ;  /* 0xffffff7800747947 */ /* 0x000fec000383ffff */
.L_x_1788:
[----:B------:R-:W-:Y:S01]  /*333a0*/  BSSY B0, `(.L_x_2088) ;  /* 0x0000006000007945 */ /* 0x000fe20003800000 */
[----:B------:R-:W-:Y:S01]  /*333b0*/  PLOP3.LUT P6, PT, P6, PT, PT, 0x8, 0x0 ;  /* 0x000000000000781c */ /* 0x000fe200037ce170 */
[----:B0-----:R-:W-:-:S12]  /*333c0*/  IMAD.MOV.U32 R15, RZ, RZ, -0x1 ;  /* 0xffffffffff0f7424 */ /* 0x001fd800078e00ff */
[----:B------:R-:W-:Y:S05]  /*333d0*/  WARPSYNC.COLLECTIVE R15, `(.L_x_2089) ;  /* 0x000000000f087348 */ /* 0x000fea0003c00000 */
[----:B------:R-:W-:Y:S01]  /*333e0*/  VOTE.ANY R14, PT, P6 ;  /* 0x00000000000e7806 */ /* 0x000fe200030e0100 */
[----:B------:R-:W-:Y:S06]  /*333f0*/  ENDCOLLECTIVE ;  /* 0x000000000000791b */ /* 0x000fec0003800000 */
.L_x_2089:
[----:B------:R-:W-:Y:S05]  /*33400*/  BSYNC B0 ;  /* 0x0000000000007941 */ /* 0x000fea0003800000 */
.L_x_2088:
[----:B------:R0:W5:Y:S01]  /*33410*/  LDL.LU R10, [R1+0xc] ;  /* 0x00000c00010a7983 */ /* 0x0001620000300800 */
[----:B------:R-:W-:Y:S02]  /*33420*/  IMAD.MOV.U32 R4, RZ, RZ, R14 ;  /* 0x000000ffff047224 */ /* 0x000fe400078e000e */
[----:B------:R-:W-:Y:S02]  /*33430*/  IMAD.MOV.U32 R13, RZ, RZ, R5 ;  /* 0x000000ffff0d7224 */ /* 0x000fe400078e0005 */
[----:B------:R-:W1:Y:S01]  /*33440*/  POPC R3, R4 ;  /* 0x0000000400037309 */ /* 0x000e620000000000 */
[----:B------:R-:W-:Y:S02]  /*33450*/  IMAD.MOV.U32 R11, RZ, RZ, 0x1f ;  /* 0x0000001fff0b7424 */ /* 0x000fe400078e00ff */
[----:B------:R-:W-:Y:S02]  /*33460*/  IMAD.MOV.U32 R15, RZ, RZ, -0x1 ;  /* 0xffffffffff0f7424 */ /* 0x000fe400078e00ff */
[----:B01----:R-:W-:-:S07]  /*33470*/  IMAD.MOV.U32 R12, RZ, RZ, R3 ;  /* 0x000000ffff0c7224 */ /* 0x003fce00078e0003 */
[----:B-----5:R-:W-:Y:S05]  /*33480*/  WARPSYNC.COLLECTIVE R15, `(.L_x_2090) ;  /* 0x000000000f087348 */ /* 0x020fea0003c00000 */
[----:B------:R0:W1:Y:S02]  /*33490*/  SHFL.IDX P6, R14, R13, R12, R11 ;  /* 0x0000000c0d0e7389 */ /* 0x00006400000c000b */
[----:B01---5:R-:W-:Y:S01]  /*334a0*/  ENDCOLLECTIVE ;  /* 0x000000000000791b */ /* 0x023fe20003800000 */
.L_x_2090:
[----:B------:R-:W-:Y:S02]  /*334b0*/  IMAD.MOV.U32 R13, RZ, RZ, R6 ;  /* 0x000000ffff0d7224 */ /* 0x000fe400078e0006 */
[----:B------:R-:W-:-:S07]  /*334c0*/  IMAD.MOV.U32 R5, RZ, RZ, R14 ;  /* 0x000000ffff057224 */ /* 0x000fce00078e000e */
[----:B------:R-:W-:Y:S05]  /*334d0*/  WARPSYNC.COLLECTIVE R15, `(.L_x_2091) ;  /* 0x000000000f087348 */ /* 0x000fea0003c00000 */
[----:B------:R0:W1:Y:S02]  /*334e0*/  SHFL.IDX P6, R14, R13, R12, R11 ;  /* 0x0000000c0d0e7389 */ /* 0x00006400000c000b */
[----:B01----:R-:W-:Y:S01]  /*334f0*/  ENDCOLLECTIVE ;  /* 0x000000000000791b */ /* 0x003fe20003800000 */
.L_x_2091:
[----:B------:R-:W-:Y:S02]  /*33500*/  IMAD.MOV.U32 R6, RZ, RZ, R14 ;  /* 0x000000ffff067224 */ /* 0x000fe400078e000e */
[----:B------:R-:W-:-:S05]  /*33510*/  IMAD.IADD R10, R3, 0x1, R10 ;  /* 0x00000001030a7824 */ /* 0x000fca00078e020a */
[----:B------:R0:W-:Y:S01]  /*33520*/  STL [R1+0xc], R10 ;  /* 0x00000c0a01007387 */ /* 0x0001e20000100800 */
[----:B------:R-:W-:Y:S05]  /*33530*/  BRA `(.L_x_2092) ;  /* 0xffffff7800587947 */ /* 0x000fea000383ffff */
.L_x_1790:
[----:B------:R-:W-:Y:S01]  /*33540*/  BSSY B0, `(.L_x_2093) ;  /* 0x0000008000007945 */ /* 0x000fe20003800000 */
[----:B------:R-:W-:Y:S02]  /*33550*/  IMAD.MOV.U32 R13, RZ, RZ, R7 ;  /* 0x000000ffff0d7224 */ /* 0x000fe400078e0007 */
[----:B------:R-:W-:Y:S02]  /*33560*/  IMAD.MOV.U32 R12, RZ, RZ, R3 ;  /* 0x000000ffff0c7224 */ /* 0x000fe400078e0003 */
[----:B------:R-:W-:Y:S02]  /*33570*/  IMAD.MOV.U32 R11, RZ, RZ, 0x1f ;  /* 0x0000001fff0b7424 */ /* 0x000fe400078e00ff */
[----:B0-----:R-:W-:-:S07]  /*33580*/  IMAD.MOV.U32 R15, RZ, RZ, -0x1 ;  /* 0xffffffffff0f7424 */ /* 0x001fce00078e00ff */
[----:B------:R-:W-:Y:S05]  /*33590*/  WARPSYNC.COLLECTIVE R15, `(.L_x_2094) ;  /* 0x000000000f087348 */ /* 0x000fea0003c00000 */
[----:B------:R0:W1:Y:S02]  /*335a0*/  SHFL.IDX P6, R14, R13, R12, R11 ;  /* 0x0000000c0d0e7389 */ /* 0x00006400000c000b */
[----:B01----:R-:W-:Y:S01]  /*335b0*/  ENDCOLLECTIVE ;  /* 0x000000000000791b */ /* 0x003fe20003800000 */
.L_x_2094:
[----:B------:R-:W-:Y:S05]  /*335c0*/  BSYNC B0 ;  /* 0x0000000000007941 */ /* 0x000fea0003800000 */
.L_x_2093:
[----:B------:R-:W-:Y:S01]  /*335d0*/  IMAD.MOV.U32 R3, RZ, RZ, R14 ;  /* 0x000000ffff037224 */ /* 0x000fe200078e000e */
[----:B------:R-:W-:Y:S06]  /*335e0*/  BRA `(.L_x_2095) ;  /* 0xffffff7800447947 */ /* 0x000fec000383ffff */
.L_x_1796:
[----:B0-----:R0:W1:Y:S02]  /*335f0*/  SYNCS.PHASECHK.TRANS64.TRYWAIT P0, [R0+URZ+0x28420], R3 ;  /* 0x02842003000075a7 */ /* 0x001064000800017f */
[----:B-1----:R-:W-:Y:S05]  /*33600*/  @!P0 NANOSLEEP.SYNCS 0x989680 ;  /* 0x009896800000895d */ /* 0x002fea0003900000 */
[----:B------:R-:W1:Y:S02]  /*33610*/  @!P0 SYNCS.PHASECHK.TRANS64 P0, [R0+URZ+0x28420], R3 ;  /* 0x02842003000085a7 */ /* 0x000e64000800007f */
[----:B-1----:R-:W-:Y:S05]  /*33620*/  @!P0 BRA `(.L_x_1796) ;  /* 0xfffffffc00f08947 */ /* 0x002fea000383ffff */
[----:B------:R-:W-:Y:S05]  /*33630*/  BRA `(.L_x_2096) ;  /* 0xffffff8000e87947 */ /* 0x000fea000383ffff */
.L_x_1797:
        /* <DEDUP_REMOVED lines=11> */
.L_x_2098:
[----:B------:R-:W-:Y:S05]  /*336f0*/  BSYNC B0 ;  /* 0x0000000000007941 */ /* 0x000fea0003800000 */
.L_x_2097:
[----:B------:R-:W-:Y:S05]  /*33700*/  BRA `(.L_x_2099) ;  /* 0xffffff8000d07947 */ /* 0x000fea000383ffff */
.L_x_1798:
[----:B------:R-:W-:Y:S01]  /*33710*/  BSSY B0, `(.L_x_2100) ;  /* 0x0000006000007945 */ /* 0x000fe20003800000 */
[----:B------:R-:W-:-:S07]  /*33720*/  IMAD.MOV.U32 R15, RZ, RZ, -0x1 ;  /* 0xffffffffff0f7424 */ /* 0x000fce00078e00ff */
[----:B01----:R-:W-:Y:S05]  /*33730*/  WARPSYNC.COLLECTIVE R15, `(.L_x_2101) ;  /* 0x000000000f0c7348 */ /* 0x003fea0003c00000 */
[----:B------:R-:W-:Y:S02]  /*33740*/  ELECT P6, UR62, PT ;  /* 0x00000000003e782f */ /* 0x000fe400038c0000 */
[----:B------:R-:W-:Y:S01]  /*33750*/  MOV R14, UR62 ;  /* 0x0000003e000e7c02 */ /* 0x000fe20008000f00 */
[----:B01----:R-:W-:Y:S10]  /*33760*/  ENDCOLLECTIVE ;  /* 0x000000000000791b */ /* 0x003ff40003800000 */
.L_x_2101:
[----:B------:R-:W-:Y:S05]  /*33770*/  BSYNC B0 ;  /* 0x0000000000007941 */ /* 0x000fea0003800000 */
.L_x_2100:
[----:B------:R-:W-:Y:S05]  /*33780*/  BRA `(.L_x_2102) ;  /* 0xffffff8000c47947 */ /* 0x000fea000383ffff */
.L_x_1800:
[----:B0-----:R0:W1:Y:S02]  /*33790*/  SYNCS.PHASECHK.TRANS64.TRYWAIT P1, [R6+URZ], R5 ;  /* 0x00000005060075a7 */ /* 0x001064000802017f */
[----:B-1----:R-:W-:Y:S05]  /*337a0*/  @!P1 NANOSLEEP.SYNCS 0x989680 ;  /* 0x009896800000995d */ /* 0x002fea0003900000 */
[----:B------:R-:W1:Y:S02]  /*337b0*/  @!P1 SYNCS.PHASECHK.TRANS64 P1, [R6+URZ], R5 ;  /* 0x00000005060095a7 */ /* 0x000e64000802007f */
[----:B-1----:R-:W-:Y:S05]  /*337c0*/  @!P1 BRA `(.L_x_1800) ;  /* 0xfffffffc00f09947 */ /* 0x002fea000383ffff */
[----:B------:R-:W-:Y:S05]  /*337d0*/  BRA `(.L_x_2103) ;  /* 0xffffff8400007947 */ /* 0x000fea000383ffff */
.L_x_1801:
[----:B-1----:R1:W2:Y:S02]  /*337e0*/  SYNCS.PHASECHK.TRANS64.TRYWAIT P1, [R7+URZ], R2 ;  /* 0x00000002070075a7 */ /* 0x0022a4000802017f */
[----:B--2---:R-:W-:Y:S05]  /*337f0*/  @!P1 NANOSLEEP.SYNCS 0x989680 ;  /* 0x009896800000995d */ /* 0x004fea0003900000 */
[----:B------:R-:W2:Y:S02]  /*33800*/  @!P1 SYNCS.PHASECHK.TRANS64 P1, [R7+URZ], R2 ;  /* 0x00000002070095a7 */ /* 0x000ea4000802007f */
[----:B--2---:R-:W-:Y:S05]  /*33810*/  @!P1 BRA `(.L_x_1801) ;  /* 0xfffffffc00f09947 */ /* 0x004fea000383ffff */
[----:B------:R-:W-:Y:S05]  /*33820*/  BRA `(.L_x_2104) ;  /* 0xffffff8000f47947 */ /* 0x000fea000383ffff */
.L_x_1803:
[----:B--2---:R2:W3:Y:S02]  /*33830*/  SYNCS.PHASECHK.TRANS64.TRYWAIT P1, [R4+URZ+0x28460], R5 ;  /* 0x02846005040075a7 */ /* 0x0044e4000802017f */
[----:B---3--:R-:W-:Y:S05]  /*33840*/  @!P1 NANOSLEEP.SYNCS 0x989680 ;  /* 0x009896800000995d */ /* 0x008fea0003900000 */
[----:B------:R-:W3:Y:S02]  /*33850*/  @!P1 SYNCS.PHASECHK.TRANS64 P1, [R4+URZ+0x28460], R5 ;  /* 0x02846005040095a7 */ /* 0x000ee4000802007f */
[----:B---3--:R-:W-:Y:S05]  /*33860*/  @!P1 BRA `(.L_x_1803) ;  /* 0xfffffffc00f09947 */ /* 0x008fea000383ffff */
[----:B------:R-:W-:Y:S05]  /*33870*/  BRA `(.L_x_2105) ;  /* 0xffffff8000f87947 */ /* 0x000fea000383ffff */
.L_x_1805:
[----:B---3--:R3:W4:Y:S02]  /*33880*/  SYNCS.PHASECHK.TRANS64.TRYWAIT P1, [R3+URZ+0x28460], R2 ;  /* 0x02846002030075a7 */ /* 0x008724000802017f */
[----:B----4-:R-:W-:Y:S05]  /*33890*/  @!P1 NANOSLEEP.SYNCS 0x989680 ;  /* 0x009896800000995d */ /* 0x010fea0003900000 */
[----:B------:R-:W4:Y:S02]  /*338a0*/  @!P1 SYNCS.PHASECHK.TRANS64 P1, [R3+URZ+0x28460], R2 ;  /* 0x02846002030095a7 */ /* 0x000f24000802007f */
[----:B----4-:R-:W-:Y:S05]  /*338b0*/  @!P1 BRA `(.L_x_1805) ;  /* 0xfffffffc00f09947 */ /* 0x010fea000383ffff */
[----:B------:R-:W-:Y:S05]  /*338c0*/  BRA `(.L_x_2106) ;  /* 0xffffff8000f87947 */ /* 0x000fea000383ffff */
.L_x_1807:
[----:B----4-:R4:W0:Y:S02]  /*338d0*/  SYNCS.PHASECHK.TRANS64.TRYWAIT P0, [R4+URZ+0x28480], R5 ;  /* 0x02848005040075a7 */ /* 0x010824000800017f */
[----:B0-----:R-:W-:Y:S05]  /*338e0*/  @!P0 NANOSLEEP.SYNCS 0x989680 ;  /* 0x009896800000895d */ /* 0x001fea0003900000 */
[----:B------:R-:W0:Y:S02]  /*338f0*/  @!P0 SYNCS.PHASECHK.TRANS64 P0, [R4+URZ+0x28480], R5 ;  /* 0x02848005040085a7 */ /* 0x000e24000800007f */
[----:B0-----:R-:W-:Y:S05]  /*33900*/  @!P0 BRA `(.L_x_1807) ;  /* 0xfffffffc00f08947 */ /* 0x001fea000383ffff */
[----:B------:R-:W-:Y:S05]  /*33910*/  BRA `(.L_x_1808) ;  /* 0xffffff8000f47947 */ /* 0x000fea000383ffff */
.L_x_2107:
        /* <DEDUP_REMOVED lines=14> */
.L_x_3139:


//--------------------- .text._ZN7cutlass13device_kernelIN5flash11enable_sm90INS1_16FlashAttnFwdSm90INS1_25CollectiveMainloopFwdSm90ILi2EN4cute5tupleIJNS5_1CILi1EEES8_S8_EEENS6_IJNS7_ILi128EEESA_NS7_ILi256EEEEEELi256ENS_12float_e4m3_tEfNS_4arch4Sm90ELb1ELb0ELb1ELb0ELb0ELb0ELb0ELb1ELb1ELb1ELb1ELb0EEENS1_21CollectiveEpilogueFwdINS6_IJSA_SB_SA_EEES9_NS_10bfloat16_tESF_Li256ELb0ELb1ELb1ELb1EEENS1_19SingleTileSchedulerILb0ELb1ELb1ELi128EEEEEEEEEvNT_6ParamsE --------------------------
	.section	.text._ZN7cutlass13device_kernelIN5flash11enable_sm90INS1_16FlashAttnFwdSm90INS1_25CollectiveMainloopFwdSm90ILi2EN4cute5tupleIJNS5_1CILi1EEES8_S8_EEENS6_IJNS7_ILi128EEESA_NS7_ILi256EEEEEELi256ENS_12float_e4m3_tEfNS_4arch4Sm90ELb1ELb0ELb1ELb0ELb0ELb0ELb0ELb1ELb1ELb1ELb1ELb0EEENS1_21CollectiveEpilogueFwdINS6_IJSA_SB_SA_EEES9_NS_10bfloat16_tESF_Li256ELb0ELb1ELb1ELb1EEENS1_19SingleTileSchedulerILb0ELb1ELb1ELi128EEEEEEEEEvNT_6ParamsE,"ax",@progbits
	.align	128
.text._ZN7cutlass13device_kernelIN5flash11enable_sm90INS1_16FlashAttnFwdSm90INS1_25CollectiveMainloopFwdSm90ILi2EN4cute5tupleIJNS5_1CILi1EEES8_S8_EEENS6_IJNS7_ILi128EEESA_NS7_ILi256EEEEEELi256ENS_12float_e4m3_tEfNS_4arch4Sm90ELb1ELb0ELb1ELb0ELb0ELb0ELb0ELb1ELb1ELb1ELb1ELb0EEENS1_21CollectiveEpilogueFwdINS6_IJSA_SB_SA_EEES9_NS_10bfloat16_tESF_Li256ELb0ELb1ELb1ELb1EEENS1_19SingleTileSchedulerILb0ELb1ELb1ELi128EEEEEEEEEvNT_6ParamsE:
        .type           _ZN7cutlass13device_kernelIN5flash11enable_sm90INS1_16FlashAttnFwdSm90INS1_25CollectiveMainloopFwdSm90ILi2EN4cute5tupleIJNS5_1CILi1EEES8_S8_EEENS6_IJNS7_ILi128EEESA_NS7_ILi256EEEEEELi256ENS_12float_e4m3_tEfNS_4arch4Sm90ELb1ELb0ELb1ELb0ELb0ELb0ELb0ELb1ELb1ELb1ELb1ELb0EEENS1_21CollectiveEpilogueFwdINS6_IJSA_SB_SA_EEES9_NS_10bfloat16_tESF_Li256ELb0ELb1ELb1ELb1EEENS1_19SingleTileSchedulerILb0ELb1ELb1ELi128EEEEEEEEEvNT_6ParamsE,@function
        .size           _ZN7cutlass13device_kernelIN5flash11enable_sm90INS1_16FlashAttnFwdSm90INS1_25CollectiveMainloopFwdSm90ILi2EN4cute5tupleIJNS5_1CILi1EEES8_S8_EEENS6_IJNS7_ILi128EEESA_NS7_ILi256EEEEEELi256ENS_12float_e4m3_tEfNS_4arch4Sm90ELb1ELb0ELb1ELb0ELb0ELb0ELb0ELb1ELb1ELb1ELb1ELb0EEENS1_21CollectiveEpilogueFwdINS6_IJSA_SB_SA_EEES9_NS_10bfloat16_tESF_Li256ELb0ELb1ELb1ELb1EEENS1_19SingleTileSchedulerILb0ELb1ELb1ELi128EEEEEEEEEvNT_6ParamsE,(.L_x_3140 - _ZN7cutlass13device_kernelIN5flash11enable_sm90INS1_16FlashAttnFwdSm90INS1_25CollectiveMainloopFwdSm90ILi2EN4cute5tupleIJNS5_1CILi1EEES8_S8_EEENS6_IJNS7_ILi128EEESA_NS7_ILi256EEEEEELi256ENS_12float_e4m3_tEfNS_4arch4Sm90ELb1ELb0ELb1ELb0ELb0ELb0ELb0ELb1ELb1ELb1ELb1ELb0EEENS1_21CollectiveEpilogueFwdINS6_IJSA_SB_SA_EEES9_NS_10bfloat16_tESF_Li256ELb0ELb1ELb1ELb1EEENS1_19SingleTileSchedulerILb0ELb1ELb1ELi128EEEEEEEEEvNT_6ParamsE)
        .other          _ZN7cutlass13device_kernelIN5flash11enable_sm90INS1_16FlashAttnFwdSm90INS1_25CollectiveMainloopFwdSm90ILi2EN4cute5tupleIJNS5_1CILi1EEES8_S8_EEENS6_IJNS7_ILi128EEESA_NS7_ILi256EEEEEELi256ENS_12float_e4m3_tEfNS_4arch4Sm90ELb1ELb0ELb1ELb0ELb0ELb0ELb0ELb1ELb1ELb1ELb1ELb0EEENS1_21CollectiveEpilogueFwdINS6_IJSA_SB_SA_EEES9_NS_10bfloat16_tESF_Li256ELb0ELb1ELb1ELb1EEENS1_19SingleTileSchedulerILb0ELb1ELb1ELi128EEEEEEEEEvNT_6ParamsE,@"STO_CUDA_ENTRY STV_DEFAULT"
_ZN7cutlass13device_kernelIN5flash11enable_sm90INS1_16FlashAttnFwdSm90INS1_25CollectiveMainloopFwdSm90ILi2EN4cute5tupleIJNS5_1CILi1EEES8_S8_EEENS6_IJNS7_ILi128EEESA_NS7_ILi256EEEEEELi256ENS_12float_e4m3_tEfNS_4arch4Sm90ELb1ELb0ELb1ELb0ELb0ELb0ELb0ELb1ELb1ELb1ELb1ELb0EEENS1_21CollectiveEpilogueFwdINS6_IJSA_SB_SA_EEES9_NS_10bfloat16_tESF_Li256ELb0ELb1ELb1ELb1EEENS1_19SingleTileSchedulerILb0ELb1ELb1ELi128EEEEEEEEEvNT_6ParamsE:
        /* <DEDUP_REMOVED lines=17> */
.L_x_2109:
[----:B------:R-:W-:Y:S05]  /*0110*/  BSYNC B0 ;  /* 0x0000000000007941 */ /* 0x000fea0003800000 */
.L_x_2108:
        /* <DEDUP_REMOVED lines=40> */
.L_x_2110:
        /* <DEDUP_REMOVED lines=22> */
.L_x_2111:
        /* <DEDUP_REMOVED lines=18> */
.L_x_2112:
        /* <DEDUP_REMOVED lines=22> */
.L_x_2113:
        /* <DEDUP_REMOVED lines=22> */
.L_x_2114:
        /* <DEDUP_REMOVED lines=9> */
.L_x_2117:
[----:B------:R-:W-:-:S08]  /*0970*/  NOP ;  /* 0x0000000000007918 */ /* 0x000fd00000000000 */
[----:B------:R-:W0:Y:S02]  /*0980*/  USETMAXREG.TRY_ALLOC.CTAPOOL UP0, 0xf0 ;  /* 0x000000f0000079c8 */ /* 0x000e240008000600 */
[----:B0-----:R-:W-:-:S13]  /*0990*/  PLOP3.LUT P0, PT, PT, PT, UP0, 0x80, 0x0 ;  /* 0x000000000000781c */ /* 0x001fda0003f0f008 */
[----:B------:R-:W-:Y:S05]  /*09a0*/  @!P0 BRA `(.L_x_2117) ;  /* 0xfffffffc00f08947 */ /* 0x000fea000383ffff */
[----:B--2---:R-:W0:Y:S01]  /*09b0*/  LDC R2, c[0x0][0xc50] ;  /* 0x00031400ff027b82 */ /* 0x004e220000000800 */
[----:B------:R-:W1:Y:S07]  /*09c0*/  S2R R12, SR_TID.X ;  /* 0x00000000000c7919 */ /* 0x000e6e0000002100 */
[----:B------:R-:W2:Y:S08]  /*09d0*/  S2UR UR4, SR_CTAID.Y ;  /* 0x00000000000479c3 */ /* 0x000eb00000002600 */
[----:B------:R-:W3:Y:S08]  /*09e0*/  S2UR UR39, SR_CTAID.Z ;  /* 0x00000000002779c3 */ /* 0x000ef00000002700 */
[----:B------:R-:W-:Y:S06]  /*09f0*/  BAR.ARV 0x8, 0x180 ;  /* 0x0206000000007b1d */ /* 0x000fec0000002000 */
[----:B0-----:R-:W-:Y:S01]  /*0a00*/  ISETP.NE.AND P1, PT, R2, 0x1, PT ;  /* 0x000000010200780c */ /* 0x001fe20003f25270 */
[----:B--2---:R-:W-:Y:S01]  /*0a10*/  IMAD.U32 R17, RZ, RZ, UR4 ;  /* 0x00000004ff117e24 */ /* 0x004fe2000f8e00ff */
[----:B-1----:R-:W-:-:S11]  /*0a20*/  LOP3.LUT R4, R12, 0xffffff80, RZ, 0xc0, !PT ;  /* 0xffffff800c047812 */ /* 0x002fd600078ec0ff */
[----:B------:R-:W0:Y:S01]  /*0a30*/  @P1 LDC R0, c[0x0][0xc54] ;  /* 0x00031500ff001b82 */ /* 0x000e220000000800 */
[----:B------:R-:W-:-:S07]  /*0a40*/  ISETP.NE.AND P0, PT, R4, 0x80, PT ;  /* 0x000000800400780c */ /* 0x000fce0003f05270 */
[----:B------:R-:W1:Y:S08]  /*0a50*/  @P1 LDC R3, c[0x0][0xc58] ;  /* 0x00031600ff031b82 */ /* 0x000e700000000800 */
[----:B------:R-:W-:Y:S06]  /*0a60*/  @!P0 BAR.ARV 0x9, 0x100 ;  /* 0x0244000000008b1d */ /* 0x000fec0000002000 */
[----:B---3--:R-:W-:Y:S01]  /*0a70*/  ISETP.LE.AND P0, PT, RZ, UR39, PT ;  /* 0x00000027ff007c0c */ /* 0x008fe2000bf03270 */
[----:B0-----:R-:W-:-:S05]  /*0a80*/  @P1 IMAD.HI.U32 R0, R0, UR4, RZ ;  /* 0x0000000400001c27 */ /* 0x001fca000f8e00ff */
[----:B-1----:R-:W-:-:S05]  /*0a90*/  @P1 SHF.R.U32.HI R17, RZ, R3, R0 ;  /* 0x00000003ff111219 */ /* 0x002fca0000011600 */
[----:B------:R-:W-:-:S04]  /*0aa0*/  IMAD.MOV R3, RZ, RZ, -R17 ;  /* 0x000000ffff037224 */ /* 0x000fc800078e0a11 */
[----:B------:R-:W-:Y:S01]  /*0ab0*/  IMAD R18, R2, R3, UR4 ;  /* 0x0000000402127e24 */ /* 0x000fe2000f8e0203 */
[----:B------:R-:W-:Y:S06]  /*0ac0*/  @!P0 BRA `(.L_x_2118) ;  /* 0x00000128009c8947 */ /* 0x000fec0003800000 */
[----:B------:R-:W0:Y:S01]  /*0ad0*/  LDC R0, c[0x0][0x448] ;  /* 0x00011200ff007b82 */ /* 0x000e220000000800 */
[----:B------:R-:W1:Y:S01]  /*0ae0*/  S2R R22, SR_CTAID.X ;  /* 0x0000000000167919 */ /* 0x000e620000002500 */
[----:B------:R-:W-:Y:S01]  /*0af0*/  SHF.R.U32.HI R4, RZ, 0x10, R18 ;  /* 0x00000010ff047819 */ /* 0x000fe20000011612 */
[----:B------:R-:W-:Y:S01]  /*0b00*/  IMAD.MOV.U32 R23, RZ, RZ, RZ ;  /* 0x000000ffff177224 */ /* 0x000fe200078e00ff */
[----:B------:R-:W-:-:S04]  /*0b10*/  LOP3.LUT R18, R18, 0xffff, RZ, 0xc0, !PT ;  /* 0x0000ffff12127812 */ /* 0x000fc800078ec0ff */
[----:B------:R-:W2:Y:S08]  /*0b20*/  LDC.64 R10, c[0x0][0x418] ;  /* 0x00010600ff0a7b82 */ /* 0x000eb00000000a00 */
[----:B------:R-:W3:Y:S01]  /*0b30*/  LDC R3, c[0x0][0x288] ;  /* 0x0000a200ff037b82 */ /* 0x000ee20000000800 */
[----:B0-----:R-:W-:-:S07]  /*0b40*/  ISETP.NE.AND P1, PT, R0, 0x1, PT ;  /* 0x000000010000780c */ /* 0x001fce0003f25270 */
[----:B------:R-:W0:Y:S01]  /*0b50*/  LDC R16, c[0x0][0x424] ;  /* 0x00010900ff107b82 */ /* 0x000e220000000800 */
[----:B--2---:R-:W-:-:S07]  /*0b60*/  ISETP.NE.U32.AND P0, PT, R10, RZ, PT ;  /* 0x000000ff0a00720c */ /* 0x004fce0003f05070 */
[----:B------:R-:W2:Y:S01]  /*0b70*/  LDC R9, c[0x0][0x2f0] ;  /* 0x0000bc00ff097b82 */ /* 0x000ea20000000800 */
[----:B-1----:R-:W-:Y:S01]  /*0b80*/  IMAD.SHL.U32 R22, R22, 0x80, RZ ;  /* 0x0000008016167824 */ /* 0x002fe200078e00ff */
[----:B------:R-:W-:-:S03]  /*0b90*/  ISETP.NE.AND.EX P0, PT, R11, RZ, PT, P0 ;  /* 0x000000ff0b00720c */ /* 0x000fc60003f05300 */
[----:B------:R-:W-:Y:S01]  /*0ba0*/  @P1 VIADD R0, R22, 0x7f ;  /* 0x0000007f16001836 */ /* 0x000fe20000000000 */
[----:B---3--:R-:W-:Y:S02]  /*0bb0*/  IADD3 R3, -R3, 0x80, RZ ;  /* 0x0000008003037810 */ /* 0x008fe40007ffe1ff */
[----:B------:R-:W1:Y:S08]  /*0bc0*/  @P1 LDC R5, c[0x0][0x44c] ;  /* 0x00011300ff051b82 */ /* 0x000e700000000800 */
[----:B------:R-:W3:Y:S01]  /*0bd0*/  @P1 LDC R7, c[0x0][0x450] ;  /* 0x00011400ff071b82 */ /* 0x000ee20000000800 */
[----:B0-----:R-:W-:-:S02]  /*0be0*/  SEL R16, R16, 0x1, P0 ;  /* 0x0000000110107807 */ /* 0x001fc40000000000 */
[----:B------:R-:W-:-:S03]  /*0bf0*/  ISETP.NE.AND P0, PT, R4, RZ, PT ;  /* 0x000000ff0400720c */ /* 0x000fc60003f05270 */
[----:B--2---:R-:W-:Y:S02]  /*0c00*/  IMAD R3, R16, R9, R3 ;  /* 0x0000000910037224 */ /* 0x004fe400078e0203 */
[----:B-1----:R-:W-:-:S08]  /*0c10*/  @P1 IMAD.HI.U32 R2, R0, R5, RZ ;  /* 0x0000000500021227 */ /* 0x002fd000078e00ff */
[----:B------:R-:W0:Y:S01]  /*0c20*/  @!P0 LDC R4, c[0x0][0x9f0] ;  /* 0x00027c00ff048b82 */ /* 0x000e220000000800 */
[----:B------:R-:W-:Y:S01]  /*0c30*/  VIADD R0, R22, 0x7f ;  /* 0x0000007f16007836 */ /* 0x000fe20000000000 */
[----:B---3--:R-:W-:Y:S01]  /*0c40*/  @P1 SHF.R.U32.HI R0, RZ, R7, R2 ;  /* 0x00000007ff001219 */ /* 0x008fe20000011602 */
[----:B------:R-:W-:-:S04]  /*0c50*/  IMAD R2, R16, R9, 0x7f ;  /* 0x0000007f10027424 */ /* 0x000fc800078e0209 */
[----:B------:R-:W-:Y:S01]  /*0c60*/  IMAD.IADD R0, R3, 0x1, R0 ;  /* 0x0000000103007824 */ /* 0x000fe200078e0200 */
[----:B------:R-:W-:-:S04]  /*0c70*/  SHF.R.S32.HI R3, RZ, 0x1f, R2 ;  /* 0x0000001fff037819 */ /* 0x000fc80000011402 */
[----:B------:R-:W-:Y:S02]  /*0c80*/  SHF.R.S32.HI R5, RZ, 0x1f, R0 ;  /* 0x0000001fff057819 */ /* 0x000fe40000011400 */
[----:B------:R-:W-:Y:S02]  /*0c90*/  LEA.HI R3, R3, R2, RZ, 0x7 ;  /* 0x0000000203037211 */ /* 0x000fe400078f38ff */
[----:B------:R-:W-:Y:S02]  /*0ca0*/  LEA.HI R5, R5, R0, RZ, 0x7 ;  /* 0x0000000005057211 */ /* 0x000fe400078f38ff */
[----:B------:R-:W-:Y:S02]  /*0cb0*/  SHF.R.S32.HI R3, RZ, 0x7, R3 ;  /* 0x00000007ff037819 */ /* 0x000fe40000011403 */
[----:B------:R-:W-:-:S04]  /*0cc0*/  SHF.R.S32.HI R0, RZ, 0x7, R5 ;  /* 0x00000007ff007819 */ /* 0x000fc80000011405 */
[----:B------:R-:W-:-:S04]  /*0cd0*/  VIMNMX R11, R3, R0, PT ;  /* 0x00000000030b7248 */ /* 0x000fc80003fe0100 */
[----:B------:R-:W-:-:S13]  /*0ce0*/  ISETP.GE.AND P1, PT, R11, 0x1, PT ;  /* 0x000000010b00780c */ /* 0x000fda0003f26270 */
[----:B------:R-:W-:Y:S05]  /*0cf0*/  @!P1 BRA `(.L_x_2119) ;  /* 0x00000000006c9947 */ /* 0x000fea0003800000 */
        /* <DEDUP_REMOVED lines=25> */
[----:B------:R-:W-:-:S05]  /*0e90*/  @!P1 LOP3.LUT R3, RZ, R4, RZ, 0x33, !PT ;  /* 0x00000004ff039212 */ /* 0x000fca00078e33ff */
[----:B------:R-:W-:-:S07]  /*0ea0*/  IMAD.MOV.U32 R23, RZ, RZ, R3 ;  /* 0x000000ffff177224 */ /* 0x000fce00078e0003 */
.L_x_2119:
[-C--:B------:R-:W-:Y:S01]  /*0eb0*/  IMAD R18, R18, R23.reuse, RZ ;  /* 0x0000001712127224 */ /* 0x080fe200078e02ff */
[----:B------:R-:W-:Y:S01]  /*0ec0*/  USHF.R.S32.HI UR38, URZ, 0x1f, UR39 ;  /* 0x0000001f3f267899 */ /* 0x000fe20008011427 */
[----:B------:R-:W-:Y:S01]  /*0ed0*/  VIADD R146, R12, 0xffffff80 ;  /* 0xffffff800c927836 */ /* 0x000fe20000000000 */
[----:B------:R-:W-:Y:S02]  /*0ee0*/  PLOP3.LUT P0, PT, PT, PT, PT, 0x80, 0x0 ;  /* 0x000000000000781c */ /* 0x000fe40003f0f070 */
[----:B------:R-:W-:Y:S02]  /*0ef0*/  CS2R R28, SRZ ;  /* 0x00000000001c7805 */ /* 0x000fe4000001ff00 */
[----:B------:R-:W-:Y:S01]  /*0f00*/  VIADDMNMX R23, R18, R23, R11, PT ;  /* 0x0000001712177246 */ /* 0x000fe2000380010b */
[----:B------:R-:W-:Y:S01]  /*0f10*/  IMAD.MOV.U32 R2, RZ, RZ, RZ ;  /* 0x000000ffff027224 */ /* 0x000fe200078e00ff */
[----:B------:R-:W-:Y:S01]  /*0f20*/  CS2R R24, SRZ ;  /* 0x0000000000187805 */ /* 0x000fe2000001ff00 */
[----:B------:R-:W-:Y:S01]  /*0f30*/  IMAD.MOV.U32 R0, RZ, RZ, RZ ;  /* 0x000000ffff007224 */ /* 0x000fe200078e00ff */
[----:B------:R-:W-:-:S02]  /*0f40*/  ISETP.GT.AND P1, PT, R23, R18, PT ;  /* 0x000000121700720c */ /* 0x000fc40003f24270 */
        /* <DEDUP_REMOVED lines=61> */
[----:B------:R-:W-:Y:S02]  /*1320*/  IMAD.MOV.U32 R8, RZ, RZ, RZ ;  /* 0x000000ffff087224 */ /* 0x000fe400078e00ff */
[----:B------:R-:W-:Y:S01]  /*1330*/  IMAD.MOV.U32 R147, RZ, RZ, RZ ;  /* 0x000000ffff937224 */ /* 0x000fe200078e00ff */
[----:B------:R-:W-:Y:S06]  /*1340*/  @!P1 BRA `(.L_x_2120) ;  /* 0x000000a400609947 */ /* 0x000fec0003800000 */
[----:B------:R-:W-:Y:S01]  /*1350*/  SHF.R.S32.HI R89, RZ, 0x1f, R146 ;  /* 0x0000001fff597819 */ /* 0x000fe20000011492 */
[----:B------:R-:W1:Y:S01]  /*1360*/  S2UR UR5, SR_CgaCtaId ;  /* 0x00000000000579c3 */ /* 0x000e620000008800 */
[----:B------:R-:W-:Y:S02]  /*1370*/  UMOV UR36, 0x400 ;  /* 0x0000040000247882 */ /* 0x000fe40000000000 */
[----:B------:R-:W-:-:S04]  /*1380*/  LEA.HI R88, R89, R146, RZ, 0x7 ;  /* 0x0000009259587211 */ /* 0x000fc800078f38ff */
[----:B------:R-:W-:-:S05]  /*1390*/  SHF.R.S32.HI R90, RZ, 0x7, R88 ;  /* 0x00000007ff5a7819 */ /* 0x000fca0000011458 */
[----:B------:R-:W2:Y:S01]  /*13a0*/  SHFL.IDX PT, R0, R90, RZ, 0x1f ;  /* 0x00001fff5a007589 */ /* 0x000ea200000e0000 */
[----:B-1----:R-:W-:-:S04]  /*13b0*/  ULEA UR36, UR5, UR36, 0x18 ;  /* 0x0000002405247291 */ /* 0x002fc8000f8ec03f */
[----:B------:R-:W-:-:S04]  /*13c0*/  UIADD3 UR5, UR36, 0x20400, URZ ;  /* 0x0002040024057890 */ /* 0x000fc8000fffe03f */
[----:B------:R-:W-:Y:S01]  /*13d0*/  ULOP3.LUT UP0, URZ, UR5, 0x3ff, URZ, 0xc0, !UPT ;  /* 0x000003ff053f7892 */ /* 0x000fe2000f80c03f */
[----:B--2---:R-:W-:-:S05]  /*13e0*/  R2UR UR37, R0 ;  /* 0x00000000002572ca */ /* 0x004fca00000e0000 */
        /* <DEDUP_REMOVED lines=11> */
[----:B0-----:R-:W-:Y:S01]  /*14a0*/  IMAD.U32 R4, RZ, RZ, UR4 ;  /* 0x00000004ff047e24 */ /* 0x001fe2000f8e00ff */
        /* <DEDUP_REMOVED lines=12> */
.L_x_2121:
[----:B------:R-:W1:Y:S01]  /*1570*/  LDC.64 R12, c[0x0][0x990] ;  /* 0x00026400ff0c7b82 */ /* 0x000e620000000a00 */
[----:B------:R-:W2:Y:S01]  /*1580*/  LDL.LU R26, [R1+0x24] ;  /* 0x00002400011a7983 */ /* 0x000ea20000300800 */
[----:B------:R-:W-:-:S06]  /*1590*/  ULDC UR4, c[0x0][0x9d8] ;  /* 0x0002760000047ab9 */ /* 0x000fcc0000000800 */
[----:B------:R-:W3:Y:S01]  /*15a0*/  LDC.64 R20, c[0x0][0x998] ;  /* 0x00026600ff147b82 */ /* 0x000ee20000000a00 */
[----:B-1----:R-:W-:-:S04]  /*15b0*/  ISETP.NE.U32.AND P0, PT, R12, RZ, PT ;  /* 0x000000ff0c00720c */ /* 0x002fc80003f05070 */
[----:B------:R-:W-:Y:S02]  /*15c0*/  ISETP.NE.AND.EX P0, PT, R13, RZ, PT, P0 ;  /* 0x000000ff0d00720c */ /* 0x000fe40003f05300 */
[----:B---3--:R-:W-:-:S04]  /*15d0*/  ISETP.NE.U32.AND P1, PT, R20, RZ, PT ;  /* 0x000000ff1400720c */ /* 0x008fc80003f25070 */
[----:B------:R-:W-:-:S07]  /*15e0*/  ISETP.NE.AND.EX P1, PT, R21, RZ, PT, P1 ;  /* 0x000000ff1500720c */ /* 0x000fce0003f25310 */
[----:B------:R-:W1:Y:S01]  /*15f0*/  @P0 LDC.64 R8, c[0x0][0x9a8] ;  /* 0x00026a00ff080b82 */ /* 0x000e620000000a00 */
[----:B------:R-:W-:-:S07]  /*1600*/  @P0 SHF.R.S32.HI R7, RZ, 0x1f, R17 ;  /* 0x0000001fff070819 */ /* 0x000fce0000011411 */
[----:B------:R-:W0:Y:S08]  /*1610*/  @P1 LDC.64 R10, c[0x0][0x9b8] ;  /* 0x00026e00ff0a1b82 */ /* 0x000e300000000a00 */
[----:B------:R-:W3:Y:S08]  /*1620*/  @P1 LDC.64 R24, c[0x0][0x9c0] ;  /* 0x00027000ff181b82 */ /* 0x000ef00000000a00 */
[----:B------:R-:W4:Y:S01]  /*1630*/  @P0 LDC.64 R14, c[0x0][0x9b0] ;  /* 0x00026c00ff0e0b82 */ /* 0x000f220000000a00 */
[----:B-1----:R-:W-:-:S02]  /*1640*/  @P0 IMAD R0, R8, UR38, RZ ;  /* 0x0000002608000c24 */ /* 0x002fc4000f8e02ff */
[----:B------:R-:W-:-:S04]  /*1650*/  @P0 IMAD.WIDE.U32 R2, R8, UR39, RZ ;  /* 0x0000002708020c25 */ /* 0x000fc8000f8e00ff */
[----:B------:R-:W-:Y:S02]  /*1660*/  @P0 IMAD R9, R9, UR39, R0 ;  /* 0x0000002709090c24 */ /* 0x000fe4000f8e0200 */
[C---:B0-----:R-:W-:Y:S02]  /*1670*/  @P1 IMAD R4, R10.reuse, UR38, RZ ;  /* 0x000000260a041c24 */ /* 0x041fe4000f8e02ff */
[----:B------:R-:W-:Y:S01]  /*1680*/  @P0 IMAD.IADD R3, R3, 0x1, R9 ;  /* 0x0000000103030824 */ /* 0x000fe200078e0209 */
[----:B------:R-:W-:Y:S01]  /*1690*/  @P1 SHF.R.S32.HI R9, RZ, 0x1f, R17 ;  /* 0x0000001fff091819 */ /* 0x000fe20000011411 */
[----:B------:R-:W-:Y:S02]  /*16a0*/  @P1 IMAD R11, R11, UR39, R4 ;  /* 0x000000270b0b1c24 */ /* 0x000fe4000f8e0204 */
[----:B------:R-:W-:-:S04]  /*16b0*/  @P1 IMAD.WIDE.U32 R4, R10, UR39, RZ ;  /* 0x000000270a041c25 */ /* 0x000fc8000f8e00ff */
[----:B---3--:R-:W-:Y:S02]  /*16c0*/  @P1 IMAD R6, R9, R24, RZ ;  /* 0x0000001809061224 */ /* 0x008fe400078e02ff */
[----:B------:R-:W-:Y:S02]  /*16d0*/  @P1 IMAD.IADD R5, R5, 0x1, R11 ;  /* 0x0000000105051824 */ /* 0x000fe400078e020b */
[----:B------:R-:W-:Y:S02]  /*16e0*/  @P1 IMAD R11, R17, R25, R6 ;  /* 0x00000019110b1224 */ /* 0x000fe400078e0206 */
[-C--:B----4-:R-:W-:Y:S02]  /*16f0*/  @P0 IMAD R0, R7, R14.reuse, RZ ;  /* 0x0000000e07000224 */ /* 0x090fe400078e02ff */
[----:B------:R-:W-:-:S04]  /*1700*/  @P0 IMAD.WIDE.U32 R2, R17, R14, R2 ;  /* 0x0000000e11020225 */ /* 0x000fc800078e0002 */
        /* <DEDUP_REMOVED lines=19> */
.L_x_2216:
[----:B------:R-:W-:Y:S05]  /*1840*/  @!P1 BRA `(.L_x_2123) ;  /* 0x0000000000049947 */ /* 0x000fea0003800000 */
[----:B------:R-:W-:Y:S01]  /*1850*/  BPT.TRAP 0x1 ;  /* 0x000000040000795c */ /* 0x000fe20000300000 */
.L_x_2123:
[----:B------:R1:W2:Y:S01]  /*1860*/  SYNCS.PHASECHK.TRANS64.TRYWAIT P2, [UR36+0x38830], R7 ;  /* 0x03883007ff0075a7 */ /* 0x0002a20008040164 */
[----:B------:R-:W-:Y:S05]  /*1870*/  @!P1 BRA `(.L_x_2124) ;  /* 0x0000000000049947 */ /* 0x000fea0003800000 */
[----:B------:R-:W-:Y:S01]  /*1880*/  BPT.TRAP 0x1 ;  /* 0x000000040000795c */ /* 0x000fe20000300000 */
.L_x_2124:
[----:B0-----:R-:W0:Y:S01]  /*1890*/  S2R R2, SR_TID.X ;  /* 0x0000000000027919 */ /* 0x001e220000002100 */
[----:B------:R-:W-:-:S05]  /*18a0*/  IMAD.U32 R6, RZ, RZ, UR42 ;  /* 0x0000002aff067e24 */ /* 0x000fca000f8e00ff */
[----:B------:R-:W-:Y:S02]  /*18b0*/  LOP3.LUT R6, R6, 0x10000, RZ, 0xfc, !PT ;  /* 0x0001000006067812 */ /* 0x000fe400078efcff */
[----:B0-----:R-:W-:-:S04]  /*18c0*/  LOP3.LUT R2, R2, 0x7f, RZ, 0xc0, !PT ;  /* 0x0000007f02027812 */ /* 0x001fc800078ec0ff */
[----:B------:R-:W-:Y:S01]  /*18d0*/  ISETP.NE.AND P0, PT, R2, RZ, PT ;  /* 0x000000ff0200720c */ /* 0x000fe20003f05270 */
[----:B--2---:R-:W-:-:S12]  /*18e0*/  @P2 BRA `(.L_x_2125) ;  /* 0x0000000000082947 */ /* 0x004fd80003800000 */
[----:B------:R-:W0:Y:S02]  /*18f0*/  SYNCS.PHASECHK.TRANS64.TRYWAIT P2, [UR36+0x38830], R7 ;  /* 0x03883007ff0075a7 */ /* 0x000e240008040164 */
[----:B0-----:R-:W-:Y:S05]  /*1900*/  @!P2 BRA `(.L_x_2126) ;  /* 0x0000011c002ca947 */ /* 0x001fea0003800000 */
.L_x_2125:
[----:B------:R-:W-:Y:S05]  /*1910*/  WARPSYNC.ALL ;  /* 0x0000000000007948 */ /* 0x000fea0003800000 */
[----:B01----:R-:W-:Y:S01]  /*1920*/  IMAD.MOV.U32 R7, RZ, RZ, 0x40000040 ;  /* 0x40000040ff077424 */ /* 0x003fe200078e00ff */
        /* <DEDUP_REMOVED lines=9> */
[----:B------:R-:W0:Y:S01]  /*19c0*/  LDC R2, c[0x0][0x448] ;  /* 0x00011200ff027b82 */ /* 0x000e220000000800 */
[----:B------:R-:W-:Y:S01]  /*19d0*/  UMOV UR15, 0x40000040 ;  /* 0x40000040000f7882 */ /* 0x000fe20000000000 */
[----:B------:R-:W-:Y:S01]  /*19e0*/  UMOV UR17, 0x40000040 ;  /* 0x4000004000117882 */ /* 0x000fe20000000000 */
[----:B------:R-:W-:Y:S01]  /*19f0*/  ULOP3.LUT UR6, UR4, 0x10000, URZ, 0xfc, !UPT ;  /* 0x0001000004067892 */ /* 0x000fe2000f8efc3f */
[----:B------:R-:W-:Y:S01]  /*1a00*/  LOP3.LUT R3, R88, 0xffffff80, RZ, 0xc0, !PT ;  /* 0xffffff8058037812 */ /* 0x000fe200078ec0ff */
[----:B------:R-:W-:Y:S01]  /*1a10*/  UMOV UR19, 0x40000040 ;  /* 0x4000004000137882 */ /* 0x000fe20000000000 */
[----:B------:R-:W-:Y:S01]  /*1a20*/  UMOV UR21, 0x40000040 ;  /* 0x4000004000157882 */ /* 0x000fe20000000000 */
[----:B------:R-:W-:Y:S01]  /*1a30*/  UIADD3 UR14, UR6, 0x4, URZ ;  /* 0x00000004060e7890 */ /* 0x000fe2000fffe03f */
[----:B------:R-:W-:Y:S01]  /*1a40*/  LEA.HI R89, R89, R146, RZ, 0x2 ;  /* 0x0000009259597211 */ /* 0x000fe200078f10ff */
[----:B------:R-:W-:Y:S01]  /*1a50*/  UIADD3 UR12, UR32, 0x4, URZ ;  /* 0x00000004200c7890 */ /* 0x000fe2000fffe03f */
[C---:B------:R-:W-:Y:S01]  /*1a60*/  IMAD.IADD R8, R146.reuse, 0x1, -R3 ;  /* 0x0000000192087824 */ /* 0x040fe200078e0a03 */
[----:B------:R-:W-:Y:S01]  /*1a70*/  UMOV UR10, UR6 ;  /* 0x00000006000a7c82 */ /* 0x000fe20008000000 */
[----:B------:R-:W-:Y:S01]  /*1a80*/  UIADD3 UR16, UR32, 0x6, URZ ;  /* 0x0000000620107890 */ /* 0x000fe2000fffe03f */
[----:B------:R-:W-:Y:S01]  /*1a90*/  QGMMA.64x128x32.F32.E4M3.E4M3 R24, gdesc[UR8], RZ, !UPT, gsb0 ;  /* 0x01e00000081879f3 */ /* 0x000fe2000c0008ff */
[----:B------:R-:W-:Y:S01]  /*1aa0*/  UIADD3 UR8, UR32, 0x2, URZ ;  /* 0x0000000220087890 */ /* 0x000fe2000fffe03f */
[----:B------:R-:W-:Y:S01]  /*1ab0*/  SHF.R.S32.HI R3, RZ, 0x1f, R8 ;  /* 0x0000001fff037819 */ /* 0x000fe20000011408 */
[----:B------:R-:W-:Y:S01]  /*1ac0*/  UIADD3 UR10, UR6, 0x2, URZ ;  /* 0x00000002060a7890 */ /* 0x000fe2000fffe03f */
[----:B------:R-:W-:Y:S01]  /*1ad0*/  LOP3.LUT R89, R89, 0xfffffffc, RZ, 0xc0, !PT ;  /* 0xfffffffc59597812 */ /* 0x000fe200078ec0ff */
[----:B------:R-:W-:Y:S01]  /*1ae0*/  UMOV UR9, 0x40000040 ;  /* 0x4000004000097882 */ /* 0x000fe20000000000 */
[----:B------:R-:W-:Y:S01]  /*1af0*/  UMOV UR11, 0x40000040 ;  /* 0x40000040000b7882 */ /* 0x000fe20000000000 */
[----:B------:R-:W-:Y:S01]  /*1b00*/  UIADD3 UR18, UR6, 0x6, URZ ;  /* 0x0000000606127890 */ /* 0x000fe2000fffe03f */
[C---:B------:R-:W-:Y:S01]  /*1b10*/  LEA.HI R4, R3.reuse, R8, RZ, 0x5 ;  /* 0x0000000803047211 */ /* 0x040fe200078f28ff */
[----:B------:R-:W-:Y:S01]  /*1b20*/  UIADD3 UR20, UR32, 0x400, URZ ;  /* 0x0000040020147890 */ /* 0x000fe2000fffe03f */
[----:B------:R-:W-:Y:S01]  /*1b30*/  IMAD.IADD R89, R146, 0x1, -R89 ;  /* 0x0000000192597824 */ /* 0x000fe200078e0a59 */
[----:B------:R-:W-:Y:S01]  /*1b40*/  UIADD3 UR22, UR6, 0x400, URZ ;  /* 0x0000040006167890 */ /* 0x000fe2000fffe03f */
[----:B0-----:R-:W-:Y:S01]  /*1b50*/  ISETP.NE.AND P2, PT, R2, 0x1, PT ;  /* 0x000000010200780c */ /* 0x001fe20003f45270 */
[----:B------:R-:W-:Y:S01]  /*1b60*/  UMOV UR23, 0x40000040 ;  /* 0x4000004000177882 */ /* 0x000fe20000000000 */
[----:B------:R-:W-:Y:S01]  /*1b70*/  UIADD3 UR24, UR32, 0x402, URZ ;  /* 0x0000040220187890 */ /* 0x000fe2000fffe03f */
[----:B------:R-:W-:Y:S01]  /*1b80*/  LEA.HI R2, R90, R90, RZ, 0x1 ;  /* 0x0000005a5a027211 */ /* 0x000fe200078f08ff */
[----:B------:R-:W-:Y:S01]  /*1b90*/  UIADD3 UR26, UR6, 0x402, URZ ;  /* 0x00000402061a7890 */ /* 0x000fe2000fffe03f */
[----:B------:R-:W-:Y:S01]  /*1ba0*/  SHF.R.S32.HI R5, RZ, 0x5, R4 ;  /* 0x00000005ff057819 */ /* 0x000fe20000011404 */
[----:B------:R-:W-:Y:S01]  /*1bb0*/  UMOV UR25, 0x40000040 ;  /* 0x4000004000197882 */ /* 0x000fe20000000000 */
[----:B------:R-:W-:Y:S01]  /*1bc0*/  UMOV UR27, 0x40000040 ;  /* 0x40000040001b7882 */ /* 0x000fe20000000000 */
[----:B------:R-:W-:Y:S01]  /*1bd0*/  UIADD3 UR28, UR32, 0x404, URZ ;  /* 0x00000404201c7890 */ /* 0x000fe2000fffe03f */
[----:B------:R-:W-:Y:S01]  /*1be0*/  LOP3.LUT R9, R2, 0x3fffffe, RZ, 0xc0, !PT ;  /* 0x03fffffe02097812 */ /* 0x000fe200078ec0ff */
[----:B------:R-:W-:Y:S01]  /*1bf0*/  UIADD3 UR30, UR6, 0x404, URZ ;  /* 0x00000404061e7890 */ /* 0x000fe2000fffe03f */
[----:B------:R-:W-:Y:S01]  /*1c00*/  LEA.HI R2, R3, R8, RZ, 0x2 ;  /* 0x0000000803027211 */ /* 0x000fe200078f10ff */
[----:B------:R-:W-:Y:S01]  /*1c10*/  UMOV UR29, 0x40000040 ;  /* 0x40000040001d7882 */ /* 0x000fe20000000000 */
[----:B------:R-:W-:Y:S01]  /*1c20*/  UMOV UR31, 0x40000040 ;  /* 0x40000040001f7882 */ /* 0x000fe20000000000 */
[----:B------:R-:W-:Y:S01]  /*1c30*/  UIADD3 UR32, UR32, 0x406, URZ ;  /* 0x0000040620207890 */ /* 0x000fe2000fffe03f */
[--C-:B------:R-:W-:Y:S01]  /*1c40*/  SHF.R.S32.HI R3, RZ, 0x2, R2.reuse ;  /* 0x00000002ff037819 */ /* 0x100fe20000011402 */
[----:B------:R-:W-:Y:S01]  /*1c50*/  UIADD3 UR34, UR6, 0x406, URZ ;  /* 0x0000040606227890 */ /* 0x000fe2000fffe03f */
[----:B------:R-:W-:Y:S01]  /*1c60*/  SHF.R.S32.HI R10, RZ, 0x1f, R2 ;  /* 0x0000001fff0a7819 */ /* 0x000fe20000011402 */
[----:B------:R-:W-:Y:S01]  /*1c70*/  UMOV UR33, 0x40000040 ;  /* 0x4000004000217882 */ /* 0x000fe20000000000 */
[----:B------:R-:W-:Y:S01]  /*1c80*/  UMOV UR35, 0x40000040 ;  /* 0x4000004000237882 */ /* 0x000fe20000000000 */
[----:B------:R-:W0:Y:S01]  /*1c90*/  @P2 LDC R12, c[0x0][0x44c] ;  /* 0x00011300ff0c2b82 */ /* 0x000e220000000800 */
[----:B------:R-:W-:Y:S01]  /*1ca0*/  LEA.HI R10, R10, R3, RZ, 0x3 ;  /* 0x000000030a0a7211 */ /* 0x000fe200078f18ff */
[----:B------:R-:W-:Y:S01]  /*1cb0*/  IMAD R5, R5, 0x10, R22 ;  /* 0x0000001005057824 */ /* 0x000fe200078e0216 */
[----:B------:R-:W-:Y:S01]  /*1cc0*/  LEA.HI R4, R89, R89, RZ, 0x1 ;  /* 0x0000005959047211 */ /* 0x000fe200078f08ff */
[----:B------:R-:W-:Y:S01]  /*1cd0*/  IMAD.IADD R9, R90, 0x1, -R9 ;  /* 0x000000015a097824 */ /* 0x000fe200078e0a09 */
[----:B------:R-:W-:Y:S01]  /*1ce0*/  LOP3.LUT R10, R10, 0xfffffff8, RZ, 0xc0, !PT ;  /* 0xfffffff80a0a7812 */ /* 0x000fe200078ec0ff */
[----:B------:R-:W-:Y:S01]  /*1cf0*/  ULDC UR4, c[0x0][0x2f0] ;  /* 0x0000bc0000047ab9 */ /* 0x000fe20000000800 */
[----:B------:R-:W-:Y:S01]  /*1d00*/  LOP3.LUT R4, R4, 0x1ffffffe, RZ, 0xc0, !PT ;  /* 0x1ffffffe04047812 */ /* 0x000fe200078ec0ff */
[----:B------:R-:W-:Y:S01]  /*1d10*/  ULDC UR5, c[0x0][0x988] ;  /* 0x0002620000057ab9 */ /* 0x000fe20000000800 */
[----:B------:R-:W-:-:S02]  /*1d20*/  IADD3 R10, R5, R3, -R10 ;  /* 0x00000003050a7210 */ /* 0x000fc40007ffe80a */
[----:B------:R-:W-:Y:S02]  /*1d30*/  CS2R R120, SRZ ;  /* 0x0000000000787805 */ /* 0x000fe4000001ff00 */
[----:B------:R-:W-:Y:S01]  /*1d40*/  CS2R R122, SRZ ;  /* 0x00000000007a7805 */ /* 0x000fe2000001ff00 */
[----:B------:R-:W-:Y:S01]  /*1d50*/  IMAD.IADD R4, R89, 0x1, -R4 ;  /* 0x0000000159047824 */ /* 0x000fe200078e0a04 */
[----:B------:R-:W-:Y:S01]  /*1d60*/  CS2R R124, SRZ ;  /* 0x00000000007c7805 */ /* 0x000fe2000001ff00 */
[----:B------:R-:W-:Y:S01]  /*1d70*/  IMAD R5, R9, 0x40, R10 ;  /* 0x0000004009057824 */ /* 0x000fe200078e020a */
[----:B------:R-:W-:Y:S01]  /*1d80*/  LOP3.LUT R9, R2, 0x7ffffffc, RZ, 0xc0, !PT ;  /* 0x7ffffffc02097812 */ /* 0x000fe200078ec0ff */
[----:B------:R-:W-:Y:S01]  /*1d90*/  IMAD.MOV.U32 R10, RZ, RZ, -0x80 ;  /* 0xffffff80ff0a7424 */ /* 0x000fe200078e00ff */
[----:B------:R-:W-:Y:S01]  /*1da0*/  CS2R R126, SRZ ;  /* 0x00000000007e7805 */ /* 0x000fe2000001ff00 */
[----:B------:R-:W-:Y:S01]  /*1db0*/  IMAD R5, R4, 0x8, R5 ;  /* 0x0000000804057824 */ /* 0x000fe200078e0205 */
[----:B------:R-:W-:Y:S01]  /*1dc0*/  CS2R R128, SRZ ;  /* 0x0000000000807805 */ /* 0x000fe2000001ff00 */
[----:B------:R-:W-:Y:S01]  /*1dd0*/  IMAD R11, R23, R10, 0x80 ;  /* 0x00000080170b7424 */ /* 0x000fe200078e020a */
[----:B------:R-:W-:Y:S01]  /*1de0*/  CS2R R130, SRZ ;  /* 0x0000000000827805 */ /* 0x000fe2000001ff00 */
[----:B------:R-:W-:Y:S01]  /*1df0*/  IMAD.MOV.U32 R4, RZ, RZ, R5 ;  /* 0x000000ffff047224 */ /* 0x000fe200078e0005 */
[----:B------:R-:W-:Y:S01]  /*1e00*/  CS2R R132, SRZ ;  /* 0x0000000000847805 */ /* 0x000fe2000001ff00 */
[----:B0-----:R-:W-:Y:S01]  /*1e10*/  @P2 IMAD.HI.U32 R3, R5, R12, RZ ;  /* 0x0000000c05032227 */ /* 0x001fe200078e00ff */
[----:B------:R-:W-:-:S02]  /*1e20*/  CS2R R134, SRZ ;  /* 0x0000000000867805 */ /* 0x000fc4000001ff00 */
[----:B------:R-:W-:Y:S02]  /*1e30*/  CS2R R136, SRZ ;  /* 0x0000000000887805 */ /* 0x000fe4000001ff00 */
[----:B------:R-:W-:Y:S01]  /*1e40*/  CS2R R138, SRZ ;  /* 0x00000000008a7805 */ /* 0x000fe2000001ff00 */
[----:B------:R-:W-:Y:S01]  /*1e50*/  IMAD.IADD R8, R8, 0x1, -R9 ;  /* 0x0000000108087824 */ /* 0x000fe200078e0a09 */
[----:B------:R-:W-:Y:S01]  /*1e60*/  CS2R R140, SRZ ;  /* 0x00000000008c7805 */ /* 0x000fe2000001ff00 */
[----:B------:R-:W-:Y:S01]  /*1e70*/  VIADD R9, R11, 0x1 ;  /* 0x000000010b097836 */ /* 0x000fe20000000000 */
[----:B------:R-:W-:Y:S01]  /*1e80*/  CS2R R142, SRZ ;  /* 0x00000000008e7805 */ /* 0x000fe2000001ff00 */
[----:B------:R-:W-:Y:S01]  /*1e90*/  IMAD R11, R16, UR4, R11 ;  /* 0x00000004100b7c24 */ /* 0x000fe2000f8e020b */
[----:B------:R-:W-:Y:S01]  /*1ea0*/  CS2R R144, SRZ ;  /* 0x0000000000907805 */ /* 0x000fe2000001ff00 */
[C---:B------:R-:W-:Y:S01]  /*1eb0*/  IMAD R9, R8.reuse, -0x2, R9 ;  /* 0xfffffffe08097824 */ /* 0x040fe200078e0209 */
[----:B------:R-:W-:Y:S01]  /*1ec0*/  CS2R R146, SRZ ;  /* 0x0000000000927805 */ /* 0x000fe2000001ff00 */
[----:B------:R-:W-:Y:S01]  /*1ed0*/  IMAD R11, R8, -0x2, R11 ;  /* 0xfffffffe080b7824 */ /* 0x000fe200078e020b */
[----:B------:R-:W-:Y:S01]  /*1ee0*/  CS2R R148, SRZ ;  /* 0x0000000000947805 */ /* 0x000fe2000001ff00 */
[----:B------:R-:W-:Y:S01]  /*1ef0*/  IMAD R10, R16, UR4, R9 ;  /* 0x00000004100a7c24 */ /* 0x000fe2000f8e0209 */
[----:B------:R-:W-:Y:S01]  /*1f00*/  CS2R R150, SRZ ;  /* 0x0000000000967805 */ /* 0x000fe2000001ff00 */
[----:B------:R-:W-:-:S02]  /*1f10*/  WARPGROUP.DEPBAR.LE gsb0, 0x0 ;  /* 0x00008000000079c5 */ /* 0x000fc40000010000 */
        /* <DEDUP_REMOVED lines=34> */
[----:B0-----:R-:W0:Y:S01]  /*2140*/  @P2 LDC R56, c[0x0][0x450] ;  /* 0x00011400ff382b82 */ /* 0x001e220000000800 */
[C---:B------:R-:W-:Y:S01]  /*2150*/  FMUL.FTZ R72, R0.reuse, R72 ;  /* 0x0000004800487220 */ /* 0x040fe20000410000 */
[C---:B------:R-:W-:Y:S01]  /*2160*/  FMUL.FTZ R41, R0.reuse, R41 ;  /* 0x0000002900297220 */ /* 0x040fe20000410000 */
[C---:B------:R-:W-:Y:S01]  /*2170*/  FMUL.FTZ R76, R0.reuse, R76 ;  /* 0x0000004c004c7220 */ /* 0x040fe20000410000 */
[C---:B------:R-:W-:Y:S01]  /*2180*/  FMUL.FTZ R44, R0.reuse, R44 ;  /* 0x0000002c002c7220 */ /* 0x040fe20000410000 */
        /* <DEDUP_REMOVED lines=9> */
[C---:B------:R-:W-:Y:S01]  /*2220*/  FMUL.FTZ R64, R0.reuse, R64 ;  /* 0x0000004000407220 */ /* 0x040fe20000410000 */
[----:B------:R-:W3:Y:S01]  /*2230*/  MUFU.TANH R14, R28 ;  /* 0x0000001c000e7308 */ /* 0x000ee20000002400 */
[C---:B------:R-:W-:Y:S01]  /*2240*/  FMUL.FTZ R60, R0.reuse, R60 ;  /* 0x0000003c003c7220 */ /* 0x040fe20000410000 */
[C---:B------:R-:W-:Y:S01]  /*2250*/  FMUL.FTZ R61, R0.reuse, R61 ;  /* 0x0000003d003d7220 */ /* 0x040fe20000410000 */
[C---:B------:R-:W-:Y:S01]  /*2260*/  FMUL.FTZ R65, R0.reuse, R65 ;  /* 0x0000004100417220 */ /* 0x040fe20000410000 */
[C---:B------:R-:W-:Y:S01]  /*2270*/  FMUL.FTZ R69, R0.reuse, R69 ;  /* 0x0000004500457220 */ /* 0x040fe20000410000 */
[C---:B------:R-:W-:Y:S01]  /*2280*/  FMUL.FTZ R73, R0.reuse, R73 ;  /* 0x0000004900497220 */ /* 0x040fe20000410000 */
[C---:B------:R-:W-:Y:S01]  /*2290*/  FMUL.FTZ R30, R0.reuse, R30 ;  /* 0x0000001e001e7220 */ /* 0x040fe20000410000 */
[C---:B------:R-:W-:Y:S01]  /*22a0*/  FMUL.FTZ R34, R0.reuse, R34 ;  /* 0x0000002200227220 */ /* 0x040fe20000410000 */
[----:B------:R-:W4:Y:S01]  /*22b0*/  MUFU.TANH R29, R29 ;  /* 0x0000001d001d7308 */ /* 0x000f220000002400 */
[----:B0-----:R-:W-:Y:S01]  /*22c0*/  @P2 SHF.R.U32.HI R4, RZ, R56, R3 ;  /* 0x00000038ff042219 */ /* 0x001fe20000011603 */
[C---:B------:R-:W-:Y:S01]  /*22d0*/  FMUL.FTZ R77, R0.reuse, R77 ;  /* 0x0000004d004d7220 */ /* 0x040fe20000410000 */
[----:B------:R-:W0:Y:S01]  /*22e0*/  LDC R3, c[0x0][0x288] ;  /* 0x0000a200ff037b82 */ /* 0x000e220000000800 */
[C---:B------:R-:W-:Y:S01]  /*22f0*/  FMUL.FTZ R50, R0.reuse, R50 ;  /* 0x0000003200327220 */ /* 0x040fe20000410000 */
[C---:B------:R-:W-:Y:S01]  /*2300*/  FMUL.FTZ R38, R0.reuse, R38 ;  /* 0x0000002600267220 */ /* 0x040fe20000410000 */
[----:B------:R-:W5:Y:S01]  /*2310*/  SHFL.IDX PT, R12, R4, RZ, 0x1c1f ;  /* 0x001c1fff040c7589 */ /* 0x000f6200000e0000 */
[C---:B------:R-:W-:Y:S01]  /*2320*/  FMUL.FTZ R81, R0.reuse, R81 ;  /* 0x0000005100517220 */ /* 0x040fe20000410000 */
[----:B------:R-:W4:Y:S01]  /*2330*/  MUFU.TANH R32, R32 ;  /* 0x0000002000207308 */ /* 0x000f220000002400 */
[C---:B------:R-:W-:Y:S01]  /*2340*/  FMUL.FTZ R85, R0.reuse, R85 ;  /* 0x0000005500557220 */ /* 0x040fe20000410000 */
[C---:B------:R-:W-:Y:S01]  /*2350*/  FMUL.FTZ R46, R0.reuse, R46 ;  /* 0x0000002e002e7220 */ /* 0x040fe20000410000 */
[C---:B------:R-:W-:Y:S01]  /*2360*/  FMUL.FTZ R42, R0.reuse, R42 ;  /* 0x0000002a002a7220 */ /* 0x040fe20000410000 */
[C---:B------:R-:W-:Y:S01]  /*2370*/  FMUL.FTZ R26, R0.reuse, R26 ;  /* 0x0000001a001a7220 */ /* 0x040fe20000410000 */
[----:B------:R-:W4:Y:S01]  /*2380*/  SHFL.IDX PT, R4, R4, 0x1, 0x1c1f ;  /* 0x003c1f0004047f89 */ /* 0x000f2200000e0000 */
        /* <DEDUP_REMOVED lines=12> */
[----:B------:R-:W-:Y:S01]  /*2450*/  FMUL.FTZ R47, R0, R47 ;  /* 0x0000002f002f7220 */ /* 0x000fe20000410000 */
[----:B0-----:R-:W-:-:S02]  /*2460*/  IMAD.IADD R2, R10, 0x1, -R3 ;  /* 0x000000010a027824 */ /* 0x001fc400078e0a03 */
[C---:B------:R-:W-:Y:S01]  /*2470*/  FMUL.FTZ R74, R0.reuse, R74 ;  /* 0x0000004a004a7220 */ /* 0x040fe20000410000 */
[C---:B------:R-:W-:Y:S01]  /*2480*/  FMUL.FTZ R51, R0.reuse, R51 ;  /* 0x0000003300337220 */ /* 0x040fe20000410000 */
[C---:B------:R-:W-:Y:S01]  /*2490*/  FMUL.FTZ R78, R0.reuse, R78 ;  /* 0x0000004e004e7220 */ /* 0x040fe20000410000 */
[----:B------:R-:W-:Y:S01]  /*24a0*/  FMUL.FTZ R55, R0, R55 ;  /* 0x0000003700377220 */ /* 0x000fe20000410000 */
[----:B-----5:R-:W-:Y:S01]  /*24b0*/  VIADDMNMX R2, R12, R2, R11, PT ;  /* 0x000000020c027246 */ /* 0x020fe2000380010b */
[----:B------:R-:W-:Y:S01]  /*24c0*/  MUFU.TANH R37, R37 ;  /* 0x0000002500257308 */ /* 0x000fe20000002400 */
[C---:B------:R-:W-:Y:S01]  /*24d0*/  FMUL.FTZ R82, R0.reuse, R82 ;  /* 0x0000005200527220 */ /* 0x040fe20000410000 */
[----:B------:R-:W-:Y:S01]  /*24e0*/  FMUL.FTZ R59, R0, R59 ;  /* 0x0000003b003b7220 */ /* 0x000fe20000410000 */
[----:B------:R-:W-:Y:S01]  /*24f0*/  ISETP.GT.AND P3, PT, R2, RZ, PT ;  /* 0x000000ff0200720c */ /* 0x000fe20003f64270 */
[----:B------:R-:W-:Y:S01]  /*2500*/  FMUL.FTZ R86, R0, R86 ;  /* 0x0000005600567220 */ /* 0x000fe20000410000 */
[----:B------:R-:W-:Y:S01]  /*2510*/  ISETP.GT.AND P4, PT, R2, 0x1, PT ;  /* 0x000000010200780c */ /* 0x000fe20003f84270 */
[----:B------:R-:W-:Y:S01]  /*2520*/  FMUL.FTZ R63, R0, R63 ;  /* 0x0000003f003f7220 */ /* 0x000fe20000410000 */
[----:B------:R-:W-:Y:S01]  /*2530*/  ISETP.GT.AND P5, PT, R2, 0x8, PT ;  /* 0x000000080200780c */ /* 0x000fe20003fa4270 */
[----:B------:R4:W-:Y:S01]  /*2540*/  MUFU.TANH R97, R68 ;  /* 0x0000004400617308 */ /* 0x0009e20000002400 */
[----:B-1----:R-:W-:Y:S01]  /*2550*/  FSEL R12, R24, -INF , P3 ;  /* 0xff800000180c7808 */ /* 0x002fe20001800000 */
[C---:B------:R-:W-:Y:S01]  /*2560*/  FMUL.FTZ R67, R0.reuse, R67 ;  /* 0x0000004300437220 */ /* 0x040fe20000410000 */
[----:B--2---:R-:W-:Y:S01]  /*2570*/  FSEL R9, R25, -INF , P4 ;  /* 0xff80000019097808 */ /* 0x004fe20002000000 */
[----:B------:R-:W-:Y:S01]  /*2580*/  FMUL.FTZ R71, R0, R71 ;  /* 0x0000004700477220 */ /* 0x000fe20000410000 */
[----:B------:R-:W-:Y:S01]  /*2590*/  ISETP.GT.AND P3, PT, R2, 0x9, PT ;  /* 0x000000090200780c */ /* 0x000fe20003f64270 */
[----:B------:R-:W-:Y:S01]  /*25a0*/  FMUL.FTZ R75, R0, R75 ;  /* 0x0000004b004b7220 */ /* 0x000fe20000410000 */
[----:B---3--:R-:W-:Y:S01]  /*25b0*/  FSEL R14, R14, -INF , P5 ;  /* 0xff8000000e0e7808 */ /* 0x008fe20002800000 */
[----:B------:R-:W0:Y:S01]  /*25c0*/  MUFU.TANH R40, R40 ;  /* 0x0000002800287308 */ /* 0x000e220000002400 */
[----:B------:R-:W-:Y:S01]  /*25d0*/  FMNMX.FTZ R13, R12, R9, !PT ;  /* 0x000000090c0d7209 */ /* 0x000fe20007810000 */
[----:B------:R-:W-:Y:S01]  /*25e0*/  FMUL.FTZ R79, R0, R79 ;  /* 0x0000004f004f7220 */ /* 0x000fe20000410000 */
[----:B------:R-:W-:Y:S01]  /*25f0*/  ISETP.GT.AND P4, PT, R2, 0x10, PT ;  /* 0x000000100200780c */ /* 0x000fe20003f84270 */
[C---:B------:R-:W-:Y:S01]  /*2600*/  FMUL.FTZ R83, R0.reuse, R83 ;  /* 0x0000005300537220 */ /* 0x040fe20000410000 */
[----:B----4-:R-:W-:Y:S01]  /*2610*/  FSEL R68, R29, -INF , P3 ;  /* 0xff8000001d447808 */ /* 0x010fe20001800000 */
[----:B------:R-:W-:Y:S01]  /*2620*/  FMUL.FTZ R87, R0, R87 ;  /* 0x0000005700577220 */ /* 0x000fe20000410000 */
[----:B------:R-:W-:Y:S01]  /*2630*/  FMNMX.FTZ R13, R14, R13, !PT ;  /* 0x0000000d0e0d7209 */ /* 0x000fe20007810000 */
[----:B------:R1:W-:Y:S01]  /*2640*/  MUFU.TANH R98, R72 ;  /* 0x0000004800627308 */ /* 0x0003e20000002400 */
[----:B------:R-:W-:-:S02]  /*2650*/  ISETP.GT.AND P3, PT, R2, 0x11, PT ;  /* 0x000000110200780c */ /* 0x000fc40003f64270 */
[----:B------:R-:W-:Y:S02]  /*2660*/  FMNMX.FTZ R13, R68, R13, !PT ;  /* 0x0000000d440d7209 */ /* 0x000fe40007810000 */
[----:B------:R-:W-:-:S03]  /*2670*/  IADD3 R4, R4, -R3, R10 ;  /* 0x8000000304047210 */ /* 0x000fc60007ffe00a */
[----:B------:R-:W-:Y:S01]  /*2680*/  MUFU.TANH R20, R41 ;  /* 0x0000002900147308 */ /* 0x000fe20000002400 */
[----:B-1----:R-:W-:Y:S02]  /*2690*/  FSEL R72, R32, -INF , P4 ;  /* 0xff80000020487808 */ /* 0x002fe40002000000 */
[----:B------:R-:W-:Y:S02]  /*26a0*/  ISETP.GT.AND P4, PT, R2, 0x18, PT ;  /* 0x000000180200780c */ /* 0x000fe40003f84270 */
[----:B------:R-:W-:Y:S02]  /*26b0*/  FMNMX.FTZ R13, R72, R13, !PT ;  /* 0x0000000d480d7209 */ /* 0x000fe40007810000 */
[----:B------:R-:W-:Y:S01]  /*26c0*/  VIMNMX R25, R11, R4, PT ;  /* 0x000000040b197248 */ /* 0x000fe20003fe0100 */
[----:B------:R1:W-:Y:S03]  /*26d0*/  MUFU.TANH R99, R76 ;  /* 0x0000004c00637308 */ /* 0x0003e60000002400 */
[----:B------:R-:W-:-:S05]  /*26e0*/  ISETP.GT.AND P5, PT, R25, 0x8, PT ;  /* 0x000000081900780c */ /* 0x000fca0003fa4270 */
[----:B------:R-:W2:Y:S01]  /*26f0*/  MUFU.TANH R44, R44 ;  /* 0x0000002c002c7308 */ /* 0x000ea20000002400 */
[----:B-1----:R-:W-:Y:S02]  /*2700*/  FSEL R76, R33, -INF , P3 ;  /* 0xff800000214c7808 */ /* 0x002fe40001800000 */
[----:B------:R-:W-:Y:S02]  /*2710*/  ISETP.GT.AND P3, PT, R2, 0x19, PT ;  /* 0x000000190200780c */ /* 0x000fe40003f64270 */
[----:B------:R-:W-:-:S03]  /*2720*/  FMNMX.FTZ R13, R76, R13, !PT ;  /* 0x0000000d4c0d7209 */ /* 0x000fc60007810000 */
[----:B------:R1:W-:Y:S08]  /*2730*/  MUFU.TANH R100, R80 ;  /* 0x0000005000647308 */ /* 0x0003f00000002400 */
[----:B------:R-:W3:Y:S01]  /*2740*/  MUFU.TANH R94, R45 ;  /* 0x0000002d005e7308 */ /* 0x000ee20000002400 */
[----:B-1----:R-:W-:Y:S02]  /*2750*/  FSEL R80, R36, -INF , P4 ;  /* 0xff80000024507808 */ /* 0x002fe40002000000 */
[----:B------:R-:W-:-:S02]  /*2760*/  ISETP.GT.AND P4, PT, R2, 0x20, PT ;  /* 0x000000200200780c */ /* 0x000fc40003f84270 */
[----:B------:R-:W-:Y:S02]  /*2770*/  FMNMX.FTZ R13, R80, R13, !PT ;  /* 0x0000000d500d7209 */ /* 0x000fe40007810000 */
[----:B0-----:R-:W-:Y:S01]  /*2780*/  FSEL R88, R40, -INF , P4 ;  /* 0xff80000028587808 */ /* 0x001fe20002000000 */
[----:B------:R0:W-:Y:S01]  /*2790*/  MUFU.TANH R89, R84 ;  /* 0x0000005400597308 */ /* 0x0001e20000002400 */
[----:B------:R-:W-:-:S04]  /*27a0*/  ISETP.GT.AND P4, PT, R2, 0x28, PT ;  /* 0x000000280200780c */ /* 0x000fc80003f84270 */
[----:B--2---:R-:W-:Y:S02]  /*27b0*/  FSEL R92, R44, -INF , P4 ;  /* 0xff8000002c5c7808 */ /* 0x004fe40002000000 */
[C---:B------:R-:W-:Y:S01]  /*27c0*/  ISETP.GT.AND P4, PT, R2.reuse, 0x30, PT ;  /* 0x000000300200780c */ /* 0x040fe20003f84270 */
[----:B------:R-:W1:Y:S01]  /*27d0*/  MUFU.TANH R48, R48 ;  /* 0x0000003000307308 */ /* 0x000e620000002400 */
[----:B0-----:R-:W-:Y:S02]  /*27e0*/  FSEL R84, R37, -INF , P3 ;  /* 0xff80000025547808 */ /* 0x001fe40001800000 */
[----:B------:R-:W-:Y:S02]  /*27f0*/  ISETP.GT.AND P3, PT, R2, 0x21, PT ;  /* 0x000000210200780c */ /* 0x000fe40003f64270 */
[----:B------:R-:W-:Y:S02]  /*2800*/  FMNMX.FTZ R13, R84, R13, !PT ;  /* 0x0000000d540d7209 */ /* 0x000fe40007810000 */
[----:B------:R-:W-:Y:S01]  /*2810*/  FSEL R90, R20, -INF , P3 ;  /* 0xff800000145a7808 */ /* 0x000fe20001800000 */
[----:B------:R-:W0:Y:S01]  /*2820*/  MUFU.TANH R28, R49 ;  /* 0x00000031001c7308 */ /* 0x000e220000002400 */
[----:B------:R-:W-:-:S02]  /*2830*/  FMNMX.FTZ R13, R88, R13, !PT ;  /* 0x0000000d580d7209 */ /* 0x000fc40007810000 */
[----:B------:R-:W-:Y:S02]  /*2840*/  ISETP.GT.AND P3, PT, R2, 0x29, PT ;  /* 0x000000290200780c */ /* 0x000fe40003f64270 */
[----:B------:R-:W-:Y:S02]  /*2850*/  FMNMX.FTZ R13, R90, R13, !PT ;  /* 0x0000000d5a0d7209 */ /* 0x000fe40007810000 */
[----:B---3--:R-:W-:Y:S01]  /*2860*/  FSEL R94, R94, -INF , P3 ;  /* 0xff8000005e5e7808 */ /* 0x008fe20001800000 */
[----:B------:R-:W-:Y:S01]  /*2870*/  MUFU.TANH R52, R52 ;  /* 0x0000003400347308 */ /* 0x000fe20000002400 */
[----:B------:R-:W-:Y:S02]  /*2880*/  FMNMX.FTZ R13, R92, R13, !PT ;  /* 0x0000000d5c0d7209 */ /* 0x000fe40007810000 */
[----:B------:R-:W-:Y:S02]  /*2890*/  ISETP.GT.AND P3, PT, R2, 0x31, PT ;  /* 0x000000310200780c */ /* 0x000fe40003f64270 */
[----:B-1----:R-:W-:-:S02]  /*28a0*/  FSEL R96, R48, -INF , P4 ;  /* 0xff80000030607808 */ /* 0x002fc40002000000 */
[----:B------:R-:W-:Y:S01]  /*28b0*/  FMNMX.FTZ R13, R94, R13, !PT ;  /* 0x0000000d5e0d7209 */ /* 0x000fe20007810000 */
[----:B------:R-:W1:Y:S01]  /*28c0*/  MUFU.TANH R53, R53 ;  /* 0x0000003500357308 */ /* 0x000e620000002400 */
[----:B------:R-:W-:Y:S02]  /*28d0*/  ISETP.GT.AND P4, PT, R2, 0x38, PT ;  /* 0x000000380200780c */ /* 0x000fe40003f84270 */
[----:B------:R-:W-:-:S05]  /*28e0*/  FMNMX.FTZ R13, R96, R13, !PT ;  /* 0x0000000d600d7209 */ /* 0x000fca0007810000 */
[----:B------:R-:W2:Y:S08]  /*28f0*/  MUFU.TANH R57, R57 ;  /* 0x0000003900397308 */ /* 0x000eb00000002400 */
[----:B------:R0:W-:Y:S08]  /*2900*/  MUFU.TANH R95, R64 ;  /* 0x00000040005f7308 */ /* 0x0001f00000002400 */
[----:B------:R3:W4:Y:S01]  /*2910*/  MUFU.TANH R93, R60 ;  /* 0x0000003c005d7308 */ /* 0x0007220000002400 */
[----:B0-----:R-:W-:-:S02]  /*2920*/  FSEL R64, R28, -INF , P3 ;  /* 0xff8000001c407808 */ /* 0x001fc40001800000 */
[----:B------:R-:W-:Y:S02]  /*2930*/  ISETP.GT.AND P3, PT, R2, 0x39, PT ;  /* 0x000000390200780c */ /* 0x000fe40003f64270 */
[----:B------:R-:W-:Y:S02]  /*2940*/  FMNMX.FTZ R13, R64, R13, !PT ;  /* 0x0000000d400d7209 */ /* 0x000fe40007810000 */
[----:B-1----:R-:W-:Y:S01]  /*2950*/  FSEL R56, R53, -INF , P3 ;  /* 0xff80000035387808 */ /* 0x002fe20001800000 */
[----:B------:R-:W0:Y:S01]  /*2960*/  MUFU.TANH R61, R61 ;  /* 0x0000003d003d7308 */ /* 0x000e220000002400 */
[----:B---3--:R-:W-:Y:S02]  /*2970*/  FSEL R60, R52, -INF , P4 ;  /* 0xff800000343c7808 */ /* 0x008fe40002000000 */
[----:B------:R-:W-:Y:S02]  /*2980*/  ISETP.GT.AND P4, PT, R2, 0x40, PT ;  /* 0x000000400200780c */ /* 0x000fe40003f84270 */
[----:B------:R-:W-:-:S02]  /*2990*/  FMNMX.FTZ R13, R60, R13, !PT ;  /* 0x0000000d3c0d7209 */ /* 0x000fc40007810000 */
[----:B------:R-:W-:Y:S01]  /*29a0*/  ISETP.GT.AND P3, PT, R2, 0x41, PT ;  /* 0x000000410200780c */ /* 0x000fe20003f64270 */
[----:B------:R-:W1:Y:S01]  /*29b0*/  MUFU.TANH R65, R65 ;  /* 0x0000004100417308 */ /* 0x000e620000002400 */
[----:B------:R-:W-:Y:S02]  /*29c0*/  FSEL R52, R91, -INF , P4 ;  /* 0xff8000005b347808 */ /* 0x000fe40002000000 */
[----:B------:R-:W-:Y:S02]  /*29d0*/  FMNMX.FTZ R13, R56, R13, !PT ;  /* 0x0000000d380d7209 */ /* 0x000fe40007810000 */
[----:B------:R-:W-:Y:S02]  /*29e0*/  ISETP.GT.AND P4, PT, R2, 0x48, PT ;  /* 0x000000480200780c */ /* 0x000fe40003f84270 */
[----:B--2---:R-:W-:Y:S01]  /*29f0*/  FSEL R32, R57, -INF , P3 ;  /* 0xff80000039207808 */ /* 0x004fe20001800000 */
[----:B------:R-:W2:Y:S01]  /*2a00*/  MUFU.TANH R69, R69 ;  /* 0x0000004500457308 */ /* 0x000ea20000002400 */
[----:B------:R-:W-:-:S02]  /*2a10*/  FMNMX.FTZ R13, R52, R13, !PT ;  /* 0x0000000d340d7209 */ /* 0x000fc40007810000 */
[----:B------:R-:W-:Y:S02]  /*2a20*/  ISETP.GT.AND P3, PT, R2, 0x49, PT ;  /* 0x000000490200780c */ /* 0x000fe40003f64270 */
[----:B----4-:R-:W-:Y:S02]  /*2a30*/  FSEL R20, R93, -INF , P4 ;  /* 0xff8000005d147808 */ /* 0x010fe40002000000 */
[----:B------:R-:W-:Y:S01]  /*2a40*/  FMNMX.FTZ R13, R32, R13, !PT ;  /* 0x0000000d200d7209 */ /* 0x000fe20007810000 */
[----:B------:R-:W3:Y:S01]  /*2a50*/  MUFU.TANH R73, R73 ;  /* 0x0000004900497308 */ /* 0x000ee20000002400 */
[----:B------:R-:W-:Y:S02]  /*2a60*/  ISETP.GT.AND P4, PT, R2, 0x50, PT ;  /* 0x000000500200780c */ /* 0x000fe40003f84270 */
[----:B0-----:R-:W-:Y:S02]  /*2a70*/  FSEL R28, R61, -INF , P3 ;  /* 0xff8000003d1c7808 */ /* 0x001fe40001800000 */
[----:B------:R-:W-:-:S02]  /*2a80*/  FMNMX.FTZ R13, R20, R13, !PT ;  /* 0x0000000d140d7209 */ /* 0x000fc40007810000 */
[----:B------:R-:W-:Y:S01]  /*2a90*/  ISETP.GT.AND P3, PT, R2, 0x51, PT ;  /* 0x000000510200780c */ /* 0x000fe20003f64270 */
[----:B------:R1:W-:Y:S01]  /*2aa0*/  MUFU.TANH R21, R30 ;  /* 0x0000001e00157308 */ /* 0x0003e20000002400 */
[----:B------:R-:W-:Y:S02]  /*2ab0*/  FSEL R24, R95, -INF , P4 ;  /* 0xff8000005f187808 */ /* 0x000fe40002000000 */
[----:B------:R-:W-:Y:S02]  /*2ac0*/  FMNMX.FTZ R13, R28, R13, !PT ;  /* 0x0000000d1c0d7209 */ /* 0x000fe40007810000 */
[----:B------:R-:W-:Y:S02]  /*2ad0*/  ISETP.GT.AND P4, PT, R2, 0x58, PT ;  /* 0x000000580200780c */ /* 0x000fe40003f84270 */
[----:B------:R-:W-:Y:S01]  /*2ae0*/  FMNMX.FTZ R13, R24, R13, !PT ;  /* 0x0000000d180d7209 */ /* 0x000fe20007810000 */
[----:B------:R0:W-:Y:S01]  /*2af0*/  MUFU.TANH R41, R34 ;  /* 0x0000002200297308 */ /* 0x0001e20000002400 */
[----:B-1----:R-:W-:-:S02]  /*2b00*/  FSEL R30, R65, -INF , P3 ;  /* 0xff800000411e7808 */ /* 0x002fc40001800000 */
[----:B------:R-:W-:Y:S02]  /*2b10*/  ISETP.GT.AND P3, PT, R2, 0x59, PT ;  /* 0x000000590200780c */ /* 0x000fe40003f64270 */
[----:B------:R-:W-:-:S03]  /*2b20*/  FMNMX.FTZ R13, R30, R13, !PT ;  /* 0x0000000d1e0d7209 */ /* 0x000fc60007810000 */
[----:B------:R-:W1:Y:S01]  /*2b30*/  MUFU.TANH R77, R77 ;  /* 0x0000004d004d7308 */ /* 0x000e620000002400 */
[----:B0-----:R-:W-:Y:S02]  /*2b40*/  FSEL R34, R97, -INF , P4 ;  /* 0xff80000061227808 */ /* 0x001fe40002000000 */
[----:B------:R-:W-:Y:S02]  /*2b50*/  ISETP.GT.AND P4, PT, R2, 0x60, PT ;  /* 0x000000600200780c */ /* 0x000fe40003f84270 */
[----:B------:R-:W-:-:S03]  /*2b60*/  FMNMX.FTZ R13, R34, R13, !PT ;  /* 0x0000000d220d7209 */ /* 0x000fc60007810000 */
[----:B------:R2:W-:Y:S08]  /*2b70*/  MUFU.TANH R53, R50 ;  /* 0x0000003200357308 */ /* 0x0005f00000002400 */
[----:B------:R0:W-:Y:S01]  /*2b80*/  MUFU.TANH R29, R38 ;  /* 0x00000026001d7308 */ /* 0x0001e20000002400 */
[----:B--2---:R-:W-:Y:S02]  /*2b90*/  FSEL R50, R69, -INF , P3 ;  /* 0xff80000045327808 */ /* 0x004fe40001800000 */
[----:B------:R-:W-:-:S02]  /*2ba0*/  ISETP.GT.AND P3, PT, R2, 0x61, PT ;  /* 0x000000610200780c */ /* 0x000fc40003f64270 */
[----:B------:R-:W-:Y:S02]  /*2bb0*/  FMNMX.FTZ R13, R50, R13, !PT ;  /* 0x0000000d320d7209 */ /* 0x000fe40007810000 */
[----:B---3--:R-:W-:Y:S01]  /*2bc0*/  FSEL R36, R73, -INF , P3 ;  /* 0xff80000049247808 */ /* 0x008fe20001800000 */
[----:B------:R-:W2:Y:S01]  /*2bd0*/  MUFU.TANH R81, R81 ;  /* 0x0000005100517308 */ /* 0x000ea20000002400 */
[----:B0-----:R-:W-:Y:S02]  /*2be0*/  FSEL R38, R98, -INF , P4 ;  /* 0xff80000062267808 */ /* 0x001fe40002000000 */
[----:B------:R-:W-:Y:S02]  /*2bf0*/  ISETP.GT.AND P4, PT, R2, 0x68, PT ;  /* 0x000000680200780c */ /* 0x000fe40003f84270 */
[----:B------:R-:W-:Y:S02]  /*2c00*/  FMNMX.FTZ R13, R38, R13, !PT ;  /* 0x0000000d260d7209 */ /* 0x000fe40007810000 */
[----:B------:R-:W-:Y:S01]  /*2c10*/  ISETP.GT.AND P3, PT, R2, 0x69, PT ;  /* 0x000000690200780c */ /* 0x000fe20003f64270 */
[----:B------:R-:W0:Y:S01]  /*2c20*/  MUFU.TANH R85, R85 ;  /* 0x0000005500557308 */ /* 0x000e220000002400 */
[----:B------:R-:W-:-:S02]  /*2c30*/  FSEL R48, R99, -INF , P4 ;  /* 0xff80000063307808 */ /* 0x000fc40002000000 */
[----:B------:R-:W-:Y:S02]  /*2c40*/  FMNMX.FTZ R13, R36, R13, !PT ;  /* 0x0000000d240d7209 */ /* 0x000fe40007810000 */
[----:B------:R-:W-:Y:S02]  /*2c50*/  ISETP.GT.AND P4, PT, R2, 0x70, PT ;  /* 0x000000700200780c */ /* 0x000fe40003f84270 */
[----:B------:R-:W-:Y:S01]  /*2c60*/  FMNMX.FTZ R13, R48, R13, !PT ;  /* 0x0000000d300d7209 */ /* 0x000fe20007810000 */
[----:B------:R1:W-:Y:S01]  /*2c70*/  MUFU.TANH R49, R46 ;  /* 0x0000002e00317308 */ /* 0x0003e20000002400 */
[----:B------:R-:W-:Y:S02]  /*2c80*/  FSEL R44, R100, -INF , P4 ;  /* 0xff800000642c7808 */ /* 0x000fe40002000000 */
[----:B------:R-:W-:-:S04]  /*2c90*/  ISETP.GT.AND P4, PT, R2, 0x78, PT ;  /* 0x000000780200780c */ /* 0x000fc80003f84270 */
[----:B------:R-:W-:Y:S01]  /*2ca0*/  FSEL R40, R89, -INF , P4 ;  /* 0xff80000059287808 */ /* 0x000fe20002000000 */
[----:B------:R2:W-:Y:S01]  /*2cb0*/  MUFU.TANH R33, R42 ;  /* 0x0000002a00217308 */ /* 0x0005e20000002400 */
[----:B-1----:R-:W-:Y:S02]  /*2cc0*/  FSEL R46, R77, -INF , P3 ;  /* 0xff8000004d2e7808 */ /* 0x002fe40001800000 */
[----:B------:R-:W-:Y:S02]  /*2cd0*/  ISETP.GT.AND P3, PT, R2, 0x71, PT ;  /* 0x000000710200780c */ /* 0x000fe40003f64270 */
[----:B------:R-:W-:Y:S02]  /*2ce0*/  FMNMX.FTZ R13, R46, R13, !PT ;  /* 0x0000000d2e0d7209 */ /* 0x000fe40007810000 */
[----:B------:R-:W-:Y:S01]  /*2cf0*/  ISETP.GT.AND P4, PT, R25, 0x1, PT ;  /* 0x000000011900780c */ /* 0x000fe20003f84270 */
[----:B------:R0:W-:Y:S01]  /*2d00*/  MUFU.TANH R15, R26 ;  /* 0x0000001a000f7308 */ /* 0x0001e20000002400 */
[----:B--2---:R-:W-:-:S02]  /*2d10*/  FSEL R42, R81, -INF , P3 ;  /* 0xff800000512a7808 */ /* 0x004fc40001800000 */
[----:B------:R-:W-:Y:S02]  /*2d20*/  FMNMX.FTZ R13, R44, R13, !PT ;  /* 0x0000000d2c0d7209 */ /* 0x000fe40007810000 */
[----:B------:R-:W-:Y:S02]  /*2d30*/  ISETP.GT.AND P3, PT, R2, 0x79, PT ;  /* 0x000000790200780c */ /* 0x000fe40003f64270 */
[----:B------:R-:W-:Y:S01]  /*2d40*/  FMNMX.FTZ R13, R42, R13, !PT ;  /* 0x0000000d2a0d7209 */ /* 0x000fe20007810000 */
[----:B------:R-:W1:Y:S01]  /*2d50*/  MUFU.TANH R27, R27 ;  /* 0x0000001b001b7308 */ /* 0x000e620000002400 */
[----:B0-----:R-:W-:Y:S02]  /*2d60*/  FSEL R26, R85, -INF , P3 ;  /* 0xff800000551a7808 */ /* 0x001fe40001800000 */
[----:B------:R-:W-:-:S04]  /*2d70*/  FMNMX.FTZ R13, R40, R13, !PT ;  /* 0x0000000d280d7209 */ /* 0x000fc80007810000 */
[----:B------:R-:W-:Y:S01]  /*2d80*/  FMNMX.FTZ R13, R26, R13, !PT ;  /* 0x0000000d1a0d7209 */ /* 0x000fe20007810000 */
[----:B------:R-:W0:Y:S04]  /*2d90*/  MUFU.TANH R31, R31 ;  /* 0x0000001f001f7308 */ /* 0x000e280000002400 */
[----:B------:R-:W2:Y:S04]  /*2da0*/  SHFL.BFLY PT, R2, R13, 0x2, 0x1f ;  /* 0x0c401f000d027f89 */ /* 0x000ea800000e0000 */
[----:B------:R1:W3:Y:S08]  /*2db0*/  MUFU.TANH R45, R35 ;  /* 0x00000023002d7308 */ /* 0x0002f00000002400 */
[----:B------:R-:W-:Y:S01]  /*2dc0*/  MUFU.TANH R57, R54 ;  /* 0x0000003600397308 */ /* 0x000fe20000002400 */
[----:B-1----:R-:W-:-:S02]  /*2dd0*/  FSEL R35, R27, -INF , P4 ;  /* 0xff8000001b237808 */ /* 0x002fc40002000000 */
[----:B------:R-:W-:-:S05]  /*2de0*/  ISETP.GT.AND P4, PT, R25, 0x10, PT ;  /* 0x000000101900780c */ /* 0x000fca0003f84270 */
[----:B------:R1:W-:Y:S01]  /*2df0*/  MUFU.TANH R61, R58 ;  /* 0x0000003a003d7308 */ /* 0x0003e20000002400 */
[----:B--2---:R-:W-:-:S07]  /*2e00*/  FMNMX.FTZ R2, R13, R2, !PT ;  /* 0x000000020d027209 */ /* 0x004fce0007810000 */
[----:B------:R-:W2:Y:S01]  /*2e10*/  MUFU.TANH R39, R39 ;  /* 0x0000002700277308 */ /* 0x000ea20000002400 */
[----:B------:R-:W4:Y:S01]  /*2e20*/  SHFL.BFLY PT, R13, R2, 0x1, 0x1f ;  /* 0x0c201f00020d7f89 */ /* 0x000f2200000e0000 */
[----:B-1----:R-:W-:-:S06]  /*2e30*/  FSEL R58, R21, -INF , P5 ;  /* 0xff800000153a7808 */ /* 0x002fcc0002800000 */
[----:B------:R-:W-:Y:S08]  /*2e40*/  MUFU.TANH R98, R62 ;  /* 0x0000003e00627308 */ /* 0x000ff00000002400 */
[----:B------:R1:W-:Y:S08]  /*2e50*/  MUFU.TANH R100, R66 ;  /* 0x0000004200647308 */ /* 0x0003f00000002400 */
[----:B------:R-:W5:Y:S01]  /*2e60*/  MUFU.TANH R43, R43 ;  /* 0x0000002b002b7308 */ /* 0x000f620000002400 */
[----:B----4-:R-:W-:Y:S01]  /*2e70*/  FMNMX.FTZ R170, R2, R13, !PT ;  /* 0x0000000d02aa7209 */ /* 0x010fe20007810000 */
[----:B------:R-:W-:Y:S01]  /*2e80*/  IMAD.U32 R13, RZ, RZ, UR5 ;  /* 0x00000005ff0d7e24 */ /* 0x000fe2000f8e00ff */
[----:B-1----:R-:W-:Y:S01]  /*2e90*/  FSEL R66, R41, -INF , P4 ;  /* 0xff80000029427808 */ /* 0x002fe20002000000 */
[----:B------:R-:W1:Y:S01]  /*2ea0*/  S2UR UR5, SR_CgaCtaId ;  /* 0x00000000000579c3 */ /* 0x000e620000008800 */
[C---:B------:R-:W-:Y:S01]  /*2eb0*/  FSETP.NEU.FTZ.AND P3, PT, R170.reuse, -INF , PT ;  /* 0xff800000aa00780b */ /* 0x040fe20003f7d000 */
[----:B------:R-:W-:Y:S01]  /*2ec0*/  FFMA.FTZ R2, R170, R13, -8 ;  /* 0xc1000000aa027423 */ /* 0x000fe2000001000d */
[----:B------:R-:W-:Y:S01]  /*2ed0*/  ISETP.GT.AND P4, PT, R25, 0x18, PT ;  /* 0x000000181900780c */ /* 0x000fe20003f84270 */
[----:B------:R4:W-:Y:S03]  /*2ee0*/  MUFU.TANH R102, R70 ;  /* 0x0000004600667308 */ /* 0x0009e60000002400 */
[----:B------:R-:W-:-:S02]  /*2ef0*/  FSEL R37, R2, RZ, P3 ;  /* 0x000000ff02257208 */ /* 0x000fc40001800000 */
[----:B------:R-:W-:-:S03]  /*2f00*/  ISETP.GT.AND P3, PT, R25, RZ, PT ;  /* 0x000000ff1900720c */ /* 0x000fc60003f64270 */
[-CC-:B------:R-:W-:Y:S01]  /*2f10*/  FFMA.FTZ R11, R68, R13.reuse, -R37.reuse ;  /* 0x0000000d440b7223 */ /* 0x180fe20000010825 */
[----:B------:R-:W-:Y:S01]  /*2f20*/  FSEL R54, R15, -INF , P3 ;  /* 0xff8000000f367808 */ /* 0x000fe20001800000 */
[----:B------:R-:W1:Y:S01]  /*2f30*/  MUFU.TANH R47, R47 ;  /* 0x0000002f002f7308 */ /* 0x000e620000002400 */
[----:B------:R-:W-:Y:S01]  /*2f40*/  ISETP.GT.AND P3, PT, R25, 0x9, PT ;  /* 0x000000091900780c */ /* 0x000fe20003f64270 */
[--C-:B------:R-:W-:Y:S01]  /*2f50*/  FFMA.FTZ R10, R72, R13, -R37.reuse ;  /* 0x0000000d480a7223 */ /* 0x100fe20000010825 */
[----:B------:R-:W-:Y:S01]  /*2f60*/  FMNMX.FTZ R15, R54, R35, !PT ;  /* 0x00000023360f7209 */ /* 0x000fe20007810000 */
[-CC-:B------:R-:W-:Y:S01]  /*2f70*/  FFMA.FTZ R4, R14, R13.reuse, -R37.reuse ;  /* 0x0000000d0e047223 */ /* 0x180fe20000010825 */
[----:B0-----:R-:W-:Y:S01]  /*2f80*/  FSEL R62, R31, -INF , P3 ;  /* 0xff8000001f3e7808 */ /* 0x001fe20001800000 */
[--C-:B------:R-:W-:Y:S01]  /*2f90*/  FFMA.FTZ R14, R76, R13, -R37.reuse ;  /* 0x0000000d4c0e7223 */ /* 0x100fe20000010825 */
[----:B------:R-:W-:Y:S01]  /*2fa0*/  FMNMX.FTZ R15, R58, R15, !PT ;  /* 0x0000000f3a0f7209 */ /* 0x000fe20007810000 */
[----:B------:R0:W-:Y:S01]  /*2fb0*/  MUFU.TANH R104, R74 ;  /* 0x0000004a00687308 */ /* 0x0001e20000002400 */
[----:B------:R-:W-:Y:S01]  /*2fc0*/  ISETP.GT.AND P3, PT, R25, 0x11, PT ;  /* 0x000000111900780c */ /* 0x000fe20003f64270 */
[--C-:B------:R-:W-:Y:S01]  /*2fd0*/  FFMA.FTZ R2, R12, R13, -R37.reuse ;  /* 0x0000000d0c027223 */ /* 0x100fe20000010825 */
[----:B------:R-:W-:Y:S01]  /*2fe0*/  FMNMX.FTZ R15, R62, R15, !PT ;  /* 0x0000000f3e0f7209 */ /* 0x000fe20007810000 */
[-CC-:B------:R-:W-:Y:S01]  /*2ff0*/  FFMA.FTZ R12, R80, R13.reuse, -R37.reuse ;  /* 0x0000000d500c7223 */ /* 0x180fe20000010825 */
[----:B---3--:R-:W-:Y:S01]  /*3000*/  FSEL R68, R45, -INF , P3 ;  /* 0xff8000002d447808 */ /* 0x008fe20001800000 */
[--C-:B------:R-:W-:Y:S01]  /*3010*/  FFMA.FTZ R31, R92, R13, -R37.reuse ;  /* 0x0000000d5c1f7223 */ /* 0x100fe20000010825 */
[----:B------:R-:W-:Y:S01]  /*3020*/  FMNMX.FTZ R15, R66, R15, !PT ;  /* 0x0000000f420f7209 */ /* 0x000fe20007810000 */
[----:B------:R-:W3:Y:S01]  /*3030*/  MUFU.TANH R51, R51 ;  /* 0x0000003300337308 */ /* 0x000ee20000002400 */
[----:B------:R-:W-:Y:S01]  /*3040*/  ISETP.GT.AND P3, PT, R25, 0x19, PT ;  /* 0x000000191900780c */ /* 0x000fe20003f64270 */
[-CC-:B------:R-:W-:Y:S01]  /*3050*/  FFMA.FTZ R226, R96, R13.reuse, -R37.reuse ;  /* 0x0000000d60e27223 */ /* 0x180fe20000010825 */
[----:B----4-:R-:W-:Y:S01]  /*3060*/  FSEL R70, R29, -INF , P4 ;  /* 0xff8000001d467808 */ /* 0x010fe20002000000 */
[--C-:B------:R-:W-:Y:S01]  /*3070*/  FFMA.FTZ R29, R84, R13, -R37.reuse ;  /* 0x0000000d541d7223 */ /* 0x100fe20000010825 */
[----:B------:R-:W-:Y:S01]  /*3080*/  FMNMX.FTZ R21, R68, R15, !PT ;  /* 0x0000000f44157209 */ /* 0x000fe20007810000 */
[-CC-:B------:R-:W-:Y:S01]  /*3090*/  FFMA.FTZ R41, R56, R13.reuse, -R37.reuse ;  /* 0x0000000d38297223 */ /* 0x180fe20000010825 */
[----:B------:R-:W-:Y:S01]  /*30a0*/  ISETP.GT.AND P4, PT, R25, 0x20, PT ;  /* 0x000000201900780c */ /* 0x000fe20003f84270 */
[----:B------:R4:W-:Y:S01]  /*30b0*/  MUFU.TANH R106, R78 ;  /* 0x0000004e006a7308 */ /* 0x0009e20000002400 */
[----:B--2---:R-:W-:Y:S01]  /*30c0*/  FSEL R72, R39, -INF , P3 ;  /* 0xff80000027487808 */ /* 0x004fe20001800000 */
[--C-:B------:R-:W-:Y:S01]  /*30d0*/  FFMA.FTZ R39, R60, R13, -R37.reuse ;  /* 0x0000000d3c277223 */ /* 0x100fe20000010825 */
[----:B------:R-:W-:Y:S01]  /*30e0*/  FMNMX.FTZ R21, R70, R21, !PT ;  /* 0x0000001546157209 */ /* 0x000fe20007810000 */
[-CC-:B------:R-:W-:Y:S01]  /*30f0*/  FFMA.FTZ R45, R24, R13.reuse, -R37.reuse ;  /* 0x0000000d182d7223 */ /* 0x180fe20000010825 */
[----:B------:R-:W-:Y:S01]  /*3100*/  ISETP.GT.AND P3, PT, R25, 0x21, PT ;  /* 0x000000211900780c */ /* 0x000fe20003f64270 */
[--C-:B------:R-:W-:Y:S01]  /*3110*/  FFMA.FTZ R36, R36, R13, -R37.reuse ;  /* 0x0000000d24247223 */ /* 0x100fe20000010825 */
[----:B0-----:R-:W-:Y:S01]  /*3120*/  FSEL R74, R33, -INF , P4 ;  /* 0xff800000214a7808 */ /* 0x001fe20002000000 */
[----:B------:R-:W0:Y:S01]  /*3130*/  MUFU.TANH R55, R55 ;  /* 0x0000003700377308 */ /* 0x000e220000002400 */
[----:B------:R-:W-:Y:S01]  /*3140*/  FMNMX.FTZ R21, R72, R21, !PT ;  /* 0x0000001548157209 */ /* 0x000fe20007810000 */
[-CC-:B------:R-:W-:Y:S01]  /*3150*/  FFMA.FTZ R33, R90, R13.reuse, -R37.reuse ;  /* 0x0000000d5a217223 */ /* 0x180fe20000010825 */
[----:B------:R-:W-:Y:S01]  /*3160*/  ISETP.GT.AND P4, PT, R25, 0x28, PT ;  /* 0x000000281900780c */ /* 0x000fe20003f84270 */
[-CC-:B------:R-:W-:Y:S01]  /*3170*/  FFMA.FTZ R28, R28, R13.reuse, -R37.reuse ;  /* 0x0000000d1c1c7223 */ /* 0x180fe20000010825 */
[----:B-----5:R-:W-:Y:S01]  /*3180*/  FSEL R76, R43, -INF , P3 ;  /* 0xff8000002b4c7808 */ /* 0x020fe20001800000 */
[--C-:B------:R-:W-:Y:S01]  /*3190*/  FFMA.FTZ R43, R52, R13, -R37.reuse ;  /* 0x0000000d342b7223 */ /* 0x100fe20000010825 */
[----:B------:R-:W-:Y:S01]  /*31a0*/  FMNMX.FTZ R21, R74, R21, !PT ;  /* 0x000000154a157209 */ /* 0x000fe20007810000 */
[----:B------:R2:W-:Y:S01]  /*31b0*/  MUFU.TANH R108, R82 ;  /* 0x00000052006c7308 */ /* 0x0005e20000002400 */
[----:B------:R-:W-:Y:S01]  /*31c0*/  ISETP.GT.AND P3, PT, R25, 0x29, PT ;  /* 0x000000291900780c */ /* 0x000fe20003f64270 */
[-CC-:B------:R-:W-:Y:S01]  /*31d0*/  FFMA.FTZ R9, R9, R13.reuse, -R37.reuse ;  /* 0x0000000d09097223 */ /* 0x180fe20000010825 */
[----:B----4-:R-:W-:Y:S01]  /*31e0*/  FSEL R78, R49, -INF , P4 ;  /* 0xff800000314e7808 */ /* 0x010fe20002000000 */
[--C-:B------:R-:W-:Y:S01]  /*31f0*/  FFMA.FTZ R30, R30, R13, -R37.reuse ;  /* 0x0000000d1e1e7223 */ /* 0x100fe20000010825 */
[----:B------:R-:W-:Y:S01]  /*3200*/  FMNMX.FTZ R21, R76, R21, !PT ;  /* 0x000000154c157209 */ /* 0x000fe20007810000 */
[-CC-:B------:R-:W-:Y:S01]  /*3210*/  FFMA.FTZ R34, R34, R13.reuse, -R37.reuse ;  /* 0x0000000d22227223 */ /* 0x180fe20000010825 */
[----:B------:R-:W-:Y:S01]  /*3220*/  ISETP.GT.AND P4, PT, R25, 0x30, PT ;  /* 0x000000301900780c */ /* 0x000fe20003f84270 */
[----:B------:R-:W4:Y:S01]  /*3230*/  MUFU.TANH R59, R59 ;  /* 0x0000003b003b7308 */ /* 0x000f220000002400 */
[----:B-1----:R-:W-:Y:S01]  /*3240*/  FSEL R80, R47, -INF , P3 ;  /* 0xff8000002f507808 */ /* 0x002fe20001800000 */
[--C-:B------:R-:W-:Y:S01]  /*3250*/  FFMA.FTZ R50, R50, R13, -R37.reuse ;  /* 0x0000000d32327223 */ /* 0x100fe20000010825 */
[----:B------:R-:W-:Y:S01]  /*3260*/  FMNMX.FTZ R21, R78, R21, !PT ;  /* 0x000000154e157209 */ /* 0x000fe20007810000 */
[-CC-:B------:R-:W-:Y:S01]  /*3270*/  FFMA.FTZ R38, R38, R13.reuse, -R37.reuse ;  /* 0x0000000d26267223 */ /* 0x180fe20000010825 */
[----:B------:R-:W-:Y:S01]  /*3280*/  ISETP.GT.AND P3, PT, R25, 0x31, PT ;  /* 0x000000311900780c */ /* 0x000fe20003f64270 */
[--C-:B------:R-:W-:Y:S01]  /*3290*/  FFMA.FTZ R48, R48, R13, -R37.reuse ;  /* 0x0000000d30307223 */ /* 0x100fe20000010825 */
[----:B--2---:R-:W-:Y:S01]  /*32a0*/  FSEL R82, R53, -INF , P4 ;  /* 0xff80000035527808 */ /* 0x004fe20002000000 */
[----:B------:R1:W-:Y:S01]  /*32b0*/  MUFU.TANH R110, R86 ;  /* 0x00000056006e7308 */ /* 0x0003e20000002400 */
[----:B------:R-:W-:Y:S01]  /*32c0*/  FMNMX.FTZ R21, R80, R21, !PT ;  /* 0x0000001550157209 */ /* 0x000fe20007810000 */
[----:B------:R-:W-:Y:S01]  /*32d0*/  FFMA.FTZ R42, R42, R13, -R37 ;  /* 0x0000000d2a2a7223 */ /* 0x000fe20000010825 */
[----:B------:R-:W-:-:S02]  /*32e0*/  ISETP.GT.AND P4, PT, R25, 0x38, PT ;  /* 0x000000381900780c */ /* 0x000fc40003f84270 */
[----:B---3--:R-:W-:Y:S02]  /*32f0*/  FSEL R84, R51, -INF , P3 ;  /* 0xff80000033547808 */ /* 0x008fe40001800000 */
[----:B------:R-:W-:Y:S01]  /*3300*/  FMNMX.FTZ R21, R82, R21, !PT ;  /* 0x0000001552157209 */ /* 0x000fe20007810000 */
[----:B------:R2:W-:Y:S01]  /*3310*/  MUFU.EX2 R15, R14 ;  /* 0x0000000e000f7308 */ /* 0x0005e20000000800 */
[----:B------:R-:W-:Y:S02]  /*3320*/  ISETP.GT.AND P3, PT, R25, 0x39, PT ;  /* 0x000000391900780c */ /* 0x000fe40003f64270 */
[----:B-1----:R-:W-:Y:S02]  /*3330*/  FSEL R86, R57, -INF , P4 ;  /* 0xff80000039567808 */ /* 0x002fe40002000000 */
[----:B------:R-:W-:Y:S02]  /*3340*/  FMNMX.FTZ R27, R84, R21, !PT ;  /* 0x00000015541b7209 */ /* 0x000fe40007810000 */
[----:B------:R-:W-:Y:S01]  /*3350*/  ISETP.GT.AND P4, PT, R25, 0x40, PT ;  /* 0x000000401900780c */ /* 0x000fe20003f84270 */
[----:B------:R-:W1:Y:S01]  /*3360*/  MUFU.TANH R63, R63 ;  /* 0x0000003f003f7308 */ /* 0x000e620000002400 */
[----:B--2---:R-:W-:Y:S01]  /*3370*/  FFMA.FTZ R14, R88, R13, -R37 ;  /* 0x0000000d580e7223 */ /* 0x004fe20000010825 */
[----:B0-----:R-:W-:-:S02]  /*3380*/  FSEL R88, R55, -INF , P3 ;  /* 0xff80000037587808 */ /* 0x001fc40001800000 */
[----:B------:R-:W-:Y:S02]  /*3390*/  FMNMX.FTZ R27, R86, R27, !PT ;  /* 0x0000001b561b7209 */ /* 0x000fe40007810000 */
[----:B------:R-:W-:Y:S02]  /*33a0*/  ISETP.GT.AND P3, PT, R25, 0x41, PT ;  /* 0x000000411900780c */ /* 0x000fe40003f64270 */
[----:B------:R-:W-:Y:S01]  /*33b0*/  FSEL R90, R61, -INF , P4 ;  /* 0xff8000003d5a7808 */ /* 0x000fe20002000000 */
[----:B------:R-:W0:Y:S01]  /*33c0*/  MUFU.TANH R67, R67 ;  /* 0x0000004300437308 */ /* 0x000e220000002400 */
[----:B------:R-:W-:Y:S02]  /*33d0*/  FMNMX.FTZ R27, R88, R27, !PT ;  /* 0x0000001b581b7209 */ /* 0x000fe40007810000 */
[----:B------:R-:W-:Y:S02]  /*33e0*/  ISETP.GT.AND P4, PT, R25, 0x48, PT ;  /* 0x000000481900780c */ /* 0x000fe40003f84270 */
[----:B----4-:R-:W-:-:S02]  /*33f0*/  FSEL R92, R59, -INF , P3 ;  /* 0xff8000003b5c7808 */ /* 0x010fc40001800000 */
[----:B------:R-:W-:Y:S01]  /*3400*/  FMNMX.FTZ R27, R90, R27, !PT ;  /* 0x0000001b5a1b7209 */ /* 0x000fe20007810000 */
[----:B------:R2:W-:Y:S01]  /*3410*/  MUFU.EX2 R21, R33 ;  /* 0x0000002100157308 */ /* 0x0005e20000000800 */
[C---:B------:R-:W-:Y:S02]  /*3420*/  ISETP.GT.AND P3, PT, R25.reuse, 0x49, PT ;  /* 0x000000491900780c */ /* 0x040fe40003f64270 */
[----:B------:R-:W-:Y:S02]  /*3430*/  FSEL R98, R98, -INF , P4 ;  /* 0xff80000062627808 */ /* 0x000fe40002000000 */
[----:B------:R-:W-:Y:S02]  /*3440*/  FMNMX.FTZ R27, R92, R27, !PT ;  /* 0x0000001b5c1b7209 */ /* 0x000fe40007810000 */
[----:B------:R-:W-:Y:S01]  /*3450*/  ISETP.GT.AND P4, PT, R25, 0x50, PT ;  /* 0x000000501900780c */ /* 0x000fe20003f84270 */
[----:B------:R-:W3:Y:S01]  /*3460*/  MUFU.TANH R71, R71 ;  /* 0x0000004700477308 */ /* 0x000ee20000002400 */
[----:B--2---:R-:W-:Y:S01]  /*3470*/  FFMA.FTZ R33, R94, R13, -R37 ;  /* 0x0000000d5e217223 */ /* 0x004fe20000010825 */
[----:B-1----:R-:W-:-:S02]  /*3480*/  FSEL R94, R63, -INF , P3 ;  /* 0xff8000003f5e7808 */ /* 0x002fc40001800000 */
[----:B------:R-:W-:Y:S02]  /*3490*/  FMNMX.FTZ R27, R98, R27, !PT ;  /* 0x0000001b621b7209 */ /* 0x000fe40007810000 */
[C---:B------:R-:W-:Y:S02]  /*34a0*/  ISETP.GT.AND P3, PT, R25.reuse, 0x51, PT ;  /* 0x000000511900780c */ /* 0x040fe40003f64270 */
[----:B------:R-:W-:Y:S01]  /*34b0*/  FSEL R100, R100, -INF , P4 ;  /* 0xff80000064647808 */ /* 0x000fe20002000000 */
[----:B------:R-:W1:Y:S01]  /*34c0*/  MUFU.TANH R75, R75 ;  /* 0x0000004b004b7308 */ /* 0x000e620000002400 */
[----:B------:R-:W-:Y:S02]  /*34d0*/  FMNMX.FTZ R27, R94, R27, !PT ;  /* 0x0000001b5e1b7209 */ /* 0x000fe40007810000 */
[----:B------:R-:W-:Y:S02]  /*34e0*/  ISETP.GT.AND P4, PT, R25, 0x58, PT ;  /* 0x000000581900780c */ /* 0x000fe40003f84270 */
[----:B0-----:R-:W-:-:S02]  /*34f0*/  FSEL R96, R67, -INF , P3 ;  /* 0xff80000043607808 */ /* 0x001fc40001800000 */
[----:B------:R-:W-:Y:S01]  /*3500*/  FMNMX.FTZ R27, R100, R27, !PT ;  /* 0x0000001b641b7209 */ /* 0x000fe20007810000 */
[----:B------:R0:W-:Y:S01]  /*3510*/  MUFU.EX2 R112, R33 ;  /* 0x0000002100707308 */ /* 0x0001e20000000800 */
[C---:B------:R-:W-:Y:S02]  /*3520*/  ISETP.GT.AND P3, PT, R25.reuse, 0x59, PT ;  /* 0x000000591900780c */ /* 0x040fe40003f64270 */
[----:B------:R-:W-:Y:S02]  /*3530*/  FSEL R102, R102, -INF , P4 ;  /* 0xff80000066667808 */ /* 0x000fe40002000000 */
[----:B------:R-:W-:Y:S02]  /*3540*/  FMNMX.FTZ R27, R96, R27, !PT ;  /* 0x0000001b601b7209 */ /* 0x000fe40007810000 */
[----:B------:R-:W-:Y:S01]  /*3550*/  ISETP.GT.AND P4, PT, R25, 0x60, PT ;  /* 0x000000601900780c */ /* 0x000fe20003f84270 */
[----:B------:R-:W2:Y:S01]  /*3560*/  MUFU.TANH R79, R79 ;  /* 0x0000004f004f7308 */ /* 0x000ea20000002400 */
[----:B0-----:R-:W-:Y:S01]  /*3570*/  FFMA.FTZ R33, R64, R13, -R37 ;  /* 0x0000000d40217223 */ /* 0x001fe20000010825 */
[----:B---3--:R-:W-:-:S02]  /*3580*/  FSEL R64, R71, -INF , P3 ;  /* 0xff80000047407808 */ /* 0x008fc40001800000 */
[----:B------:R-:W-:Y:S02]  /*3590*/  FMNMX.FTZ R27, R102, R27, !PT ;  /* 0x0000001b661b7209 */ /* 0x000fe40007810000 */
[C---:B------:R-:W-:Y:S02]  /*35a0*/  ISETP.GT.AND P3, PT, R25.reuse, 0x61, PT ;  /* 0x000000611900780c */ /* 0x040fe40003f64270 */
[----:B------:R-:W-:Y:S01]  /*35b0*/  FSEL R104, R104, -INF , P4 ;  /* 0xff80000068687808 */ /* 0x000fe20002000000 */
[----:B------:R-:W0:Y:S01]  /*35c0*/  MUFU.TANH R83, R83 ;  /* 0x0000005300537308 */ /* 0x000e220000002400 */
[----:B------:R-:W-:Y:S02]  /*35d0*/  FMNMX.FTZ R27, R64, R27, !PT ;  /* 0x0000001b401b7209 */ /* 0x000fe40007810000 */
[----:B------:R-:W-:Y:S02]  /*35e0*/  ISETP.GT.AND P4, PT, R25, 0x68, PT ;  /* 0x000000681900780c */ /* 0x000fe40003f84270 */
[----:B-1----:R-:W-:-:S02]  /*35f0*/  FSEL R60, R75, -INF , P3 ;  /* 0xff8000004b3c7808 */ /* 0x002fc40001800000 */
[----:B------:R-:W-:Y:S01]  /*3600*/  FMNMX.FTZ R27, R104, R27, !PT ;  /* 0x0000001b681b7209 */ /* 0x000fe20007810000 */
[----:B------:R-:W1:Y:S01]  /*3610*/  MUFU.TANH R87, R87 ;  /* 0x0000005700577308 */ /* 0x000e620000002400 */
[C---:B------:R-:W-:Y:S02]  /*3620*/  ISETP.GT.AND P3, PT, R25.reuse, 0x69, PT ;  /* 0x000000691900780c */ /* 0x040fe40003f64270 */
[----:B------:R-:W-:Y:S02]  /*3630*/  FSEL R106, R106, -INF , P4 ;  /* 0xff8000006a6a7808 */ /* 0x000fe40002000000 */
[----:B------:R-:W-:Y:S02]  /*3640*/  FMNMX.FTZ R27, R60, R27, !PT ;  /* 0x0000001b3c1b7209 */ /* 0x000fe40007810000 */
[----:B------:R-:W-:Y:S01]  /*3650*/  ISETP.GT.AND P4, PT, R25, 0x70, PT ;  /* 0x000000701900780c */ /* 0x000fe20003f84270 */
[----:B------:R3:W-:Y:S01]  /*3660*/  MUFU.EX2 R114, R41 ;  /* 0x0000002900727308 */ /* 0x0007e20000000800 */
[----:B--2---:R-:W-:-:S02]  /*3670*/  FSEL R56, R79, -INF , P3 ;  /* 0xff8000004f387808 */ /* 0x004fc40001800000 */
[----:B------:R-:W-:Y:S02]  /*3680*/  FMNMX.FTZ R27, R106, R27, !PT ;  /* 0x0000001b6a1b7209 */ /* 0x000fe40007810000 */
[C---:B------:R-:W-:Y:S02]  /*3690*/  ISETP.GT.AND P3, PT, R25.reuse, 0x71, PT ;  /* 0x000000711900780c */ /* 0x040fe40003f64270 */
[----:B------:R-:W-:Y:S01]  /*36a0*/  FSEL R108, R108, -INF , P4 ;  /* 0xff8000006c6c7808 */ /* 0x000fe20002000000 */
[----:B------:R-:W-:Y:S01]  /*36b0*/  MUFU.EX2 R49, R36 ;  /* 0x0000002400317308 */ /* 0x000fe20000000800 */
[----:B------:R-:W-:Y:S01]  /*36c0*/  FMNMX.FTZ R27, R56, R27, !PT ;  /* 0x0000001b381b7209 */ /* 0x000fe20007810000 */
[----:B---3--:R-:W-:Y:S01]  /*36d0*/  FFMA.FTZ R41, R20, R13, -R37 ;  /* 0x0000000d14297223 */ /* 0x008fe20000010825 */
[----:B------:R-:W-:Y:S02]  /*36e0*/  ISETP.GT.AND P4, PT, R25, 0x78, PT ;  /* 0x000000781900780c */ /* 0x000fe40003f84270 */
[----:B0-----:R-:W-:-:S02]  /*36f0*/  FSEL R52, R83, -INF , P3 ;  /* 0xff80000053347808 */ /* 0x001fc40001800000 */
[----:B------:R-:W-:Y:S01]  /*3700*/  FMNMX.FTZ R27, R108, R27, !PT ;  /* 0x0000001b6c1b7209 */ /* 0x000fe20007810000 */
[----:B------:R0:W-:Y:S01]  /*3710*/  MUFU.EX2 R118, R28 ;  /* 0x0000001c00767308 */ /* 0x0001e20000000800 */
[----:B------:R-:W-:Y:S01]  /*3720*/  ISETP.GT.AND P3, PT, R25, 0x79, PT ;  /* 0x000000791900780c */ /* 0x000fe20003f64270 */
[--C-:B------:R-:W-:Y:S01]  /*3730*/  FFMA.FTZ R25, R32, R13, -R37.reuse ;  /* 0x0000000d20197223 */ /* 0x100fe20000010825 */
[----:B------:R-:W-:Y:S02]  /*3740*/  FSEL R110, R110, -INF , P4 ;  /* 0xff8000006e6e7808 */ /* 0x000fe40002000000 */
[----:B------:R-:W-:Y:S02]  /*3750*/  FMNMX.FTZ R27, R52, R27, !PT ;  /* 0x0000001b341b7209 */ /* 0x000fe40007810000 */
[----:B-1----:R-:W-:Y:S01]  /*3760*/  FSEL R32, R87, -INF , P3 ;  /* 0xff80000057207808 */ /* 0x002fe20001800000 */
[----:B------:R-:W-:Y:S01]  /*3770*/  MUFU.EX2 R116, R25 ;  /* 0x0000001900747308 */ /* 0x000fe20000000800 */
[----:B------:R-:W-:Y:S01]  /*3780*/  FMNMX.FTZ R27, R110, R27, !PT ;  /* 0x0000001b6e1b7209 */ /* 0x000fe20007810000 */
[----:B0-----:R-:W-:-:S03]  /*3790*/  FFMA.FTZ R28, R46, R13, -R37 ;  /* 0x0000000d2e1c7223 */ /* 0x001fc60000010825 */
[----:B------:R-:W-:-:S03]  /*37a0*/  FMNMX.FTZ R27, R32, R27, !PT ;  /* 0x0000001b201b7209 */ /* 0x000fc60007810000 */
[----:B------:R-:W-:Y:S02]  /*37b0*/  MUFU.EX2 R2, R2 ;  /* 0x0000000200027308 */ /* 0x000fe40000000800 */
[----:B------:R-:W0:Y:S06]  /*37c0*/  SHFL.BFLY PT, R20, R27, 0x2, 0x1f ;  /* 0x0c401f001b147f89 */ /* 0x000e2c00000e0000 */
[----:B------:R-:W1:Y:S08]  /*37d0*/  MUFU.EX2 R9, R9 ;  /* 0x0000000900097308 */ /* 0x000e700000000800 */
[----:B------:R-:W-:Y:S08]  /*37e0*/  MUFU.EX2 R4, R4 ;  /* 0x0000000400047308 */ /* 0x000ff00000000800 */
[----:B------:R-:W2:Y:S01]  /*37f0*/  MUFU.EX2 R11, R11 ;  /* 0x0000000b000b7308 */ /* 0x000ea20000000800 */
[----:B-1----:R-:W-:Y:S01]  /*3800*/  FADD.FTZ R67, R2, R9 ;  /* 0x0000000902437221 */ /* 0x002fe20000010000 */
[----:B0-----:R-:W-:Y:S01]  /*3810*/  FMNMX.FTZ R24, R27, R20, !PT ;  /* 0x000000141b187209 */ /* 0x001fe20007810000 */
[-CC-:B------:R-:W-:Y:S01]  /*3820*/  FFMA.FTZ R20, R44, R13.reuse, -R37.reuse ;  /* 0x0000000d2c147223 */ /* 0x180fe20000010825 */
[----:B------:R-:W-:Y:S01]  /*3830*/  FFMA.FTZ R27, R26, R13, -R37 ;  /* 0x0000000d1a1b7223 */ /* 0x000fe20000010825 */
[----:B------:R-:W-:-:S02]  /*3840*/  IMAD.U32 R26, RZ, RZ, UR36 ;  /* 0x00000024ff1a7e24 */ /* 0x000fc4000f8e00ff */
[----:B------:R-:W0:Y:S01]  /*3850*/  SHFL.BFLY PT, R25, R24, 0x1, 0x1f ;  /* 0x0c201f0018197f89 */ /* 0x000e2200000e0000 */
[----:B------:R-:W1:Y:S01]  /*3860*/  MUFU.EX2 R10, R10 ;  /* 0x0000000a000a7308 */ /* 0x000e620000000800 */
[----:B------:R-:W-:-:S05]  /*3870*/  @!P0 VIADD R26, R26, 0x38840 ;  /* 0x000388401a1a8836 */ /* 0x000fca0000000000 */
[----:B------:R-:W-:Y:S02]  /*3880*/  @!P0 PRMT R26, RZ, 0x654, R26 ;  /* 0x00000654ff1a8816 */ /* 0x000fe4000000001a */
[----:B------:R-:W-:Y:S01]  /*3890*/  MUFU.EX2 R12, R12 ;  /* 0x0000000c000c7308 */ /* 0x000fe20000000800 */
[----:B--2---:R-:W-:Y:S01]  /*38a0*/  F2FP.SATFINITE.E4M3.F32.PACK_AB_MERGE_C R228, R11, R4, RZ ;  /* 0x000000040be4723e */ /* 0x004fe200048070ff */
[----:B------:R2:W-:Y:S03]  /*38b0*/  @!P0 SYNCS.ARRIVE.TRANS64.RED.A1T0 RZ, [R26+URZ], RZ ;  /* 0x000000ff1aff89a7 */ /* 0x0005e6000810043f */
[----:B------:R-:W-:-:S03]  /*38c0*/  F2FP.SATFINITE.E4M3.F32.PACK_AB_MERGE_C R228, R9, R2, R228 ;  /* 0x0000000209e4723e */ /* 0x000fc600048070e4 */
[----:B------:R-:W3:Y:S01]  /*38d0*/  MUFU.EX2 R29, R29 ;  /* 0x0000001d001d7308 */ /* 0x000ee20000000800 */
[----:B--2---:R-:W-:-:S04]  /*38e0*/  FADD.FTZ R26, R4, R67 ;  /* 0x00000043041a7221 */ /* 0x004fc80000010000 */
[----:B------:R-:W-:Y:S01]  /*38f0*/  FADD.FTZ R71, R11, R26 ;  /* 0x0000001a0b477221 */ /* 0x000fe20000010000 */
[----:B0-----:R-:W-:Y:S01]  /*3900*/  FMNMX.FTZ R180, R24, R25, !PT ;  /* 0x0000001918b47209 */ /* 0x001fe20007810000 */
[-C--:B------:R-:W-:Y:S01]  /*3910*/  FFMA.FTZ R24, R40, R13.reuse, -R37 ;  /* 0x0000000d28187223 */ /* 0x080fe20000010825 */
[----:B------:R-:W0:Y:S02]  /*3920*/  MUFU.EX2 R14, R14 ;  /* 0x0000000e000e7308 */ /* 0x000e240000000800 */
[C---:B------:R-:W-:Y:S01]  /*3930*/  FSETP.NEU.FTZ.AND P3, PT, R180.reuse, -INF , PT ;  /* 0xff800000b400780b */ /* 0x040fe20003f7d000 */
[----:B------:R-:W-:-:S05]  /*3940*/  FFMA.FTZ R36, R180, R13, -8 ;  /* 0xc1000000b4247423 */ /* 0x000fca000001000d */
[----:B------:R-:W-:Y:S01]  /*3950*/  FSEL R37, R36, RZ, P3 ;  /* 0x000000ff24257208 */ /* 0x000fe20001800000 */
[----:B-1----:R-:W-:Y:S01]  /*3960*/  FADD.FTZ R36, R10, R71 ;  /* 0x000000470a247221 */ /* 0x002fe20000010000 */
[----:B------:R-:W-:Y:S01]  /*3970*/  MUFU.EX2 R31, R31 ;  /* 0x0000001f001f7308 */ /* 0x000fe20000000800 */
[----:B---3--:R-:W-:Y:S02]  /*3980*/  F2FP.SATFINITE.E4M3.F32.PACK_AB_MERGE_C R230, R29, R12, RZ ;  /* 0x0000000c1de6723e */ /* 0x008fe400048070ff */
[-CC-:B------:R-:W-:Y:S01]  /*3990*/  FFMA.FTZ R54, R54, R13.reuse, -R37.reuse ;  /* 0x0000000d36367223 */ /* 0x180fe20000010825 */
[-CC-:B------:R-:W-:Y:S01]  /*39a0*/  FFMA.FTZ R35, R35, R13.reuse, -R37.reuse ;  /* 0x0000000d23237223 */ /* 0x180fe20000010825 */
[-CC-:B------:R-:W-:Y:S01]  /*39b0*/  FFMA.FTZ R58, R58, R13.reuse, -R37.reuse ;  /* 0x0000000d3a3a7223 */ /* 0x180fe20000010825 */
[-CC-:B------:R-:W-:Y:S01]  /*39c0*/  FFMA.FTZ R62, R62, R13.reuse, -R37.reuse ;  /* 0x0000000d3e3e7223 */ /* 0x180fe20000010825 */
[-CC-:B------:R-:W-:Y:S01]  /*39d0*/  FFMA.FTZ R66, R66, R13.reuse, -R37.reuse ;  /* 0x0000000d42427223 */ /* 0x180fe20000010825 */
[-CC-:B------:R-:W-:Y:S01]  /*39e0*/  FFMA.FTZ R68, R68, R13.reuse, -R37.reuse ;  /* 0x0000000d44447223 */ /* 0x180fe20000010825 */
[----:B------:R-:W-:Y:S01]  /*39f0*/  MUFU.EX2 R54, R54 ;  /* 0x0000003600367308 */ /* 0x000fe20000000800 */
[-CC-:B------:R-:W-:Y:S01]  /*3a00*/  FFMA.FTZ R70, R70, R13.reuse, -R37.reuse ;  /* 0x0000000d46467223 */ /* 0x180fe20000010825 */
[-CC-:B------:R-:W-:Y:S01]  /*3a10*/  FFMA.FTZ R72, R72, R13.reuse, -R37.reuse ;  /* 0x0000000d48487223 */ /* 0x180fe20000010825 */
[-CC-:B------:R-:W-:Y:S01]  /*3a20*/  FFMA.FTZ R74, R74, R13.reuse, -R37.reuse ;  /* 0x0000000d4a4a7223 */ /* 0x180fe20000010825 */
[-CC-:B------:R-:W-:Y:S01]  /*3a30*/  FFMA.FTZ R76, R76, R13.reuse, -R37.reuse ;  /* 0x0000000d4c4c7223 */ /* 0x180fe20000010825 */
[----:B------:R-:W-:Y:S01]  /*3a40*/  FADD.FTZ R71, R15, R36 ;  /* 0x000000240f477221 */ /* 0x000fe20000010000 */
[-CC-:B------:R-:W-:Y:S01]  /*3a50*/  FFMA.FTZ R78, R78, R13.reuse, -R37.reuse ;  /* 0x0000000d4e4e7223 */ /* 0x180fe20000010825 */
[-C--:B------:R-:W-:Y:S01]  /*3a60*/  FFMA.FTZ R80, R80, R13.reuse, -R37 ;  /* 0x0000000d50507223 */ /* 0x080fe20000010825 */
[----:B------:R-:W1:Y:S01]  /*3a70*/  MUFU.EX2 R35, R35 ;  /* 0x0000002300237308 */ /* 0x000e620000000800 */
[----:B------:R-:W-:Y:S01]  /*3a80*/  FADD.FTZ R36, R12, R71 ;  /* 0x000000470c247221 */ /* 0x000fe20000010000 */
[-CC-:B------:R-:W-:Y:S01]  /*3a90*/  FFMA.FTZ R82, R82, R13.reuse, -R37.reuse ;  /* 0x0000000d52527223 */ /* 0x180fe20000010825 */
[-CC-:B------:R-:W-:Y:S01]  /*3aa0*/  FFMA.FTZ R84, R84, R13.reuse, -R37.reuse ;  /* 0x0000000d54547223 */ /* 0x180fe20000010825 */
[-CC-:B------:R-:W-:Y:S01]  /*3ab0*/  FFMA.FTZ R86, R86, R13.reuse, -R37.reuse ;  /* 0x0000000d56567223 */ /* 0x180fe20000010825 */
[----:B------:R-:W-:Y:S01]  /*3ac0*/  FADD.FTZ R73, R29, R36 ;  /* 0x000000241d497221 */ /* 0x000fe20000010000 */
[-CC-:B------:R-:W-:Y:S01]  /*3ad0*/  FFMA.FTZ R88, R88, R13.reuse, -R37.reuse ;  /* 0x0000000d58587223 */ /* 0x180fe20000010825 */
[-C--:B------:R-:W-:Y:S01]  /*3ae0*/  FFMA.FTZ R90, R90, R13.reuse, -R37 ;  /* 0x0000000d5a5a7223 */ /* 0x080fe20000010825 */
[----:B------:R-:W2:Y:S01]  /*3af0*/  MUFU.EX2 R58, R58 ;  /* 0x0000003a003a7308 */ /* 0x000ea20000000800 */
[----:B0-----:R-:W-:Y:S01]  /*3b00*/  FADD.FTZ R36, R14, R73 ;  /* 0x000000490e247221 */ /* 0x001fe20000010000 */
[-CC-:B------:R-:W-:Y:S01]  /*3b10*/  FFMA.FTZ R92, R92, R13.reuse, -R37.reuse ;  /* 0x0000000d5c5c7223 */ /* 0x180fe20000010825 */
[-CC-:B------:R-:W-:Y:S01]  /*3b20*/  FFMA.FTZ R98, R98, R13.reuse, -R37.reuse ;  /* 0x0000000d62627223 */ /* 0x180fe20000010825 */
[-CC-:B------:R-:W-:Y:S01]  /*3b30*/  FFMA.FTZ R94, R94, R13.reuse, -R37.reuse ;  /* 0x0000000d5e5e7223 */ /* 0x180fe20000010825 */
[----:B------:R-:W-:Y:S01]  /*3b40*/  FADD.FTZ R36, R21, R36 ;  /* 0x0000002415247221 */ /* 0x000fe20000010000 */
[-CC-:B------:R-:W-:Y:S01]  /*3b50*/  FFMA.FTZ R100, R100, R13.reuse, -R37.reuse ;  /* 0x0000000d64647223 */ /* 0x180fe20000010825 */
[-C--:B------:R-:W-:Y:S01]  /*3b60*/  FFMA.FTZ R96, R96, R13.reuse, -R37 ;  /* 0x0000000d60607223 */ /* 0x080fe20000010825 */
[----:B------:R-:W0:Y:S01]  /*3b70*/  MUFU.EX2 R53, R62 ;  /* 0x0000003e00357308 */ /* 0x000e220000000800 */
[----:B-1----:R-:W-:Y:S01]  /*3b80*/  FADD.FTZ R69, R54, R35 ;  /* 0x0000002336457221 */ /* 0x002fe20000010000 */
[-CC-:B------:R-:W-:Y:S01]  /*3b90*/  FFMA.FTZ R102, R102, R13.reuse, -R37.reuse ;  /* 0x0000000d66667223 */ /* 0x180fe20000010825 */
[-CC-:B------:R-:W-:Y:S01]  /*3ba0*/  FFMA.FTZ R64, R64, R13.reuse, -R37.reuse ;  /* 0x0000000d40407223 */ /* 0x180fe20000010825 */
[-CC-:B------:R-:W-:Y:S01]  /*3bb0*/  FFMA.FTZ R104, R104, R13.reuse, -R37.reuse ;  /* 0x0000000d68687223 */ /* 0x180fe20000010825 */
[-CC-:B------:R-:W-:Y:S01]  /*3bc0*/  FFMA.FTZ R60, R60, R13.reuse, -R37.reuse ;  /* 0x0000000d3c3c7223 */ /* 0x180fe20000010825 */
[-CC-:B------:R-:W-:Y:S01]  /*3bd0*/  FFMA.FTZ R106, R106, R13.reuse, -R37.reuse ;  /* 0x0000000d6a6a7223 */ /* 0x180fe20000010825 */
[-C--:B------:R-:W-:Y:S01]  /*3be0*/  FFMA.FTZ R56, R56, R13.reuse, -R37 ;  /* 0x0000000d38387223 */ /* 0x080fe20000010825 */
[----:B------:R-:W1:Y:S01]  /*3bf0*/  MUFU.EX2 R66, R66 ;  /* 0x0000004200427308 */ /* 0x000e620000000800 */
[----:B--2---:R-:W-:Y:S01]  /*3c00*/  FADD.FTZ R26, R58, R69 ;  /* 0x000000453a1a7221 */ /* 0x004fe20000010000 */
[-CC-:B------:R-:W-:Y:S01]  /*3c10*/  FFMA.FTZ R108, R108, R13.reuse, -R37.reuse ;  /* 0x0000000d6c6c7223 */ /* 0x180fe20000010825 */
[-CC-:B------:R-:W-:Y:S01]  /*3c20*/  FFMA.FTZ R52, R52, R13.reuse, -R37.reuse ;  /* 0x0000000d34347223 */ /* 0x180fe20000010825 */
[-CC-:B------:R-:W-:Y:S01]  /*3c30*/  FFMA.FTZ R110, R110, R13.reuse, -R37.reuse ;  /* 0x0000000d6e6e7223 */ /* 0x180fe20000010825 */
[----:B------:R-:W-:Y:S01]  /*3c40*/  FFMA.FTZ R32, R32, R13, -R37 ;  /* 0x0000000d20207223 */ /* 0x000fe20000010825 */
[----:B------:R-:W-:-:S02]  /*3c50*/  F2FP.SATFINITE.E4M3.F32.PACK_AB_MERGE_C R230, R15, R10, R230 ;  /* 0x0000000a0fe6723e */ /* 0x000fc400048070e6 */
[----:B------:R-:W2:Y:S01]  /*3c60*/  MUFU.EX2 R231, R68 ;  /* 0x0000004400e77308 */ /* 0x000ea20000000800 */
[C---:B0-----:R-:W-:Y:S01]  /*3c70*/  FADD.FTZ R69, R53.reuse, R26 ;  /* 0x0000001a35457221 */ /* 0x041fe20000010000 */
[----:B------:R-:W-:Y:S02]  /*3c80*/  F2FP.SATFINITE.E4M3.F32.PACK_AB_MERGE_C R224, R112, R31, RZ ;  /* 0x0000001f70e0723e */ /* 0x000fe400048070ff */
[----:B------:R-:W-:Y:S02]  /*3c90*/  F2FP.SATFINITE.E4M3.F32.PACK_AB_MERGE_C R229, R53, R58, RZ ;  /* 0x0000003a35e5723e */ /* 0x000fe400048070ff */
[----:B------:R-:W-:Y:S02]  /*3ca0*/  F2FP.SATFINITE.E4M3.F32.PACK_AB_MERGE_C R224, R21, R14, R224 ;  /* 0x0000000e15e0723e */ /* 0x000fe400048070e0 */
[----:B------:R-:W0:Y:S01]  /*3cb0*/  MUFU.EX2 R70, R70 ;  /* 0x0000004600467308 */ /* 0x000e220000000800 */
[----:B-1----:R-:W-:Y:S01]  /*3cc0*/  FADD.FTZ R26, R66, R69 ;  /* 0x00000045421a7221 */ /* 0x002fe20000010000 */
[----:B------:R-:W-:-:S06]  /*3cd0*/  F2FP.SATFINITE.E4M3.F32.PACK_AB_MERGE_C R229, R35, R54, R229 ;  /* 0x0000003623e5723e */ /* 0x000fcc00048070e5 */
[----:B------:R1:W3:Y:S01]  /*3ce0*/  MUFU.EX2 R55, R72 ;  /* 0x0000004800377308 */ /* 0x0002e20000000800 */
[----:B--2---:R-:W-:-:S07]  /*3cf0*/  FADD.FTZ R71, R231, R26 ;  /* 0x0000001ae7477221 */ /* 0x004fce0000010000 */
[----:B------:R-:W2:Y:S01]  /*3d00*/  MUFU.EX2 R74, R74 ;  /* 0x0000004a004a7308 */ /* 0x000ea20000000800 */
[----:B0-----:R-:W-:Y:S01]  /*3d10*/  FADD.FTZ R26, R70, R71 ;  /* 0x00000047461a7221 */ /* 0x001fe20000010000 */
[----:B-1----:R-:W-:-:S06]  /*3d20*/  CS2R R72, SRZ ;  /* 0x0000000000487805 */ /* 0x002fcc000001ff00 */
[----:B------:R0:W1:Y:S01]  /*3d30*/  MUFU.EX2 R57, R76 ;  /* 0x0000004c00397308 */ /* 0x0000620000000800 */
[C---:B---3--:R-:W-:Y:S01]  /*3d40*/  FADD.FTZ R71, R55.reuse, R26 ;  /* 0x0000001a37477221 */ /* 0x048fe20000010000 */
[----:B------:R-:W-:-:S04]  /*3d50*/  F2FP.SATFINITE.E4M3.F32.PACK_AB_MERGE_C R55, R55, R70, RZ ;  /* 0x000000463737723e */ /* 0x000fc800048070ff */
[----:B------:R-:W-:Y:S02]  /*3d60*/  F2FP.SATFINITE.E4M3.F32.PACK_AB_MERGE_C R231, R231, R66, R55 ;  /* 0x00000042e7e7723e */ /* 0x000fe40004807037 */
[----:B------:R-:W-:Y:S01]  /*3d70*/  CS2R R54, SRZ ;  /* 0x0000000000367805 */ /* 0x000fe2000001ff00 */
[----:B------:R-:W3:Y:S01]  /*3d80*/  MUFU.EX2 R78, R78 ;  /* 0x0000004e004e7308 */ /* 0x000ee20000000800 */
[----:B--2---:R-:W-:Y:S01]  /*3d90*/  FADD.FTZ R26, R74, R71 ;  /* 0x000000474a1a7221 */ /* 0x004fe20000010000 */
[----:B------:R-:W-:Y:S01]  /*3da0*/  FADD.FTZ R71, R31, R36 ;  /* 0x000000241f477221 */ /* 0x000fe20000010000 */
[----:B0-----:R-:W-:Y:S01]  /*3db0*/  CS2R R76, SRZ ;  /* 0x00000000004c7805 */ /* 0x001fe2000001ff00 */
[----:B------:R-:W0:Y:S02]  /*3dc0*/  @P2 LDC R31, c[0x0][0x44c] ;  /* 0x00011300ff1f2b82 */ /* 0x000e240000000800 */
[----:B------:R-:W-:Y:S01]  /*3dd0*/  FADD.FTZ R71, R112, R71 ;  /* 0x0000004770477221 */ /* 0x000fe20000010000 */
[----:B------:R-:W-:Y:S01]  /*3de0*/  CS2R R112, SRZ ;  /* 0x0000000000707805 */ /* 0x000fe2000001ff00 */
[----:B------:R-:W2:Y:S01]  /*3df0*/  MUFU.EX2 R226, R226 ;  /* 0x000000e200e27308 */ /* 0x000ea20000000800 */
[----:B-1----:R-:W-:-:S07]  /*3e00*/  FADD.FTZ R37, R57, R26 ;  /* 0x0000001a39257221 */ /* 0x002fce0000010000 */
[----:B------:R1:W4:Y:S01]  /*3e10*/  MUFU.EX2 R59, R80 ;  /* 0x00000050003b7308 */ /* 0x0003220000000800 */
[----:B---3--:R-:W-:Y:S01]  /*3e20*/  FADD.FTZ R4, R78, R37 ;  /* 0x000000254e047221 */ /* 0x008fe20000010000 */
[----:B------:R-:W-:-:S06]  /*3e30*/  CS2R R36, SRZ ;  /* 0x0000000000247805 */ /* 0x000fcc000001ff00 */
[----:B------:R-:W3:Y:S01]  /*3e40*/  MUFU.EX2 R33, R33 ;  /* 0x0000002100217308 */ /* 0x000ee20000000800 */
[----:B--2---:R-:W-:Y:S01]  /*3e50*/  FADD.FTZ R12, R226, R71 ;  /* 0x00000047e20c7221 */ /* 0x004fe20000010000 */
[----:B------:R-:W-:Y:S02]  /*3e60*/  CS2R R70, SRZ ;  /* 0x0000000000467805 */ /* 0x000fe4000001ff00 */
[----:B-1----:R-:W-:Y:S01]  /*3e70*/  CS2R R80, SRZ ;  /* 0x0000000000507805 */ /* 0x002fe2000001ff00 */
[----:B0-----:R-:W-:-:S03]  /*3e80*/  @P2 IMAD.HI.U32 R10, R22, R31, RZ ;  /* 0x0000001f160a2227 */ /* 0x001fc600078e00ff */
[----:B------:R-:W0:Y:S01]  /*3e90*/  MUFU.EX2 R82, R82 ;  /* 0x0000005200527308 */ /* 0x000e220000000800 */
[C---:B----4-:R-:W-:Y:S01]  /*3ea0*/  FADD.FTZ R9, R59.reuse, R4 ;  /* 0x000000043b097221 */ /* 0x050fe20000010000 */
[----:B------:R-:W-:Y:S02]  /*3eb0*/  F2FP.SATFINITE.E4M3.F32.PACK_AB_MERGE_C R59, R59, R78, RZ ;  /* 0x0000004e3b3b723e */ /* 0x000fe400048070ff */
[----:B------:R-:W-:Y:S02]  /*3ec0*/  CS2R R78, SRZ ;  /* 0x00000000004e7805 */ /* 0x000fe4000001ff00 */
[----:B------:R-:W-:Y:S02]  /*3ed0*/  F2FP.SATFINITE.E4M3.F32.PACK_AB_MERGE_C R225, R57, R74, R59 ;  /* 0x0000004a39e1723e */ /* 0x000fe4000480703b */
[----:B------:R-:W-:Y:S01]  /*3ee0*/  CS2R R58, SRZ ;  /* 0x00000000003a7805 */ /* 0x000fe2000001ff00 */
[----:B------:R-:W1:Y:S01]  /*3ef0*/  MUFU.EX2 R39, R39 ;  /* 0x0000002700277308 */ /* 0x000e620000000800 */
[----:B---3--:R-:W-:Y:S01]  /*3f00*/  FADD.FTZ R12, R33, R12 ;  /* 0x0000000c210c7221 */ /* 0x008fe20000010000 */
[----:B------:R-:W-:-:S06]  /*3f10*/  CS2R R74, SRZ ;  /* 0x00000000004a7805 */ /* 0x000fcc000001ff00 */
[----:B------:R2:W3:Y:S01]  /*3f20*/  MUFU.EX2 R61, R84 ;  /* 0x00000054003d7308 */ /* 0x0004e20000000800 */
[----:B0-----:R-:W-:-:S07]  /*3f30*/  FADD.FTZ R2, R82, R9 ;  /* 0x0000000952027221 */ /* 0x001fce0000010000 */
[----:B------:R-:W0:Y:S01]  /*3f40*/  MUFU.EX2 R86, R86 ;  /* 0x0000005600567308 */ /* 0x000e220000000800 */
[----:B-1----:R-:W-:Y:S01]  /*3f50*/  FADD.FTZ R9, R39, R12 ;  /* 0x0000000c27097221 */ /* 0x002fe20000010000 */
[C---:B------:R-:W-:Y:S01]  /*3f60*/  F2FP.SATFINITE.E4M3.F32.PACK_AB_MERGE_C R39, R114.reuse, R39, RZ ;  /* 0x000000277227723e */ /* 0x040fe200048070ff */
[----:B------:R-:W-:Y:S01]  /*3f70*/  VIADD R12, R23, 0xfffffffe ;  /* 0xfffffffe170c7836 */ /* 0x000fe20000000000 */
[----:B--2---:R-:W-:Y:S01]  /*3f80*/  CS2R R84, SRZ ;  /* 0x0000000000547805 */ /* 0x004fe2000001ff00 */
[----:B------:R-:W-:Y:S01]  /*3f90*/  FADD.FTZ R114, R114, R9 ;  /* 0x0000000972727221 */ /* 0x000fe20000010000 */
[----:B------:R-:W-:Y:S02]  /*3fa0*/  F2FP.SATFINITE.E4M3.F32.PACK_AB_MERGE_C R226, R33, R226, R39 ;  /* 0x000000e221e2723e */ /* 0x000fe40004807027 */
[----:B------:R-:W1:Y:S01]  /*3fb0*/  MUFU.EX2 R41, R41 ;  /* 0x0000002900297308 */ /* 0x000e620000000800 */
[----:B---3--:R-:W-:Y:S01]  /*3fc0*/  FADD.FTZ R15, R61, R2 ;  /* 0x000000023d0f7221 */ /* 0x008fe20000010000 */
[----:B------:R-:W2:Y:S06]  /*3fd0*/  @P2 LDC R33, c[0x0][0x450] ;  /* 0x00011400ff212b82 */ /* 0x000eac0000000800 */
[----:B------:R-:W3:Y:S01]  /*3fe0*/  MUFU.EX2 R43, R43 ;  /* 0x0000002b002b7308 */ /* 0x000ee20000000800 */
[----:B0-----:R-:W-:-:S07]  /*3ff0*/  FADD.FTZ R2, R86, R15 ;  /* 0x0000000f56027221 */ /* 0x001fce0000010000 */
[----:B------:R0:W4:Y:S01]  /*4000*/  MUFU.EX2 R63, R88 ;  /* 0x00000058003f7308 */ /* 0x0001220000000800 */
[----:B-1----:R-:W-:-:S07]  /*4010*/  F2FP.SATFINITE.E4M3.F32.PACK_AB_MERGE_C R220, R118, R41, RZ ;  /* 0x0000002976dc723e */ /* 0x002fce00048070ff */
[----:B------:R-:W1:Y:S01]  /*4020*/  MUFU.EX2 R90, R90 ;  /* 0x0000005a005a7308 */ /* 0x000e620000000800 */
[----:B---3--:R-:W-:Y:S01]  /*4030*/  FADD.FTZ R21, R43, R114 ;  /* 0x000000722b157221 */ /* 0x008fe20000010000 */
[C---:B------:R-:W-:Y:S02]  /*4040*/  F2FP.SATFINITE.E4M3.F32.PACK_AB_MERGE_C R220, R116.reuse, R43, R220 ;  /* 0x0000002b74dc723e */ /* 0x040fe400048070dc */
[----:B0-----:R-:W-:Y:S02]  /*4050*/  CS2R R88, SRZ ;  /* 0x0000000000587805 */ /* 0x001fe4000001ff00 */
[----:B--2---:R-:W-:Y:S01]  /*4060*/  @P2 SHF.R.U32.HI R22, RZ, R33, R10 ;  /* 0x00000021ff162219 */ /* 0x004fe2000001160a */
[----:B------:R-:W-:Y:S01]  /*4070*/  FADD.FTZ R116, R116, R21 ;  /* 0x0000001574747221 */ /* 0x000fe20000010000 */
[----:B------:R-:W-:Y:S01]  /*4080*/  CS2R R114, SRZ ;  /* 0x0000000000727805 */ /* 0x000fe2000001ff00 */
[----:B------:R0:W2:Y:S01]  /*4090*/  MUFU.EX2 R65, R92 ;  /* 0x0000005c00417308 */ /* 0x0000a20000000800 */
[----:B----4-:R-:W-:Y:S01]  /*40a0*/  FADD.FTZ R15, R63, R2 ;  /* 0x000000023f0f7221 */ /* 0x010fe20000010000 */
[----:B------:R-:W-:Y:S01]  /*40b0*/  FADD.FTZ R41, R41, R116 ;  /* 0x0000007429297221 */ /* 0x000fe20000010000 */
[----:B------:R-:W-:-:S02]  /*40c0*/  F2FP.SATFINITE.E4M3.F32.PACK_AB_MERGE_C R63, R63, R86, RZ ;  /* 0x000000563f3f723e */ /* 0x000fc400048070ff */
[----:B------:R-:W-:Y:S02]  /*40d0*/  CS2R R86, SRZ ;  /* 0x0000000000567805 */ /* 0x000fe4000001ff00 */
[----:B------:R-:W-:Y:S01]  /*40e0*/  CS2R R116, SRZ ;  /* 0x0000000000747805 */ /* 0x000fe2000001ff00 */
[----:B------:R-:W-:Y:S01]  /*40f0*/  FADD.FTZ R118, R118, R41 ;  /* 0x0000002976767221 */ /* 0x000fe20000010000 */
[----:B------:R-:W-:Y:S01]  /*4100*/  F2FP.SATFINITE.E4M3.F32.PACK_AB_MERGE_C R227, R61, R82, R63 ;  /* 0x000000523de3723e */ /* 0x000fe2000480703f */
[----:B------:R-:W3:Y:S01]  /*4110*/  MUFU.EX2 R98, R98 ;  /* 0x0000006200627308 */ /* 0x000ee20000000800 */
[----:B-1----:R-:W-:Y:S01]  /*4120*/  FADD.FTZ R2, R90, R15 ;  /* 0x0000000f5a027221 */ /* 0x002fe20000010000 */
[----:B------:R-:W-:Y:S02]  /*4130*/  CS2R R40, SRZ ;  /* 0x0000000000287805 */ /* 0x000fe4000001ff00 */
[----:B------:R-:W-:Y:S02]  /*4140*/  CS2R R62, SRZ ;  /* 0x00000000003e7805 */ /* 0x000fe4000001ff00 */
[----:B------:R-:W-:-:S02]  /*4150*/  CS2R R82, SRZ ;  /* 0x0000000000527805 */ /* 0x000fc4000001ff00 */
[----:B0-----:R-:W-:Y:S01]  /*4160*/  CS2R R92, SRZ ;  /* 0x00000000005c7805 */ /* 0x001fe2000001ff00 */
[----:B------:R-:W0:Y:S01]  /*4170*/  MUFU.EX2 R45, R45 ;  /* 0x0000002d002d7308 */ /* 0x000e220000000800 */
[----:B--2---:R-:W-:-:S07]  /*4180*/  FADD.FTZ R21, R65, R2 ;  /* 0x0000000241157221 */ /* 0x004fce0000010000 */
[----:B------:R1:W2:Y:S01]  /*4190*/  MUFU.EX2 R67, R94 ;  /* 0x0000005e00437308 */ /* 0x0002a20000000800 */
[----:B---3--:R-:W-:-:S07]  /*41a0*/  FADD.FTZ R2, R98, R21 ;  /* 0x0000001562027221 */ /* 0x008fce0000010000 */
[----:B------:R-:W3:Y:S01]  /*41b0*/  MUFU.EX2 R30, R30 ;  /* 0x0000001e001e7308 */ /* 0x000ee20000000800 */
[----:B0-----:R-:W-:Y:S01]  /*41c0*/  FADD.FTZ R29, R45, R118 ;  /* 0x000000762d1d7221 */ /* 0x001fe20000010000 */
[----:B-1----:R-:W-:Y:S02]  /*41d0*/  CS2R R94, SRZ ;  /* 0x00000000005e7805 */ /* 0x002fe4000001ff00 */
[----:B------:R-:W-:-:S04]  /*41e0*/  CS2R R118, SRZ ;  /* 0x0000000000767805 */ /* 0x000fc8000001ff00 */
[----:B------:R-:W0:Y:S01]  /*41f0*/  MUFU.EX2 R100, R100 ;  /* 0x0000006400647308 */ /* 0x000e220000000800 */
[C---:B--2---:R-:W-:Y:S01]  /*4200*/  FADD.FTZ R21, R67.reuse, R2 ;  /* 0x0000000243157221 */ /* 0x044fe20000010000 */
[----:B------:R-:W-:Y:S02]  /*4210*/  F2FP.SATFINITE.E4M3.F32.PACK_AB_MERGE_C R67, R67, R98, RZ ;  /* 0x000000624343723e */ /* 0x000fe400048070ff */
[----:B------:R-:W-:Y:S02]  /*4220*/  CS2R R98, SRZ ;  /* 0x0000000000627805 */ /* 0x000fe4000001ff00 */
[----:B------:R-:W-:Y:S02]  /*4230*/  F2FP.SATFINITE.E4M3.F32.PACK_AB_MERGE_C R221, R65, R90, R67 ;  /* 0x0000005a41dd723e */ /* 0x000fe40004807043 */
[----:B------:R-:W-:Y:S01]  /*4240*/  CS2R R66, SRZ ;  /* 0x0000000000427805 */ /* 0x000fe2000001ff00 */
[----:B------:R-:W-:Y:S01]  /*4250*/  MUFU.EX2 R34, R34 ;  /* 0x0000002200227308 */ /* 0x000fe20000000800 */
[----:B---3--:R-:W-:Y:S01]  /*4260*/  FADD.FTZ R29, R30, R29 ;  /* 0x0000001d1e1d7221 */ /* 0x008fe20000010000 */
[----:B------:R-:W-:-:S06]  /*4270*/  CS2R R90, SRZ ;  /* 0x00000000005a7805 */ /* 0x000fcc000001ff00 */
[----:B------:R-:W1:Y:S01]  /*4280*/  MUFU.EX2 R47, R50 ;  /* 0x00000032002f7308 */ /* 0x000e620000000800 */
[----:B0-----:R-:W-:-:S07]  /*4290*/  FADD.FTZ R2, R100, R21 ;  /* 0x0000001564027221 */ /* 0x001fce0000010000 */
[----:B------:R0:W2:Y:S08]  /*42a0*/  MUFU.EX2 R69, R96 ;  /* 0x0000006000457308 */ /* 0x0000b00000000800 */
[----:B------:R-:W3:Y:S01]  /*42b0*/  MUFU.EX2 R102, R102 ;  /* 0x0000006600667308 */ /* 0x000ee20000000800 */
[----:B-1----:R-:W-:Y:S01]  /*42c0*/  F2FP.SATFINITE.E4M3.F32.PACK_AB_MERGE_C R222, R47, R34, RZ ;  /* 0x000000222fde723e */ /* 0x002fe200048070ff */
[----:B------:R-:W-:Y:S01]  /*42d0*/  FADD.FTZ R34, R34, R29 ;  /* 0x0000001d22227221 */ /* 0x000fe20000010000 */
[----:B0-----:R-:W-:-:S02]  /*42e0*/  CS2R R96, SRZ ;  /* 0x0000000000607805 */ /* 0x001fc4000001ff00 */
[----:B------:R-:W-:Y:S01]  /*42f0*/  F2FP.SATFINITE.E4M3.F32.PACK_AB_MERGE_C R222, R30, R45, R222 ;  /* 0x0000002d1ede723e */ /* 0x000fe200048070de */
[----:B------:R-:W-:Y:S01]  /*4300*/  FADD.FTZ R47, R47, R34 ;  /* 0x000000222f2f7221 */ /* 0x000fe20000010000 */
[----:B------:R-:W-:Y:S01]  /*4310*/  CS2R R30, SRZ ;  /* 0x00000000001e7805 */ /* 0x000fe2000001ff00 */
[----:B------:R0:W1:Y:S01]  /*4320*/  MUFU.EX2 R11, R64 ;  /* 0x00000040000b7308 */ /* 0x0000620000000800 */
[----:B--2---:R-:W-:Y:S01]  /*4330*/  FADD.FTZ R29, R69, R2 ;  /* 0x00000002451d7221 */ /* 0x004fe20000010000 */
[----:B------:R-:W-:Y:S02]  /*4340*/  CS2R R34, SRZ ;  /* 0x0000000000227805 */ /* 0x000fe4000001ff00 */
[----:B------:R-:W-:-:S04]  /*4350*/  CS2R R44, SRZ ;  /* 0x00000000002c7805 */ /* 0x000fc8000001ff00 */
[----:B------:R-:W2:Y:S01]  /*4360*/  MUFU.EX2 R104, R104 ;  /* 0x0000006800687308 */ /* 0x000ea20000000800 */
[----:B---3--:R-:W-:Y:S01]  /*4370*/  FADD.FTZ R2, R102, R29 ;  /* 0x0000001d66027221 */ /* 0x008fe20000010000 */
[----:B0-----:R-:W-:-:S06]  /*4380*/  CS2R R64, SRZ ;  /* 0x0000000000407805 */ /* 0x001fcc000001ff00 */
[----:B------:R0:W3:Y:S01]  /*4390*/  MUFU.EX2 R9, R60 ;  /* 0x0000003c00097308 */ /* 0x0000e20000000800 */
[C---:B-1----:R-:W-:Y:S01]  /*43a0*/  F2FP.SATFINITE.E4M3.F32.PACK_AB_MERGE_C R102, R11.reuse, R102, RZ ;  /* 0x000000660b66723e */ /* 0x042fe200048070ff */
[----:B------:R-:W-:-:S03]  /*43b0*/  FADD.FTZ R11, R11, R2 ;  /* 0x000000020b0b7221 */ /* 0x000fc60000010000 */
[----:B------:R-:W-:Y:S02]  /*43c0*/  F2FP.SATFINITE.E4M3.F32.PACK_AB_MERGE_C R223, R69, R100, R102 ;  /* 0x0000006445df723e */ /* 0x000fe40004807066 */
[----:B------:R-:W-:Y:S02]  /*43d0*/  CS2R R68, SRZ ;  /* 0x0000000000447805 */ /* 0x000fe4000001ff00 */
[----:B------:R-:W-:Y:S01]  /*43e0*/  CS2R R100, SRZ ;  /* 0x0000000000647805 */ /* 0x000fe2000001ff00 */
[----:B------:R-:W1:Y:S01]  /*43f0*/  MUFU.EX2 R106, R106 ;  /* 0x0000006a006a7308 */ /* 0x000e620000000800 */
[----:B--2---:R-:W-:Y:S01]  /*4400*/  FADD.FTZ R2, R104, R11 ;  /* 0x0000000b68027221 */ /* 0x004fe20000010000 */
[----:B0-----:R-:W-:Y:S02]  /*4410*/  CS2R R60, SRZ ;  /* 0x00000000003c7805 */ /* 0x001fe4000001ff00 */
[----:B------:R-:W-:-:S04]  /*4420*/  CS2R R102, SRZ ;  /* 0x0000000000667805 */ /* 0x000fc8000001ff00 */
[----:B------:R0:W2:Y:S01]  /*4430*/  MUFU.EX2 R15, R56 ;  /* 0x00000038000f7308 */ /* 0x0000a20000000800 */
[----:B---3--:R-:W-:-:S07]  /*4440*/  FADD.FTZ R29, R9, R2 ;  /* 0x00000002091d7221 */ /* 0x008fce0000010000 */
[----:B------:R-:W3:Y:S01]  /*4450*/  MUFU.EX2 R108, R108 ;  /* 0x0000006c006c7308 */ /* 0x000ee20000000800 */
[----:B-1----:R-:W-:Y:S01]  /*4460*/  FADD.FTZ R2, R106, R29 ;  /* 0x0000001d6a027221 */ /* 0x002fe20000010000 */
[----:B------:R-:W-:Y:S01]  /*4470*/  IMAD R29, R16, UR4, -R3 ;  /* 0x00000004101d7c24 */ /* 0x000fe2000f8e0a03 */
[----:B------:R-:W-:Y:S01]  /*4480*/  UMOV UR4, URZ ;  /* 0x0000003f00047c82 */ /* 0x000fe20008000000 */
[----:B0-----:R-:W-:Y:S02]  /*4490*/  CS2R R56, SRZ ;  /* 0x0000000000387805 */ /* 0x001fe4000001ff00 */
[----:B------:R-:W-:Y:S02]  /*44a0*/  IMAD.IADD R29, R29, 0x1, R22 ;  /* 0x000000011d1d7824 */ /* 0x000fe400078e0216 */
[----:B------:R-:W-:Y:S01]  /*44b0*/  MUFU.EX2 R51, R48 ;  /* 0x0000003000337308 */ /* 0x000fe20000000800 */
[C---:B--2---:R-:W-:Y:S01]  /*44c0*/  F2FP.SATFINITE.E4M3.F32.PACK_AB_MERGE_C R106, R15.reuse, R106, RZ ;  /* 0x0000006a0f6a723e */ /* 0x044fe200048070ff */
[----:B------:R-:W-:Y:S01]  /*44d0*/  FADD.FTZ R15, R15, R2 ;  /* 0x000000020f0f7221 */ /* 0x000fe20000010000 */
[----:B------:R-:W-:-:S02]  /*44e0*/  SHF.R.S32.HI R10, RZ, 0x1f, R29 ;  /* 0x0000001fff0a7819 */ /* 0x000fc4000001141d */
[----:B------:R-:W-:Y:S02]  /*44f0*/  F2FP.SATFINITE.E4M3.F32.PACK_AB_MERGE_C R217, R9, R104, R106 ;  /* 0x0000006809d9723e */ /* 0x000fe4000480706a */
[----:B------:R-:W-:Y:S02]  /*4500*/  CS2R R104, SRZ ;  /* 0x0000000000687805 */ /* 0x000fe4000001ff00 */
[----:B------:R-:W-:Y:S01]  /*4510*/  LEA.HI R10, R10, R29, RZ, 0x7 ;  /* 0x0000001d0a0a7211 */ /* 0x000fe200078f38ff */
[----:B------:R-:W0:Y:S01]  /*4520*/  MUFU.EX2 R28, R28 ;  /* 0x0000001c001c7308 */ /* 0x000e220000000800 */
[----:B---3--:R-:W-:Y:S01]  /*4530*/  FADD.FTZ R2, R108, R15 ;  /* 0x0000000f6c027221 */ /* 0x008fe20000010000 */
[----:B------:R-:W-:-:S06]  /*4540*/  CS2R R106, SRZ ;  /* 0x00000000006a7805 */ /* 0x000fcc000001ff00 */
[----:B------:R1:W2:Y:S08]  /*4550*/  MUFU.EX2 R21, R52 ;  /* 0x0000003400157308 */ /* 0x0002b00000000800 */
[----:B------:R-:W3:Y:S01]  /*4560*/  MUFU.EX2 R38, R38 ;  /* 0x0000002600267308 */ /* 0x000ee20000000800 */
[----:B0-----:R-:W-:Y:S02]  /*4570*/  F2FP.SATFINITE.E4M3.F32.PACK_AB_MERGE_C R4, R28, R51, RZ ;  /* 0x000000331c04723e */ /* 0x001fe400048070ff */
[----:B-1----:R-:W-:-:S05]  /*4580*/  CS2R R52, SRZ ;  /* 0x0000000000347805 */ /* 0x002fca000001ff00 */
[----:B------:R-:W-:Y:S01]  /*4590*/  MUFU.EX2 R110, R110 ;  /* 0x0000006e006e7308 */ /* 0x000fe20000000800 */
[----:B--2---:R-:W-:-:S07]  /*45a0*/  FADD.FTZ R3, R21, R2 ;  /* 0x0000000215037221 */ /* 0x004fce0000010000 */
[----:B------:R0:W1:Y:S01]  /*45b0*/  MUFU.EX2 R11, R32 ;  /* 0x00000020000b7308 */ /* 0x0000620000000800 */
[----:B---3--:R-:W-:Y:S01]  /*45c0*/  F2FP.SATFINITE.E4M3.F32.PACK_AB_MERGE_C R216, R49, R38, R4 ;  /* 0x0000002631d8723e */ /* 0x008fe20004807004 */
[----:B------:R-:W-:Y:S01]  /*45d0*/  FADD.FTZ R38, R38, R47 ;  /* 0x0000002f26267221 */ /* 0x000fe20000010000 */
[----:B------:R-:W-:-:S03]  /*45e0*/  CS2R R46, SRZ ;  /* 0x00000000002e7805 */ /* 0x000fc6000001ff00 */
[----:B------:R-:W-:Y:S01]  /*45f0*/  FADD.FTZ R38, R49, R38 ;  /* 0x0000002631267221 */ /* 0x000fe20000010000 */
[----:B------:R-:W-:Y:S01]  /*4600*/  CS2R R48, SRZ ;  /* 0x0000000000307805 */ /* 0x000fe2000001ff00 */
[----:B------:R-:W-:Y:S01]  /*4610*/  MUFU.EX2 R24, R24 ;  /* 0x0000001800187308 */ /* 0x000fe20000000800 */
[----:B0-----:R-:W-:Y:S01]  /*4620*/  CS2R R32, SRZ ;  /* 0x0000000000207805 */ /* 0x001fe2000001ff00 */
[----:B------:R-:W-:Y:S01]  /*4630*/  FADD.FTZ R51, R51, R38 ;  /* 0x0000002633337221 */ /* 0x000fe20000010000 */
[----:B------:R-:W-:-:S03]  /*4640*/  CS2R R38, SRZ ;  /* 0x0000000000267805 */ /* 0x000fc6000001ff00 */
[----:B------:R-:W-:Y:S01]  /*4650*/  FADD.FTZ R51, R28, R51 ;  /* 0x000000331c337221 */ /* 0x000fe20000010000 */
[----:B------:R-:W-:Y:S01]  /*4660*/  CS2R R28, SRZ ;  /* 0x00000000001c7805 */ /* 0x000fe2000001ff00 */
[----:B------:R-:W0:Y:S01]  /*4670*/  MUFU.EX2 R27, R27 ;  /* 0x0000001b001b7308 */ /* 0x000e220000000800 */
[----:B-1----:R-:W-:Y:S01]  /*4680*/  F2FP.SATFINITE.E4M3.F32.PACK_AB_MERGE_C R2, R11, R110, RZ ;  /* 0x0000006e0b02723e */ /* 0x002fe200048070ff */
[----:B------:R-:W-:-:S03]  /*4690*/  FADD.FTZ R110, R110, R3 ;  /* 0x000000036e6e7221 */ /* 0x000fc60000010000 */
[----:B------:R-:W-:Y:S01]  /*46a0*/  F2FP.SATFINITE.E4M3.F32.PACK_AB_MERGE_C R219, R21, R108, R2 ;  /* 0x0000006c15db723e */ /* 0x000fe20004807002 */
[----:B------:R-:W-:Y:S01]  /*46b0*/  FADD.FTZ R3, R11, R110 ;  /* 0x0000006e0b037221 */ /* 0x000fe20000010000 */
[----:B------:R-:W-:Y:S01]  /*46c0*/  SHF.R.S32.HI R11, RZ, 0x7, R10 ;  /* 0x00000007ff0b7819 */ /* 0x000fe2000001140a */
[----:B------:R-:W-:Y:S01]  /*46d0*/  MUFU.EX2 R20, R20 ;  /* 0x0000001400147308 */ /* 0x000fe20000000800 */
[----:B------:R-:W-:Y:S01]  /*46e0*/  IMAD.MOV.U32 R2, RZ, RZ, RZ ;  /* 0x000000ffff027224 */ /* 0x000fe200078e00ff */
[----:B------:R-:W-:Y:S02]  /*46f0*/  CS2R R108, SRZ ;  /* 0x00000000006c7805 */ /* 0x000fe4000001ff00 */
[----:B------:R-:W-:Y:S02]  /*4700*/  VIMNMX R11, R18, R11, !PT ;  /* 0x0000000b120b7248 */ /* 0x000fe40007fe0100 */
[----:B------:R-:W-:Y:S02]  /*4710*/  CS2R R110, SRZ ;  /* 0x00000000006e7805 */ /* 0x000fe4000001ff00 */
[----:B------:R-:W-:Y:S01]  /*4720*/  ISETP.GE.AND P3, PT, R12, R11, PT ;  /* 0x0000000b0c00720c */ /* 0x000fe20003f66270 */
[----:B------:R1:W2:Y:S01]  /*4730*/  MUFU.EX2 R25, R42 ;  /* 0x0000002a00197308 */ /* 0x0002a20000000800 */
[----:B0-----:R-:W-:-:S02]  /*4740*/  F2FP.SATFINITE.E4M3.F32.PACK_AB_MERGE_C R4, R27, R24, RZ ;  /* 0x000000181b04723e */ /* 0x001fc400048070ff */
[----:B-1----:R-:W-:Y:S02]  /*4750*/  CS2R R42, SRZ ;  /* 0x00000000002a7805 */ /* 0x002fe4000001ff00 */
[----:B--2---:R-:W-:Y:S01]  /*4760*/  F2FP.SATFINITE.E4M3.F32.PACK_AB_MERGE_C R218, R25, R20, R4 ;  /* 0x0000001419da723e */ /* 0x004fe20004807004 */
[----:B------:R-:W-:Y:S01]  /*4770*/  FADD.FTZ R20, R20, R51 ;  /* 0x0000003314147221 */ /* 0x000fe20000010000 */
[----:B------:R-:W-:-:S03]  /*4780*/  CS2R R50, SRZ ;  /* 0x0000000000327805 */ /* 0x000fc6000001ff00 */
[----:B------:R-:W-:-:S04]  /*4790*/  FADD.FTZ R25, R25, R20 ;  /* 0x0000001419197221 */ /* 0x000fc80000010000 */
[----:B------:R-:W-:Y:S01]  /*47a0*/  FADD.FTZ R4, R24, R25 ;  /* 0x0000001918047221 */ /* 0x000fe20000010000 */
[----:B------:R-:W-:-:S03]  /*47b0*/  CS2R R24, SRZ ;  /* 0x0000000000187805 */ /* 0x000fc6000001ff00 */
[----:B------:R-:W-:Y:S01]  /*47c0*/  FADD.FTZ R4, R27, R4 ;  /* 0x000000041b047221 */ /* 0x000fe20000010000 */
[----:B------:R-:W-:Y:S01]  /*47d0*/  CS2R R26, SRZ ;  /* 0x00000000001a7805 */ /* 0x000fe2000001ff00 */
[----:B------:R-:W-:Y:S06]  /*47e0*/  @!P3 BRA `(.L_x_2127) ;  /* 0x000000380014b947 */ /* 0x000fec0003800000 */
        /* <DEDUP_REMOVED lines=68> */
[----:B------:R-:W-:Y:S01]  /*4c30*/  ULDC UR42, c[0x0][0x288] ;  /* 0x0000a200002a7ab9 */ /* 0x000fe20000000800 */
[----:B------:R-:W-:-:S05]  /*4c40*/  ULDC UR43, c[0x0][0x2f0] ;  /* 0x0000bc00002b7ab9 */ /* 0x000fca0000000800 */
.L_x_2137:
[----:B------:R-:W-:Y:S01]  /*4c50*/  ISETP.NE.AND P4, PT, RZ, UR37, PT ;  /* 0x00000025ff007c0c */ /* 0x000fe2000bf85270 */
[----:B------:R-:W-:-:S04]  /*4c60*/  UISETP.NE.AND UP0, UPT, UR4, 0x1, UPT ;  /* 0x000000010400788c */ /* 0x000fc8000bf05270 */
[----:B------:R-:W-:-:S06]  /*4c70*/  USEL UR7, URZ, 0x1, UP0 ;  /* 0x000000013f077887 */ /* 0x000fcc0008000000 */
[----:B------:R-:W-:Y:S02]  /*4c80*/  LOP3.LUT R2, R14, UR7, RZ, 0x3c, !PT ;  /* 0x000000070e027c12 */ /* 0x000fe4000f8e3cff */
[----:B------:R-:W-:Y:S05]  /*4c90*/  @P4 BRA `(.L_x_2128) ;  /* 0x0000000000344947 */ /* 0x000fea0003800000 */
[----:B------:R-:W-:Y:S05]  /*4ca0*/  @!P1 BRA `(.L_x_2129) ;  /* 0x0000000000049947 */ /* 0x000fea0003800000 */
[----:B------:R-:W-:Y:S01]  /*4cb0*/  BPT.TRAP 0x1 ;  /* 0x000000040000795c */ /* 0x000fe20000300000 */
.L_x_2129:
        /* <DEDUP_REMOVED lines=8> */
.L_x_2130:
[----:B-1----:R-:W-:Y:S05]  /*4d40*/  @P3 BRA `(.L_x_2128) ;  /* 0x0000000000083947 */ /* 0x002fea0003800000 */
[----:B------:R-:W1:Y:S02]  /*4d50*/  SYNCS.PHASECHK.TRANS64.TRYWAIT P3, [UR7+0x38830], R13 ;  /* 0x0388300dff0075a7 */ /* 0x000e640008060147 */
[----:B-1----:R-:W-:Y:S05]  /*4d60*/  @!P3 BRA `(.L_x_2131) ;  /* 0x000000e8002cb947 */ /* 0x002fea0003800000 */
.L_x_2128:
        /* <DEDUP_REMOVED lines=50> */
.L_x_2133:
[----:B------:R-:W-:Y:S01]  /*5090*/  ULEA UR10, UR4, UR36, 0x3 ;  /* 0x00000024040a7291 */ /* 0x000fe2000f8e183f */
[----:B------:R-:W-:-:S08]  /*50a0*/  SHF.L.U32 R13, R14, 0x1f, RZ ;  /* 0x0000001f0e0d7819 */ /* 0x000fd000000006ff */
[----:B------:R0:W1:Y:S01]  /*50b0*/  SYNCS.PHASECHK.TRANS64.TRYWAIT P3, [UR10+0x38850], R13 ;  /* 0x0388500dff0075a7 */ /* 0x000062000806014a */
[----:B------:R-:W-:Y:S05]  /*50c0*/  @!P1 BRA `(.L_x_2134) ;  /* 0x0000000000049947 */ /* 0x000fea0003800000 */
[----:B------:R-:W-:Y:S01]  /*50d0*/  BPT.TRAP 0x1 ;  /* 0x000000040000795c */ /* 0x000fe20000300000 */
.L_x_2134:
[----:B-1----:R-:W-:Y:S05]  /*50e0*/  @P3 BRA `(.L_x_2132) ;  /* 0x0000000000083947 */ /* 0x002fea0003800000 */
[----:B------:R-:W1:Y:S02]  /*50f0*/  SYNCS.PHASECHK.TRANS64.TRYWAIT P3, [UR10+0x38850], R13 ;  /* 0x0388500dff0075a7 */ /* 0x000e64000806014a */
[----:B-1----:R-:W-:Y:S05]  /*5100*/  @!P3 BRA `(.L_x_2135) ;  /* 0x000000e4005cb947 */ /* 0x002fea0003800000 */
.L_x_2132:
[----:B------:R-:W-:Y:S01]  /*5110*/  UIADD3 UR10, UR36, 0x400, URZ ;  /* 0x00000400240a7890 */ /* 0x000fe2000fffe03f */
[----:B------:R-:W-:Y:S01]  /*5120*/  WARPGROUP.ARRIVE ;  /* 0x00000000000079c5 */ /* 0x000fe20000000000 */
[----:B------:R-:W-:Y:S01]  /*5130*/  UMOV UR11, 0x40000040 ;  /* 0x40000040000b7882 */ /* 0x000fe20000000000 */
[----:B------:R-:W-:Y:S01]  /*5140*/  UMOV UR15, 0x40000040 ;  /* 0x40000040000f7882 */ /* 0x000fe20000000000 */
[----:B------:R-:W-:Y:S01]  /*5150*/  USHF.R.U32.HI UR10, URZ, 0x4, UR10 ;  /* 0x000000043f0a7899 */ /* 0x000fe2000801160a */
[C---:B------:R-:W-:Y:S01]  /*5160*/  FMUL.FTZ R15, R0.reuse, R154 ;  /* 0x0000009a000f7220 */ /* 0x040fe20000410000 */
[C---:B------:R-:W-:Y:S01]  /*5170*/  FMUL.FTZ R154, R0.reuse, R161 ;  /* 0x000000a1009a7220 */ /* 0x040fe20000410000 */
[C---:B------:R-:W-:Y:S01]  /*5180*/  FMUL.FTZ R161, R0.reuse, R168 ;  /* 0x000000a800a17220 */ /* 0x040fe20000410000 */
[----:B------:R-:W-:Y:S01]  /*5190*/  ULOP3.LUT UR10, UR10, 0x3fff, URZ, 0xc0, !UPT ;  /* 0x00003fff0a0a7892 */ /* 0x000fe2000f8ec03f */
[C---:B------:R-:W-:Y:S01]  /*51a0*/  FMUL.FTZ R168, R0.reuse, R175 ;  /* 0x000000af00a87220 */ /* 0x040fe20000410000 */
[C---:B------:R-:W-:Y:S01]  /*51b0*/  FMUL.FTZ R175, R0.reuse, R182 ;  /* 0x000000b600af7220 */ /* 0x040fe20000410000 */
[C---:B------:R-:W-:Y:S01]  /*51c0*/  FMUL.FTZ R20, R0.reuse, R155 ;  /* 0x0000009b00147220 */ /* 0x040fe20000410000 */
[----:B------:R-:W-:Y:S01]  /*51d0*/  ULOP3.LUT UR10, UR10, 0x10000, URZ, 0xfc, !UPT ;  /* 0x000100000a0a7892 */ /* 0x000fe2000f8efc3f */
[----:B------:R-:W2:Y:S01]  /*51e0*/  @P2 LDC R182, c[0x0][0x44c] ;  /* 0x00011300ffb62b82 */ /* 0x000ea20000000800 */
[C---:B------:R-:W-:Y:S01]  /*51f0*/  FMUL.FTZ R155, R0.reuse, R162 ;  /* 0x000000a2009b7220 */ /* 0x040fe20000410000 */
[C---:B------:R-:W-:Y:S01]  /*5200*/  FMUL.FTZ R162, R0.reuse, R169 ;  /* 0x000000a900a27220 */ /* 0x040fe20000410000 */
[----:B------:R-:W-:Y:S01]  /*5210*/  ULEA UR10, UR4, UR10, 0xb ;  /* 0x0000000a040a7291 */ /* 0x000fe2000f8e583f */
[C---:B------:R-:W-:Y:S01]  /*5220*/  FMUL.FTZ R169, R0.reuse, R176 ;  /* 0x000000b000a97220 */ /* 0x040fe20000410000 */
[C---:B------:R-:W-:Y:S01]  /*5230*/  FMUL.FTZ R176, R0.reuse, R183 ;  /* 0x000000b700b07220 */ /* 0x040fe20000410000 */
[C---:B------:R-:W-:Y:S01]  /*5240*/  FMUL.FTZ R23, R0.reuse, R158 ;  /* 0x0000009e00177220 */ /* 0x040fe20000410000 */
[----:B------:R-:W-:Y:S01]  /*5250*/  UIADD3 UR14, UR10, 0x2, URZ ;  /* 0x000000020a0e7890 */ /* 0x000fe2000fffe03f */
[----:B------:R-:W3:Y:S01]  /*5260*/  @P2 LDC R183, c[0x0][0x450] ;  /* 0x00011400ffb72b82 */ /* 0x000ee20000000800 */
[C---:B------:R-:W-:Y:S01]  /*5270*/  FMUL.FTZ R158, R0.reuse, R165 ;  /* 0x000000a5009e7220 */ /* 0x040fe20000410000 */
[C---:B------:R-:W-:Y:S01]  /*5280*/  FMUL.FTZ R165, R0.reuse, R172 ;  /* 0x000000ac00a57220 */ /* 0x040fe20000410000 */
[----:B------:R-:W-:Y:S01]  /*5290*/  FMUL.FTZ R172, R0, R179 ;  /* 0x000000b300ac7220 */ /* 0x000fe20000410000 */
[----:B------:R-:W-:Y:S01]  /*52a0*/  QGMMA.64x256x32.F32.E4M3.E4M3 R24, R228, gdesc[UR8], R24, gsb0 ;  /* 0x03e00008e4187df3 */ /* 0x000fe20008000818 */
[----:B------:R-:W-:-:S02]  /*52b0*/  IMAD.MOV.U32 R179, RZ, RZ, R5 ;  /* 0x000000ffffb37224 */ /* 0x000fc400078e0005 */
[C---:B-1----:R-:W-:Y:S01]  /*52c0*/  FMUL.FTZ R14, R0.reuse, R153 ;  /* 0x00000099000e7220 */ /* 0x042fe20000410000 */
[C---:B------:R-:W-:Y:S01]  /*52d0*/  FMUL.FTZ R153, R0.reuse, R160 ;  /* 0x000000a000997220 */ /* 0x040fe20000410000 */
[C---:B------:R-:W-:Y:S01]  /*52e0*/  FMUL.FTZ R160, R0.reuse, R167 ;  /* 0x000000a700a07220 */ /* 0x040fe20000410000 */
[C---:B------:R-:W-:Y:S01]  /*52f0*/  FMUL.FTZ R167, R0.reuse, R174 ;  /* 0x000000ae00a77220 */ /* 0x040fe20000410000 */
[C---:B------:R-:W-:Y:S01]  /*5300*/  FMUL.FTZ R174, R0.reuse, R181 ;  /* 0x000000b500ae7220 */ /* 0x040fe20000410000 */
[C---:B------:R-:W-:Y:S01]  /*5310*/  FMUL.FTZ R181, R0.reuse, R187 ;  /* 0x000000bb00b57220 */ /* 0x040fe20000410000 */
[----:B------:R-:W-:Y:S02]  /*5320*/  IMAD.MOV.U32 R187, RZ, RZ, -0x80 ;  /* 0xffffff80ffbb7424 */ /* 0x000fe400078e00ff */
[C---:B0-----:R-:W-:Y:S01]  /*5330*/  FMUL.FTZ R13, R0.reuse, R152 ;  /* 0x00000098000d7220 */ /* 0x041fe20000410000 */
[C---:B------:R-:W-:Y:S01]  /*5340*/  FMUL.FTZ R21, R0.reuse, R156 ;  /* 0x0000009c00157220 */ /* 0x040fe20000410000 */
[----:B------:R-:W-:Y:S01]  /*5350*/  FMUL.FTZ R156, R0, R163 ;  /* 0x000000a3009c7220 */ /* 0x000fe20000410000 */
[----:B--2---:R-:W-:-:S04]  /*5360*/  @P2 IMAD.HI.U32 R182, R5, R182, RZ ;  /* 0x000000b605b62227 */ /* 0x004fc800078e00ff */
[C---:B------:R-:W-:Y:S01]  /*5370*/  FMUL.FTZ R163, R0.reuse, R170 ;  /* 0x000000aa00a37220 */ /* 0x040fe20000410000 */
[----:B------:R-:W-:Y:S01]  /*5380*/  FMUL.FTZ R170, R0, R177 ;  /* 0x000000b100aa7220 */ /* 0x000fe20000410000 */
[----:B------:R-:W0:Y:S01]  /*5390*/  MUFU.TANH R13, R13 ;  /* 0x0000000d000d7308 */ /* 0x000e220000002400 */
[----:B------:R-:W-:Y:S02]  /*53a0*/  IMAD R187, R12, R187, 0x1 ;  /* 0x000000010cbb7424 */ /* 0x000fe400078e02bb */
[C---:B------:R-:W-:Y:S01]  /*53b0*/  FMUL.FTZ R177, R0.reuse, R184 ;  /* 0x000000b800b17220 */ /* 0x040fe20000410000 */
[C---:B------:R-:W-:Y:S01]  /*53c0*/  FMUL.FTZ R22, R0.reuse, R157 ;  /* 0x0000009d00167220 */ /* 0x040fe20000410000 */
[----:B------:R-:W-:Y:S01]  /*53d0*/  FMUL.FTZ R157, R0, R164 ;  /* 0x000000a4009d7220 */ /* 0x000fe20000410000 */
[----:B---3--:R-:W-:Y:S01]  /*53e0*/  @P2 SHF.R.U32.HI R179, RZ, R183, R182 ;  /* 0x000000b7ffb32219 */ /* 0x008fe200000116b6 */
[----:B------:R-:W-:Y:S02]  /*53f0*/  IMAD R187, R8, -0x2, R187 ;  /* 0xfffffffe08bb7824 */ /* 0x000fe400078e02bb */
[C---:B------:R-:W-:Y:S01]  /*5400*/  FMUL.FTZ R164, R0.reuse, R171 ;  /* 0x000000ab00a47220 */ /* 0x040fe20000410000 */
[----:B------:R-:W1:Y:S01]  /*5410*/  MUFU.TANH R14, R14 ;  /* 0x0000000e000e7308 */ /* 0x000e620000002400 */
[----:B------:R-:W-:Y:S01]  /*5420*/  FMUL.FTZ R171, R0, R178 ;  /* 0x000000b200ab7220 */ /* 0x000fe20000410000 */
[----:B------:R-:W-:-:S02]  /*5430*/  IMAD R184, R16, UR43, R187 ;  /* 0x0000002b10b87c24 */ /* 0x000fc4000f8e02bb */
        /* <DEDUP_REMOVED lines=19> */
[----:B------:R-:W-:Y:S01]  /*5570*/  FMUL.FTZ R191, R0, R191 ;  /* 0x000000bf00bf7220 */ /* 0x000fe20000410000 */
[----:B------:R-:W-:Y:S01]  /*5580*/  UMOV UR11, 0x40000040 ;  /* 0x40000040000b7882 */ /* 0x000fe20000000000 */
[----:B------:R-:W4:Y:S08]  /*5590*/  MUFU.TANH R153, R153 ;  /* 0x0000009900997308 */ /* 0x000f300000002400 */
[----:B------:R-:W5:Y:S08]  /*55a0*/  MUFU.TANH R154, R154 ;  /* 0x0000009a009a7308 */ /* 0x000f700000002400 */
        /* <DEDUP_REMOVED lines=27> */
[----:B------:R-:W-:Y:S01]  /*5760*/  WARPGROUP.ARRIVE ;  /* 0x00000000000079c5 */ /* 0x000fe20000000000 */
[C---:B------:R-:W-:Y:S01]  /*5770*/  FMUL.FTZ R228, R0.reuse, R200 ;  /* 0x000000c800e47220 */ /* 0x040fe20000410000 */
[----:B------:R-:W-:-:S03]  /*5780*/  FMUL.FTZ R230, R0, R204 ;  /* 0x000000cc00e67220 */ /* 0x000fc60000410000 */
[----:B------:R-:W-:Y:S01]  /*5790*/  MUFU.TANH R164, R164 ;  /* 0x000000a400a47308 */ /* 0x000fe20000002400 */
[----:B------:R-:W-:Y:S01]  /*57a0*/  QGMMA.64x256x32.F32.E4M3.E4M3 R24, R224, gdesc[UR12], R24, gsb0 ;  /* 0x03e0000ce0187df3 */ /* 0x000fe20008000818 */
[----:B------:R-:W-:Y:S01]  /*57b0*/  UIADD3 UR14, UR10, 0x4, URZ ;  /* 0x000000040a0e7890 */ /* 0x000fe2000fffe03f */
[----:B------:R-:W-:Y:S01]  /*57c0*/  UMOV UR15, 0x40000040 ;  /* 0x40000040000f7882 */ /* 0x000fe20000000000 */
[----:B------:R-:W-:-:S04]  /*57d0*/  UIADD3 UR10, UR10, 0x6, URZ ;  /* 0x000000060a0a7890 */ /* 0x000fc8000fffe03f */
        /* <DEDUP_REMOVED lines=13> */
[----:B------:R-:W0:Y:S01]  /*58b0*/  SHFL.IDX PT, R225, R179, RZ, 0x1c1f ;  /* 0x001c1fffb3e17589 */ /* 0x000e2200000e0000 */
[----:B------:R-:W-:Y:S01]  /*58c0*/  WARPGROUP.ARRIVE ;  /* 0x00000000000079c5 */ /* 0x000fe20000000000 */
[C---:B------:R-:W-:Y:S01]  /*58d0*/  FMUL.FTZ R224, R0.reuse, R201 ;  /* 0x000000c900e07220 */ /* 0x040fe20000410000 */
[----:B------:R-:W-:Y:S02]  /*58e0*/  FMUL.FTZ R226, R0, R205 ;  /* 0x000000cd00e27220 */ /* 0x000fe40000410000 */
[----:B------:R-:W5:Y:S02]  /*58f0*/  SHFL.IDX PT, R205, R179, 0x1, 0x1c1f ;  /* 0x003c1f00b3cd7f89 */ /* 0x000f6400000e0000 */
[----:B------:R-:W-:Y:S01]  /*5900*/  QGMMA.64x256x32.F32.E4M3.E4M3 R24, R220, gdesc[UR12], R24, gsb0 ;  /* 0x03e0000cdc187df3 */ /* 0x000fe20008000818 */
[----:B------:R-:W-:Y:S08]  /*5910*/  MUFU.TANH R224, R224 ;  /* 0x000000e000e07308 */ /* 0x000ff00000002400 */
[----:B------:R-:W-:Y:S01]  /*5920*/  MUFU.TANH R226, R226 ;  /* 0x000000e200e27308 */ /* 0x000fe20000002400 */
[----:B0-----:R-:W-:-:S04]  /*5930*/  IADD3 R186, R225, -UR42, R184 ;  /* 0x8000002ae1ba7c10 */ /* 0x001fc8000fffe0b8 */
[C---:B------:R-:W-:Y:S02]  /*5940*/  ISETP.GT.AND P3, PT, R186.reuse, RZ, PT ;  /* 0x000000ffba00720c */ /* 0x040fe40003f64270 */
[C---:B------:R-:W-:Y:S02]  /*5950*/  ISETP.GT.AND P4, PT, R186.reuse, 0x1, PT ;  /* 0x00000001ba00780c */ /* 0x040fe40003f84270 */
[----:B------:R-:W-:Y:S02]  /*5960*/  FSEL R188, R13, -INF , P3 ;  /* 0xff8000000dbc7808 */ /* 0x000fe40001800000 */
[----:B------:R-:W-:Y:S01]  /*5970*/  ISETP.GT.AND P3, PT, R186, 0x8, PT ;  /* 0x00000008ba00780c */ /* 0x000fe20003f64270 */
[----:B------:R0:W5:Y:S01]  /*5980*/  MUFU.TANH R13, R193 ;  /* 0x000000c1000d7308 */ /* 0x0001620000002400 */
[----:B-1----:R-:W-:Y:S02]  /*5990*/  FSEL R14, R14, -INF , P4 ;  /* 0xff8000000e0e7808 */ /* 0x002fe40002000000 */
[----:B------:R-:W-:-:S02]  /*59a0*/  FMNMX.FTZ R189, R188, R9, !PT ;  /* 0x00000009bcbd7209 */ /* 0x000fc40007810000 */
[----:B------:R-:W-:Y:S02]  /*59b0*/  ISETP.GT.AND P4, PT, R186, 0x9, PT ;  /* 0x00000009ba00780c */ /* 0x000fe40003f84270 */
[----:B--2---:R-:W-:Y:S02]  /*59c0*/  FSEL R21, R21, -INF , P3 ;  /* 0xff80000015157808 */ /* 0x004fe40001800000 */
[----:B------:R-:W-:Y:S01]  /*59d0*/  FMNMX.FTZ R190, R14, R189, !PT ;  /* 0x000000bd0ebe7209 */ /* 0x000fe20007810000 */
[----:B0-----:R-:W-:Y:S01]  /*59e0*/  FMUL.FTZ R193, R0, R203 ;  /* 0x000000cb00c17220 */ /* 0x001fe20000410000 */
[----:B------:R-:W-:Y:S01]  /*59f0*/  ISETP.GT.AND P3, PT, R186, 0x10, PT ;  /* 0x00000010ba00780c */ /* 0x000fe20003f64270 */
[----:B------:R-:W-:Y:S01]  /*5a00*/  FMUL.FTZ R203, R0, R215 ;  /* 0x000000d700cb7220 */ /* 0x000fe20000410000 */
[----:B---3--:R-:W-:Y:S02]  /*5a10*/  FSEL R22, R22, -INF , P4 ;  /* 0xff80000016167808 */ /* 0x008fe40002000000 */
[----:B------:R-:W-:Y:S01]  /*5a20*/  FMNMX.FTZ R189, R21, R190, !PT ;  /* 0x000000be15bd7209 */ /* 0x000fe20007810000 */
[----:B------:R-:W-:Y:S01]  /*5a30*/  MUFU.TANH R193, R193 ;  /* 0x000000c100c17308 */ /* 0x000fe20000002400 */
[----:B------:R-:W-:-:S02]  /*5a40*/  ISETP.GT.AND P4, PT, R186, 0x11, PT ;  /* 0x00000011ba00780c */ /* 0x000fc40003f84270 */
[----:B----4-:R-:W-:Y:S02]  /*5a50*/  FSEL R153, R153, -INF , P3 ;  /* 0xff80000099997808 */ /* 0x010fe40001800000 */
[----:B------:R-:W-:Y:S02]  /*5a60*/  FMNMX.FTZ R190, R22, R189, !PT ;  /* 0x000000bd16be7209 */ /* 0x000fe40007810000 */
[----:B------:R-:W-:Y:S01]  /*5a70*/  ISETP.GT.AND P3, PT, R186, 0x18, PT ;  /* 0x00000018ba00780c */ /* 0x000fe20003f64270 */
[----:B------:R-:W-:Y:S01]  /*5a80*/  MUFU.TANH R203, R203 ;  /* 0x000000cb00cb7308 */ /* 0x000fe20000002400 */
[----:B-----5:R-:W-:Y:S02]  /*5a90*/  FSEL R154, R154, -INF , P4 ;  /* 0xff8000009a9a7808 */ /* 0x020fe40002000000 */
[----:B------:R-:W-:Y:S02]  /*5aa0*/  FMNMX.FTZ R189, R153, R190, !PT ;  /* 0x000000be99bd7209 */ /* 0x000fe40007810000 */
[----:B------:R-:W-:-:S02]  /*5ab0*/  ISETP.GT.AND P4, PT, R186, 0x19, PT ;  /* 0x00000019ba00780c */ /* 0x000fc40003f84270 */
[----:B------:R-:W-:Y:S02]  /*5ac0*/  FSEL R157, R157, -INF , P3 ;  /* 0xff8000009d9d7808 */ /* 0x000fe40001800000 */
[----:B------:R-:W-:Y:S02]  /*5ad0*/  FMNMX.FTZ R190, R154, R189, !PT ;  /* 0x000000bd9abe7209 */ /* 0x000fe40007810000 */
[----:B------:R-:W-:Y:S02]  /*5ae0*/  ISETP.GT.AND P3, PT, R186, 0x20, PT ;  /* 0x00000020ba00780c */ /* 0x000fe40003f64270 */
[----:B------:R-:W-:Y:S02]  /*5af0*/  FSEL R158, R158, -INF , P4 ;  /* 0xff8000009e9e7808 */ /* 0x000fe40002000000 */
        /* <DEDUP_REMOVED lines=15> */
[----:B------:R-:W-:Y:S01]  /*5bf0*/  FMNMX.FTZ R189, R166, R189, !PT ;  /* 0x000000bda6bd7209 */ /* 0x000fe20007810000 */
[----:B------:R0:W1:Y:S01]  /*5c00*/  MUFU.TANH R169, R208 ;  /* 0x000000d000a97308 */ /* 0x0000620000002400 */
[----:B------:R-:W-:Y:S02]  /*5c10*/  ISETP.GT.AND P3, PT, R186, 0x38, PT ;  /* 0x00000038ba00780c */ /* 0x000fe40003f64270 */
[----:B------:R-:W-:Y:S01]  /*5c20*/  FSEL R192, R170, -INF , P4 ;  /* 0xff800000aac07808 */ /* 0x000fe20002000000 */
[----:B------:R-:W-:Y:S01]  /*5c30*/  FMUL.FTZ R170, R0, R212 ;  /* 0x000000d400aa7220 */ /* 0x000fe20000410000 */
[----:B------:R-:W-:Y:S02]  /*5c40*/  FMNMX.FTZ R189, R190, R189, !PT ;  /* 0x000000bdbebd7209 */ /* 0x000fe40007810000 */
[----:B------:R-:W-:-:S02]  /*5c50*/  ISETP.GT.AND P4, PT, R186, 0x39, PT ;  /* 0x00000039ba00780c */ /* 0x000fc40003f84270 */
[----:B------:R-:W-:Y:S02]  /*5c60*/  FSEL R196, R173, -INF , P3 ;  /* 0xff800000adc47808 */ /* 0x000fe40001800000 */
[----:B------:R-:W-:Y:S01]  /*5c70*/  FMNMX.FTZ R189, R192, R189, !PT ;  /* 0x000000bdc0bd7209 */ /* 0x000fe20007810000 */
[----:B------:R-:W2:Y:S01]  /*5c80*/  MUFU.TANH R173, R209 ;  /* 0x000000d100ad7308 */ /* 0x000ea20000002400 */
[----:B------:R-:W-:Y:S02]  /*5c90*/  ISETP.GT.AND P3, PT, R186, 0x40, PT ;  /* 0x00000040ba00780c */ /* 0x000fe40003f64270 */
[----:B------:R-:W-:Y:S02]  /*5ca0*/  FSEL R174, R174, -INF , P4 ;  /* 0xff800000aeae7808 */ /* 0x000fe40002000000 */
[----:B------:R-:W-:Y:S02]  /*5cb0*/  FMNMX.FTZ R189, R196, R189, !PT ;  /* 0x000000bdc4bd7209 */ /* 0x000fe40007810000 */
[----:B------:R-:W-:-:S02]  /*5cc0*/  ISETP.GT.AND P4, PT, R186, 0x41, PT ;  /* 0x00000041ba00780c */ /* 0x000fc40003f84270 */
[----:B------:R-:W-:Y:S02]  /*5cd0*/  FSEL R200, R177, -INF , P3 ;  /* 0xff800000b1c87808 */ /* 0x000fe40001800000 */
[----:B------:R-:W-:Y:S01]  /*5ce0*/  FMNMX.FTZ R189, R174, R189, !PT ;  /* 0x000000bdaebd7209 */ /* 0x000fe20007810000 */
[----:B------:R-:W-:Y:S01]  /*5cf0*/  MUFU.TANH R177, R213 ;  /* 0x000000d500b17308 */ /* 0x000fe20000002400 */
[----:B------:R-:W-:Y:S02]  /*5d00*/  ISETP.GT.AND P5, PT, R186, 0x48, PT ;  /* 0x00000048ba00780c */ /* 0x000fe40003fa4270 */
[----:B------:R-:W-:Y:S02]  /*5d10*/  FSEL R180, R180, -INF , P4 ;  /* 0xff800000b4b47808 */ /* 0x000fe40002000000 */
[----:B------:R-:W-:Y:S02]  /*5d20*/  FMNMX.FTZ R189, R200, R189, !PT ;  /* 0x000000bdc8bd7209 */ /* 0x000fe40007810000 */
[----:B------:R-:W-:-:S02]  /*5d30*/  ISETP.GT.AND P3, PT, R186, 0x49, PT ;  /* 0x00000049ba00780c */ /* 0x000fc40003f64270 */
[----:B------:R-:W-:Y:S01]  /*5d40*/  FSEL R204, R183, -INF , P5 ;  /* 0xff800000b7cc7808 */ /* 0x000fe20002800000 */
[----:B------:R-:W-:Y:S01]  /*5d50*/  FMUL.FTZ R183, R0, R194 ;  /* 0x000000c200b77220 */ /* 0x000fe20000410000 */
[----:B------:R-:W-:Y:S02]  /*5d60*/  FMNMX.FTZ R189, R180, R189, !PT ;  /* 0x000000bdb4bd7209 */ /* 0x000fe40007810000 */
[----:B------:R-:W-:Y:S02]  /*5d70*/  ISETP.GT.AND P4, PT, R186, 0x50, PT ;  /* 0x00000050ba00780c */ /* 0x000fe40003f84270 */
[----:B0-----:R-:W-:Y:S01]  /*5d80*/  FSEL R208, R185, -INF , P3 ;  /* 0xff800000b9d07808 */ /* 0x001fe20001800000 */
[----:B------:R-:W-:Y:S01]  /*5d90*/  FMUL.FTZ R185, R0, R195 ;  /* 0x000000c300b97220 */ /* 0x000fe20000410000 */
[----:B------:R-:W-:Y:S01]  /*5da0*/  FMNMX.FTZ R189, R204, R189, !PT ;  /* 0x000000bdccbd7209 */ /* 0x000fe20007810000 */
[----:B------:R-:W-:Y:S01]  /*5db0*/  FMUL.FTZ R195, R0, R206 ;  /* 0x000000ce00c37220 */ /* 0x000fe20000410000 */
[----:B------:R-:W-:Y:S01]  /*5dc0*/  ISETP.GT.AND P5, PT, R186, 0x51, PT ;  /* 0x00000051ba00780c */ /* 0x000fe20003fa4270 */
[----:B------:R-:W-:Y:S01]  /*5dd0*/  MUFU.TANH R183, R183 ;  /* 0x000000b700b77308 */ /* 0x000fe20000002400 */
[----:B------:R-:W-:Y:S01]  /*5de0*/  FSEL R212, R187, -INF , P4 ;  /* 0xff800000bbd47808 */ /* 0x000fe20002000000 */
[----:B------:R-:W-:Y:S01]  /*5df0*/  FMUL.FTZ R187, R0, R198 ;  /* 0x000000c600bb7220 */ /* 0x000fe20000410000 */
[----:B------:R-:W-:Y:S01]  /*5e00*/  FMNMX.FTZ R189, R208, R189, !PT ;  /* 0x000000bdd0bd7209 */ /* 0x000fe20007810000 */
[----:B------:R-:W-:Y:S01]  /*5e10*/  FMUL.FTZ R198, R0, R210 ;  /* 0x000000d200c67220 */ /* 0x000fe20000410000 */
[----:B------:R-:W-:-:S02]  /*5e20*/  ISETP.GT.AND P6, PT, R186, 0x58, PT ;  /* 0x00000058ba00780c */ /* 0x000fc40003fc4270 */
[----:B------:R-:W-:Y:S01]  /*5e30*/  FSEL R234, R13, -INF , P5 ;  /* 0xff8000000dea7808 */ /* 0x000fe20002800000 */
[----:B------:R-:W-:Y:S01]  /*5e40*/  MUFU.TANH R185, R185 ;  /* 0x000000b900b97308 */ /* 0x000fe20000002400 */
[----:B------:R-:W-:Y:S02]  /*5e50*/  FMNMX.FTZ R189, R212, R189, !PT ;  /* 0x000000bdd4bd7209 */ /* 0x000fe40007810000 */
[----:B------:R-:W-:Y:S02]  /*5e60*/  ISETP.GT.AND P3, PT, R186, 0x59, PT ;  /* 0x00000059ba00780c */ /* 0x000fe40003f64270 */
[----:B------:R-:W-:Y:S02]  /*5e70*/  FSEL R236, R236, -INF , P6 ;  /* 0xff800000ecec7808 */ /* 0x000fe40003000000 */
[----:B------:R-:W-:Y:S01]  /*5e80*/  FMNMX.FTZ R189, R234, R189, !PT ;  /* 0x000000bdeabd7209 */ /* 0x000fe20007810000 */
[----:B------:R0:W3:Y:S01]  /*5e90*/  MUFU.TANH R13, R170 ;  /* 0x000000aa000d7308 */ /* 0x0000e20000002400 */
[----:B------:R-:W-:-:S02]  /*5ea0*/  ISETP.GT.AND P4, PT, R186, 0x60, PT ;  /* 0x00000060ba00780c */ /* 0x000fc40003f84270 */
[----:B------:R-:W-:Y:S02]  /*5eb0*/  FSEL R232, R232, -INF , P3 ;  /* 0xff800000e8e87808 */ /* 0x000fe40001800000 */
[----:B------:R-:W-:Y:S02]  /*5ec0*/  FMNMX.FTZ R189, R236, R189, !PT ;  /* 0x000000bdecbd7209 */ /* 0x000fe40007810000 */
[----:B------:R-:W-:Y:S01]  /*5ed0*/  ISETP.GT.AND P5, PT, R186, 0x61, PT ;  /* 0x00000061ba00780c */ /* 0x000fe20003fa4270 */
[----:B------:R-:W-:Y:S01]  /*5ee0*/  MUFU.TANH R187, R187 ;  /* 0x000000bb00bb7308 */ /* 0x000fe20000002400 */
[----:B------:R-:W-:Y:S02]  /*5ef0*/  FSEL R228, R228, -INF , P4 ;  /* 0xff800000e4e47808 */ /* 0x000fe40002000000 */
[----:B------:R-:W-:Y:S02]  /*5f00*/  FMNMX.FTZ R189, R232, R189, !PT ;  /* 0x000000bde8bd7209 */ /* 0x000fe40007810000 */
[----:B------:R-:W-:-:S02]  /*5f10*/  ISETP.GT.AND P6, PT, R186, 0x68, PT ;  /* 0x00000068ba00780c */ /* 0x000fc40003fc4270 */
[----:B------:R-:W-:Y:S01]  /*5f20*/  FSEL R224, R224, -INF , P5 ;  /* 0xff800000e0e07808 */ /* 0x000fe20002800000 */
[----:B------:R-:W-:Y:S01]  /*5f30*/  MUFU.TANH R195, R195 ;  /* 0x000000c300c37308 */ /* 0x000fe20000002400 */
[----:B------:R-:W-:Y:S02]  /*5f40*/  FMNMX.FTZ R189, R228, R189, !PT ;  /* 0x000000bde4bd7209 */ /* 0x000fe40007810000 */
[----:B------:R-:W-:Y:S02]  /*5f50*/  ISETP.GT.AND P3, PT, R186, 0x69, PT ;  /* 0x00000069ba00780c */ /* 0x000fe40003f64270 */
[----:B------:R-:W-:Y:S02]  /*5f60*/  FSEL R230, R230, -INF , P6 ;  /* 0xff800000e6e67808 */ /* 0x000fe40003000000 */
[----:B------:R-:W-:Y:S01]  /*5f70*/  FMNMX.FTZ R189, R224, R189, !PT ;  /* 0x000000bde0bd7209 */ /* 0x000fe20007810000 */
[----:B------:R-:W-:Y:S01]  /*5f80*/  MUFU.TANH R198, R198 ;  /* 0x000000c600c67308 */ /* 0x000fe20000002400 */
[----:B------:R-:W-:-:S02]  /*5f90*/  ISETP.GT.AND P4, PT, R186, 0x70, PT ;  /* 0x00000070ba00780c */ /* 0x000fc40003f84270 */
[----:B------:R-:W-:Y:S02]  /*5fa0*/  FSEL R226, R226, -INF , P3 ;  /* 0xff800000e2e27808 */ /* 0x000fe40001800000 */
[----:B------:R-:W-:Y:S02]  /*5fb0*/  FMNMX.FTZ R189, R230, R189, !PT ;  /* 0x000000bde6bd7209 */ /* 0x000fe40007810000 */
[C---:B------:R-:W-:Y:S02]  /*5fc0*/  ISETP.GT.AND P5, PT, R186.reuse, 0x71, PT ;  /* 0x00000071ba00780c */ /* 0x040fe40003fa4270 */
[C---:B------:R-:W-:Y:S02]  /*5fd0*/  ISETP.GT.AND P6, PT, R186.reuse, 0x78, PT ;  /* 0x00000078ba00780c */ /* 0x040fe40003fc4270 */
[----:B------:R-:W-:Y:S02]  /*5fe0*/  ISETP.GT.AND P3, PT, R186, 0x79, PT ;  /* 0x00000079ba00780c */ /* 0x000fe40003f64270 */
[----:B-1----:R-:W-:-:S02]  /*5ff0*/  FSEL R186, R169, -INF , P4 ;  /* 0xff800000a9ba7808 */ /* 0x002fc40002000000 */
[----:B------:R-:W-:Y:S01]  /*6000*/  FMNMX.FTZ R189, R226, R189, !PT ;  /* 0x000000bde2bd7209 */ /* 0x000fe20007810000 */
[----:B------:R1:W4:Y:S01]  /*6010*/  MUFU.TANH R169, R191 ;  /* 0x000000bf00a97308 */ /* 0x0003220000002400 */
[----:B--2---:R-:W-:Y:S02]  /*6020*/  FSEL R173, R173, -INF , P5 ;  /* 0xff800000adad7808 */ /* 0x004fe40002800000 */
[----:B0-----:R-:W-:Y:S01]  /*6030*/  FMNMX.FTZ R170, R186, R189, !PT ;  /* 0x000000bdbaaa7209 */ /* 0x001fe20007810000 */
[C---:B------:R-:W-:Y:S01]  /*6040*/  FMUL.FTZ R189, R0.reuse, R199 ;  /* 0x000000c700bd7220 */ /* 0x040fe20000410000 */
[----:B---3--:R-:W-:Y:S01]  /*6050*/  FSEL R194, R13, -INF , P6 ;  /* 0xff8000000dc27808 */ /* 0x008fe20003000000 */
[C---:B------:R-:W-:Y:S01]  /*6060*/  FMUL.FTZ R199, R0.reuse, R211 ;  /* 0x000000d300c77220 */ /* 0x040fe20000410000 */
[----:B------:R-:W-:Y:S02]  /*6070*/  FMNMX.FTZ R13, R173, R170, !PT ;  /* 0x000000aaad0d7209 */ /* 0x000fe40007810000 */
[----:B------:R-:W-:Y:S01]  /*6080*/  FSEL R177, R177, -INF , P3 ;  /* 0xff800000b1b17808 */ /* 0x000fe20001800000 */
[----:B-1----:R-:W-:Y:S01]  /*6090*/  FMUL.FTZ R191, R0, R202 ;  /* 0x000000ca00bf7220 */ /* 0x002fe20000410000 */
[----:B------:R-:W-:Y:S01]  /*60a0*/  FMNMX.FTZ R170, R194, R13, !PT ;  /* 0x0000000dc2aa7209 */ /* 0x000fe20007810000 */
[----:B------:R-:W-:Y:S01]  /*60b0*/  FMUL.FTZ R202, R0, R214 ;  /* 0x000000d600ca7220 */ /* 0x000fe20000410000 */
[----:B------:R-:W-:Y:S01]  /*60c0*/  IADD3 R184, R205, -UR42, R184 ;  /* 0x8000002acdb87c10 */ /* 0x000fe2000fffe0b8 */
[----:B------:R-:W0:Y:S01]  /*60d0*/  MUFU.TANH R189, R189 ;  /* 0x000000bd00bd7308 */ /* 0x000e220000002400 */
[----:B------:R-:W-:-:S02]  /*60e0*/  FMNMX.FTZ R170, R177, R170, !PT ;  /* 0x000000aab1aa7209 */ /* 0x000fc40007810000 */
[C---:B------:R-:W-:Y:S02]  /*60f0*/  ISETP.GT.AND P4, PT, R184.reuse, RZ, PT ;  /* 0x000000ffb800720c */ /* 0x040fe40003f84270 */
[C---:B------:R-:W-:Y:S01]  /*6100*/  ISETP.GT.AND P5, PT, R184.reuse, 0x1, PT ;  /* 0x00000001b800780c */ /* 0x040fe20003fa4270 */
[----:B------:R-:W1:Y:S01]  /*6110*/  SHFL.BFLY PT, R13, R170, 0x2, 0x1f ;  /* 0x0c401f00aa0d7f89 */ /* 0x000e6200000e0000 */
[----:B------:R-:W-:Y:S01]  /*6120*/  FSEL R15, R15, -INF , P4 ;  /* 0xff8000000f0f7808 */ /* 0x000fe20002000000 */
[----:B------:R-:W2:Y:S01]  /*6130*/  MUFU.TANH R191, R191 ;  /* 0x000000bf00bf7308 */ /* 0x000ea20000002400 */
[----:B------:R-:W-:-:S04]  /*6140*/  ISETP.GT.AND P4, PT, R184, 0x8, PT ;  /* 0x00000008b800780c */ /* 0x000fc80003f84270 */
[----:B------:R-:W-:Y:S02]  /*6150*/  FSEL R206, R23, -INF , P4 ;  /* 0xff80000017ce7808 */ /* 0x000fe40002000000 */
[----:B------:R-:W-:Y:S01]  /*6160*/  ISETP.GT.AND P4, PT, R184, 0x10, PT ;  /* 0x00000010b800780c */ /* 0x000fe20003f84270 */
[----:B------:R-:W3:Y:S08]  /*6170*/  MUFU.TANH R199, R199 ;  /* 0x000000c700c77308 */ /* 0x000ef00000002400 */
[----:B------:R-:W5:Y:S01]  /*6180*/  MUFU.TANH R202, R202 ;  /* 0x000000ca00ca7308 */ /* 0x000f620000002400 */
[----:B-1----:R-:W-:-:S02]  /*6190*/  FMNMX.FTZ R201, R170, R13, !PT ;  /* 0x0000000daac97209 */ /* 0x002fc40007810000 */
[----:B------:R-:W1:Y:S03]  /*61a0*/  LDC R13, c[0x0][0x988] ;  /* 0x00026200ff0d7b82 */ /* 0x000e660000000800 */
[----:B------:R-:W4:Y:S01]  /*61b0*/  SHFL.BFLY PT, R170, R201, 0x1, 0x1f ;  /* 0x0c201f00c9aa7f89 */ /* 0x000f2200000e0000 */
[----:B------:R-:W-:Y:S02]  /*61c0*/  WARPGROUP.DEPBAR.LE gsb0, 0x0 ;  /* 0x00008000000079c5 */ /* 0x000fe40000010000 */
[----:B----4-:R-:W-:Y:S01]  /*61d0*/  FMNMX.FTZ R170, R201, R170, !PT ;  /* 0x000000aac9aa7209 */ /* 0x010fe20007810000 */
[----:B------:R-:W-:-:S03]  /*61e0*/  WARPGROUP.ARRIVE ;  /* 0x00000000000079c5 */ /* 0x000fc60000000000 */
[C---:B------:R-:W-:Y:S01]  /*61f0*/  FSETP.NEU.FTZ.AND P3, PT, R170.reuse, -INF , PT ;  /* 0xff800000aa00780b */ /* 0x040fe20003f7d000 */
[----:B-1----:R-:W-:-:S02]  /*6200*/  FFMA.FTZ R201, R170, R13, -8 ;  /* 0xc1000000aac97423 */ /* 0x002fc4000001000d */
[----:B------:R-:W-:Y:S03]  /*6210*/  QGMMA.64x256x32.F32.E4M3.E4M3 R24, R216, gdesc[UR8], R24, gsb0 ;  /* 0x03e00008d8187df3 */ /* 0x000fe60008000818 */
[----:B------:R-:W-:-:S05]  /*6220*/  FSEL R201, R201, RZ, P3 ;  /* 0x000000ffc9c97208 */ /* 0x000fca0001800000 */
[-CC-:B------:R-:W-:Y:S01]  /*6230*/  FFMA.FTZ R188, R188, R13.reuse, -R201.reuse ;  /* 0x0000000dbcbc7223 */ /* 0x180fe200000108c9 */
[----:B------:R-:W-:-:S01]  /*6240*/  FFMA.FTZ R205, R21, R13, -R201 ;  /* 0x0000000d15cd7223 */ /* 0x000fc200000108c9 */
[----:B------:R-:W-:Y:S01]  /*6250*/  FMNMX.FTZ R21, R15, R10, !PT ;  /* 0x0000000a0f157209 */ /* 0x000fe20007810000 */
[----:B------:R-:W-:-:S01]  /*6260*/  FFMA.FTZ R207, R22, R13, -R201 ;  /* 0x0000000d16cf7223 */ /* 0x000fc200000108c9 */
[----:B------:R1:W-:Y:S01]  /*6270*/  MUFU.EX2 R179, R188 ;  /* 0x000000bc00b37308 */ /* 0x0003e20000000800 */
[----:B------:R-:W-:Y:S01]  /*6280*/  FSEL R22, R155, -INF , P4 ;  /* 0xff8000009b167808 */ /* 0x000fe20002000000 */
[-CC-:B------:R-:W-:Y:S01]  /*6290*/  FFMA.FTZ R155, R153, R13.reuse, -R201.reuse ;  /* 0x0000000d999b7223 */ /* 0x180fe200000108c9 */
[----:B------:R-:W-:Y:S01]  /*62a0*/  ISETP.GT.AND P4, PT, R184, 0x18, PT ;  /* 0x00000018b800780c */ /* 0x000fe20003f84270 */
[-CC-:B------:R-:W-:Y:S01]  /*62b0*/  FFMA.FTZ R157, R157, R13.reuse, -R201.reuse ;  /* 0x0000000d9d9d7223 */ /* 0x180fe200000108c9 */
[----:B------:R-:W-:-:S01]  /*62c0*/  FFMA.FTZ R161, R161, R13, -R201 ;  /* 0x0000000da1a17223 */ /* 0x000fc200000108c9 */
[-CC-:B------:R-:W-:Y:S01]  /*62d0*/  FFMA.FTZ R165, R165, R13.reuse, -R201.reuse ;  /* 0x0000000da5a57223 */ /* 0x180fe200000108c9 */
[----:B------:R-:W-:Y:S01]  /*62e0*/  FSEL R210, R159, -INF , P4 ;  /* 0xff8000009fd27808 */ /* 0x000fe20002000000 */
[-CC-:B------:R-:W-:Y:S01]  /*62f0*/  FFMA.FTZ R14, R14, R13.reuse, -R201.reuse ;  /* 0x0000000d0e0e7223 */ /* 0x180fe200000108c9 */
[----:B-1----:R-:W-:Y:S01]  /*6300*/  FSEL R188, R20, -INF , P5 ;  /* 0xff80000014bc7808 */ /* 0x002fe20002800000 */
[-CC-:B------:R-:W-:Y:S01]  /*6310*/  FFMA.FTZ R154, R154, R13.reuse, -R201.reuse ;  /* 0x0000000d9a9a7223 */ /* 0x180fe200000108c9 */
[----:B------:R-:W-:Y:S01]  /*6320*/  ISETP.GT.AND P5, PT, R184, 0x9, PT ;  /* 0x00000009b800780c */ /* 0x000fe20003fa4270 */
[--C-:B------:R-:W-:Y:S01]  /*6330*/  FFMA.FTZ R158, R158, R13, -R201.reuse ;  /* 0x0000000d9e9e7223 */ /* 0x100fe200000108c9 */
[----:B------:R-:W-:Y:S01]  /*6340*/  FMNMX.FTZ R23, R188, R21, !PT ;  /* 0x00000015bc177209 */ /* 0x000fe20007810000 */
[----:B------:R-:W-:Y:S01]  /*6350*/  MUFU.EX2 R14, R14 ;  /* 0x0000000e000e7308 */ /* 0x000fe20000000800 */
[----:B------:R-:W-:Y:S01]  /*6360*/  FSEL R152, R152, -INF , P5 ;  /* 0xff80000098987808 */ /* 0x000fe20002800000 */
[--C-:B------:R-:W-:Y:S01]  /*6370*/  FFMA.FTZ R162, R162, R13, -R201.reuse ;  /* 0x0000000da2a27223 */ /* 0x100fe200000108c9 */
[----:B------:R-:W-:Y:S01]  /*6380*/  FMNMX.FTZ R23, R206, R23, !PT ;  /* 0x00000017ce177209 */ /* 0x000fe20007810000 */
[-CC-:B------:R-:W-:Y:S01]  /*6390*/  FFMA.FTZ R166, R166, R13.reuse, -R201.reuse ;  /* 0x0000000da6a67223 */ /* 0x180fe200000108c9 */
[----:B------:R-:W-:Y:S01]  /*63a0*/  ISETP.GT.AND P5, PT, R184, 0x11, PT ;  /* 0x00000011b800780c */ /* 0x000fe20003fa4270 */
[--C-:B------:R-:W-:Y:S01]  /*63b0*/  FFMA.FTZ R192, R192, R13, -R201.reuse ;  /* 0x0000000dc0c07223 */ /* 0x100fe200000108c9 */
[----:B------:R-:W-:Y:S01]  /*63c0*/  FMNMX.FTZ R153, R152, R23, !PT ;  /* 0x0000001798997209 */ /* 0x000fe20007810000 */
[--C-:B------:R-:W-:Y:S01]  /*63d0*/  FFMA.FTZ R224, R224, R13, -R201.reuse ;  /* 0x0000000de0e07223 */ /* 0x100fe200000108c9 */
[----:B------:R-:W-:Y:S01]  /*63e0*/  FSEL R156, R156, -INF , P5 ;  /* 0xff8000009c9c7808 */ /* 0x000fe20002800000 */
[----:B------:R1:W-:Y:S01]  /*63f0*/  MUFU.EX2 R23, R155 ;  /* 0x0000009b00177308 */ /* 0x0003e20000000800 */
[----:B------:R-:W-:Y:S01]  /*6400*/  FMNMX.FTZ R153, R22, R153, !PT ;  /* 0x0000009916997209 */ /* 0x000fe20007810000 */
[-CC-:B------:R-:W-:Y:S01]  /*6410*/  FFMA.FTZ R226, R226, R13.reuse, -R201.reuse ;  /* 0x0000000de2e27223 */ /* 0x180fe200000108c9 */
[----:B------:R-:W-:Y:S01]  /*6420*/  ISETP.GT.AND P5, PT, R184, 0x19, PT ;  /* 0x00000019b800780c */ /* 0x000fe20003fa4270 */
[--C-:B------:R-:W-:Y:S01]  /*6430*/  FFMA.FTZ R186, R186, R13, -R201.reuse ;  /* 0x0000000dbaba7223 */ /* 0x100fe200000108c9 */
[----:B------:R-:W-:Y:S01]  /*6440*/  FMNMX.FTZ R153, R156, R153, !PT ;  /* 0x000000999c997209 */ /* 0x000fe20007810000 */
[-CC-:B------:R-:W-:Y:S01]  /*6450*/  FFMA.FTZ R173, R173, R13.reuse, -R201.reuse ;  /* 0x0000000dadad7223 */ /* 0x180fe200000108c9 */
[----:B------:R-:W-:Y:S01]  /*6460*/  ISETP.GT.AND P4, PT, R184, 0x20, PT ;  /* 0x00000020b800780c */ /* 0x000fe20003f84270 */
[-CC-:B------:R-:W-:Y:S01]  /*6470*/  FFMA.FTZ R194, R194, R13.reuse, -R201.reuse ;  /* 0x0000000dc2c27223 */ /* 0x180fe200000108c9 */
[----:B------:R-:W-:Y:S01]  /*6480*/  FSEL R160, R160, -INF , P5 ;  /* 0xff800000a0a07808 */ /* 0x000fe20002800000 */
[----:B------:R-:W-:Y:S01]  /*6490*/  FFMA.FTZ R177, R177, R13, -R201 ;  /* 0x0000000db1b17223 */ /* 0x000fe200000108c9 */
[----:B------:R-:W-:Y:S01]  /*64a0*/  FMNMX.FTZ R153, R210, R153, !PT ;  /* 0x00000099d2997209 */ /* 0x000fe20007810000 */
[----:B------:R-:W-:Y:S01]  /*64b0*/  MUFU.EX2 R20, R205 ;  /* 0x000000cd00147308 */ /* 0x000fe20000000800 */
[----:B------:R-:W-:-:S02]  /*64c0*/  ISETP.GT.AND P5, PT, R184, 0x21, PT ;  /* 0x00000021b800780c */ /* 0x000fc40003fa4270 */
[----:B------:R-:W-:Y:S01]  /*64d0*/  FSEL R214, R163, -INF , P4 ;  /* 0xff800000a3d67808 */ /* 0x000fe20002000000 */
[----:B------:R-:W-:-:S01]  /*64e0*/  FFMA.FTZ R163, R190, R13, -R201 ;  /* 0x0000000dbea37223 */ /* 0x000fc200000108c9 */
[----:B-1----:R-:W-:Y:S02]  /*64f0*/  FMNMX.FTZ R155, R160, R153, !PT ;  /* 0x00000099a09b7209 */ /* 0x002fe40007810000 */
[----:B------:R-:W-:Y:S01]  /*6500*/  ISETP.GT.AND P4, PT, R184, 0x28, PT ;  /* 0x00000028b800780c */ /* 0x000fe20003f84270 */
[----:B------:R1:W-:Y:S01]  /*6510*/  MUFU.EX2 R153, R157 ;  /* 0x0000009d00997308 */ /* 0x0003e20000000800 */
[----:B------:R-:W-:Y:S02]  /*6520*/  FSEL R164, R164, -INF , P5 ;  /* 0xff800000a4a47808 */ /* 0x000fe40002800000 */
[----:B------:R-:W-:Y:S02]  /*6530*/  FMNMX.FTZ R155, R214, R155, !PT ;  /* 0x0000009bd69b7209 */ /* 0x000fe40007810000 */
[----:B------:R-:W-:-:S02]  /*6540*/  ISETP.GT.AND P5, PT, R184, 0x29, PT ;  /* 0x00000029b800780c */ /* 0x000fc40003fa4270 */
[----:B------:R-:W-:Y:S01]  /*6550*/  FSEL R220, R167, -INF , P4 ;  /* 0xff800000a7dc7808 */ /* 0x000fe20002000000 */
[----:B------:R-:W-:-:S01]  /*6560*/  FFMA.FTZ R167, R196, R13, -R201 ;  /* 0x0000000dc4a77223 */ /* 0x000fc200000108c9 */
[----:B------:R-:W-:Y:S01]  /*6570*/  FMNMX.FTZ R155, R164, R155, !PT ;  /* 0x0000009ba49b7209 */ /* 0x000fe20007810000 */
[----:B------:R-:W-:Y:S01]  /*6580*/  MUFU.EX2 R21, R207 ;  /* 0x000000cf00157308 */ /* 0x000fe20000000800 */
[----:B------:R-:W-:Y:S02]  /*6590*/  ISETP.GT.AND P4, PT, R184, 0x30, PT ;  /* 0x00000030b800780c */ /* 0x000fe40003f84270 */
[----:B------:R-:W-:Y:S02]  /*65a0*/  FSEL R168, R168, -INF , P5 ;  /* 0xff800000a8a87808 */ /* 0x000fe40002800000 */
[----:B------:R-:W-:Y:S02]  /*65b0*/  FMNMX.FTZ R155, R220, R155, !PT ;  /* 0x0000009bdc9b7209 */ /* 0x000fe40007810000 */
[----:B------:R-:W-:Y:S01]  /*65c0*/  ISETP.GT.AND P5, PT, R184, 0x31, PT ;  /* 0x00000031b800780c */ /* 0x000fe20003fa4270 */
[----:B------:R-:W-:Y:S01]  /*65d0*/  MUFU.EX2 R154, R154 ;  /* 0x0000009a009a7308 */ /* 0x000fe20000000800 */
[----:B------:R-:W-:Y:S01]  /*65e0*/  FSEL R222, R171, -INF , P4 ;  /* 0xff800000abde7808 */ /* 0x000fe20002000000 */
[----:B------:R-:W-:Y:S01]  /*65f0*/  FFMA.FTZ R171, R174, R13, -R201 ;  /* 0x0000000daeab7223 */ /* 0x000fe200000108c9 */
[----:B-1----:R-:W-:-:S02]  /*6600*/  FMNMX.FTZ R157, R168, R155, !PT ;  /* 0x0000009ba89d7209 */ /* 0x002fc40007810000 */
[----:B------:R-:W-:Y:S02]  /*6610*/  ISETP.GT.AND P4, PT, R184, 0x38, PT ;  /* 0x00000038b800780c */ /* 0x000fe40003f84270 */
[----:B------:R-:W-:Y:S01]  /*6620*/  FSEL R172, R172, -INF , P5 ;  /* 0xff800000acac7808 */ /* 0x000fe20002800000 */
[----:B------:R1:W-:Y:S01]  /*6630*/  MUFU.EX2 R155, R161 ;  /* 0x000000a1009b7308 */ /* 0x0003e20000000800 */
[----:B------:R-:W-:Y:S02]  /*6640*/  FMNMX.FTZ R157, R222, R157, !PT ;  /* 0x0000009dde9d7209 */ /* 0x000fe40007810000 */
[----:B------:R-:W-:Y:S02]  /*6650*/  ISETP.GT.AND P5, PT, R184, 0x39, PT ;  /* 0x00000039b800780c */ /* 0x000fe40003fa4270 */
[----:B------:R-:W-:Y:S02]  /*6660*/  FSEL R175, R175, -INF , P4 ;  /* 0xff800000afaf7808 */ /* 0x000fe40002000000 */
[----:B------:R-:W-:Y:S01]  /*6670*/  FMNMX.FTZ R157, R172, R157, !PT ;  /* 0x0000009dac9d7209 */ /* 0x000fe20007810000 */
[----:B------:R-:W-:Y:S01]  /*6680*/  MUFU.EX2 R158, R158 ;  /* 0x0000009e009e7308 */ /* 0x000fe20000000800 */
[----:B------:R-:W-:-:S02]  /*6690*/  ISETP.GT.AND P4, PT, R184, 0x40, PT ;  /* 0x00000040b800780c */ /* 0x000fc40003f84270 */
[----:B------:R-:W-:Y:S02]  /*66a0*/  FSEL R176, R176, -INF , P5 ;  /* 0xff800000b0b07808 */ /* 0x000fe40002800000 */
[----:B------:R-:W-:Y:S02]  /*66b0*/  FMNMX.FTZ R157, R175, R157, !PT ;  /* 0x0000009daf9d7209 */ /* 0x000fe40007810000 */
[----:B------:R-:W-:Y:S01]  /*66c0*/  ISETP.GT.AND P5, PT, R184, 0x41, PT ;  /* 0x00000041b800780c */ /* 0x000fe20003fa4270 */
[----:B------:R-:W-:Y:S01]  /*66d0*/  MUFU.EX2 R162, R162 ;  /* 0x000000a200a27308 */ /* 0x000fe20000000800 */
[----:B------:R-:W-:Y:S02]  /*66e0*/  FSEL R178, R178, -INF , P4 ;  /* 0xff800000b2b27808 */ /* 0x000fe40002000000 */
[----:B------:R-:W-:Y:S02]  /*66f0*/  FMNMX.FTZ R159, R176, R157, !PT ;  /* 0x0000009db09f7209 */ /* 0x000fe40007810000 */
[----:B------:R-:W-:-:S02]  /*6700*/  ISETP.GT.AND P4, PT, R184, 0x48, PT ;  /* 0x00000048b800780c */ /* 0x000fc40003f84270 */
[----:B------:R-:W-:Y:S01]  /*6710*/  FSEL R181, R181, -INF , P5 ;  /* 0xff800000b5b57808 */ /* 0x000fe20002800000 */
[----:B------:R-:W-:Y:S01]  /*6720*/  MUFU.EX2 R157, R165 ;  /* 0x000000a5009d7308 */ /* 0x000fe20000000800 */
        /* <DEDUP_REMOVED lines=8> */
[C---:B------:R-:W-:Y:S01]  /*67b0*/  ISETP.GT.AND P5, PT, R184.reuse, 0x51, PT ;  /* 0x00000051b800780c */ /* 0x040fe20003fa4270 */
[----:B------:R-:W-:Y:S01]  /*67c0*/  MUFU.EX2 R192, R192 ;  /* 0x000000c000c07308 */ /* 0x000fe20000000800 */
[----:B------:R-:W-:Y:S02]  /*67d0*/  FSEL R183, R183, -INF , P4 ;  /* 0xff800000b7b77808 */ /* 0x000fe40002000000 */
[----:B-1----:R-:W-:Y:S02]  /*67e0*/  FMNMX.FTZ R161, R169, R159, !PT ;  /* 0x0000009fa9a17209 */ /* 0x002fe40007810000 */
[----:B------:R-:W-:-:S02]  /*67f0*/  ISETP.GT.AND P4, PT, R184, 0x58, PT ;  /* 0x00000058b800780c */ /* 0x000fc40003f84270 */
[----:B------:R-:W-:Y:S01]  /*6800*/  FSEL R190, R185, -INF , P5 ;  /* 0xff800000b9be7808 */ /* 0x000fe20002800000 */
[----:B------:R1:W-:Y:S01]  /*6810*/  MUFU.EX2 R159, R163 ;  /* 0x000000a3009f7308 */ /* 0x0003e20000000800 */
[----:B------:R-:W-:Y:S01]  /*6820*/  FMNMX.FTZ R161, R183, R161, !PT ;  /* 0x000000a1b7a17209 */ /* 0x000fe20007810000 */
[----:B------:R-:W-:Y:S01]  /*6830*/  FFMA.FTZ R185, R200, R13, -R201 ;  /* 0x0000000dc8b97223 */ /* 0x000fe200000108c9 */
[----:B------:R-:W-:Y:S02]  /*6840*/  ISETP.GT.AND P5, PT, R184, 0x59, PT ;  /* 0x00000059b800780c */ /* 0x000fe40003fa4270 */
[----:B------:R-:W-:Y:S02]  /*6850*/  FSEL R187, R187, -INF , P4 ;  /* 0xff800000bbbb7808 */ /* 0x000fe40002000000 */
[----:B------:R-:W-:Y:S01]  /*6860*/  FMNMX.FTZ R161, R190, R161, !PT ;  /* 0x000000a1bea17209 */ /* 0x000fe20007810000 */
[----:B------:R-:W-:Y:S01]  /*6870*/  MUFU.EX2 R224, R224 ;  /* 0x000000e000e07308 */ /* 0x000fe20000000800 */
[----:B------:R-:W-:-:S02]  /*6880*/  ISETP.GT.AND P4, PT, R184, 0x60, PT ;  /* 0x00000060b800780c */ /* 0x000fc40003f84270 */
[----:B0-----:R-:W-:Y:S02]  /*6890*/  FSEL R189, R189, -INF , P5 ;  /* 0xff800000bdbd7808 */ /* 0x001fe40002800000 */
[----:B------:R-:W-:Y:S02]  /*68a0*/  FMNMX.FTZ R161, R187, R161, !PT ;  /* 0x000000a1bba17209 */ /* 0x000fe40007810000 */
[C---:B------:R-:W-:Y:S01]  /*68b0*/  ISETP.GT.AND P5, PT, R184.reuse, 0x61, PT ;  /* 0x00000061b800780c */ /* 0x040fe20003fa4270 */
[----:B------:R-:W-:Y:S01]  /*68c0*/  MUFU.EX2 R226, R226 ;  /* 0x000000e200e27308 */ /* 0x000fe20000000800 */
[----:B--2---:R-:W-:Y:S02]  /*68d0*/  FSEL R191, R191, -INF , P4 ;  /* 0xff800000bfbf7808 */ /* 0x004fe40002000000 */
[----:B-1----:R-:W-:Y:S02]  /*68e0*/  FMNMX.FTZ R163, R189, R161, !PT ;  /* 0x000000a1bda37209 */ /* 0x002fe40007810000 */
[----:B------:R-:W-:-:S02]  /*68f0*/  ISETP.GT.AND P4, PT, R184, 0x68, PT ;  /* 0x00000068b800780c */ /* 0x000fc40003f84270 */
        /* <DEDUP_REMOVED lines=8> */
[----:B------:R-:W-:Y:S01]  /*6980*/  FSEL R174, R197, -INF , P5 ;  /* 0xff800000c5ae7808 */ /* 0x000fe20002800000 */
[----:B------:R-:W-:-:S01]  /*6990*/  FFMA.FTZ R197, R230, R13, -R201 ;  /* 0x0000000de6c57223 */ /* 0x000fc200000108c9 */
[----:B------:R-:W-:Y:S02]  /*69a0*/  FMNMX.FTZ R165, R195, R165, !PT ;  /* 0x000000a5c3a57209 */ /* 0x000fe40007810000 */
[----:B------:R-:W-:Y:S01]  /*69b0*/  ISETP.GT.AND P5, PT, R184, 0x71, PT ;  /* 0x00000071b800780c */ /* 0x000fe20003fa4270 */
[----:B------:R1:W-:Y:S01]  /*69c0*/  MUFU.EX2 R163, R171 ;  /* 0x000000ab00a37308 */ /* 0x0003e20000000800 */
[----:B------:R-:W-:Y:S02]  /*69d0*/  FSEL R198, R198, -INF , P4 ;  /* 0xff800000c6c67808 */ /* 0x000fe40002000000 */
[----:B0-----:R-:W-:Y:S02]  /*69e0*/  FMNMX.FTZ R167, R174, R165, !PT ;  /* 0x000000a5aea77209 */ /* 0x001fe40007810000 */
[----:B------:R-:W-:-:S02]  /*69f0*/  ISETP.GT.AND P4, PT, R184, 0x78, PT ;  /* 0x00000078b800780c */ /* 0x000fc40003f84270 */
[----:B---3--:R-:W-:Y:S01]  /*6a00*/  FSEL R200, R199, -INF , P5 ;  /* 0xff800000c7c87808 */ /* 0x008fe20002800000 */
[----:B------:R0:W-:Y:S01]  /*6a10*/  MUFU.EX2 R165, R185 ;  /* 0x000000b900a57308 */ /* 0x0001e20000000800 */
[----:B------:R-:W-:Y:S01]  /*6a20*/  FMNMX.FTZ R167, R198, R167, !PT ;  /* 0x000000a7c6a77209 */ /* 0x000fe20007810000 */
[-CC-:B-1----:R-:W-:Y:S01]  /*6a30*/  FFMA.FTZ R171, R212, R13.reuse, -R201.reuse ;  /* 0x0000000dd4ab7223 */ /* 0x182fe200000108c9 */
[----:B------:R-:W-:Y:S01]  /*6a40*/  ISETP.GT.AND P5, PT, R184, 0x79, PT ;  /* 0x00000079b800780c */ /* 0x000fe20003fa4270 */
[-CC-:B------:R-:W-:Y:S01]  /*6a50*/  FFMA.FTZ R184, R180, R13.reuse, -R201.reuse ;  /* 0x0000000db4b87223 */ /* 0x180fe200000108c9 */
[----:B-----5:R-:W-:Y:S01]  /*6a60*/  FSEL R202, R202, -INF , P4 ;  /* 0xff800000caca7808 */ /* 0x020fe20002000000 */
[--C-:B------:R-:W-:Y:S01]  /*6a70*/  FFMA.FTZ R212, R232, R13, -R201.reuse ;  /* 0x0000000de8d47223 */ /* 0x100fe200000108c9 */
[----:B------:R-:W-:Y:S01]  /*6a80*/  FMNMX.FTZ R167, R200, R167, !PT ;  /* 0x000000a7c8a77209 */ /* 0x000fe20007810000 */
[----:B------:R-:W-:Y:S01]  /*6a90*/  MUFU.EX2 R171, R171 ;  /* 0x000000ab00ab7308 */ /* 0x000fe20000000800 */
[----:B------:R-:W-:Y:S01]  /*6aa0*/  FSEL R203, R203, -INF , P5 ;  /* 0xff800000cbcb7808 */ /* 0x000fe20002800000 */
[--C-:B0-----:R-:W-:Y:S01]  /*6ab0*/  FFMA.FTZ R185, R236, R13, -R201.reuse ;  /* 0x0000000decb97223 */ /* 0x101fe200000108c9 */
[----:B------:R-:W-:Y:S01]  /*6ac0*/  FMNMX.FTZ R180, R202, R167, !PT ;  /* 0x000000a7cab47209 */ /* 0x000fe20007810000 */
[-CC-:B------:R-:W-:Y:S01]  /*6ad0*/  FFMA.FTZ R167, R204, R13.reuse, -R201.reuse ;  /* 0x0000000dcca77223 */ /* 0x180fe200000108c9 */
[----:B------:R-:W-:-:S01]  /*6ae0*/  FFMA.FTZ R204, R208, R13, -R201 ;  /* 0x0000000dd0cc7223 */ /* 0x000fc200000108c9 */
[--C-:B------:R-:W-:Y:S01]  /*6af0*/  FFMA.FTZ R208, R234, R13, -R201.reuse ;  /* 0x0000000dead07223 */ /* 0x100fe200000108c9 */
[----:B------:R-:W-:Y:S01]  /*6b00*/  FMNMX.FTZ R180, R203, R180, !PT ;  /* 0x000000b4cbb47209 */ /* 0x000fe20007810000 */
[----:B------:R-:W-:Y:S04]  /*6b10*/  MUFU.EX2 R184, R184 ;  /* 0x000000b800b87308 */ /* 0x000fe80000000800 */
[----:B------:R-:W0:Y:S04]  /*6b20*/  SHFL.BFLY PT, R193, R180, 0x2, 0x1f ;  /* 0x0c401f00b4c17f89 */ /* 0x000e2800000e0000 */
[----:B------:R-:W-:Y:S08]  /*6b30*/  MUFU.EX2 R167, R167 ;  /* 0x000000a700a77308 */ /* 0x000ff00000000800 */
[----:B------:R-:W-:Y:S08]  /*6b40*/  MUFU.EX2 R204, R204 ;  /* 0x000000cc00cc7308 */ /* 0x000ff00000000800 */
        /* <DEDUP_REMOVED lines=11> */
[----:B------:R-:W-:Y:S03]  /*6c00*/  MUFU.EX2 R173, R173 ;  /* 0x000000ad00ad7308 */ /* 0x000fe60000000800 */
[----:B------:R-:W-:-:S05]  /*6c10*/  FSEL R199, R199, RZ, P4 ;  /* 0x000000ffc7c77208 */ /* 0x000fca0002000000 */
[-CC-:B------:R-:W-:Y:S01]  /*6c20*/  FFMA.FTZ R211, R168, R13.reuse, -R199.reuse ;  /* 0x0000000da8d37223 */ /* 0x180fe200000108c7 */
[----:B------:R-:W-:Y:S01]  /*6c30*/  FSEL R168, R170, RZ, P3 ;  /* 0x000000ffaaa87208 */ /* 0x000fe20001800000 */
[-CC-:B------:R-:W-:Y:S01]  /*6c40*/  FFMA.FTZ R213, R172, R13.reuse, -R199.reuse ;  /* 0x0000000dacd57223 */ /* 0x180fe200000108c7 */
[----:B------:R-:W-:-:S01]  /*6c50*/  FFMA.FTZ R172, R175, R13, -R199 ;  /* 0x0000000dafac7223 */ /* 0x000fc200000108c7 */
[----:B------:R-:W-:Y:S01]  /*6c60*/  FSEL R175, R180, RZ, P4 ;  /* 0x000000ffb4af7208 */ /* 0x000fe20002000000 */
[----:B------:R-:W-:-:S01]  /*6c70*/  FFMA.FTZ R228, R15, R13, -R199 ;  /* 0x0000000d0fe47223 */ /* 0x000fc200000108c7 */
[----:B------:R-:W-:Y:S01]  /*6c80*/  FADD.FTZ R168, -R168, R9 ;  /* 0x00000009a8a87221 */ /* 0x000fe20000010100 */
[----:B------:R-:W-:-:S01]  /*6c90*/  FFMA.FTZ R15, R188, R13, -R199 ;  /* 0x0000000dbc0f7223 */ /* 0x000fc200000108c7 */
[-CC-:B------:R-:W-:Y:S01]  /*6ca0*/  FFMA.FTZ R188, R206, R13.reuse, -R199.reuse ;  /* 0x0000000dcebc7223 */ /* 0x180fe200000108c7 */
[----:B------:R-:W-:-:S01]  /*6cb0*/  FFMA.FTZ R201, R152, R13, -R199 ;  /* 0x0000000d98c97223 */ /* 0x000fc200000108c7 */
[----:B------:R-:W-:Y:S01]  /*6cc0*/  FMUL.FTZ R206, R168, R13 ;  /* 0x0000000da8ce7220 */ /* 0x000fe20000410000 */
[----:B------:R-:W-:-:S01]  /*6cd0*/  FADD.FTZ R168, -R175, R10 ;  /* 0x0000000aafa87221 */ /* 0x000fc20000010100 */
[----:B------:R-:W-:Y:S01]  /*6ce0*/  MUFU.EX2 R228, R228 ;  /* 0x000000e400e47308 */ /* 0x000fe20000000800 */
[----:B------:R-:W-:-:S01]  /*6cf0*/  FFMA.FTZ R22, R22, R13, -R199 ;  /* 0x0000000d16167223 */ /* 0x000fc200000108c7 */
[-CC-:B------:R-:W-:Y:S01]  /*6d00*/  FFMA.FTZ R205, R156, R13.reuse, -R199.reuse ;  /* 0x0000000d9ccd7223 */ /* 0x180fe200000108c7 */
[-C--:B------:R-:W-:Y:S01]  /*6d10*/  FMUL.FTZ R175, R168, R13.reuse ;  /* 0x0000000da8af7220 */ /* 0x080fe20000410000 */
        /* <DEDUP_REMOVED lines=14> */
[----:B------:R-:W-:-:S06]  /*6e00*/  WARPGROUP.DEPBAR.LE gsb0, 0x0 ;  /* 0x00008000000079c5 */ /* 0x000fcc0000010000 */
[----:B------:R-:W2:Y:S01]  /*6e10*/  MUFU.EX2 R15, R15 ;  /* 0x0000000f000f7308 */ /* 0x000ea20000000800 */
[----:B0-----:R-:W-:-:S04]  /*6e20*/  FFMA.FTZ R215, R10, R4, R179 ;  /* 0x000000040ad77223 */ /* 0x001fc800000100b3 */
[----:B------:R-:W-:-:S03]  /*6e30*/  FADD.FTZ R215, R14, R215 ;  /* 0x000000d70ed77221 */ /* 0x000fc60000010000 */
[----:B------:R-:W0:Y:S01]  /*6e40*/  MUFU.EX2 R188, R188 ;  /* 0x000000bc00bc7308 */ /* 0x000e220000000800 */
[----:B-1----:R-:W-:-:S07]  /*6e50*/  FFMA.FTZ R4, R175, R3, R228 ;  /* 0x00000003af047223 */ /* 0x002fce00000100e4 */
[----:B------:R-:W1:Y:S01]  /*6e60*/  MUFU.EX2 R201, R201 ;  /* 0x000000c900c97308 */ /* 0x000e620000000800 */
[----:B--2---:R-:W-:-:S01]  /*6e70*/  FADD.FTZ R3, R15, R4 ;  /* 0x000000040f037221 */ /* 0x004fc20000010000 */
[----:B------:R-:W-:-:S04]  /*6e80*/  FADD.FTZ R4, R20, R215 ;  /* 0x000000d714047221 */ /* 0x000fc80000010000 */
[----:B------:R-:W-:Y:S02]  /*6e90*/  FADD.FTZ R4, R21, R4 ;  /* 0x0000000415047221 */ /* 0x000fe40000010000 */
[----:B------:R-:W2:Y:S08]  /*6ea0*/  MUFU.EX2 R22, R22 ;  /* 0x0000001600167308 */ /* 0x000eb00000000800 */
[----:B------:R-:W3:Y:S08]  /*6eb0*/  MUFU.EX2 R205, R205 ;  /* 0x000000cd00cd7308 */ /* 0x000ef00000000800 */
[----:B------:R-:W-:Y:S08]  /*6ec0*/  MUFU.EX2 R9, R172 ;  /* 0x000000ac00097308 */ /* 0x000ff00000000800 */
[----:B------:R-:W4:Y:S08]  /*6ed0*/  MUFU.EX2 R152, R152 ;  /* 0x0000009800987308 */ /* 0x000f300000000800 */
[----:B------:R0:W-:Y:S08]  /*6ee0*/  MUFU.EX2 R172, R178 ;  /* 0x000000b200ac7308 */ /* 0x0001f00000000800 */
[----:B------:R-:W5:Y:S01]  /*6ef0*/  MUFU.EX2 R207, R207 ;  /* 0x000000cf00cf7308 */ /* 0x000f620000000800 */
[----:B0-----:R-:W-:-:S04]  /*6f00*/  FADD.FTZ R178, R188, R3 ;  /* 0x00000003bcb27221 */ /* 0x001fc80000010000 */
[----:B-1----:R-:W-:Y:S01]  /*6f10*/  FADD.FTZ R3, R201, R178 ;  /* 0x000000b2c9037221 */ /* 0x002fe20000010000 */
[----:B------:R-:W-:-:S01]  /*6f20*/  FFMA.FTZ R178, R183, R13, -R199 ;  /* 0x0000000db7b27223 */ /* 0x000fc200000108c7 */
[----:B------:R-:W-:Y:S01]  /*6f30*/  FADD.FTZ R183, R23, R4 ;  /* 0x0000000417b77221 */ /* 0x000fe20000010000 */
[----:B------:R-:W0:Y:S01]  /*6f40*/  MUFU.EX2 R156, R156 ;  /* 0x0000009c009c7308 */ /* 0x000e220000000800 */
[----:B--2---:R-:W-:-:S02]  /*6f50*/  FADD.FTZ R4, R22, R3 ;  /* 0x0000000316047221 */ /* 0x004fc40000010000 */
[----:B------:R-:W-:Y:S01]  /*6f60*/  FADD.FTZ R182, R154, R183 ;  /* 0x000000b79ab67221 */ /* 0x000fe20000010000 */
[----:B------:R-:W-:-:S01]  /*6f70*/  FFMA.FTZ R183, R190, R13, -R199 ;  /* 0x0000000dbeb77223 */ /* 0x000fc200000108c7 */
[----:B---3--:R-:W-:Y:S02]  /*6f80*/  FADD.FTZ R3, R205, R4 ;  /* 0x00000004cd037221 */ /* 0x008fe40000010000 */
[----:B------:R-:W-:-:S01]  /*6f90*/  FADD.FTZ R215, R153, R182 ;  /* 0x000000b699d77221 */ /* 0x000fc20000010000 */
[----:B------:R-:W1:Y:S01]  /*6fa0*/  MUFU.EX2 R209, R209 ;  /* 0x000000d100d17308 */ /* 0x000e620000000800 */
[----:B----4-:R-:W-:-:S01]  /*6fb0*/  FADD.FTZ R4, R152, R3 ;  /* 0x0000000398047221 */ /* 0x010fc20000010000 */
[----:B------:R-:W-:Y:S01]  /*6fc0*/  FFMA.FTZ R182, R187, R13, -R199 ;  /* 0x0000000dbbb67223 */ /* 0x000fe200000108c7 */
[----:B------:R-:W-:-:S02]  /*6fd0*/  FADD.FTZ R190, R158, R215 ;  /* 0x000000d79ebe7221 */ /* 0x000fc40000010000 */
[----:B-----5:R-:W-:Y:S02]  /*6fe0*/  FADD.FTZ R3, R207, R4 ;  /* 0x00000004cf037221 */ /* 0x020fe40000010000 */
[----:B------:R-:W-:-:S01]  /*6ff0*/  FADD.FTZ R187, R155, R190 ;  /* 0x000000be9bbb7221 */ /* 0x000fc20000010000 */
[----:B------:R-:W2:Y:S01]  /*7000*/  MUFU.EX2 R160, R160 ;  /* 0x000000a000a07308 */ /* 0x000ea20000000800 */
[----:B0-----:R-:W-:-:S02]  /*7010*/  FADD.FTZ R4, R156, R3 ;  /* 0x000000039c047221 */ /* 0x001fc40000010000 */
[----:B------:R-:W-:Y:S01]  /*7020*/  FADD.FTZ R190, R162, R187 ;  /* 0x000000bba2be7221 */ /* 0x000fe20000010000 */
[----:B------:R-:W-:-:S03]  /*7030*/  FFMA.FTZ R187, R189, R13, -R199 ;  /* 0x0000000dbdbb7223 */ /* 0x000fc600000108c7 */
[----:B------:R-:W-:Y:S01]  /*7040*/  FADD.FTZ R189, R157, R190 ;  /* 0x000000be9dbd7221 */ /* 0x000fe20000010000 */
[----:B------:R-:W0:Y:S01]  /*7050*/  MUFU.EX2 R211, R211 ;  /* 0x000000d300d37308 */ /* 0x000e220000000800 */
[----:B-1----:R-:W-:-:S02]  /*7060*/  FADD.FTZ R3, R209, R4 ;  /* 0x00000004d1037221 */ /* 0x002fc40000010000 */
[----:B------:R-:W-:Y:S01]  /*7070*/  FADD.FTZ R190, R166, R189 ;  /* 0x000000bda6be7221 */ /* 0x000fe20000010000 */
[----:B------:R-:W-:-:S03]  /*7080*/  FFMA.FTZ R189, R191, R13, -R199 ;  /* 0x0000000dbfbd7223 */ /* 0x000fc600000108c7 */
[----:B------:R-:W-:Y:S01]  /*7090*/  FADD.FTZ R191, R159, R190 ;  /* 0x000000be9fbf7221 */ /* 0x000fe20000010000 */
[----:B------:R-:W1:Y:S01]  /*70a0*/  MUFU.EX2 R164, R164 ;  /* 0x000000a400a47308 */ /* 0x000e620000000800 */
[----:B--2---:R-:W-:-:S01]  /*70b0*/  FADD.FTZ R4, R160, R3 ;  /* 0x00000003a0047221 */ /* 0x004fc20000010000 */
[----:B------:R-:W-:Y:S01]  /*70c0*/  FFMA.FTZ R190, R196, R13, -R199 ;  /* 0x0000000dc4be7223 */ /* 0x000fe200000108c7 */
[----:B------:R-:W-:-:S01]  /*70d0*/  FADD.FTZ R206, R192, R191 ;  /* 0x000000bfc0ce7221 */ /* 0x000fc20000010000 */
[----:B------:R-:W-:-:S03]  /*70e0*/  FFMA.FTZ R191, R195, R13, -R199 ;  /* 0x0000000dc3bf7223 */ /* 0x000fc600000108c7 */
[----:B------:R-:W-:Y:S01]  /*70f0*/  FADD.FTZ R206, R161, R206 ;  /* 0x000000cea1ce7221 */ /* 0x000fe20000010000 */
[----:B------:R-:W2:Y:S01]  /*7100*/  MUFU.EX2 R213, R213 ;  /* 0x000000d500d57308 */ /* 0x000ea20000000800 */
[----:B0-----:R-:W-:-:S02]  /*7110*/  FADD.FTZ R3, R211, R4 ;  /* 0x00000004d3037221 */ /* 0x001fc40000010000 */
[----:B------:R-:W-:-:S04]  /*7120*/  FADD.FTZ R206, R163, R206 ;  /* 0x000000cea3ce7221 */ /* 0x000fc80000010000 */
[----:B------:R-:W-:Y:S01]  /*7130*/  FADD.FTZ R195, R165, R206 ;  /* 0x000000cea5c37221 */ /* 0x000fe20000010000 */
[----:B------:R-:W0:Y:S01]  /*7140*/  MUFU.EX2 R168, R168 ;  /* 0x000000a800a87308 */ /* 0x000e220000000800 */
[----:B-1----:R-:W-:-:S01]  /*7150*/  FADD.FTZ R4, R164, R3 ;  /* 0x00000003a4047221 */ /* 0x002fc20000010000 */
[----:B------:R-:W-:Y:S02]  /*7160*/  IMAD.U32 R206, RZ, RZ, UR7 ;  /* 0x00000007ffce7e24 */ /* 0x000fe4000f8e00ff */
[----:B------:R-:W-:-:S04]  /*7170*/  FADD.FTZ R196, R184, R195 ;  /* 0x000000c3b8c47221 */ /* 0x000fc80000010000 */
[----:B------:R-:W-:Y:S01]  /*7180*/  FADD.FTZ R195, R167, R196 ;  /* 0x000000c4a7c37221 */ /* 0x000fe20000010000 */
[----:B------:R-:W1:Y:S01]  /*7190*/  MUFU.EX2 R181, R181 ;  /* 0x000000b500b57308 */ /* 0x000e620000000800 */
[----:B--2---:R-:W-:-:S01]  /*71a0*/  FADD.FTZ R4, R213, R4 ;  /* 0x00000004d5047221 */ /* 0x004fc20000010000 */
[----:B------:R-:W-:Y:S01]  /*71b0*/  @!P0 LEA R206, R206, UR36, 0x3 ;  /* 0x00000024cece8c11 */ /* 0x000fe2000f8e18ff */
[----:B------:R-:W-:-:S01]  /*71c0*/  FADD.FTZ R196, R204, R195 ;  /* 0x000000c3ccc47221 */ /* 0x000fc20000010000 */
[----:B------:R-:W-:Y:S01]  /*71d0*/  FFMA.FTZ R195, R198, R13, -R199 ;  /* 0x0000000dc6c37223 */ /* 0x000fe200000108c7 */
[----:B------:R-:W-:-:S02]  /*71e0*/  FADD.FTZ R3, R9, R4 ;  /* 0x0000000409037221 */ /* 0x000fc40000010000 */
[----:B------:R-:W-:Y:S01]  /*71f0*/  FADD.FTZ R215, R171, R196 ;  /* 0x000000c4abd77221 */ /* 0x000fe20000010000 */
[----:B------:R-:W2:Y:S01]  /*7200*/  MUFU.EX2 R176, R176 ;  /* 0x000000b000b07308 */ /* 0x000ea20000000800 */
[----:B0-----:R-:W-:-:S01]  /*7210*/  FADD.FTZ R3, R168, R3 ;  /* 0x00000003a8037221 */ /* 0x001fc20000010000 */
[----:B------:R-:W-:Y:S01]  /*7220*/  FFMA.FTZ R196, R200, R13, -R199 ;  /* 0x0000000dc8c47223 */ /* 0x000fe200000108c7 */
[----:B------:R-:W-:-:S02]  /*7230*/  FADD.FTZ R198, R208, R215 ;  /* 0x000000d7d0c67221 */ /* 0x000fc40000010000 */
[----:B------:R-:W-:Y:S02]  /*7240*/  FADD.FTZ R4, R172, R3 ;  /* 0x00000003ac047221 */ /* 0x000fe40000010000 */
[----:B------:R-:W-:-:S01]  /*7250*/  FADD.FTZ R217, R185, R198 ;  /* 0x000000c6b9d97221 */ /* 0x000fc20000010000 */
[----:B------:R-:W0:Y:S01]  /*7260*/  MUFU.EX2 R169, R169 ;  /* 0x000000a900a97308 */ /* 0x000e220000000800 */
[----:B-1----:R-:W-:-:S01]  /*7270*/  FADD.FTZ R3, R181, R4 ;  /* 0x00000004b5037221 */ /* 0x002fc20000010000 */
[----:B------:R-:W-:Y:S01]  /*7280*/  FFMA.FTZ R198, R202, R13, -R199 ;  /* 0x0000000dcac67223 */ /* 0x000fe200000108c7 */
[----:B------:R-:W-:-:S01]  /*7290*/  FADD.FTZ R200, R212, R217 ;  /* 0x000000d9d4c87221 */ /* 0x000fc20000010000 */
[----:B------:R-:W-:-:S04]  /*72a0*/  FFMA.FTZ R199, R203, R13, -R199 ;  /* 0x0000000dcbc77223 */ /* 0x000fc800000108c7 */
[----:B------:R-:W1:Y:S01]  /*72b0*/  MUFU.EX2 R178, R178 ;  /* 0x000000b200b27308 */ /* 0x000e620000000800 */
[----:B--2---:R-:W-:-:S07]  /*72c0*/  FADD.FTZ R4, R176, R3 ;  /* 0x00000003b0047221 */ /* 0x004fce0000010000 */
[----:B------:R-:W2:Y:S01]  /*72d0*/  MUFU.EX2 R183, R183 ;  /* 0x000000b700b77308 */ /* 0x000ea20000000800 */
[----:B0-----:R-:W-:-:S07]  /*72e0*/  FADD.FTZ R3, R169, R4 ;  /* 0x00000004a9037221 */ /* 0x001fce0000010000 */
[----:B------:R-:W0:Y:S01]  /*72f0*/  MUFU.EX2 R182, R182 ;  /* 0x000000b600b67308 */ /* 0x000e220000000800 */
[----:B-1----:R-:W-:-:S01]  /*7300*/  FADD.FTZ R4, R178, R3 ;  /* 0x00000003b2047221 */ /* 0x002fc20000010000 */
[----:B------:R-:W-:-:S05]  /*7310*/  IADD3 R3, -R19, 0xb, RZ ;  /* 0x0000000b13037810 */ /* 0x000fca0007ffe1ff */
[----:B------:R1:W-:Y:S06]  /*7320*/  BAR.ARV R3, 0x100 ;  /* 0x000400030000751d */ /* 0x0003ec0000002000 */
[----:B------:R-:W3:Y:S01]  /*7330*/  MUFU.EX2 R187, R187 ;  /* 0x000000bb00bb7308 */ /* 0x000ee20000000800 */
[----:B--2---:R-:W-:-:S01]  /*7340*/  FADD.FTZ R215, R183, R4 ;  /* 0x00000004b7d77221 */ /* 0x004fc20000010000 */
[----:B-1----:R-:W-:-:S03]  /*7350*/  @!P0 VIADD R3, R206, 0x38840 ;  /* 0x00038840ce038836 */ /* 0x002fc60000000000 */
[----:B0-----:R-:W-:Y:S01]  /*7360*/  FADD.FTZ R4, R182, R215 ;  /* 0x000000d7b6047221 */ /* 0x001fe20000010000 */
[----:B------:R-:W-:-:S01]  /*7370*/  FADD.FTZ R215, R193, R200 ;  /* 0x000000c8c1d77221 */ /* 0x000fc20000010000 */
[----:B------:R-:W-:Y:S01]  /*7380*/  @!P0 PRMT R3, RZ, 0x654, R3 ;  /* 0x00000654ff038816 */ /* 0x000fe20000000003 */
[----:B------:R-:W0:Y:S03]  /*7390*/  MUFU.EX2 R189, R189 ;  /* 0x000000bd00bd7308 */ /* 0x000e260000000800 */
[----:B------:R1:W-:Y:S05]  /*73a0*/  @!P0 SYNCS.ARRIVE.TRANS64.RED.A1T0 RZ, [R3+URZ], RZ ;  /* 0x000000ff03ff89a7 */ /* 0x0003ea000810043f */
[----:B------:R-:W2:Y:S01]  /*73b0*/  MUFU.EX2 R190, R190 ;  /* 0x000000be00be7308 */ /* 0x000ea20000000800 */
[----:B---3--:R-:W-:-:S07]  /*73c0*/  FADD.FTZ R4, R187, R4 ;  /* 0x00000004bb047221 */ /* 0x008fce0000010000 */
[----:B------:R-:W3:Y:S01]  /*73d0*/  MUFU.EX2 R191, R191 ;  /* 0x000000bf00bf7308 */ /* 0x000ee20000000800 */
[----:B0-----:R-:W-:-:S01]  /*73e0*/  FADD.FTZ R217, R189, R4 ;  /* 0x00000004bdd97221 */ /* 0x001fc20000010000 */
[----:B------:R-:W-:-:S04]  /*73f0*/  FADD.FTZ R4, R224, R215 ;  /* 0x000000d7e0047221 */ /* 0x000fc80000010000 */
[----:B------:R-:W-:Y:S02]  /*7400*/  FADD.FTZ R203, R197, R4 ;  /* 0x00000004c5cb7221 */ /* 0x000fe40000010000 */
[----:B------:R-:W0:Y:S01]  /*7410*/  MUFU.EX2 R174, R174 ;  /* 0x000000ae00ae7308 */ /* 0x000e220000000800 */
[----:B--2---:R-:W-:-:S01]  /*7420*/  FADD.FTZ R200, R190, R217 ;  /* 0x000000d9bec87221 */ /* 0x004fc20000010000 */
[----:B------:R-:W-:-:S06]  /*7430*/  FADD.FTZ R203, R226, R203 ;  /* 0x000000cbe2cb7221 */ /* 0x000fcc0000010000 */
[----:B------:R-:W1:Y:S01]  /*7440*/  MUFU.EX2 R195, R195 ;  /* 0x000000c300c37308 */ /* 0x000e620000000800 */
[----:B---3--:R-:W-:-:S01]  /*7450*/  FADD.FTZ R215, R191, R200 ;  /* 0x000000c8bfd77221 */ /* 0x008fc20000010000 */
[----:B------:R-:W-:-:S04]  /*7460*/  FADD.FTZ R200, R186, R203 ;  /* 0x000000cbbac87221 */ /* 0x000fc80000010000 */
[----:B------:R-:W-:Y:S02]  /*7470*/  FADD.FTZ R203, R173, R200 ;  /* 0x000000c8adcb7221 */ /* 0x000fe40000010000 */
        /* <DEDUP_REMOVED lines=14> */
.L_x_2136:
        /* <DEDUP_REMOVED lines=12> */
[-C--:B------:R-:W-:Y:S01]  /*7620*/  FMUL.FTZ R29, R29, R10.reuse ;  /* 0x0000000a1d1d7220 */ /* 0x080fe20000410000 */
[----:B------:R-:W-:Y:S01]  /*7630*/  F2FP.SATFINITE.E4M3.F32.PACK_AB_MERGE_C R20, R14, R179, R20 ;  /* 0x000000b30e14723e */ /* 0x000fe20004807014 */
[-C--:B------:R-:W-:Y:S01]  /*7640*/  FMUL.FTZ R32, R32, R10.reuse ;  /* 0x0000000a20207220 */ /* 0x080fe20000410000 */
[----:B------:R-:W-:Y:S01]  /*7650*/  F2FP.SATFINITE.E4M3.F32.PACK_AB_MERGE_C R157, R162, R155, R157 ;  /* 0x0000009ba29d723e */ /* 0x000fe2000480709d */
        /* <DEDUP_REMOVED lines=76> */
[-C--:B------:R-:W-:Y:S01]  /*7b20*/  FMUL.FTZ R26, R26, R175.reuse ;  /* 0x000000af1a1a7220 */ /* 0x080fe20000410000 */
[----:B------:R-:W-:Y:S01]  /*7b30*/  F2FP.SATFINITE.E4M3.F32.PACK_AB_MERGE_C R231, R205, R22, R152 ;  /* 0x00000016cde7723e */ /* 0x000fe20004807098 */
[-C--:B------:R-:W-:Y:S01]  /*7b40*/  FMUL.FTZ R27, R27, R175.reuse ;  /* 0x000000af1b1b7220 */ /* 0x080fe20000410000 */
        /* <DEDUP_REMOVED lines=76> */
[----:B------:R-:W-:Y:S01]  /*8010*/  IMAD.MOV.U32 R224, RZ, RZ, R157 ;  /* 0x000000ffffe07224 */ /* 0x000fe200078e009d */
[----:B------:R-:W-:Y:S06]  /*8020*/  @P3 BRA `(.L_x_2137) ;  /* 0xffffffcc00083947 */ /* 0x000fec000383ffff */
[----:B------:R-:W-:-:S05]  /*8030*/  UMOV UR4, UR7 ;  /* 0x0000000700047c82 */ /* 0x000fca0008000000 */
.L_x_2127:
[----:B------:R-:W-:-:S13]  /*8040*/  ISETP.GE.AND P2, PT, R12, R18, PT ;  /* 0x000000120c00720c */ /* 0x000fda0003f46270 */
[----:B------:R-:W-:Y:S05]  /*8050*/  @!P2 BRA `(.L_x_2138) ;  /* 0x0000002800a4a947 */ /* 0x000fea0003800000 */
[C---:B------:R-:W-:Y:S01]  /*8060*/  VIADD R9, R19.reuse, 0x8 ;  /* 0x0000000813097836 */ /* 0x040fe20000000000 */
[----:B------:R-:W-:Y:S01]  /*8070*/  IADD3 R19, -R19, 0xb, RZ ;  /* 0x0000000b13137810 */ /* 0x000fe20007ffe1ff */
[----:B------:R-:W-:Y:S01]  /*8080*/  IMAD.MOV.U32 R8, RZ, RZ, R180 ;  /* 0x000000ffff087224 */ /* 0x000fe200078e00b4 */
[----:B------:R-:W-:Y:S01]  /*8090*/  UMOV UR7, UR4 ;  /* 0x0000000400077c82 */ /* 0x000fe20008000000 */
[----:B------:R-:W-:Y:S02]  /*80a0*/  IMAD.MOV.U32 R5, RZ, RZ, R170 ;  /* 0x000000ffff057224 */ /* 0x000fe400078e00aa */
[----:B------:R-:W-:-:S07]  /*80b0*/  IMAD.MOV.U32 R10, RZ, RZ, R2 ;  /* 0x000000ffff0a7224 */ /* 0x000fce00078e0002 */
.L_x_2148:
[----:B------:R-:W-:Y:S01]  /*80c0*/  UIADD3 UR4, UR7, 0x1, URZ ;  /* 0x0000000107047890 */ /* 0x000fe2000fffe03f */
[----:B------:R-:W-:-:S03]  /*80d0*/  ISETP.NE.AND P3, PT, RZ, UR37, PT ;  /* 0x00000025ff007c0c */ /* 0x000fc6000bf65270 */
[----:B------:R-:W-:-:S04]  /*80e0*/  UISETP.NE.AND UP0, UPT, UR4, 0x2, UPT ;  /* 0x000000020400788c */ /* 0x000fc8000bf05270 */
[----:B------:R-:W-:Y:S02]  /*80f0*/  USEL UR10, URZ, 0x1, UP0 ;  /* 0x000000013f0a7887 */ /* 0x000fe40008000000 */
[----:B------:R-:W-:-:S04]  /*8100*/  USEL UR4, UR4, URZ, UP0 ;  /* 0x0000003f04047287 */ /* 0x000fc80008000000 */
[----:B------:R-:W-:Y:S01]  /*8110*/  LOP3.LUT R2, R10, UR10, RZ, 0x3c, !PT ;  /* 0x0000000a0a027c12 */ /* 0x000fe2000f8e3cff */
[----:B------:R-:W-:Y:S07]  /*8120*/  @P3 BRA `(.L_x_2139) ;  /* 0x0000000000283947 */ /* 0x000fee0003800000 */
[----:B------:R-:W-:Y:S05]  /*8130*/  @!P1 BRA `(.L_x_2140) ;  /* 0x0000000000049947 */ /* 0x000fea0003800000 */
[----:B------:R-:W-:Y:S01]  /*8140*/  BPT.TRAP 0x1 ;  /* 0x000000040000795c */ /* 0x000fe20000300000 */
.L_x_2140:
[----:B------:R-:W-:Y:S01]  /*8150*/  ULEA UR10, UR4, UR36, 0x3 ;  /* 0x00000024040a7291 */ /* 0x000fe2000f8e183f */
[----:B------:R-:W-:-:S08]  /*8160*/  SHF.L.U32 R11, R2, 0x1f, RZ ;  /* 0x0000001f020b7819 */ /* 0x000fd000000006ff */
[----:B------:R0:W1:Y:S01]  /*8170*/  SYNCS.PHASECHK.TRANS64.TRYWAIT P2, [UR10+0x38830], R11 ;  /* 0x0388300bff0075a7 */ /* 0x000062000804014a */
[----:B------:R-:W-:Y:S05]  /*8180*/  @!P1 BRA `(.L_x_2141) ;  /* 0x0000000000049947 */ /* 0x000fea0003800000 */
[----:B------:R-:W-:Y:S01]  /*8190*/  BPT.TRAP 0x1 ;  /* 0x000000040000795c */ /* 0x000fe20000300000 */
.L_x_2141:
[----:B-1----:R-:W-:Y:S05]  /*81a0*/  @P2 BRA `(.L_x_2139) ;  /* 0x0000000000082947 */ /* 0x002fea0003800000 */
[----:B------:R-:W1:Y:S02]  /*81b0*/  SYNCS.PHASECHK.TRANS64.TRYWAIT P2, [UR10+0x38830], R11 ;  /* 0x0388300bff0075a7 */ /* 0x000e64000804014a */
[----:B-1----:R-:W-:Y:S05]  /*81c0*/  @!P2 BRA `(.L_x_2142) ;  /* 0x000000b40044a947 */ /* 0x002fea0003800000 */
.L_x_2139:
        /* <DEDUP_REMOVED lines=43> */
[----:B--2---:R-:W-:Y:S05]  /*8480*/  @P3 BRA `(.L_x_2143) ;  /* 0x0000000000283947 */ /* 0x004fea0003800000 */
[----:B------:R-:W-:Y:S05]  /*8490*/  @!P1 BRA `(.L_x_2144) ;  /* 0x0000000000049947 */ /* 0x000fea0003800000 */
[----:B------:R-:W-:Y:S01]  /*84a0*/  BPT.TRAP 0x1 ;  /* 0x000000040000795c */ /* 0x000fe20000300000 */
.L_x_2144:
[----:B------:R-:W-:Y:S01]  /*84b0*/  ULEA UR10, UR7, UR36, 0x3 ;  /* 0x00000024070a7291 */ /* 0x000fe2000f8e183f */
[----:B------:R-:W-:-:S08]  /*84c0*/  SHF.L.U32 R10, R10, 0x1f, RZ ;  /* 0x0000001f0a0a7819 */ /* 0x000fd000000006ff */
[----:B------:R2:W3:Y:S01]  /*84d0*/  SYNCS.PHASECHK.TRANS64.TRYWAIT P2, [UR10+0x38850], R10 ;  /* 0x0388500aff0075a7 */ /* 0x0004e2000804014a */
[----:B------:R-:W-:Y:S05]  /*84e0*/  @!P1 BRA `(.L_x_2145) ;  /* 0x0000000000049947 */ /* 0x000fea0003800000 */
[----:B------:R-:W-:Y:S01]  /*84f0*/  BPT.TRAP 0x1 ;  /* 0x000000040000795c */ /* 0x000fe20000300000 */
.L_x_2145:
[----:B---3--:R-:W-:Y:S05]  /*8500*/  @P2 BRA `(.L_x_2143) ;  /* 0x0000000000082947 */ /* 0x008fea0003800000 */
[----:B------:R-:W3:Y:S02]  /*8510*/  SYNCS.PHASECHK.TRANS64.TRYWAIT P2, [UR10+0x38850], R10 ;  /* 0x0388500aff0075a7 */ /* 0x000ee4000804014a */
[----:B---3--:R-:W-:Y:S05]  /*8520*/  @!P2 BRA `(.L_x_2146) ;  /* 0x000000b00084a947 */ /* 0x008fea0003800000 */
.L_x_2143:
[----:B------:R-:W-:Y:S01]  /*8530*/  UIADD3 UR10, UR36, 0x400, URZ ;  /* 0x00000400240a7890 */ /* 0x000fe2000fffe03f */
[----:B------:R-:W-:Y:S01]  /*8540*/  WARPGROUP.ARRIVE ;  /* 0x00000000000079c5 */ /* 0x000fe20000000000 */
[----:B------:R-:W-:Y:S01]  /*8550*/  UMOV UR11, 0x40000040 ;  /* 0x40000040000b7882 */ /* 0x000fe20000000000 */
[----:B------:R-:W-:Y:S01]  /*8560*/  UMOV UR15, 0x40000040 ;  /* 0x40000040000f7882 */ /* 0x000fe20000000000 */
[----:B------:R-:W-:Y:S01]  /*8570*/  USHF.R.U32.HI UR10, URZ, 0x4, UR10 ;  /* 0x000000043f0a7899 */ /* 0x000fe2000801160a */
[C---:B0-2---:R-:W-:Y:S01]  /*8580*/  FMUL.FTZ R10, R0.reuse, R152 ;  /* 0x00000098000a7220 */ /* 0x045fe20000410000 */
[C---:B-1----:R-:W-:Y:S01]  /*8590*/  FMUL.FTZ R11, R0.reuse, R154 ;  /* 0x0000009a000b7220 */ /* 0x042fe20000410000 */
[C---:B------:R-:W-:Y:S01]  /*85a0*/  FMUL.FTZ R14, R0.reuse, R153 ;  /* 0x00000099000e7220 */ /* 0x040fe20000410000 */
        /* <DEDUP_REMOVED lines=18> */
[----:B------:R-:W-:Y:S01]  /*86d0*/  FMUL.FTZ R166, R0, R166 ;  /* 0x000000a600a67220 */ /* 0x000fe20000410000 */
        /* <DEDUP_REMOVED lines=52> */
[----:B------:R-:W-:Y:S01]  /*8a20*/  FMUL.FTZ R214, R0, R214 ;  /* 0x000000d600d67220 */ /* 0x000fe20000410000 */
[----:B------:R-:W-:-:S03]  /*8a30*/  UMOV UR11, 0x40000040 ;  /* 0x40000040000b7882 */ /* 0x000fc60000000000 */
        /* <DEDUP_REMOVED lines=11> */
[----:B------:R-:W-:Y:S01]  /*8af0*/  MUFU.TANH R168, R168 ;  /* 0x000000a800a87308 */ /* 0x000fe20000002400 */
[----:B0-----:R-:W-:-:S07]  /*8b00*/  FMNMX.FTZ R13, R164, R13, !PT ;  /* 0x0000000da40d7209 */ /* 0x001fce0007810000 */
[----:B------:R-:W-:Y:S01]  /*8b10*/  MUFU.TANH R234, R234 ;  /* 0x000000ea00ea7308 */ /* 0x000fe20000002400 */
[----:B-1----:R-:W-:-:S07]  /*8b20*/  FMNMX.FTZ R183, R166, R183, !PT ;  /* 0x000000b7a6b77209 */ /* 0x002fce0007810000 */
        /* <DEDUP_REMOVED lines=23> */
[C---:B------:R-:W-:Y:S01]  /*8ca0*/  FMUL.FTZ R230, R0.reuse, R167 ;  /* 0x000000a700e67220 */ /* 0x040fe20000410000 */
[C---:B------:R-:W-:Y:S02]  /*8cb0*/  FMUL.FTZ R165, R0.reuse, R189 ;  /* 0x000000bd00a57220 */ /* 0x040fe40000410000 */
[----:B------:R-:W-:Y:S01]  /*8cc0*/  MUFU.TANH R163, R163 ;  /* 0x000000a300a37308 */ /* 0x000fe20000002400 */
[----:B------:R-:W-:Y:S01]  /*8cd0*/  FMUL.FTZ R167, R0, R191 ;  /* 0x000000bf00a77220 */ /* 0x000fe20000410000 */
[----:B------:R-:W-:Y:S01]  /*8ce0*/  QGMMA.64x256x32.F32.E4M3.E4M3 R24, R224, gdesc[UR12], R24, gsb0 ;  /* 0x03e0000ce0187df3 */ /* 0x000fe20008000818 */
[----:B------:R-:W-:Y:S01]  /*8cf0*/  UIADD3 UR14, UR10, 0x4, URZ ;  /* 0x000000040a0e7890 */ /* 0x000fe2000fffe03f */
[----:B------:R-:W-:Y:S01]  /*8d00*/  UMOV UR15, 0x40000040 ;  /* 0x40000040000f7882 */ /* 0x000fe20000000000 */
[----:B------:R-:W-:-:S03]  /*8d10*/  UIADD3 UR10, UR10, 0x6, URZ ;  /* 0x000000060a0a7890 */ /* 0x000fc6000fffe03f */
[----:B------:R-:W0:Y:S08]  /*8d20*/  MUFU.TANH R228, R228 ;  /* 0x000000e400e47308 */ /* 0x000e300000002400 */
[----:B------:R-:W1:Y:S08]  /*8d30*/  MUFU.TANH R230, R230 ;  /* 0x000000e600e67308 */ /* 0x000e700000002400 */
[----:B------:R-:W-:Y:S01]  /*8d40*/  MUFU.TANH R165, R165 ;  /* 0x000000a500a57308 */ /* 0x000fe20000002400 */
[----:B0-----:R-:W-:-:S04]  /*8d50*/  FMNMX.FTZ R13, R228, R13, !PT ;  /* 0x0000000de40d7209 */ /* 0x001fc80007810000 */
[----:B------:R-:W-:-:S03]  /*8d60*/  FMNMX.FTZ R13, R168, R13, !PT ;  /* 0x0000000da80d7209 */ /* 0x000fc60007810000 */
[----:B------:R-:W-:Y:S01]  /*8d70*/  MUFU.TANH R196, R196 ;  /* 0x000000c400c47308 */ /* 0x000fe20000002400 */
[----:B-1----:R-:W-:Y:S02]  /*8d80*/  FMNMX.FTZ R183, R230, R183, !PT ;  /* 0x000000b7e6b77209 */ /* 0x002fe40007810000 */
[----:B------:R-:W-:Y:S02]  /*8d90*/  FMNMX.FTZ R13, R232, R13, !PT ;  /* 0x0000000de80d7209 */ /* 0x000fe40007810000 */
[----:B------:R-:W-:Y:S02]  /*8da0*/  FMNMX.FTZ R183, R234, R183, !PT ;  /* 0x000000b7eab77209 */ /* 0x000fe40007810000 */
[----:B------:R-:W-:Y:S01]  /*8db0*/  FMNMX.FTZ R170, R172, R13, !PT ;  /* 0x0000000dacaa7209 */ /* 0x000fe20007810000 */
[----:B------:R-:W0:Y:S01]  /*8dc0*/  MUFU.TANH R190, R190 ;  /* 0x000000be00be7308 */ /* 0x000e220000002400 */
[----:B------:R-:W-:Y:S01]  /*8dd0*/  FMNMX.FTZ R185, R236, R183, !PT ;  /* 0x000000b7ecb97209 */ /* 0x000fe20007810000 */
[----:B------:R-:W-:Y:S01]  /*8de0*/  FMUL.FTZ R183, R0, R207 ;  /* 0x000000cf00b77220 */ /* 0x000fe20000410000 */
[----:B------:R-:W-:-:S02]  /*8df0*/  FMNMX.FTZ R13, R15, R170, !PT ;  /* 0x000000aa0f0d7209 */ /* 0x000fc40007810000 */
[----:B------:R-:W-:Y:S02]  /*8e00*/  FMNMX.FTZ R180, R174, R185, !PT ;  /* 0x000000b9aeb47209 */ /* 0x000fe40007810000 */
[----:B------:R-:W-:Y:S01]  /*8e10*/  FMNMX.FTZ R170, R176, R13, !PT ;  /* 0x0000000db0aa7209 */ /* 0x000fe20007810000 */
[----:B------:R-:W-:Y:S01]  /*8e20*/  MUFU.TANH R173, R173 ;  /* 0x000000ad00ad7308 */ /* 0x000fe20000002400 */
[----:B------:R-:W-:Y:S02]  /*8e30*/  FMNMX.FTZ R185, R21, R180, !PT ;  /* 0x000000b415b97209 */ /* 0x000fe40007810000 */
[----:B------:R-:W-:Y:S02]  /*8e40*/  FMNMX.FTZ R170, R23, R170, !PT ;  /* 0x000000aa17aa7209 */ /* 0x000fe40007810000 */
[----:B------:R-:W-:Y:S01]  /*8e50*/  FMNMX.FTZ R180, R178, R185, !PT ;  /* 0x000000b9b2b47209 */ /* 0x000fe20007810000 */
[----:B------:R-:W-:Y:S01]  /*8e60*/  FMUL.FTZ R185, R0, R209 ;  /* 0x000000d100b97220 */ /* 0x000fe20000410000 */
[----:B------:R-:W-:Y:S01]  /*8e70*/  FMNMX.FTZ R170, R155, R170, !PT ;  /* 0x000000aa9baa7209 */ /* 0x000fe20007810000 */
[----:B------:R-:W1:Y:S01]  /*8e80*/  MUFU.TANH R167, R167 ;  /* 0x000000a700a77308 */ /* 0x000e620000002400 */
[----:B------:R-:W-:Y:S01]  /*8e90*/  FMNMX.FTZ R13, R153, R180, !PT ;  /* 0x000000b4990d7209 */ /* 0x000fe20007810000 */
[----:B------:R-:W-:-:S03]  /*8ea0*/  IMAD.U32 R209, RZ, RZ, UR4 ;  /* 0x00000004ffd17e24 */ /* 0x000fc6000f8e00ff */
        /* <DEDUP_REMOVED lines=8> */
[----:B------:R-:W2:Y:S01]  /*8f30*/  MUFU.TANH R194, R194 ;  /* 0x000000c200c27308 */ /* 0x000ea20000002400 */
[----:B------:R-:W-:-:S02]  /*8f40*/  FMNMX.FTZ R189, R163, R180, !PT ;  /* 0x000000b4a3bd7209 */ /* 0x000fc40007810000 */
[----:B------:R-:W-:Y:S02]  /*8f50*/  FMNMX.FTZ R170, R188, R13, !PT ;  /* 0x0000000dbcaa7209 */ /* 0x000fe40007810000 */
[----:B0-----:R-:W-:Y:S02]  /*8f60*/  FMNMX.FTZ R180, R190, R189, !PT ;  /* 0x000000bdbeb47209 */ /* 0x001fe40007810000 */
[----:B------:R-:W-:Y:S01]  /*8f70*/  FMNMX.FTZ R13, R165, R170, !PT ;  /* 0x000000aaa50d7209 */ /* 0x000fe20007810000 */
[----:B------:R-:W0:Y:S01]  /*8f80*/  MUFU.TANH R177, R177 ;  /* 0x000000b100b17308 */ /* 0x000e220000002400 */
[----:B-1----:R-:W-:Y:S02]  /*8f90*/  FMNMX.FTZ R189, R167, R180, !PT ;  /* 0x000000b4a7bd7209 */ /* 0x002fe40007810000 */
[----:B------:R-:W-:Y:S02]  /*8fa0*/  FMNMX.FTZ R170, R192, R13, !PT ;  /* 0x0000000dc0aa7209 */ /* 0x000fe40007810000 */
[----:B------:R-:W-:-:S02]  /*8fb0*/  @!P0 LEA R209, R209, UR36, 0x3 ;  /* 0x00000024d1d18c11 */ /* 0x000fc4000f8e18ff */
[----:B------:R-:W-:Y:S01]  /*8fc0*/  FMNMX.FTZ R13, R169, R170, !PT ;  /* 0x000000aaa90d7209 */ /* 0x000fe20007810000 */
[----:B------:R-:W1:Y:S01]  /*8fd0*/  MUFU.TANH R171, R171 ;  /* 0x000000ab00ab7308 */ /* 0x000e620000002400 */
[----:B--2---:R-:W-:Y:S01]  /*8fe0*/  FMNMX.FTZ R180, R194, R189, !PT ;  /* 0x000000bdc2b47209 */ /* 0x004fe20007810000 */
[----:B------:R-:W-:Y:S01]  /*8ff0*/  FMUL.FTZ R189, R0, R213 ;  /* 0x000000d500bd7220 */ /* 0x000fe20000410000 */
[----:B------:R-:W-:-:S04]  /*9000*/  FMNMX.FTZ R170, R196, R13, !PT ;  /* 0x0000000dc4aa7209 */ /* 0x000fc80007810000 */
[----:B------:R-:W-:Y:S01]  /*9010*/  FMNMX.FTZ R13, R173, R170, !PT ;  /* 0x000000aaad0d7209 */ /* 0x000fe20007810000 */
[----:B------:R-:W2:Y:S03]  /*9020*/  MUFU.TANH R204, R204 ;  /* 0x000000cc00cc7308 */ /* 0x000ea60000002400 */
[----:B------:R-:W-:-:S04]  /*9030*/  FMNMX.FTZ R170, R200, R13, !PT ;  /* 0x0000000dc8aa7209 */ /* 0x000fc80007810000 */
[----:B0-----:R-:W-:Y:S01]  /*9040*/  FMNMX.FTZ R13, R177, R170, !PT ;  /* 0x000000aab10d7209 */ /* 0x001fe20007810000 */
        /* <DEDUP_REMOVED lines=19> */
[----:B-1----:R-:W-:Y:S02]  /*9180*/  FMNMX.FTZ R170, R212, R13, !PT ;  /* 0x0000000dd4aa7209 */ /* 0x002fe40007810000 */
[----:B------:R-:W1:Y:S05]  /*9190*/  LDC R13, c[0x0][0x988] ;  /* 0x00026200ff0d7b82 */ /* 0x000e6a0000000800 */
[----:B------:R-:W3:Y:S01]  /*91a0*/  MUFU.TANH R183, R183 ;  /* 0x000000b700b77308 */ /* 0x000ee20000002400 */
[----:B--2---:R-:W-:-:S07]  /*91b0*/  FMNMX.FTZ R180, R206, R191, !PT ;  /* 0x000000bfceb47209 */ /* 0x004fce0007810000 */
[----:B------:R-:W2:Y:S01]  /*91c0*/  MUFU.TANH R210, R210 ;  /* 0x000000d200d27308 */ /* 0x000ea20000002400 */
[----:B0-----:R-:W-:-:S05]  /*91d0*/  FMNMX.FTZ R193, R189, R170, !PT ;  /* 0x000000aabdc17209 */ /* 0x001fca0007810000 */
[----:B------:R-:W0:Y:S02]  /*91e0*/  SHFL.BFLY PT, R170, R193, 0x2, 0x1f ;  /* 0x0c401f00c1aa7f89 */ /* 0x000e2400000e0000 */
[----:B------:R-:W4:Y:S01]  /*91f0*/  MUFU.TANH R187, R187 ;  /* 0x000000bb00bb7308 */ /* 0x000f220000002400 */
[----:B---3--:R-:W-:-:S07]  /*9200*/  FMNMX.FTZ R191, R183, R180, !PT ;  /* 0x000000b4b7bf7209 */ /* 0x008fce0007810000 */
[----:B------:R-:W3:Y:S01]  /*9210*/  MUFU.TANH R214, R214 ;  /* 0x000000d600d67308 */ /* 0x000ee20000002400 */
[----:B--2---:R-:W-:-:S04]  /*9220*/  FMNMX.FTZ R180, R210, R191, !PT ;  /* 0x000000bfd2b47209 */ /* 0x004fc80007810000 */
[----:B----4-:R-:W-:Y:S02]  /*9230*/  FMNMX.FTZ R191, R187, R180, !PT ;  /* 0x000000b4bbbf7209 */ /* 0x010fe40007810000 */
[----:B0-----:R-:W-:Y:S02]  /*9240*/  FMNMX.FTZ R195, R193, R170, !PT ;  /* 0x000000aac1c37209 */ /* 0x001fe40007810000 */
[----:B---3--:R-:W-:-:S03]  /*9250*/  FMNMX.FTZ R191, R214, R191, !PT ;  /* 0x000000bfd6bf7209 */ /* 0x008fc60007810000 */
[----:B------:R-:W0:Y:S02]  /*9260*/  SHFL.BFLY PT, R170, R195, 0x1, 0x1f ;  /* 0x0c201f00c3aa7f89 */ /* 0x000e2400000e0000 */
[----:B0-----:R-:W-:Y:S01]  /*9270*/  FMNMX.FTZ R170, R195, R170, !PT ;  /* 0x000000aac3aa7209 */ /* 0x001fe20007810000 */
[----:B------:R-:W-:Y:S02]  /*9280*/  WARPGROUP.DEPBAR.LE gsb0, 0x0 ;  /* 0x00008000000079c5 */ /* 0x000fe40000010000 */
[----:B------:R-:W-:Y:S01]  /*9290*/  WARPGROUP.ARRIVE ;  /* 0x00000000000079c5 */ /* 0x000fe20000000000 */
[----:B------:R-:W-:Y:S01]  /*92a0*/  FMUL.FTZ R224, R0, R215 ;  /* 0x000000d700e07220 */ /* 0x000fe20000410000 */
[----:B------:R-:W-:-:S04]  /*92b0*/  FADD.FTZ R226, -R170, R5 ;  /* 0x00000005aae27221 */ /* 0x000fc80000010100 */
[----:B------:R-:W-:Y:S01]  /*92c0*/  QGMMA.64x256x32.F32.E4M3.E4M3 R24, R220, gdesc[UR12], R24, gsb0 ;  /* 0x03e0000cdc187df3 */ /* 0x000fe20008000818 */
[----:B------:R-:W0:Y:S01]  /*92d0*/  MUFU.TANH R224, R224 ;  /* 0x000000e000e07308 */ /* 0x000e220000002400 */
[-C--:B-1----:R-:W-:Y:S01]  /*92e0*/  FMUL.FTZ R5, R226, R13.reuse ;  /* 0x0000000de2057220 */ /* 0x082fe20000410000 */
[----:B------:R-:W-:-:S04]  /*92f0*/  FFMA.FTZ R226, R170, R13, -8 ;  /* 0xc1000000aae27423 */ /* 0x000fc8000001000d */
        /* <DEDUP_REMOVED lines=11> */
[----:B0-----:R-:W-:Y:S01]  /*93b0*/  FMNMX.FTZ R191, R224, R191, !PT ;  /* 0x000000bfe0bf7209 */ /* 0x001fe20007810000 */
[-CC-:B------:R-:W-:Y:S01]  /*93c0*/  FFMA.FTZ R195, R158, R13.reuse, -R226.reuse ;  /* 0x0000000d9ec37223 */ /* 0x180fe200000108e2 */
[----:B------:R-:W-:-:S01]  /*93d0*/  FFMA.FTZ R199, R232, R13, -R226 ;  /* 0x0000000de8c77223 */ /* 0x000fc200000108e2 */
[-CC-:B------:R-:W-:Y:S01]  /*93e0*/  FFMA.FTZ R158, R172, R13.reuse, -R226.reuse ;  /* 0x0000000dac9e7223 */ /* 0x180fe200000108e2 */
[----:B------:R-:W-:-:S01]  /*93f0*/  FFMA.FTZ R15, R15, R13, -R226 ;  /* 0x0000000d0f0f7223 */ /* 0x000fc200000108e2 */
[----:B------:R-:W0:Y:S01]  /*9400*/  SHFL.BFLY PT, R180, R191, 0x2, 0x1f ;  /* 0x0c401f00bfb47f89 */ /* 0x000e2200000e0000 */
        /* <DEDUP_REMOVED lines=10> */
[----:B-1----:R-:W-:-:S07]  /*94b0*/  FFMA.FTZ R4, R5, R4, R10 ;  /* 0x0000000405047223 */ /* 0x002fce000001000a */
[----:B------:R-:W-:Y:S01]  /*94c0*/  MUFU.EX2 R22, R22 ;  /* 0x0000001600167308 */ /* 0x000fe20000000800 */
[----:B0-----:R-:W-:Y:S01]  /*94d0*/  FMNMX.FTZ R197, R191, R180, !PT ;  /* 0x000000b4bfc57209 */ /* 0x001fe20007810000 */
[-CC-:B------:R-:W-:Y:S01]  /*94e0*/  FFMA.FTZ R191, R14, R13.reuse, -R226.reuse ;  /* 0x0000000d0ebf7223 */ /* 0x180fe200000108e2 */
[----:B------:R-:W-:-:S01]  /*94f0*/  FFMA.FTZ R14, R20, R13, -R226 ;  /* 0x0000000d140e7223 */ /* 0x000fc200000108e2 */
[-CC-:B------:R-:W-:Y:S01]  /*9500*/  FFMA.FTZ R20, R156, R13.reuse, -R226.reuse ;  /* 0x0000000d9c147223 */ /* 0x180fe200000108e2 */
[----:B------:R-:W-:-:S01]  /*9510*/  FFMA.FTZ R156, R168, R13, -R226 ;  /* 0x0000000da89c7223 */ /* 0x000fc200000108e2 */
[----:B------:R-:W0:Y:S01]  /*9520*/  SHFL.BFLY PT, R180, R197, 0x1, 0x1f ;  /* 0x0c201f00c5b47f89 */ /* 0x000e2200000e0000 */
[----:B------:R-:W-:-:S01]  /*9530*/  FFMA.FTZ R168, R157, R13, -R226 ;  /* 0x0000000d9da87223 */ /* 0x000fc200000108e2 */
[-CC-:B------:R-:W-:Y:S01]  /*9540*/  FFMA.FTZ R157, R184, R13.reuse, -R226.reuse ;  /* 0x0000000db89d7223 */ /* 0x180fe200000108e2 */
[----:B------:R-:W-:-:S01]  /*9550*/  FFMA.FTZ R184, R169, R13, -R226 ;  /* 0x0000000da9b87223 */ /* 0x000fc200000108e2 */
[-CC-:B------:R-:W-:Y:S01]  /*9560*/  FFMA.FTZ R169, R196, R13.reuse, -R226.reuse ;  /* 0x0000000dc4a97223 */ /* 0x180fe200000108e2 */
[----:B------:R-:W-:-:S01]  /*9570*/  FFMA.FTZ R196, R181, R13, -R226 ;  /* 0x0000000db5c47223 */ /* 0x000fc200000108e2 */
[-C--:B------:R-:W-:Y:S01]  /*9580*/  FFMA.FTZ R181, R208, R13.reuse, -R226 ;  /* 0x0000000dd0b57223 */ /* 0x080fe200000108e2 */
[----:B------:R-:W1:Y:S08]  /*9590*/  MUFU.EX2 R191, R191 ;  /* 0x000000bf00bf7308 */ /* 0x000e700000000800 */
[----:B------:R-:W2:Y:S08]  /*95a0*/  MUFU.EX2 R14, R14 ;  /* 0x0000000e000e7308 */ /* 0x000eb00000000800 */
[----:B------:R-:W-:Y:S01]  /*95b0*/  MUFU.EX2 R20, R20 ;  /* 0x0000001400147308 */ /* 0x000fe20000000800 */
[----:B0-----:R-:W-:Y:S01]  /*95c0*/  FMNMX.FTZ R180, R197, R180, !PT ;  /* 0x000000b4c5b47209 */ /* 0x001fe20007810000 */
[----:B-1----:R-:W-:Y:S01]  /*95d0*/  FADD.FTZ R207, R191, R4 ;  /* 0x00000004bfcf7221 */ /* 0x002fe20000010000 */
[----:B------:R-:W-:-:S03]  /*95e0*/  FFMA.FTZ R197, R228, R13, -R226 ;  /* 0x0000000de4c57223 */ /* 0x000fc600000108e2 */
[C---:B------:R-:W-:Y:S01]  /*95f0*/  FADD.FTZ R8, -R180.reuse, R8 ;  /* 0x00000008b4087221 */ /* 0x040fe20000010100 */
[----:B------:R-:W-:-:S01]  /*9600*/  FFMA.FTZ R208, R180, R13, -8 ;  /* 0xc1000000b4d07423 */ /* 0x000fc2000001000d */
[----:B------:R-:W-:Y:S01]  /*9610*/  MUFU.EX2 R156, R156 ;  /* 0x0000009c009c7308 */ /* 0x000fe20000000800 */
[----:B--2---:R-:W-:-:S01]  /*9620*/  FADD.FTZ R4, R14, R207 ;  /* 0x000000cf0e047221 */ /* 0x004fc20000010000 */
[-C--:B------:R-:W-:Y:S01]  /*9630*/  FMUL.FTZ R8, R8, R13.reuse ;  /* 0x0000000d08087220 */ /* 0x080fe20000410000 */
        /* <DEDUP_REMOVED lines=27> */
[----:B------:R-:W-:-:S02]  /*97f0*/  FFMA.FTZ R187, R187, R13, -R208 ;  /* 0x0000000dbbbb7223 */ /* 0x000fc400000108d0 */
[----:B------:R-:W2:Y:S01]  /*9800*/  MUFU.EX2 R152, R152 ;  /* 0x0000009800987308 */ /* 0x000ea20000000800 */
[----:B0-----:R-:W-:-:S07]  /*9810*/  FFMA.FTZ R3, R8, R3, R11 ;  /* 0x0000000308037223 */ /* 0x001fce000001000b */
[----:B------:R-:W0:Y:S01]  /*9820*/  MUFU.EX2 R189, R189 ;  /* 0x000000bd00bd7308 */ /* 0x000e220000000800 */
[----:B-1----:R-:W-:-:S07]  /*9830*/  FADD.FTZ R3, R16, R3 ;  /* 0x0000000310037221 */ /* 0x002fce0000010000 */
[----:B------:R-:W1:Y:S01]  /*9840*/  MUFU.EX2 R154, R154 ;  /* 0x0000009a009a7308 */ /* 0x000e620000000800 */
[----:B--2---:R-:W-:-:S01]  /*9850*/  FADD.FTZ R190, R152, R3 ;  /* 0x0000000398be7221 */ /* 0x004fc20000010000 */
[----:B------:R-:W-:-:S04]  /*9860*/  FADD.FTZ R3, R193, R4 ;  /* 0x00000004c1037221 */ /* 0x000fc80000010000 */
[----:B------:R-:W-:Y:S02]  /*9870*/  FADD.FTZ R4, R20, R3 ;  /* 0x0000000314047221 */ /* 0x000fe40000010000 */
[----:B------:R-:W2:Y:S01]  /*9880*/  MUFU.EX2 R201, R201 ;  /* 0x000000c900c97308 */ /* 0x000ea20000000800 */
[----:B0-----:R-:W-:-:S01]  /*9890*/  FADD.FTZ R207, R189, R190 ;  /* 0x000000bebdcf7221 */ /* 0x001fc20000010000 */
[----:B------:R-:W-:Y:S01]  /*98a0*/  FFMA.FTZ R190, R194, R13, -R208 ;  /* 0x0000000dc2be7223 */ /* 0x000fe200000108d0 */
[----:B------:R-:W-:-:S04]  /*98b0*/  FADD.FTZ R3, R195, R4 ;  /* 0x00000004c3037221 */ /* 0x000fc80000010000 */
[----:B------:R-:W-:Y:S01]  /*98c0*/  FADD.FTZ R4, R22, R3 ;  /* 0x0000000316047221 */ /* 0x000fe20000010000 */
        /* <DEDUP_REMOVED lines=8> */
[----:B------:R-:W-:-:S03]  /*9950*/  FADD.FTZ R4, R156, R3 ;  /* 0x000000039c047221 */ /* 0x000fc60000010000 */
[----:B------:R-:W1:Y:S01]  /*9960*/  MUFU.EX2 R199, R199 ;  /* 0x000000c700c77308 */ /* 0x000e620000000800 */
[----:B--2---:R-:W-:-:S01]  /*9970*/  FADD.FTZ R207, R203, R194 ;  /* 0x000000c2cbcf7221 */ /* 0x004fc20000010000 */
[----:B------:R-:W-:-:S06]  /*9980*/  FFMA.FTZ R194, R198, R13, -R208 ;  /* 0x0000000dc6c27223 */ /* 0x000fcc00000108d0 */
        /* <DEDUP_REMOVED lines=14> */
[----:B------:R-:W-:-:S06]  /*9a70*/  FFMA.FTZ R198, R202, R13, -R208 ;  /* 0x0000000dcac67223 */ /* 0x000fcc00000108d0 */
        /* <DEDUP_REMOVED lines=8> */
[----:B------:R-:W-:Y:S01]  /*9b00*/  FFMA.FTZ R202, R206, R13, -R208 ;  /* 0x0000000dceca7223 */ /* 0x000fe200000108d0 */
[----:B------:R-:W-:Y:S02]  /*9b10*/  WARPGROUP.DEPBAR.LE gsb0, 0x0 ;  /* 0x00008000000079c5 */ /* 0x000fe40000010000 */
[----:B------:R-:W-:-:S03]  /*9b20*/  WARPGROUP.ARRIVE ;  /* 0x00000000000079c5 */ /* 0x000fc60000000000 */
[----:B------:R-:W1:Y:S01]  /*9b30*/  MUFU.EX2 R168, R168 ;  /* 0x000000a800a87308 */ /* 0x000e620000000800 */
[----:B--2---:R-:W-:-:S02]  /*9b40*/  FADD.FTZ R207, R155, R4 ;  /* 0x000000049bcf7221 */ /* 0x004fc40000010000 */
[----:B------:R-:W-:Y:S05]  /*9b50*/  QGMMA.64x256x32.F32.E4M3.E4M3 R24, R216, gdesc[UR8], R24, gsb0 ;  /* 0x03e00008d8187df3 */ /* 0x000fea0008000818 */
        /* <DEDUP_REMOVED lines=16> */
[----:B------:R-:W-:-:S06]  /*9c60*/  FFMA.FTZ R206, R210, R13, -R208 ;  /* 0x0000000dd2ce7223 */ /* 0x000fcc00000108d0 */
        /* <DEDUP_REMOVED lines=18> */
[----:B------:R-:W-:-:S05]  /*9d90*/  @!P0 VIADD R3, R209, 0x38840 ;  /* 0x00038840d1038836 */ /* 0x000fca0000000000 */
[----:B------:R-:W-:Y:S01]  /*9da0*/  @!P0 PRMT R3, RZ, 0x654, R3 ;  /* 0x00000654ff038816 */ /* 0x000fe20000000003 */
[----:B------:R-:W1:Y:S01]  /*9db0*/  MUFU.EX2 R173, R173 ;  /* 0x000000ad00ad7308 */ /* 0x000e620000000800 */
[----:B--2---:R-:W-:-:S01]  /*9dc0*/  FADD.FTZ R210, R188, R207 ;  /* 0x000000cfbcd27221 */ /* 0x004fc20000010000 */
[-CC-:B------:R-:W-:Y:S01]  /*9dd0*/  FFMA.FTZ R207, R214, R13.reuse, -R208.reuse ;  /* 0x0000000dd6cf7223 */ /* 0x180fe200000108d0 */
[----:B------:R-:W-:-:S05]  /*9de0*/  FFMA.FTZ R208, R224, R13, -R208 ;  /* 0x0000000de0d07223 */ /* 0x000fca00000108d0 */
        /* <DEDUP_REMOVED lines=12> */
[----:B------:R-:W-:Y:S01]  /*9eb0*/  MUFU.EX2 R183, R183 ;  /* 0x000000b700b77308 */ /* 0x000fe20000000800 */
[----:B0-----:R-:W-:-:S07]  /*9ec0*/  FADD.FTZ R4, R202, R209 ;  /* 0x000000d1ca047221 */ /* 0x001fce0000010000 */
[----:B------:R-:W0:Y:S01]  /*9ed0*/  MUFU.EX2 R181, R181 ;  /* 0x000000b500b57308 */ /* 0x000e220000000800 */
[----:B-1----:R-:W-:-:S07]  /*9ee0*/  FADD.FTZ R210, R196, R211 ;  /* 0x000000d3c4d27221 */ /* 0x002fce0000010000 */
[----:B------:R-:W-:Y:S08]  /*9ef0*/  MUFU.EX2 R206, R206 ;  /* 0x000000ce00ce7308 */ /* 0x000ff00000000800 */
[----:B------:R-:W1:Y:S01]  /*9f00*/  MUFU.EX2 R200, R200 ;  /* 0x000000c800c87308 */ /* 0x000e620000000800 */
[----:B0-----:R-:W-:-:S07]  /*9f10*/  FADD.FTZ R209, R181, R210 ;  /* 0x000000d2b5d17221 */ /* 0x001fce0000010000 */
[----:B------:R-:W-:Y:S08]  /*9f20*/  MUFU.EX2 R187, R187 ;  /* 0x000000bb00bb7308 */ /* 0x000ff00000000800 */
[----:B------:R-:W0:Y:S01]  /*9f30*/  MUFU.EX2 R185, R185 ;  /* 0x000000b900b97308 */ /* 0x000e220000000800 */
[----:B-1----:R-:W-:-:S07]  /*9f40*/  FADD.FTZ R210, R200, R209 ;  /* 0x000000d1c8d27221 */ /* 0x002fce0000010000 */
[----:B------:R-:W1:Y:S08]  /*9f50*/  MUFU.EX2 R207, R207 ;  /* 0x000000cf00cf7308 */ /* 0x000e700000000800 */
[----:B------:R-:W2:Y:S08]  /*9f60*/  MUFU.EX2 R204, R204 ;  /* 0x000000cc00cc7308 */ /* 0x000eb00000000800 */
[----:B------:R-:W3:Y:S01]  /*9f70*/  MUFU.EX2 R208, R208 ;  /* 0x000000d000d07308 */ /* 0x000ee20000000800 */
[----:B------:R-:W-:-:S02]  /*9f80*/  WARPGROUP.DEPBAR.LE gsb0, 0x0 ;  /* 0x00008000000079c5 */ /* 0x000fc40000010000 */
[----:B------:R4:W-:Y:S06]  /*9f90*/  BAR.ARV R19, 0x100 ;  /* 0x000400130000751d */ /* 0x0009ec0000002000 */
[----:B------:R5:W-:Y:S02]  /*9fa0*/  @!P0 SYNCS.ARRIVE.TRANS64.RED.A1T0 RZ, [R3+URZ], RZ ;  /* 0x000000ff03ff89a7 */ /* 0x000be4000810043f */
[----:B-----5:R-:W-:-:S04]  /*9fb0*/  FADD.FTZ R3, R183, R4 ;  /* 0x00000004b7037221 */ /* 0x020fc80000010000 */
[----:B------:R-:W-:Y:S01]  /*9fc0*/  FADD.FTZ R4, R206, R3 ;  /* 0x00000003ce047221 */ /* 0x000fe20000010000 */
[----:B0-----:R-:W-:-:S03]  /*9fd0*/  FADD.FTZ R3, R185, R210 ;  /* 0x000000d2b9037221 */ /* 0x001fc60000010000 */
[----:B------:R-:W-:-:S04]  /*9fe0*/  FADD.FTZ R4, R187, R4 ;  /* 0x00000004bb047221 */ /* 0x000fc80000010000 */
[----:B-1----:R-:W-:Y:S01]  /*9ff0*/  FADD.FTZ R209, R207, R4 ;  /* 0x00000004cfd17221 */ /* 0x002fe20000010000 */
[----:B--2---:R-:W-:-:S03]  /*a000*/  FADD.FTZ R4, R204, R3 ;  /* 0x00000003cc047221 */ /* 0x004fc60000010000 */
[----:B---3--:R-:W-:Y:S01]  /*a010*/  FADD.FTZ R3, R208, R209 ;  /* 0x000000d1d0037221 */ /* 0x008fe20000010000 */
[----:B----4-:R-:W-:Y:S06]  /*a020*/  @!P1 BRA `(.L_x_2147) ;  /* 0x0000000000049947 */ /* 0x010fec0003800000 */
[----:B------:R-:W-:Y:S01]  /*a030*/  BPT.TRAP 0x1 ;  /* 0x000000040000795c */ /* 0x000fe20000300000 */
.L_x_2147:
[----:B------:R-:W-:Y:S01]  /*a040*/  ULEA UR7, UR7, UR36, 0x3 ;  /* 0x0000002407077291 */ /* 0x000fe2000f8e183f */
[----:B------:R-:W-:Y:S01]  /*a050*/  ISETP.GT.AND P2, PT, R12, R18, PT ;  /* 0x000000120c00720c */ /* 0x000fe20003f44270 */
[-C--:B------:R-:W-:Y:S01]  /*a060*/  FMUL.FTZ R24, R24, R5.reuse ;  /* 0x0000000518187220 */ /* 0x080fe20000410000 */
[----:B------:R-:W-:Y:S01]  /*a070*/  F2FP.SATFINITE.E4M3.F32.PACK_AB_MERGE_C R14, R193, R14, RZ ;  /* 0x0000000ec10e723e */ /* 0x000fe200048070ff */
[----:B------:R-:W-:Y:S01]  /*a080*/  UIADD3 UR7, UR7, 0x38860, URZ ;  /* 0x0003886007077890 */ /* 0x000fe2000fffe03f */
[----:B------:R-:W-:Y:S01]  /*a090*/  F2FP.SATFINITE.E4M3.F32.PACK_AB_MERGE_C R152, R189, R152, RZ ;  /* 0x00000098bd98723e */ /* 0x000fe200048070ff */
[-C--:B------:R-:W-:Y:S01]  /*a0a0*/  FMUL.FTZ R25, R25, R5.reuse ;  /* 0x0000000519197220 */ /* 0x080fe20000410000 */
[----:B------:R-:W-:Y:S01]  /*a0b0*/  F2FP.SATFINITE.E4M3.F32.PACK_AB_MERGE_C R22, R197, R22, RZ ;  /* 0x00000016c516723e */ /* 0x000fe200048070ff */
[----:B------:R-:W-:Y:S01]  /*a0c0*/  UPRMT UR7, UR5, 0x654, UR7 ;  /* 0x0000065405077896 */ /* 0x000fe20008000007 */
        /* <DEDUP_REMOVED lines=9> */
[----:B------:R-:W-:Y:S01]  /*a160*/  SYNCS.ARRIVE.TRANS64.RED.A1T0 RZ, [UR7], RZ ;  /* 0x000000ffffff79a7 */ /* 0x000fe20008100407 */
[----:B------:R-:W-:Y:S01]  /*a170*/  F2FP.SATFINITE.E4M3.F32.PACK_AB_MERGE_C R161, R176, R161, RZ ;  /* 0x000000a1b0a1723e */ /* 0x000fe200048070ff */
[----:B------:R-:W-:Y:S01]  /*a180*/  UMOV UR7, UR4 ;  /* 0x0000000400077c82 */ /* 0x000fe20008000000 */
        /* <DEDUP_REMOVED lines=150> */
.L_x_2138:
[----:B------:R-:W-:Y:S06]  /*aaf0*/  BAR.ARV 0x8, 0x180 ;  /* 0x0206000000007b1d */ /* 0x000fec0000002000 */
[----:B------:R-:W-:Y:S05]  /*ab00*/  @!P1 BRA `(.L_x_2149) ;  /* 0x0000000000049947 */ /* 0x000fea0003800000 */
[----:B------:R-:W-:Y:S01]  /*ab10*/  BPT.TRAP 0x1 ;  /* 0x000000040000795c */ /* 0x000fe20000300000 */
.L_x_2149:
[----:B------:R-:W-:Y:S01]  /*ab20*/  ULEA UR7, UR4, UR36, 0x3 ;  /* 0x0000002404077291 */ /* 0x000fe2000f8e183f */
[----:B------:R-:W-:-:S08]  /*ab30*/  SHF.L.U32 R2, R2, 0x1f, RZ ;  /* 0x0000001f02027819 */ /* 0x000fd000000006ff */
[----:B------:R0:W1:Y:S01]  /*ab40*/  SYNCS.PHASECHK.TRANS64.TRYWAIT P0, [UR7+0x38850], R2 ;  /* 0x03885002ff0075a7 */ /* 0x0000620008000147 */
[----:B------:R-:W-:Y:S05]  /*ab50*/  @!P1 BRA `(.L_x_2150) ;  /* 0x0000000000049947 */ /* 0x000fea0003800000 */
[----:B------:R-:W-:Y:S01]  /*ab60*/  BPT.TRAP 0x1 ;  /* 0x000000040000795c */ /* 0x000fe20000300000 */
.L_x_2150:
[----:B-1----:R-:W-:Y:S05]  /*ab70*/  @P0 BRA `(.L_x_2151) ;  /* 0x0000000000080947 */ /* 0x002fea0003800000 */
[----:B------:R-:W1:Y:S02]  /*ab80*/  SYNCS.PHASECHK.TRANS64.TRYWAIT P0, [UR7+0x38850], R2 ;  /* 0x03885002ff0075a7 */ /* 0x000e640008000147 */
[----:B-1----:R-:W-:Y:S05]  /*ab90*/  @!P0 BRA `(.L_x_2152) ;  /* 0x0000008c00008947 */ /* 0x002fea0003800000 */
.L_x_2151:
[----:B------:R-:W-:Y:S01]  /*aba0*/  UIADD3 UR36, UR36, 0x400, URZ ;  /* 0x0000040024247890 */ /* 0x000fe2000fffe03f */
[----:B------:R-:W-:Y:S01]  /*abb0*/  WARPGROUP.ARRIVE ;  /* 0x00000000000079c5 */ /* 0x000fe20000000000 */
[----:B------:R-:W-:Y:S01]  /*abc0*/  UMOV UR11, 0x40000040 ;  /* 0x40000040000b7882 */ /* 0x000fe20000000000 */
[----:B------:R-:W2:Y:S01]  /*abd0*/  LDC.64 R8, c[0x0][0x9a0] ;  /* 0x00026800ff087b82 */ /* 0x000ea20000000a00 */
[----:B------:R-:W-:-:S04]  /*abe0*/  USHF.R.U32.HI UR36, URZ, 0x4, UR36 ;  /* 0x000000043f247899 */ /* 0x000fc80008011624 */
        /* <DEDUP_REMOVED lines=8> */
[----:B--2---:R-:W-:Y:S01]  /*ac70*/  ISETP.NE.U32.AND P0, PT, R8, RZ, PT ;  /* 0x000000ff0800720c */ /* 0x004fe20003f05070 */
[----:B------:R-:W-:-:S03]  /*ac80*/  UIADD3 UR6, UR4, 0x4, URZ ;  /* 0x0000000404067890 */ /* 0x000fc6000fffe03f */
[----:B------:R-:W-:-:S13]  /*ac90*/  ISETP.NE.AND.EX P0, PT, R9, RZ, PT, P0 ;  /* 0x000000ff0900720c */ /* 0x000fda0003f05300 */
[----:B------:R-:W2:Y:S01]  /*aca0*/  @P0 LDC.64 R6, c[0x0][0x9c8] ;  /* 0x00027200ff060b82 */ /* 0x000ea20000000a00 */
[----:B------:R-:W-:-:S07]  /*acb0*/  @P0 SHF.R.S32.HI R15, RZ, 0x1f, R17 ;  /* 0x0000001fff0f0819 */ /* 0x000fce0000011411 */
[----:B------:R-:W3:Y:S01]  /*acc0*/  @P0 LDC.64 R10, c[0x0][0x9d0] ;  /* 0x00027400ff0a0b82 */ /* 0x000ee20000000a00 */
[----:B--2---:R-:W-:-:S04]  /*acd0*/  @P0 IMAD R0, R6, UR38, RZ ;  /* 0x0000002606000c24 */ /* 0x004fc8000f8e02ff */
[----:B-1----:R-:W-:Y:S02]  /*ace0*/  @P0 IMAD R5, R7, UR39, R0 ;  /* 0x0000002707050c24 */ /* 0x002fe4000f8e0200 */
[----:B------:R-:W-:-:S04]  /*acf0*/  @P0 IMAD.WIDE.U32 R6, R6, UR39, RZ ;  /* 0x0000002706060c25 */ /* 0x000fc8000f8e00ff */
[----:B------:R-:W-:Y:S02]  /*ad00*/  @P0 IMAD.IADD R7, R7, 0x1, R5 ;  /* 0x0000000107070824 */ /* 0x000fe400078e0205 */
[-C--:B---3--:R-:W-:Y:S02]  /*ad10*/  @P0 IMAD R0, R15, R10.reuse, RZ ;  /* 0x0000000a0f000224 */ /* 0x088fe400078e02ff */
[----:B------:R-:W-:-:S04]  /*ad20*/  @P0 IMAD.WIDE.U32 R6, R17, R10, R6 ;  /* 0x0000000a11060225 */ /* 0x000fc800078e0006 */
[----:B------:R-:W-:Y:S01]  /*ad30*/  @P0 IMAD R5, R17, R11, R0 ;  /* 0x0000000b11050224 */ /* 0x000fe200078e0200 */
[----:B------:R-:W-:-:S03]  /*ad40*/  @P0 LEA R8, P2, R6, R8, 0x2 ;  /* 0x0000000806080211 */ /* 0x000fc600078410ff */
[----:B------:R-:W-:Y:S02]  /*ad50*/  @P0 IMAD.IADD R0, R7, 0x1, R5 ;  /* 0x0000000107000824 */ /* 0x000fe400078e0205 */
[----:B------:R-:W-:-:S03]  /*ad60*/  IMAD.MOV.U32 R5, RZ, RZ, 0x3f800000 ;  /* 0x3f800000ff057424 */ /* 0x000fc600078e00ff */
        /* <DEDUP_REMOVED lines=8> */
[----:B------:R-:W3:Y:S04]  /*adf0*/  SHFL.BFLY PT, R7, R4, 0x2, 0x1f ;  /* 0x0c401f0004077f89 */ /* 0x000ee800000e0000 */
[----:B0-----:R-:W0:Y:S01]  /*ae00*/  SHFL.BFLY PT, R2, R3, 0x2, 0x1f ;  /* 0x0c401f0003027f89 */ /* 0x001e2200000e0000 */
[----:B------:R-:W-:Y:S02]  /*ae10*/  WARPGROUP.DEPBAR.LE gsb0, 0x0 ;  /* 0x00008000000079c5 */ /* 0x000fe40000010000 */
[----:B------:R-:W-:-:S15]  /*ae20*/  WARPGROUP.ARRIVE ;  /* 0x00000000000079c5 */ /* 0x000fde0000000000 */
[----:B------:R-:W-:-:S02]  /*ae30*/  NOP ;  /* 0x0000000000007918 */ /* 0x000fc40000000000 */
[----:B------:R-:W-:Y:S01]  /*ae40*/  QGMMA.64x256x32.F32.E4M3.E4M3 R24, R220, gdesc[UR8], R24, gsb0 ;  /* 0x03e00008dc187df3 */ /* 0x000fe20008000818 */
[----:B------:R-:W-:Y:S01]  /*ae50*/  UMOV UR10, UR4 ;  /* 0x00000004000a7c82 */ /* 0x000fe20008000000 */
[----:B------:R-:W-:Y:S01]  /*ae60*/  UMOV UR11, 0x40000040 ;  /* 0x40000040000b7882 */ /* 0x000fe20000000000 */
[----:B---3--:R-:W-:Y:S01]  /*ae70*/  FADD.FTZ R7, R7, R4 ;  /* 0x0000000407077221 */ /* 0x008fe20000010000 */
[----:B0-----:R-:W-:-:S04]  /*ae80*/  FADD.FTZ R2, R2, R3 ;  /* 0x0000000302027221 */ /* 0x001fc80000010000 */
[----:B------:R-:W0:Y:S04]  /*ae90*/  SHFL.BFLY PT, R0, R7, 0x1, 0x1f ;  /* 0x0c201f0007007f89 */ /* 0x000e2800000e0000 */
[----:B------:R-:W3:Y:S01]  /*aea0*/  SHFL.BFLY PT, R11, R2, 0x1, 0x1f ;  /* 0x0c201f00020b7f89 */ /* 0x000ee200000e0000 */
[----:B------:R-:W-:Y:S02]  /*aeb0*/  IMAD.MOV.U32 R4, RZ, RZ, RZ ;  /* 0x000000ffff047224 */ /* 0x000fe400078e00ff */
[----:B0-----:R-:W-:Y:S01]  /*aec0*/  FADD.FTZ R10, R7, R0 ;  /* 0x00000000070a7221 */ /* 0x001fe20000010000 */
[----:B---3--:R-:W-:-:S04]  /*aed0*/  FADD.FTZ R11, R2, R11 ;  /* 0x0000000b020b7221 */ /* 0x008fc80000010000 */
[C---:B------:R-:W-:Y:S01]  /*aee0*/  FSETP.NE.FTZ.AND P0, PT, R10.reuse, RZ, PT ;  /* 0x000000ff0a00720b */ /* 0x040fe20003f15000 */
[----:B-1----:R-:W-:Y:S01]  /*aef0*/  FMUL.FTZ R9, R10, 0.00390625 ;  /* 0x3b8000000a097820 */ /* 0x002fe20000410000 */
        /* <DEDUP_REMOVED lines=10> */
[----:B0-----:R-:W-:Y:S01]  /*afa0*/  @P2 FMUL.FTZ R6, R6, 0.69314718246459960938 ;  /* 0x3f31721806062820 */ /* 0x001fe20000410000 */
[----:B------:R-:W-:Y:S01]  /*afb0*/  @P3 FMUL.FTZ R14, R13, 0.69314718246459960938 ;  /* 0x3f3172180d0e3820 */ /* 0x000fe20000410000 */
        /* <DEDUP_REMOVED lines=13> */
.L_x_2153:
        /* <DEDUP_REMOVED lines=132> */
.L_x_2120:
[----:B------:R-:W-:Y:S05]  /*b8d0*/  @P0 BRA `(.L_x_2154) ;  /* 0x0000003800540947 */ /* 0x000fea0003800000 */
[----:B------:R-:W1:Y:S01]  /*b8e0*/  S2R R6, SR_TID.X ;  /* 0x0000000000067919 */ /* 0x000e620000002100 */
[----:B------:R-:W-:Y:S01]  /*b8f0*/  ULDC.64 UR4, c[0x4][0x38] ;  /* 0x01000e0000047ab9 */ /* 0x000fe20000000a00 */
[----:B------:R-:W-:Y:S01]  /*b900*/  ULDC.64 UR6, c[0x0][0xb38] ;  /* 0x0002ce0000067ab9 */ /* 0x000fe20000000a00 */
[----:B------:R-:W-:Y:S01]  /*b910*/  ULDC.64 UR8, c[0x0][0xb28] ;  /* 0x0002ca0000087ab9 */ /* 0x000fe20000000a00 */
[----:B-1----:R-:W-:-:S05]  /*b920*/  IMAD.SHL.U32 R3, R6, 0x4, RZ ;  /* 0x0000000406037824 */ /* 0x002fca00078e00ff */
[----:B------:R-:W-:Y:S01]  /*b930*/  LOP3.LUT R3, R3, 0xc, RZ, 0xc0, !PT ;  /* 0x0000000c03037812 */ /* 0x000fe200078ec0ff */
[----:B------:R-:W-:Y:S03]  /*b940*/  BAR.SYNC.DEFER_BLOCKING 0x1, 0x100 ;  /* 0x0044000000007b1d */ /* 0x000fe60000010000 */
[----:B0-----:R-:W-:-:S05]  /*b950*/  IADD3 R4, P0, R3, UR4, RZ ;  /* 0x0000000403047c10 */ /* 0x001fca000ff1e0ff */
        /* <DEDUP_REMOVED lines=8> */
[----:B0-----:R-:W-:Y:S02]  /*b9e0*/  SHF.R.S32.HI R5, RZ, 0x1f, R6 ;  /* 0x0000001fff057819 */ /* 0x001fe40000011406 */
        /* <DEDUP_REMOVED lines=8> */
[----:B------:R-:W-:Y:S02]  /*ba70*/  SEL R38, R42, R43, P0 ;  /* 0x0000002b2a267207 */ /* 0x000fe40000000000 */
[----:B------:R-:W-:Y:S02]  /*ba80*/  SHF.R.S32.HI R10, RZ, 0x1f, R45 ;  /* 0x0000001fff0a7819 */ /* 0x000fe4000001142d */
[----:B------:R-:W-:-:S02]  /*ba90*/  SEL R15, R43, R42, P0 ;  /* 0x0000002a2b0f7207 */ /* 0x000fc40000000000 */
[----:B------:R-:W-:Y:S01]  /*baa0*/  SEL R42, R46, R47, P0 ;  /* 0x0000002f2e2a7207 */ /* 0x000fe20000000000 */
[----:B------:R-:W0:Y:S01]  /*bab0*/  S2R R43, SR_CTAID.X ;  /* 0x00000000002b7919 */ /* 0x000e220000002500 */
[----:B------:R-:W-:Y:S02]  /*bac0*/  SEL R23, R47, R46, P0 ;  /* 0x0000002e2f177207 */ /* 0x000fe40000000000 */
[----:B------:R-:W-:Y:S02]  /*bad0*/  SHF.R.S32.HI R9, RZ, 0x7, R4 ;  /* 0x00000007ff097819 */ /* 0x000fe40000011404 */
[----:B------:R-:W-:Y:S02]  /*bae0*/  SEL R204, R26, R27, P0 ;  /* 0x0000001b1acc7207 */ /* 0x000fe40000000000 */
[----:B------:R-:W-:Y:S02]  /*baf0*/  LEA.HI R47, R10, R45, RZ, 0x2 ;  /* 0x0000002d0a2f7211 */ /* 0x000fe400078f10ff */
[----:B------:R-:W-:-:S02]  /*bb00*/  SEL R16, R28, R29, P0 ;  /* 0x0000001d1c107207 */ /* 0x000fc40000000000 */
[----:B------:R-:W-:Y:S02]  /*bb10*/  SEL R26, R27, R26, P0 ;  /* 0x0000001a1b1a7207 */ /* 0x000fe40000000000 */
[----:B------:R-:W-:Y:S02]  /*bb20*/  SEL R28, R29, R28, P0 ;  /* 0x0000001c1d1c7207 */ /* 0x000fe40000000000 */
[----:B------:R-:W-:Y:S02]  /*bb30*/  SEL R212, R54, R55, P0 ;  /* 0x0000003736d47207 */ /* 0x000fe40000000000 */
[----:B------:R-:W-:Y:S02]  /*bb40*/  SEL R27, R55, R54, P0 ;  /* 0x00000036371b7207 */ /* 0x000fe40000000000 */
[----:B------:R-:W-:Y:S02]  /*bb50*/  LEA.HI R7, R5, R6, RZ, 0x2 ;  /* 0x0000000605077211 */ /* 0x000fe400078f10ff */
[----:B------:R-:W-:-:S02]  /*bb60*/  SEL R54, R90, R91, P0 ;  /* 0x0000005b5a367207 */ /* 0x000fc40000000000 */
[----:B------:R-:W-:Y:S02]  /*bb70*/  SEL R29, R91, R90, P0 ;  /* 0x0000005a5b1d7207 */ /* 0x000fe40000000000 */
[----:B------:R-:W-:Y:S02]  /*bb80*/  LEA.HI R4, R4, R9, RZ, 0x1 ;  /* 0x0000000904047211 */ /* 0x000fe400078f08ff */
[----:B------:R-:W-:Y:S02]  /*bb90*/  SEL R188, R120, R121, P0 ;  /* 0x0000007978bc7207 */ /* 0x000fe40000000000 */
[--C-:B------:R-:W-:Y:S02]  /*bba0*/  SHF.R.S32.HI R5, RZ, 0x2, R47.reuse ;  /* 0x00000002ff057819 */ /* 0x100fe4000001142f */
[----:B------:R-:W-:Y:S02]  /*bbb0*/  SHF.R.S32.HI R90, RZ, 0x1f, R47 ;  /* 0x0000001fff5a7819 */ /* 0x000fe4000001142f */
[----:B------:R-:W-:-:S02]  /*bbc0*/  SEL R154, R52, R53, P0 ;  /* 0x00000035349a7207 */ /* 0x000fc40000000000 */
[----:B------:R-:W-:Y:S02]  /*bbd0*/  SEL R120, R121, R120, P0 ;  /* 0x0000007879787207 */ /* 0x000fe40000000000 */
[----:B------:R-:W-:Y:S02]  /*bbe0*/  SEL R52, R53, R52, P0 ;  /* 0x0000003435347207 */ /* 0x000fe40000000000 */
[----:B------:R-:W-:Y:S02]  /*bbf0*/  LOP3.LUT R11, R7, 0xfffffffc, RZ, 0xc0, !PT ;  /* 0xfffffffc070b7812 */ /* 0x000fe400078ec0ff */
[----:B------:R-:W-:Y:S02]  /*bc00*/  SEL R184, R112, R113, P0 ;  /* 0x0000007170b87207 */ /* 0x000fe40000000000 */
[----:B------:R-:W-:Y:S02]  /*bc10*/  LOP3.LUT R4, R4, 0x3fffffe, RZ, 0xc0, !PT ;  /* 0x03fffffe04047812 */ /* 0x000fe400078ec0ff */
[----:B------:R-:W-:-:S02]  /*bc20*/  SEL R112, R113, R112, P0 ;  /* 0x0000007071707207 */ /* 0x000fc40000000000 */
[----:B------:R-:W-:Y:S01]  /*bc30*/  LEA.HI R7, R90, R5, RZ, 0x3 ;  /* 0x000000055a077211 */ /* 0x000fe200078f18ff */
[----:B------:R-:W-:Y:S01]  /*bc40*/  IMAD.IADD R9, R9, 0x1, -R4 ;  /* 0x0000000109097824 */ /* 0x000fe200078e0a04 */
[----:B------:R-:W-:Y:S02]  /*bc50*/  SEL R12, R8, R147, P0 ;  /* 0x00000093080c7207 */ /* 0x000fe40000000000 */
[----:B------:R-:W-:Y:S02]  /*bc60*/  SEL R152, R48, R49, P0 ;  /* 0x0000003130987207 */ /* 0x000fe40000000000 */
[----:B------:R-:W-:Y:S02]  /*bc70*/  SEL R113, R142, R143, P0 ;  /* 0x0000008f8e717207 */ /* 0x000fe40000000000 */
[----:B------:R-:W-:Y:S02]  /*bc80*/  SHF.R.S32.HI R90, RZ, 0x1f, R17 ;  /* 0x0000001fff5a7819 */ /* 0x000fe40000011411 */
[----:B------:R-:W-:-:S02]  /*bc90*/  SEL R8, R147, R8, P0 ;  /* 0x0000000893087207 */ /* 0x000fc40000000000 */
[----:B------:R-:W-:Y:S01]  /*bca0*/  SEL R48, R49, R48, P0 ;  /* 0x0000003031307207 */ /* 0x000fe20000000000 */
[----:B------:R-:W-:Y:S01]  /*bcb0*/  IMAD.IADD R49, R6, 0x1, -R11 ;  /* 0x0000000106317824 */ /* 0x000fe200078e0a0b */
        /* <DEDUP_REMOVED lines=9> */
[----:B------:R-:W-:Y:S01]  /*bd50*/  LEA.HI R4, R10, R45, RZ, 0x5 ;  /* 0x0000002d0a047211 */ /* 0x000fe200078f28ff */
[C---:B------:R-:W-:Y:S01]  /*bd60*/  IMAD R10, R90.reuse, UR4, RZ ;  /* 0x000000045a0a7c24 */ /* 0x040fe2000f8e02ff */
[----:B------:R-:W-:Y:S01]  /*bd70*/  SEL R138, R139, R138, P0 ;  /* 0x0000008a8b8a7207 */ /* 0x000fe20000000000 */
[----:B------:R-:W-:Y:S01]  /*bd80*/  IMAD R90, R90, UR6, RZ ;  /* 0x000000065a5a7c24 */ /* 0x000fe2000f8e02ff */
[----:B------:R-:W-:Y:S01]  /*bd90*/  LOP3.LUT R6, R7, 0xfffffff8, RZ, 0xc0, !PT ;  /* 0xfffffff807067812 */ /* 0x000fe200078ec0ff */
[----:B------:R-:W-:Y:S01]  /*bda0*/  IMAD R11, R17, UR5, R10 ;  /* 0x00000005110b7c24 */ /* 0x000fe2000f8e020a */
[----:B------:R-:W-:-:S02]  /*bdb0*/  SEL R210, R50, R51, P0 ;  /* 0x0000003332d27207 */ /* 0x000fc40000000000 */
[----:B------:R-:W-:Y:S01]  /*bdc0*/  SEL R21, R51, R50, P0 ;  /* 0x0000003233157207 */ /* 0x000fe20000000000 */
[----:B------:R-:W-:Y:S01]  /*bdd0*/  IMAD.IADD R6, R5, 0x1, -R6 ;  /* 0x0000000105067824 */ /* 0x000fe200078e0a06 */
[----:B------:R-:W-:Y:S02]  /*bde0*/  SEL R164, R72, R73, P0 ;  /* 0x0000004948a47207 */ /* 0x000fe40000000000 */
[----:B------:R-:W-:Y:S02]  /*bdf0*/  SEL R202, R148, R149, P0 ;  /* 0x0000009594ca7207 */ /* 0x000fe40000000000 */
[----:B------:R-:W-:Y:S02]  /*be00*/  SEL R230, R106, R107, P0 ;  /* 0x0000006b6ae67207 */ /* 0x000fe40000000000 */
[----:B------:R-:W-:Y:S02]  /*be10*/  SEL R61, R107, R106, P0 ;  /* 0x0000006a6b3d7207 */ /* 0x000fe40000000000 */
[----:B------:R-:W-:-:S02]  /*be20*/  LEA.HI R51, R49, R49, RZ, 0x1 ;  /* 0x0000003131337211 */ /* 0x000fc400078f08ff */
[----:B------:R-:W-:Y:S02]  /*be30*/  SEL R22, R40, R41, P0 ;  /* 0x0000002928167207 */ /* 0x000fe40000000000 */
[----:B------:R-:W-:Y:S02]  /*be40*/  SEL R72, R73, R72, P0 ;  /* 0x0000004849487207 */ /* 0x000fe40000000000 */
[----:B------:R-:W-:Y:S02]  /*be50*/  SEL R148, R149, R148, P0 ;  /* 0x0000009495947207 */ /* 0x000fe40000000000 */
[----:B------:R-:W-:Y:S01]  /*be60*/  SEL R40, R41, R40, P0 ;  /* 0x0000002829287207 */ /* 0x000fe20000000000 */
[----:B------:R-:W-:Y:S01]  /*be70*/  IMAD R41, R17, UR7, R90 ;  /* 0x0000000711297c24 */ /* 0x000fe2000f8e025a */
[----:B------:R-:W-:Y:S02]  /*be80*/  SEL R186, R116, R117, P0 ;  /* 0x0000007574ba7207 */ /* 0x000fe40000000000 */
[----:B------:R-:W-:-:S02]  /*be90*/  SEL R116, R117, R116, P0 ;  /* 0x0000007475747207 */ /* 0x000fc40000000000 */
[----:B------:R-:W-:Y:S02]  /*bea0*/  SEL R39, R122, R123, P0 ;  /* 0x0000007b7a277207 */ /* 0x000fe40000000000 */
[----:B------:R-:W-:Y:S01]  /*beb0*/  SHF.R.S32.HI R7, RZ, 0x5, R4 ;  /* 0x00000005ff077819 */ /* 0x000fe20000011404 */
[----:B------:R-:W-:Y:S01]  /*bec0*/  IMAD.WIDE.U32 R4, R17, UR4, RZ ;  /* 0x0000000411047c25 */ /* 0x000fe2000f8e00ff */
[----:B------:R-:W-:Y:S01]  /*bed0*/  SEL R14, R24, R25, P0 ;  /* 0x00000019180e7207 */ /* 0x000fe20000000000 */
[----:B------:R-:W1:Y:S01]  /*bee0*/  S2UR UR4, SR_CTAID.Y ;  /* 0x00000000000479c3 */ /* 0x000e620000002600 */
[----:B------:R-:W-:Y:S01]  /*bef0*/  SEL R178, R100, R101, P0 ;  /* 0x0000006564b27207 */ /* 0x000fe20000000000 */
[----:B------:R-:W-:Y:S01]  /*bf00*/  IMAD.IADD R5, R5, 0x1, R11 ;  /* 0x0000000105057824 */ /* 0x000fe200078e020b */
[----:B------:R-:W-:Y:S01]  /*bf10*/  SEL R180, R104, R105, P0 ;  /* 0x0000006968b47207 */ /* 0x000fe20000000000 */
[----:B------:R-:W-:Y:S01]  /*bf20*/  IMAD R10, R7, 0x10, R6 ;  /* 0x00000010070a7824 */ /* 0x000fe200078e0206 */
[----:B------:R-:W-:Y:S01]  /*bf30*/  SEL R122, R123, R122, P0 ;  /* 0x0000007a7b7a7207 */ /* 0x000fe20000000000 */
[----:B------:R-:W-:Y:S01]  /*bf40*/  IMAD.WIDE.U32 R6, R17, UR6, RZ ;  /* 0x0000000611067c25 */ /* 0x000fe2000f8e00ff */
[----:B------:R-:W-:Y:S01]  /*bf50*/  LOP3.LUT R90, R51, 0x1ffffffe, RZ, 0xc0, !PT ;  /* 0x1ffffffe335a7812 */ /* 0x000fe200078ec0ff */
[----:B------:R-:W-:Y:S01]  /*bf60*/  ULDC.64 UR6, c[0x0][0xb48] ;  /* 0x0002d20000067ab9 */ /* 0x000fe20000000a00 */
[----:B------:R-:W-:Y:S01]  /*bf70*/  SEL R172, R88, R89, P0 ;  /* 0x0000005958ac7207 */ /* 0x000fe20000000000 */
[----:B------:R-:W-:Y:S01]  /*bf80*/  IMAD R10, R9, 0x40, R10 ;  /* 0x00000040090a7824 */ /* 0x000fe200078e020a */
[----:B------:R-:W-:Y:S01]  /*bf90*/  SEL R100, R101, R100, P0 ;  /* 0x0000006465647207 */ /* 0x000fe20000000000 */
[----:B------:R-:W-:Y:S01]  /*bfa0*/  IMAD.IADD R11, R49, 0x1, -R90 ;  /* 0x00000001310b7824 */ /* 0x000fe200078e0a5a */
[----:B------:R-:W-:Y:S01]  /*bfb0*/  SEL R104, R105, R104, P0 ;  /* 0x0000006869687207 */ /* 0x000fe20000000000 */
[----:B------:R-:W-:Y:S01]  /*bfc0*/  IMAD.IADD R7, R7, 0x1, R41 ;  /* 0x0000000107077824 */ /* 0x000fe200078e0229 */
[----:B------:R-:W-:Y:S01]  /*bfd0*/  SEL R123, R150, R151, P0 ;  /* 0x00000097967b7207 */ /* 0x000fe20000000000 */
[--C-:B------:R-:W-:Y:S01]  /*bfe0*/  IMAD R11, R11, 0x8, R10.reuse ;  /* 0x000000080b0b7824 */ /* 0x100fe200078e020a */
[----:B------:R-:W-:Y:S01]  /*bff0*/  SEL R88, R89, R88, P0 ;  /* 0x0000005859587207 */ /* 0x000fe20000000000 */
[C---:B0-----:R-:W-:Y:S01]  /*c000*/  IMAD R10, R43.reuse, 0x80, R10 ;  /* 0x000000802b0a7824 */ /* 0x041fe200078e020a */
        /* <DEDUP_REMOVED lines=69> */
[----:B--2---:R-:W-:Y:S01]  /*c460*/  SHFL.IDX PT, R154, R154, R3, 0x1c1f ;  /* 0x001c1f039a9a7589 */ /* 0x004fe200000e0000 */
[----:B------:R-:W-:Y:S02]  /*c470*/  LOP3.LUT R121, R3, 0x2, RZ, 0x3c, !PT ;  /* 0x0000000203797812 */ /* 0x000fe400078e3cff */
[----:B------:R-:W-:Y:S01]  /*c480*/  SEL R63, R115, R114, P0 ;  /* 0x00000072733f7207 */ /* 0x000fe20000000000 */
[----:B------:R-:W-:Y:S01]  /*c490*/  SHFL.IDX PT, R107, R38, R3, 0x1c1f ;  /* 0x001c1f03266b7589 */ /* 0x000fe200000e0000 */
[----:B------:R-:W-:-:S02]  /*c4a0*/  SEL R234, R114, R115, P0 ;  /* 0x0000007372ea7207 */ /* 0x000fc40000000000 */
[----:B------:R-:W-:Y:S01]  /*c4b0*/  LOP3.LUT P1, RZ, R45, 0x3, RZ, 0xc0, !PT ;  /* 0x000000032dff7812 */ /* 0x000fe2000782c0ff */
[----:B------:R-:W-:Y:S04]  /*c4c0*/  SHFL.IDX PT, R143, R52, R121, 0x1c1f ;  /* 0x001c1f79348f7589 */ /* 0x000fe800000e0000 */
[----:B------:R0:W-:Y:S04]  /*c4d0*/  SHFL.IDX PT, R139, R8, R121, 0x1c1f ;  /* 0x001c1f79088b7589 */ /* 0x0001e800000e0000 */
[----:B------:R-:W-:Y:S04]  /*c4e0*/  SHFL.IDX PT, R73, R16, R3, 0x1c1f ;  /* 0x001c1f0310497589 */ /* 0x000fe800000e0000 */
[----:B------:R-:W-:Y:S01]  /*c4f0*/  SHFL.IDX PT, R158, R158, R3, 0x1c1f ;  /* 0x001c1f039e9e7589 */ /* 0x000fe200000e0000 */
[----:B0-----:R-:W0:Y:S03]  /*c500*/  LDC R8, c[0x0][0xbe8] ;  /* 0x0002fa00ff087b82 */ /* 0x001e260000000800 */
[----:B------:R-:W-:Y:S04]  /*c510*/  SHFL.IDX PT, R38, R97, R3, 0x1c1f ;  /* 0x001c1f0361267589 */ /* 0x000fe800000e0000 */
[----:B------:R-:W2:Y:S04]  /*c520*/  SHFL.IDX PT, R28, R28, R121, 0x1c1f ;  /* 0x001c1f791c1c7589 */ /* 0x000ea800000e0000 */
[----:B------:R-:W-:Y:S04]  /*c530*/  SHFL.IDX PT, R149, R60, R121, 0x1c1f ;  /* 0x001c1f793c957589 */ /* 0x000fe800000e0000 */
[----:B------:R-:W-:Y:S04]  /*c540*/  SHFL.IDX PT, R146, R146, R3, 0x1c1f ;  /* 0x001c1f0392927589 */ /* 0x000fe800000e0000 */
[----:B------:R-:W-:Y:S04]  /*c550*/  SHFL.IDX PT, R152, R152, R3, 0x1c1f ;  /* 0x001c1f0398987589 */ /* 0x000fe800000e0000 */
[----:B------:R-:W-:Y:S01]  /*c560*/  SHFL.IDX PT, R97, R44, R121, 0x1c1f ;  /* 0x001c1f792c617589 */ /* 0x000fe200000e0000 */
[----:B0-----:R-:W-:-:S03]  /*c570*/  ISETP.NE.AND P2, PT, R8, 0x1, PT ;  /* 0x000000010800780c */ /* 0x001fc60003f45270 */
[----:B------:R-:W0:Y:S04]  /*c580*/  SHFL.IDX PT, R147, R48, R121, 0x1c1f ;  /* 0x001c1f7930937589 */ /* 0x000e2800000e0000 */
        /* <DEDUP_REMOVED lines=15> */
[----:B--2---:R-:W-:-:S03]  /*c680*/  SEL R19, R28, R73, P0 ;  /* 0x000000491c137207 */ /* 0x004fc60000000000 */
        /* <DEDUP_REMOVED lines=9> */
[----:B------:R-:W-:Y:S01]  /*c720*/  SHFL.IDX PT, R91, R212, R3, 0x1c1f ;  /* 0x001c1f03d45b7589 */ /* 0x000fe200000e0000 */
[----:B0-----:R-:W-:-:S03]  /*c730*/  SEL R28, R152, R147, P0 ;  /* 0x00000093981c7207 */ /* 0x001fc60000000000 */
[----:B------:R0:W-:Y:S04]  /*c740*/  SHFL.IDX PT, R109, R144, R121, 0x1c1f ;  /* 0x001c1f79906d7589 */ /* 0x0001e800000e0000 */
[----:B------:R2:W-:Y:S04]  /*c750*/  SHFL.IDX PT, R150, R27, R121, 0x1c1f ;  /* 0x001c1f791b967589 */ /* 0x0005e800000e0000 */
[----:B------:R-:W-:Y:S01]  /*c760*/  SHFL.IDX PT, R94, R188, R3, 0x1c1f ;  /* 0x001c1f03bc5e7589 */ /* 0x000fe200000e0000 */
[----:B0-----:R-:W0:Y:S03]  /*c770*/  @P2 LDC R144, c[0x0][0xbec] ;  /* 0x0002fb00ff902b82 */ /* 0x001e260000000800 */
[----:B------:R-:W-:Y:S01]  /*c780*/  SHFL.IDX PT, R98, R192, R3, 0x1c1f ;  /* 0x001c1f03c0627589 */ /* 0x000fe200000e0000 */
[----:B--2---:R-:W-:-:S03]  /*c790*/  SEL R27, R97, R146, P0 ;  /* 0x00000092611b7207 */ /* 0x004fc60000000000 */
        /* <DEDUP_REMOVED lines=9> */
[----:B------:R2:W-:Y:S04]  /*c830*/  SHFL.IDX PT, R145, R29, R121, 0x1c1f ;  /* 0x001c1f791d917589 */ /* 0x0005e800000e0000 */
[----:B------:R3:W-:Y:S04]  /*c840*/  SHFL.IDX PT, R124, R31, R121, 0x1c1f ;  /* 0x001c1f791f7c7589 */ /* 0x0007e800000e0000 */
[----:B------:R-:W-:Y:S01]  /*c850*/  SHFL.IDX PT, R95, R190, R3, 0x1c1f ;  /* 0x001c1f03be5f7589 */ /* 0x000fe200000e0000 */
[----:B--2---:R-:W-:-:S03]  /*c860*/  SEL R29, R154, R143, P0 ;  /* 0x0000008f9a1d7207 */ /* 0x004fc60000000000 */
[----:B------:R-:W-:Y:S01]  /*c870*/  SHFL.IDX PT, R46, R46, R3, 0x1c1f ;  /* 0x001c1f032e2e7589 */ /* 0x000fe200000e0000 */
[----:B---3--:R-:W-:-:S03]  /*c880*/  SEL R31, R143, R154, P0 ;  /* 0x0000009a8f1f7207 */ /* 0x008fc60000000000 */
[----:B------:R-:W2:Y:S04]  /*c890*/  SHFL.IDX PT, R151, R151, R121, 0x1c1f ;  /* 0x001c1f7997977589 */ /* 0x000ea800000e0000 */
[----:B------:R-:W-:Y:S04]  /*c8a0*/  SHFL.IDX PT, R137, R66, R121, 0x1c1f ;  /* 0x001c1f7942897589 */ /* 0x000fe800000e0000 */
[----:B------:R3:W-:Y:S04]  /*c8b0*/  SHFL.IDX PT, R135, R142, R121, 0x1c1f ;  /* 0x001c1f798e877589 */ /* 0x0007e800000e0000 */
[----:B------:R-:W-:Y:S04]  /*c8c0*/  SHFL.IDX PT, R190, R132, R121, 0x1c1f ;  /* 0x001c1f7984be7589 */ /* 0x000fe800000e0000 */
[----:B------:R-:W-:Y:S01]  /*c8d0*/  SHFL.IDX PT, R47, R218, R3, 0x1c1f ;  /* 0x001c1f03da2f7589 */ /* 0x000fe200000e0000 */
[----:B---3--:R-:W3:Y:S03]  /*c8e0*/  LDC.64 R142, c[0x0][0xbd8] ;  /* 0x0002f600ff8e7b82 */ /* 0x008ee60000000a00 */
        /* <DEDUP_REMOVED lines=9> */
[----:B------:R2:W-:Y:S01]  /*c980*/  SHFL.IDX PT, R176, R30, R121, 0x1c1f ;  /* 0x001c1f791eb07589 */ /* 0x0005e200000e0000 */
[----:B----4-:R-:W-:-:S03]  /*c990*/  SEL R61, R149, R158, P0 ;  /* 0x0000009e953d7207 */ /* 0x010fc60000000000 */
[----:B------:R-:W-:Y:S01]  /*c9a0*/  SHFL.IDX PT, R141, R78, R121, 0x1c1f ;  /* 0x001c1f794e8d7589 */ /* 0x000fe200000e0000 */
[----:B------:R-:W1:Y:S03]  /*c9b0*/  LDC R149, c[0x0][0xc50] ;  /* 0x00031400ff957b82 */ /* 0x000e660000000800 */
[----:B------:R-:W-:Y:S01]  /*c9c0*/  SHFL.IDX PT, R81, R178, R3, 0x1c1f ;  /* 0x001c1f03b2517589 */ /* 0x000fe200000e0000 */
[----:B--2---:R-:W-:-:S03]  /*c9d0*/  SEL R30, R147, R152, P0 ;  /* 0x00000098931e7207 */ /* 0x004fc60000000000 */
[----:B------:R2:W-:Y:S01]  /*c9e0*/  SHFL.IDX PT, R44, R118, R121, 0x1c1f ;  /* 0x001c1f79762c7589 */ /* 0x0005e200000e0000 */
[----:B------:R-:W4:Y:S03]  /*c9f0*/  LDC.64 R146, c[0x0][0xb40] ;  /* 0x0002d000ff927b82 */ /* 0x000f260000000a00 */
[----:B------:R-:W-:Y:S04]  /*ca00*/  SHFL.IDX PT, R16, R113, R3, 0x1c1f ;  /* 0x001c1f0371107589 */ /* 0x000fe800000e0000 */
[----:B------:R-:W-:Y:S01]  /*ca10*/  SHFL.IDX PT, R182, R40, R121, 0x1c1f ;  /* 0x001c1f7928b67589 */ /* 0x000fe200000e0000 */
[----:B--2---:R-:W-:-:S03]  /*ca20*/  SEL R118, R119, R116, P0 ;  /* 0x0000007477767207 */ /* 0x004fc60000000000 */
[----:B------:R-:W-:Y:S01]  /*ca30*/  SHFL.IDX PT, R169, R128, R121, 0x1c1f ;  /* 0x001c1f7980a97589 */ /* 0x000fe200000e0000 */
[----:B------:R-:W-:Y:S02]  /*ca40*/  SEL R116, R116, R119, P0 ;  /* 0x0000007774747207 */ /* 0x000fe40000000000 */
[----:B------:R-:W-:Y:S01]  /*ca50*/  SEL R119, R117, R100, P0 ;  /* 0x0000006475777207 */ /* 0x000fe20000000000 */
[----:B------:R-:W-:Y:S01]  /*ca60*/  SHFL.IDX PT, R178, R140, R121, 0x1c1f ;  /* 0x001c1f798cb27589 */ /* 0x000fe200000e0000 */
[----:B------:R-:W-:Y:S02]  /*ca70*/  SEL R117, R100, R117, P0 ;  /* 0x0000007564757207 */ /* 0x000fe40000000000 */
[----:B------:R-:W-:Y:S01]  /*ca80*/  SEL R100, R101, R172, P0 ;  /* 0x000000ac65647207 */ /* 0x000fe20000000000 */
[----:B------:R-:W-:Y:S04]  /*ca90*/  SHFL.IDX PT, R24, R24, R121, 0x1c1f ;  /* 0x001c1f7918187589 */ /* 0x000fe800000e0000 */
[----:B------:R-:W-:Y:S01]  /*caa0*/  SHFL.IDX PT, R32, R32, R121, 0x1c1f ;  /* 0x001c1f7920207589 */ /* 0x000fe200000e0000 */
[----:B----4-:R-:W-:-:S03]  /*cab0*/  IMAD.WIDE.U32 R6, R146, UR39, R6 ;  /* 0x0000002792067c25 */ /* 0x010fc6000f8e0006 */
        /* <DEDUP_REMOVED lines=8> */
[----:B------:R-:W2:Y:S04]  /*cb40*/  SHFL.IDX PT, R88, R88, R121, 0x1c1f ;  /* 0x001c1f7958587589 */ /* 0x000ea800000e0000 */
[----:B------:R-:W4:Y:S04]  /*cb50*/  SHFL.IDX PT, R96, R96, R121, 0x1c1f ;  /* 0x001c1f7960607589 */ /* 0x000f2800000e0000 */
[----:B------:R-:W5:Y:S04]  /*cb60*/  SHFL.IDX PT, R112, R112, R121, 0x1c1f ;  /* 0x001c1f7970707589 */ /* 0x000f6800000e0000 */
[----:B------:R0:W-:Y:S04]  /*cb70*/  SHFL.IDX PT, R167, R120, R121, 0x1c1f ;  /* 0x001c1f7978a77589 */ /* 0x0001e800000e0000 */
[----:B------:R-:W-:Y:S04]  /*cb80*/  SHFL.IDX PT, R113, R26, R121, 0x1c1f ;  /* 0x001c1f791a717589 */ /* 0x000fe800000e0000 */
[----:B------:R3:W-:Y:S01]  /*cb90*/  SHFL.IDX PT, R140, R74, R121, 0x1c1f ;  /* 0x001c1f794a8c7589 */ /* 0x0007e200000e0000 */
[----:B0-----:R-:W-:-:S03]  /*cba0*/  SEL R120, R107, R174, P0 ;  /* 0x000000ae6b787207 */ /* 0x001fc60000000000 */
[----:B------:R0:W-:Y:S01]  /*cbb0*/  SHFL.IDX PT, R52, R86, R121, 0x1c1f ;  /* 0x001c1f7956347589 */ /* 0x0001e200000e0000 */
[----:B--2---:R-:W-:-:S03]  /*cbc0*/  SEL R76, R88, R75, P0 ;  /* 0x0000004b584c7207 */ /* 0x004fc60000000000 */
[----:B------:R2:W-:Y:S01]  /*cbd0*/  SHFL.IDX PT, R128, R82, R121, 0x1c1f ;  /* 0x001c1f7952807589 */ /* 0x0005e200000e0000 */
[----:B----4-:R-:W-:Y:S02]  /*cbe0*/  SEL R78, R79, R96, P0 ;  /* 0x000000604f4e7207 */ /* 0x010fe40000000000 */
[----:B---3--:R-:W-:Y:S01]  /*cbf0*/  SEL R74, R75, R88, P0 ;  /* 0x000000584b4a7207 */ /* 0x008fe20000000000 */
[----:B------:R-:W-:Y:S01]  /*cc00*/  SHFL.IDX PT, R125, R102, R121, 0x1c1f ;  /* 0x001c1f79667d7589 */ /* 0x000fe200000e0000 */
[----:B-----5:R-:W-:Y:S02]  /*cc10*/  SEL R88, R112, R87, P0 ;  /* 0x0000005770587207 */ /* 0x020fe40000000000 */
[----:B0-----:R-:W-:Y:S01]  /*cc20*/  SEL R86, R87, R112, P0 ;  /* 0x0000007057567207 */ /* 0x001fe20000000000 */
[----:B------:R-:W-:Y:S01]  /*cc30*/  SHFL.IDX PT, R40, R65, R121, 0x1c1f ;  /* 0x001c1f7941287589 */ /* 0x000fe200000e0000 */
[----:B------:R-:W-:Y:S02]  /*cc40*/  SEL R75, R77, R92, P0 ;  /* 0x0000005c4d4b7207 */ /* 0x000fe40000000000 */
[----:B--2---:R-:W-:Y:S01]  /*cc50*/  SEL R82, R83, R104, P0 ;  /* 0x0000006853527207 */ /* 0x004fe20000000000 */
[----:B------:R-:W-:Y:S01]  /*cc60*/  SHFL.IDX PT, R129, R63, R121, 0x1c1f ;  /* 0x001c1f793f817589 */ /* 0x000fe200000e0000 */
[----:B------:R-:W-:-:S02]  /*cc70*/  SEL R83, R85, R108, P0 ;  /* 0x0000006c55537207 */ /* 0x000fc40000000000 */
[----:B------:R-:W-:Y:S01]  /*cc80*/  SEL R85, R108, R85, P0 ;  /* 0x000000556c557207 */ /* 0x000fe20000000000 */
[----:B------:R0:W-:Y:S01]  /*cc90*/  SHFL.IDX PT, R131, R126, R121, 0x1c1f ;  /* 0x001c1f797e837589 */ /* 0x0001e200000e0000 */
[----:B------:R-:W-:Y:S02]  /*cca0*/  SEL R108, R110, R109, P0 ;  /* 0x0000006d6e6c7207 */ /* 0x000fe40000000000 */
[----:B------:R-:W-:Y:S01]  /*ccb0*/  SEL R110, R109, R110, P0 ;  /* 0x0000006e6d6e7207 */ /* 0x000fe20000000000 */
[----:B------:R2:W-:Y:S01]  /*ccc0*/  SHFL.IDX PT, R48, R122, R121, 0x1c1f ;  /* 0x001c1f797a307589 */ /* 0x0005e200000e0000 */
[----:B------:R-:W-:Y:S02]  /*ccd0*/  SEL R109, R111, R148, P0 ;  /* 0x000000946f6d7207 */ /* 0x000fe40000000000 */
[----:B------:R-:W-:Y:S01]  /*cce0*/  SEL R111, R148, R111, P0 ;  /* 0x0000006f946f7207 */ /* 0x000fe20000000000 */
[----:B------:R-:W-:Y:S01]  /*ccf0*/  SHFL.IDX PT, R134, R134, R121, 0x1c1f ;  /* 0x001c1f7986867589 */ /* 0x000fe200000e0000 */
[----:B------:R-:W3:Y:S01]  /*cd00*/  @P2 LDC R148, c[0x0][0xbf0] ;  /* 0x0002fc00ff942b82 */ /* 0x000ee20000000800 */
[----:B0-----:R-:W-:-:S02]  /*cd10*/  SEL R126, R90, R127, P0 ;  /* 0x0000007f5a7e7207 */ /* 0x001fc40000000000 */
[----:B------:R-:W-:Y:S01]  /*cd20*/  SHFL.IDX PT, R130, R130, R121, 0x1c1f ;  /* 0x001c1f7982827589 */ /* 0x000fe200000e0000 */
[----:B------:R-:W-:Y:S02]  /*cd30*/  SEL R90, R127, R90, P0 ;  /* 0x0000005a7f5a7207 */ /* 0x000fe40000000000 */
[----:B--2---:R-:W-:Y:S01]  /*cd40*/  SEL R122, R174, R107, P0 ;  /* 0x0000006bae7a7207 */ /* 0x004fe20000000000 */
[----:B------:R0:W-:Y:S01]  /*cd50*/  SHFL.IDX PT, R133, R138, R121, 0x1c1f ;  /* 0x001c1f798a857589 */ /* 0x0001e200000e0000 */
[----:B------:R-:W-:Y:S02]  /*cd60*/  SEL R107, R150, R91, P0 ;  /* 0x0000005b966b7207 */ /* 0x000fe40000000000 */
[----:B------:R-:W-:Y:S01]  /*cd70*/  SEL R127, R59, R136, P0 ;  /* 0x000000883b7f7207 */ /* 0x000fe20000000000 */
[----:B------:R-:W2:Y:S01]  /*cd80*/  SHFL.IDX PT, R49, R220, R3, 0x1c1f ;  /* 0x001c1f03dc317589 */ /* 0x000ea200000e0000 */
[----:B------:R-:W-:Y:S02]  /*cd90*/  SEL R77, R92, R77, P0 ;  /* 0x0000004d5c4d7207 */ /* 0x000fe40000000000 */
[----:B------:R-:W-:Y:S01]  /*cda0*/  SEL R80, R96, R79, P0 ;  /* 0x0000004f60507207 */ /* 0x000fe20000000000 */
[----:B------:R-:W-:Y:S01]  /*cdb0*/  SHFL.IDX PT, R12, R12, R3, 0x1c1f ;  /* 0x001c1f030c0c7589 */ /* 0x000fe200000e0000 */
[----:B------:R-:W-:Y:S01]  /*cdc0*/  SEL R79, R81, R184, P0 ;  /* 0x000000b8514f7207 */ /* 0x000fe20000000000 */
[----:B0-----:R-:W-:Y:S01]  /*cdd0*/  IMAD R138, R142, UR38, RZ ;  /* 0x000000268e8a7c24 */ /* 0x001fe2000f8e02ff */
[----:B------:R-:W-:Y:S01]  /*cde0*/  SEL R121, R106, R123, P0 ;  /* 0x0000007b6a797207 */ /* 0x000fe20000000000 */
[----:B------:R0:W4:Y:S01]  /*cdf0*/  SHFL.IDX PT, R71, R18, R3, 0x1c1f ;  /* 0x001c1f0312477589 */ /* 0x00012200000e0000 */
[----:B------:R-:W-:-:S02]  /*ce00*/  SEL R123, R123, R106, P0 ;  /* 0x0000006a7b7b7207 */ /* 0x000fc40000000000 */
[----:B------:R-:W-:Y:S01]  /*ce10*/  SEL R106, R172, R101, P0 ;  /* 0x00000065ac6a7207 */ /* 0x000fe20000000000 */
[----:B------:R4:W5:Y:S01]  /*ce20*/  SHFL.IDX PT, R69, R20, R3, 0x1c1f ;  /* 0x001c1f0314457589 */ /* 0x00096200000e0000 */
[----:B------:R-:W-:Y:S02]  /*ce30*/  SEL R101, R91, R150, P0 ;  /* 0x000000965b657207 */ /* 0x000fe40000000000 */
[----:B------:R-:W0:Y:S01]  /*ce40*/  @P2 LDC R150, c[0x0][0xbec] ;  /* 0x0002fb00ff962b82 */ /* 0x000e220000000800 */
[----:B------:R3:W5:Y:S01]  /*ce50*/  SHFL.IDX PT, R67, R22, R3, 0x1c1f ;  /* 0x001c1f0316437589 */ /* 0x00076200000e0000 */
[----:B------:R-:W-:Y:S01]  /*ce60*/  SEL R91, R136, R59, P0 ;  /* 0x0000003b885b7207 */ /* 0x000fe20000000000 */
[----:B------:R-:W-:Y:S01]  /*ce70*/  IMAD R59, R143, UR39, R138 ;  /* 0x000000278f3b7c24 */ /* 0x000fe2000f8e028a */
[----:B------:R-:W-:Y:S01]  /*ce80*/  SEL R136, R46, R137, P0 ;  /* 0x000000892e887207 */ /* 0x000fe20000000000 */
[----:B------:R-:W-:Y:S01]  /*ce90*/  SHFL.IDX PT, R156, R156, R3, 0x1c1f ;  /* 0x001c1f039c9c7589 */ /* 0x000fe200000e0000 */
[----:B------:R-:W-:Y:S01]  /*cea0*/  SEL R46, R137, R46, P0 ;  /* 0x0000002e892e7207 */ /* 0x000fe20000000000 */
[----:B------:R-:W-:Y:S01]  /*ceb0*/  IMAD.WIDE.U32 R142, R142, UR39, R4 ;  /* 0x000000278e8e7c25 */ /* 0x000fe2000f8e0004 */
[----:B------:R-:W-:Y:S01]  /*cec0*/  SEL R137, R47, R132, P0 ;  /* 0x000000842f897207 */ /* 0x000fe20000000000 */
[----:B------:R-:W-:Y:S01]  /*ced0*/  SHFL.IDX PT, R160, R160, R3, 0x1c1f ;  /* 0x001c1f03a0a07589 */ /* 0x000fe200000e0000 */
[----:B------:R-:W-:Y:S01]  /*cee0*/  SEL R47, R132, R47, P0 ;  /* 0x0000002f842f7207 */ /* 0x000fe20000000000 */
[----:B------:R-:W-:Y:S01]  /*cef0*/  IMAD.MOV R132, RZ, RZ, -R17 ;  /* 0x000000ffff847224 */ /* 0x000fe200078e0a11 */
[----:B------:R-:W-:Y:S01]  /*cf00*/  SEL R5, R50, R141, P0 ;  /* 0x0000008d32057207 */ /* 0x000fe20000000000 */
[----:B------:R-:W-:Y:S01]  /*cf10*/  SHFL.IDX PT, R162, R162, R3, 0x1c1f ;  /* 0x001c1f03a2a27589 */ /* 0x000fe200000e0000 */
[----:B------:R-:W-:Y:S01]  /*cf20*/  SEL R141, R141, R50, P0 ;  /* 0x000000328d8d7207 */ /* 0x000fe20000000000 */
[----:B-1----:R-:W-:Y:S01]  /*cf30*/  IMAD R132, R149, R132, UR4 ;  /* 0x0000000495847e24 */ /* 0x002fe2000f8e0284 */
[----:B--2---:R-:W-:Y:S01]  /*cf40*/  SEL R4, R49, R140, P0 ;  /* 0x0000008c31047207 */ /* 0x004fe20000000000 */
[----:B------:R-:W-:Y:S01]  /*cf50*/  SHFL.IDX PT, R164, R164, R3, 0x1c1f ;  /* 0x001c1f03a4a47589 */ /* 0x000fe200000e0000 */
[----:B------:R-:W-:Y:S01]  /*cf60*/  IMAD R50, R146, UR38, RZ ;  /* 0x0000002692327c24 */ /* 0x000fe2000f8e02ff */
[----:B------:R-:W-:Y:S01]  /*cf70*/  ULDC.64 UR4, c[0x0][0xbe0] ;  /* 0x0002f80000047ab9 */ /* 0x000fe20000000a00 */
[----:B------:R-:W-:Y:S01]  /*cf80*/  IMAD.IADD R143, R143, 0x1, R59 ;  /* 0x000000018f8f7824 */ /* 0x000fe200078e023b */
[----:B------:R-:W-:Y:S01]  /*cf90*/  SHFL.IDX PT, R166, R166, R3, 0x1c1f ;  /* 0x001c1f03a6a67589 */ /* 0x000fe200000e0000 */
[----:B------:R-:W-:Y:S01]  /*cfa0*/  IMAD R147, R147, UR39, R50 ;  /* 0x0000002793937c24 */ /* 0x000fe2000f8e0232 */
[----:B------:R-:W-:Y:S01]  /*cfb0*/  SHF.R.S32.HI R59, RZ, 0x1f, R132 ;  /* 0x0000001fff3b7819 */ /* 0x000fe20000011484 */
[----:B0-----:R-:W-:Y:S01]  /*cfc0*/  @P2 IMAD.HI.U32 R150, R11, R150, RZ ;  /* 0x000000960b962227 */ /* 0x001fe200078e00ff */
[----:B------:R-:W-:Y:S01]  /*cfd0*/  SHFL.IDX PT, R168, R168, R3, 0x1c1f ;  /* 0x001c1f03a8a87589 */ /* 0x000fe200000e0000 */
[----:B------:R-:W-:-:S02]  /*cfe0*/  SEL R140, R140, R49, P0 ;  /* 0x000000318c8c7207 */ /* 0x000fc40000000000 */
[----:B------:R-:W-:Y:S01]  /*cff0*/  IMAD.IADD R147, R7, 0x1, R147 ;  /* 0x0000000107937824 */ /* 0x000fe200078e0293 */
[----:B------:R-:W-:Y:S01]  /*d000*/  SHFL.IDX PT, R170, R170, R3, 0x1c1f ;  /* 0x001c1f03aaaa7589 */ /* 0x000fe200000e0000 */
[----:B------:R-:W-:Y:S01]  /*d010*/  @P2 IMAD.HI.U32 R49, R11, R144, RZ ;  /* 0x000000900b312227 */ /* 0x000fe200078e00ff */
[----:B------:R-:W-:Y:S02]  /*d020*/  SEL R18, R24, R93, P0 ;  /* 0x0000005d18127207 */ /* 0x000fe40000000000 */
[----:B------:R-:W-:Y:S01]  /*d030*/  SHFL.IDX PT, R99, R194, R3, 0x1c1f ;  /* 0x001c1f03c2637589 */ /* 0x000fe200000e0000 */
[----:B------:R-:W-:Y:S01]  /*d040*/  IMAD R7, R59, UR4, RZ ;  /* 0x000000043b077c24 */ /* 0x000fe2000f8e02ff */
[----:B----4-:R-:W-:Y:S01]  /*d050*/  SEL R20, R71, R32, P0 ;  /* 0x0000002047147207 */ /* 0x010fe20000000000 */
[----:B------:R-:W-:Y:S01]  /*d060*/  IMAD.MOV.U32 R17, RZ, RZ, R11 ;  /* 0x000000ffff117224 */ /* 0x000fe200078e000b */
[----:B------:R-:W0:Y:S01]  /*d070*/  SHFL.IDX PT, R103, R196, R3, 0x1c1f ;  /* 0x001c1f03c4677589 */ /* 0x000e2200000e0000 */
[----:B------:R-:W-:Y:S01]  /*d080*/  IMAD.MOV.U32 R146, RZ, RZ, R6 ;  /* 0x000000ffff927224 */ /* 0x000fe200078e0006 */
[----:B---3--:R-:W-:Y:S01]  /*d090*/  @P2 SHF.R.U32.HI R17, RZ, R148, R49 ;  /* 0x00000094ff112219 */ /* 0x008fe20000011631 */
[C---:B------:R-:W-:Y:S01]  /*d0a0*/  IMAD R50, R132.reuse, UR5, R7 ;  /* 0x0000000584327c24 */ /* 0x040fe2000f8e0207 */
[----:B------:R-:W-:Y:S01]  /*d0b0*/  SHFL.IDX PT, R105, R198, R3, 0x1c1f ;  /* 0x001c1f03c6697589 */ /* 0x000fe200000e0000 */
[----:B------:R-:W-:Y:S01]  /*d0c0*/  IMAD.WIDE.U32 R6, R132, UR4, R142 ;  /* 0x0000000484067c25 */ /* 0x000fe2000f8e008e */
[----:B------:R-:W-:Y:S01]  /*d0d0*/  ULDC.64 UR4, c[0x0][0xb30] ;  /* 0x0002cc0000047ab9 */ /* 0x000fe20000000a00 */
[----:B------:R-:W-:Y:S01]  /*d0e0*/  SEL R22, R32, R71, P0 ;  /* 0x0000004720167207 */ /* 0x000fe20000000000 */
[----:B------:R-:W1:Y:S01]  /*d0f0*/  SHFL.IDX PT, R114, R204, R3, 0x1c1f ;  /* 0x001c1f03cc727589 */ /* 0x000e6200000e0000 */
[----:B------:R-:W-:Y:S01]  /*d100*/  IMAD.MOV.U32 R49, RZ, RZ, R11 ;  /* 0x000000ffff317224 */ /* 0x000fe200078e000b */
[----:B-----5:R-:W-:Y:S01]  /*d110*/  SEL R21, R69, R180, P0 ;  /* 0x000000b445157207 */ /* 0x020fe20000000000 */
[----:B------:R-:W-:Y:S01]  /*d120*/  IMAD R59, R59, UR6, RZ ;  /* 0x000000063b3b7c24 */ /* 0x000fe2000f8e02ff */
[----:B------:R-:W2:Y:S01]  /*d130*/  SHFL.IDX PT, R115, R206, R3, 0x1c1f ;  /* 0x001c1f03ce737589 */ /* 0x000ea200000e0000 */
[----:B------:R-:W-:Y:S01]  /*d140*/  IMAD.WIDE.U32 R146, R132, UR6, R146 ;  /* 0x0000000684927c25 */ /* 0x000fe2000f8e0092 */
[----:B------:R-:W-:-:S02]  /*d150*/  SEL R23, R180, R69, P0 ;  /* 0x00000045b4177207 */ /* 0x000fc40000000000 */
[----:B------:R-:W3:Y:S01]  /*d160*/  SHFL.IDX PT, R51, R222, R3, 0x1c1f ;  /* 0x001c1f03de337589 */ /* 0x000ee200000e0000 */
[----:B------:R-:W-:Y:S01]  /*d170*/  IMAD R143, R132, UR7, R59 ;  /* 0x00000007848f7c24 */ /* 0x000fe2000f8e023b */
[----:B------:R-:W-:Y:S01]  /*d180*/  SHF.R.S32.HI R59, RZ, 0x1f, R17 ;  /* 0x0000001fff3b7819 */ /* 0x000fe20000011411 */
[----:B------:R-:W-:Y:S01]  /*d190*/  ULDC.64 UR6, c[0x0][0xbc8] ;  /* 0x0002f20000067ab9 */ /* 0x000fe20000000a00 */
[----:B------:R-:W4:Y:S01]  /*d1a0*/  SHFL.IDX PT, R53, R224, R3, 0x1c1f ;  /* 0x001c1f03e0357589 */ /* 0x000f2200000e0000 */
[----:B------:R-:W-:Y:S01]  /*d1b0*/  IMAD.IADD R147, R147, 0x1, R143 ;  /* 0x0000000193937824 */ /* 0x000fe200078e028f */
[----:B------:R-:W-:Y:S02]  /*d1c0*/  SEL R26, R182, R67, P0 ;  /* 0x00000043b61a7207 */ /* 0x000fe40000000000 */
[----:B------:R-:W-:Y:S01]  /*d1d0*/  SHFL.IDX PT, R54, R54, R3, 0x1c1f ;  /* 0x001c1f0336367589 */ /* 0x000fe200000e0000 */
[----:B0-----:R-:W-:Y:S02]  /*d1e0*/  SEL R102, R103, R192, P0 ;  /* 0x000000c067667207 */ /* 0x001fe40000000000 */
[----:B------:R-:W-:Y:S01]  /*d1f0*/  SEL R104, R192, R103, P0 ;  /* 0x00000067c0687207 */ /* 0x000fe20000000000 */
[----:B------:R-:W0:Y:S01]  /*d200*/  SHFL.IDX PT, R55, R226, R3, 0x1c1f ;  /* 0x001c1f03e2377589 */ /* 0x000e2200000e0000 */
[----:B------:R-:W-:-:S02]  /*d210*/  SEL R87, R89, R186, P0 ;  /* 0x000000ba59577207 */ /* 0x000fc40000000000 */
[----:B------:R-:W-:Y:S01]  /*d220*/  SEL R92, R94, R167, P0 ;  /* 0x000000a75e5c7207 */ /* 0x000fe20000000000 */
[----:B------:R-:W5:Y:S01]  /*d230*/  SHFL.IDX PT, R57, R228, R3, 0x1c1f ;  /* 0x001c1f03e4397589 */ /* 0x000f6200000e0000 */
[----:B-1----:R-:W-:Y:S02]  /*d240*/  SEL R112, R114, R113, P0 ;  /* 0x0000007172707207 */ /* 0x002fe40000000000 */
[----:B------:R-:W-:Y:S01]  /*d250*/  SEL R114, R113, R114, P0 ;  /* 0x0000007271727207 */ /* 0x000fe20000000000 */
[----:B------:R-:W1:Y:S01]  /*d260*/  SHFL.IDX PT, R58, R58, R3, 0x1c1f ;  /* 0x001c1f033a3a7589 */ /* 0x000e6200000e0000 */
[----:B------:R-:W-:Y:S02]  /*d270*/  SEL R96, R98, R169, P0 ;  /* 0x000000a962607207 */ /* 0x000fe40000000000 */
[----:B------:R-:W-:Y:S01]  /*d280*/  SEL R97, R99, R190, P0 ;  /* 0x000000be63617207 */ /* 0x000fe20000000000 */
[----:B------:R-:W-:Y:S01]  /*d290*/  SHFL.IDX PT, R45, R230, R3, 0x1c1f ;  /* 0x001c1f03e62d7589 */ /* 0x000fe200000e0000 */
[----:B------:R-:W-:-:S02]  /*d2a0*/  SEL R103, R105, R178, P0 ;  /* 0x000000b269677207 */ /* 0x000fc40000000000 */
[----:B--2---:R-:W-:Y:S01]  /*d2b0*/  SEL R113, R115, R176, P0 ;  /* 0x000000b073717207 */ /* 0x004fe20000000000 */
        /* <DEDUP_REMOVED lines=15> */
[----:B------:R2:W-:Y:S01]  /*d3b0*/  SHFL.IDX PT, R35, R35, R3, 0x1c1f ;  /* 0x001c1f0323237589 */ /* 0x0005e200000e0000 */
[----:B------:R-:W-:-:S02]  /*d3c0*/  SEL R72, R165, R168, P0 ;  /* 0x000000a8a5487207 */ /* 0x000fc40000000000 */
[----:B------:R-:W-:Y:S02]  /*d3d0*/  SEL R71, R170, R163, P0 ;  /* 0x000000a3aa477207 */ /* 0x000fe40000000000 */
[----:B------:R-:W-:Y:S02]  /*d3e0*/  SEL R73, R163, R170, P0 ;  /* 0x000000aaa3497207 */ /* 0x000fe40000000000 */
[----:B------:R-:W-:Y:S02]  /*d3f0*/  SEL R81, R184, R81, P0 ;  /* 0x00000051b8517207 */ /* 0x000fe40000000000 */
[----:B------:R-:W-:Y:S02]  /*d400*/  SEL R89, R186, R89, P0 ;  /* 0x00000059ba597207 */ /* 0x000fe40000000000 */
[----:B--2---:R-:W-:Y:S02]  /*d410*/  SEL R3, R14, R151, P0 ;  /* 0x000000970e037207 */ /* 0x004fe40000000000 */
[----:B------:R-:W2:Y:S01]  /*d420*/  @P2 LDC R151, c[0x0][0xbf0] ;  /* 0x0002fc00ff972b82 */ /* 0x000ea20000000800 */
        /* <DEDUP_REMOVED lines=10> */
[----:B--2---:R-:W-:Y:S02]  /*d4d0*/  @P2 SHF.R.U32.HI R49, RZ, R151, R150 ;  /* 0x00000097ff312219 */ /* 0x004fe40000011696 */
[----:B------:R-:W-:Y:S01]  /*d4e0*/  IADD3 R142, P2, R17, R6, RZ ;  /* 0x00000006118e7210 */ /* 0x000fe20007f5e0ff */
[----:B------:R-:W-:Y:S01]  /*d4f0*/  IMAD.MOV R17, RZ, RZ, -R17 ;  /* 0x000000ffff117224 */ /* 0x000fe200078e0a11 */
[--C-:B------:R-:W-:Y:S01]  /*d500*/  SHF.R.S32.HI R6, RZ, 0x1f, R49.reuse ;  /* 0x0000001fff067819 */ /* 0x100fe20000011431 */
[----:B------:R-:W-:Y:S01]  /*d510*/  IMAD.MOV R132, RZ, RZ, -R49 ;  /* 0x000000ffff847224 */ /* 0x000fe200078e0a31 */
[----:B------:R-:W-:Y:S01]  /*d520*/  IADD3.X R143, R59, R7, R50, P2, !PT ;  /* 0x000000073b8f7210 */ /* 0x000fe200017fe432 */
[----:B------:R-:W-:-:S02]  /*d530*/  IMAD R17, R8, R17, R11 ;  /* 0x0000001108117224 */ /* 0x000fc400078e020b */
[----:B------:R-:W-:Y:S02]  /*d540*/  IMAD R6, R6, UR4, RZ ;  /* 0x0000000406067c24 */ /* 0x000fe4000f8e02ff */
[----:B------:R-:W-:Y:S02]  /*d550*/  IMAD R11, R8, R132, R11 ;  /* 0x00000084080b7224 */ /* 0x000fe400078e020b */
[C---:B------:R-:W-:Y:S01]  /*d560*/  IMAD R59, R49.reuse, UR5, R6 ;  /* 0x00000005313b7c24 */ /* 0x040fe2000f8e0206 */
[----:B------:R-:W2:Y:S01]  /*d570*/  S2UR UR5, SR_CgaCtaId ;  /* 0x00000000000579c3 */ /* 0x000ea20000008800 */
[----:B------:R-:W-:Y:S01]  /*d580*/  IMAD.WIDE.U32 R6, R49, UR4, R146 ;  /* 0x0000000431067c25 */ /* 0x000fe2000f8e0092 */
[----:B------:R-:W-:Y:S01]  /*d590*/  SHF.R.S32.HI R49, RZ, 0x1f, R17 ;  /* 0x0000001fff317819 */ /* 0x000fe20000011411 */
[----:B------:R-:W-:Y:S01]  /*d5a0*/  UMOV UR4, 0x400 ;  /* 0x0000040000047882 */ /* 0x000fe20000000000 */
[----:B------:R-:W-:Y:S01]  /*d5b0*/  SHF.R.S32.HI R50, RZ, 0x1f, R11 ;  /* 0x0000001fff327819 */ /* 0x000fe2000001140b */
[----:B------:R-:W-:-:S02]  /*d5c0*/  IMAD.IADD R7, R7, 0x1, R59 ;  /* 0x0000000107077824 */ /* 0x000fc400078e023b */
[----:B------:R-:W-:Y:S02]  /*d5d0*/  IMAD R132, R49, UR6, RZ ;  /* 0x0000000631847c24 */ /* 0x000fe4000f8e02ff */
[----:B------:R-:W-:Y:S02]  /*d5e0*/  IMAD R50, R50, UR8, RZ ;  /* 0x0000000832327c24 */ /* 0x000fe4000f8e02ff */
[C---:B------:R-:W-:Y:S02]  /*d5f0*/  IMAD R49, R17.reuse, UR7, R132 ;  /* 0x0000000711317c24 */ /* 0x040fe4000f8e0284 */
[----:B------:R-:W-:Y:S01]  /*d600*/  IMAD.WIDE.U32 R142, R17, UR6, R142 ;  /* 0x00000006118e7c25 */ /* 0x000fe2000f8e008e */
[----:B------:R-:W-:-:S03]  /*d610*/  ULDC.64 UR6, c[0x0][0xba8] ;  /* 0x0002ea0000067ab9 */ /* 0x000fc60000000a00 */
[----:B------:R-:W-:Y:S01]  /*d620*/  IMAD.WIDE.U32 R146, R11, UR8, R6 ;  /* 0x000000080b927c25 */ /* 0x000fe2000f8e0006 */
[----:B------:R-:W-:Y:S01]  /*d630*/  LEA R59, P2, R142, UR6, 0x2 ;  /* 0x000000068e3b7c11 */ /* 0x000fe2000f8410ff */
[----:B------:R-:W-:Y:S01]  /*d640*/  ULDC UR6, c[0x0][0xa88] ;  /* 0x0002a20000067ab9 */ /* 0x000fe20000000800 */
[----:B---3--:R-:W-:Y:S01]  /*d650*/  SEL R6, R51, R128, P0 ;  /* 0x0000008033067207 */ /* 0x008fe20000000000 */
[----:B------:R-:W-:Y:S01]  /*d660*/  IMAD R17, R11, UR9, R50 ;  /* 0x000000090b117c24 */ /* 0x000fe2000f8e0232 */
[----:B------:R-:W-:Y:S01]  /*d670*/  ULDC.64 UR8, c[0x0][0xb00] ;  /* 0x0002c00000087ab9 */ /* 0x000fe20000000a00 */
[----:B------:R-:W-:Y:S01]  /*d680*/  IMAD.IADD R7, R143, 0x1, R49 ;  /* 0x000000018f077824 */ /* 0x000fe200078e0231 */
[----:B------:R-:W-:Y:S01]  /*d690*/  SEL R50, R128, R51, P0 ;  /* 0x0000003380327207 */ /* 0x000fe20000000000 */
[----:B------:R-:W-:Y:S01]  /*d6a0*/  IMAD.IADD R49, R147, 0x1, R17 ;  /* 0x0000000193317824 */ /* 0x000fe200078e0211 */
[----:B------:R-:W-:Y:S01]  /*d6b0*/  LEA R17, P3, R146, UR8, 0x2 ;  /* 0x0000000892117c11 */ /* 0x000fe2000f8610ff */
[----:B------:R-:W-:Y:S01]  /*d6c0*/  SHFL.IDX PT, R148, R59, 0x1, 0x1c1f ;  /* 0x003c1f003b947f89 */ /* 0x000fe200000e0000 */
[----:B------:R-:W-:Y:S01]  /*d6d0*/  LEA.HI.X R128, R142, UR7, R7, 0x2, P2 ;  /* 0x000000078e807c11 */ /* 0x000fe200090f1407 */
[----:B--2---:R-:W-:Y:S01]  /*d6e0*/  ULEA UR4, UR5, UR4, 0x18 ;  /* 0x0000000405047291 */ /* 0x004fe2000f8ec03f */
[----:B------:R-:W-:Y:S01]  /*d6f0*/  LEA.HI.X R49, R146, UR9, R49, 0x2, P3 ;  /* 0x0000000992317c11 */ /* 0x000fe200098f1431 */
[----:B------:R-:W-:Y:S01]  /*d700*/  IMAD R11, R8, UR6, RZ ;  /* 0x00000006080b7c24 */ /* 0x000fe2000f8e02ff */
[----:B------:R-:W-:Y:S01]  /*d710*/  SHFL.IDX PT, R146, R59, RZ, 0x1c1f ;  /* 0x001c1fff3b927589 */ /* 0x000fe200000e0000 */
[C---:B------:R-:W-:Y:S01]  /*d720*/  VIADD R8, R10.reuse, 0x8 ;  /* 0x000000080a087836 */ /* 0x040fe20000000000 */
[----:B------:R-:W-:Y:S01]  /*d730*/  UIADD3 UR4, UR4, 0x38820, URZ ;  /* 0x0003882004047890 */ /* 0x000fe2000fffe03f */
[----:B----4-:R-:W-:Y:S01]  /*d740*/  SEL R7, R53, R52, P0 ;  /* 0x0000003435077207 */ /* 0x010fe20000000000 */
[----:B------:R-:W2:Y:S01]  /*d750*/  SHFL.IDX PT, R147, R128, RZ, 0x1c1f ;  /* 0x001c1fff80937589 */ /* 0x000ea200000e0000 */
[-C--:B------:R-:W-:Y:S01]  /*d760*/  ISETP.GE.OR P2, PT, R10, R11.reuse, P1 ;  /* 0x0000000b0a00720c */ /* 0x080fe20000f46670 */
[----:B------:R-:W-:Y:S01]  /*d770*/  UPRMT UR4, URZ, 0x654, UR4 ;  /* 0x000006543f047896 */ /* 0x000fe20008000004 */
[-C--:B------:R-:W-:Y:S01]  /*d780*/  ISETP.GE.OR P1, PT, R8, R11.reuse, P1 ;  /* 0x0000000b0800720c */ /* 0x080fe20000f26670 */
[----:B------:R-:W3:Y:S01]  /*d790*/  SHFL.IDX PT, R149, R128, 0x1, 0x1c1f ;  /* 0x003c1f0080957f89 */ /* 0x000ee200000e0000 */
[----:B------:R-:W-:-:S02]  /*d7a0*/  ISETP.GE.AND P3, PT, R10, R11, PT ;  /* 0x0000000b0a00720c */ /* 0x000fc40003f66270 */
[----:B------:R-:W-:Y:S01]  /*d7b0*/  SEL R51, R52, R53, P0 ;  /* 0x0000003534337207 */ /* 0x000fe20000000000 */
[----:B------:R4:W4:Y:S01]  /*d7c0*/  SHFL.IDX PT, R142, R17, RZ, 0x1c1f ;  /* 0x001c1fff118e7589 */ /* 0x00092200000e0000 */
[----:B0-----:R-:W-:Y:S02]  /*d7d0*/  SEL R53, R55, R56, P0 ;  /* 0x0000003837357207 */ /* 0x001fe40000000000 */
[----:B------:R-:W-:Y:S01]  /*d7e0*/  SYNCS.ARRIVE.TRANS64.RED.A1T0 RZ, [UR4], RZ ;  /* 0x000000ffffff79a7 */ /* 0x000fe20008100404 */
[----:B------:R-:W-:Y:S01]  /*d7f0*/  SEL R55, R56, R55, P0 ;  /* 0x0000003738377207 */ /* 0x000fe20000000000 */
[----:B------:R0:W0:Y:S01]  /*d800*/  SHFL.IDX PT, R143, R49, RZ, 0x1c1f ;  /* 0x001c1fff318f7589 */ /* 0x00002200000e0000 */
[----:B-----5:R-:W-:Y:S02]  /*d810*/  SEL R56, R57, R124, P0 ;  /* 0x0000007c39387207 */ /* 0x020fe40000000000 */
[----:B------:R-:W-:Y:S02]  /*d820*/  SEL R124, R124, R57, P0 ;  /* 0x000000397c7c7207 */ /* 0x000fe40000000000 */
[----:B------:R-:W-:-:S02]  /*d830*/  SEL R52, R54, R145, P0 ;  /* 0x0000009136347207 */ /* 0x000fc40000000000 */
[----:B-1----:R-:W-:Y:S02]  /*d840*/  SEL R57, R58, R125, P0 ;  /* 0x0000007d3a397207 */ /* 0x002fe40000000000 */
[----:B------:R-:W-:Y:S01]  /*d850*/  SEL R54, R145, R54, P0 ;  /* 0x0000003691367207 */ /* 0x000fe20000000000 */
[----:B--2---:R1:W-:Y:S01]  /*d860*/  @!P2 ST.E desc[UR40][R146.64], R0 ;  /* 0x000000009200a985 */ /* 0x0043e2000c101928 */
[----:B------:R-:W-:-:S03]  /*d870*/  SEL R125, R125, R58, P0 ;  /* 0x0000003a7d7d7207 */ /* 0x000fc60000000000 */
[----:B---3--:R1:W-:Y:S01]  /*d880*/  @!P1 ST.E desc[UR40][R148.64], R2 ;  /* 0x0000000294009985 */ /* 0x0083e2000c101928 */
[----:B------:R-:W-:Y:S05]  /*d890*/  @P3 BRA `(.L_x_2156) ;  /* 0x0000000800f83947 */ /* 0x000fea0003800000 */
[----:B------:R-:W-:Y:S01]  /*d8a0*/  ULDC UR4, c[0x0][0xac8] ;  /* 0x0002b20000047ab9 */ /* 0x000fe20000000800 */
[C---:B-1----:R-:W-:Y:S01]  /*d8b0*/  VIADD R0, R9.reuse, 0x8 ;  /* 0x0000000809007836 */ /* 0x042fe20000000000 */
        /* <DEDUP_REMOVED lines=10> */
[----:B0---4-:R-:W-:Y:S01]  /*d960*/  @!P1 IMAD.WIDE R58, R9, 0x4, R142 ;  /* 0x00000004093a9825 */ /* 0x011fe200078e028e */
        /* <DEDUP_REMOVED lines=21> */
[----:B------:R-:W-:Y:S01]  /*dac0*/  VIADD R128, R9, 0x48 ;  /* 0x0000004809807836 */ /* 0x000fe20000000000 */
[----:B------:R2:W-:Y:S01]  /*dad0*/  @!P6 ST.E.64 desc[UR40][R144.64], R22 ;  /* 0x000000169000e985 */ /* 0x0005e2000c101b28 */
[----:B------:R-:W-:-:S03]  /*dae0*/  ISETP.GE.AND P5, PT, R10, UR4, PT ;  /* 0x000000040a007c0c */ /* 0x000fc6000bfa6270 */
[----:B------:R-:W-:Y:S02]  /*daf0*/  ISETP.GE.AND P6, PT, R128, UR4, PT ;  /* 0x0000000480007c0c */ /* 0x000fe4000bfc6270 */
[----:B0-----:R-:W-:Y:S01]  /*db00*/  @!P2 LOP3.LUT R19, R138, 0xfffffffe, RZ, 0xc0, !PT ;  /* 0xfffffffe8a13a812 */ /* 0x001fe200078ec0ff */
[----:B------:R-:W-:Y:S01]  /*db10*/  @!P1 IMAD.WIDE R14, R147, 0x4, R142 ;  /* 0x00000004930e9825 */ /* 0x000fe200078e028e */
[----:B-1----:R-:W-:-:S03]  /*db20*/  @!P3 LOP3.LUT R21, R146, 0xfffffffe, RZ, 0xc0, !PT ;  /* 0xfffffffe9215b812 */ /* 0x002fc600078ec0ff */
[--C-:B------:R-:W-:Y:S01]  /*db30*/  @!P2 IMAD.WIDE R18, R19, 0x4, R142.reuse ;  /* 0x000000041312a825 */ /* 0x100fe200078e028e */
[----:B------:R0:W-:Y:S01]  /*db40*/  @!P1 ST.E.64 desc[UR40][R14.64], R24 ;  /* 0x000000180e009985 */ /* 0x0001e2000c101b28 */
[----:B------:R-:W-:Y:S02]  /*db50*/  @!P4 LEA.HI R0, R0, R0, RZ, 0x1 ;  /* 0x000000000000c211 */ /* 0x000fe400078f08ff */
[--C-:B------:R-:W-:Y:S01]  /*db60*/  @!P3 IMAD.WIDE R20, R21, 0x4, R142.reuse ;  /* 0x000000041514b825 */ /* 0x100fe200078e028e */
[----:B------:R1:W-:Y:S01]  /*db70*/  @!P2 ST.E.64 desc[UR40][R18.64], R26 ;  /* 0x0000001a1200a985 */ /* 0x0003e2000c101b28 */
[----:B------:R-:W-:Y:S02]  /*db80*/  @!P5 LEA.HI R10, R10, R10, RZ, 0x1 ;  /* 0x0000000a0a0ad211 */ /* 0x000fe400078f08ff */
[C---:B--2---:R-:W-:Y:S01]  /*db90*/  VIADD R22, R9.reuse, 0x50 ;  /* 0x0000005009167836 */ /* 0x044fe20000000000 */
[----:B------:R2:W-:Y:S01]  /*dba0*/  @!P3 ST.E.64 desc[UR40][R20.64], R28 ;  /* 0x0000001c1400b985 */ /* 0x0005e2000c101b28 */
[C---:B------:R-:W-:Y:S01]  /*dbb0*/  VIADD R58, R9.reuse, 0x58 ;  /* 0x00000058093a7836 */ /* 0x040fe20000000000 */
[----:B------:R-:W-:Y:S01]  /*dbc0*/  @!P4 LOP3.LUT R23, R0, 0xfffffffe, RZ, 0xc0, !PT ;  /* 0xfffffffe0017c812 */ /* 0x000fe200078ec0ff */
[C---:B------:R-:W-:Y:S01]  /*dbd0*/  VIADD R59, R9.reuse, 0x60 ;  /* 0x00000060093b7836 */ /* 0x040fe20000000000 */
[----:B------:R-:W-:Y:S01]  /*dbe0*/  ISETP.GE.AND P3, PT, R22, UR4, PT ;  /* 0x0000000416007c0c */ /* 0x000fe2000bf66270 */
[----:B------:R-:W-:Y:S01]  /*dbf0*/  VIADD R0, R9, 0x68 ;  /* 0x0000006809007836 */ /* 0x000fe20000000000 */
[----:B------:R-:W-:Y:S01]  /*dc00*/  @!P6 LEA.HI R128, R128, R128, RZ, 0x1 ;  /* 0x000000808080e211 */ /* 0x000fe200078f08ff */
[----:B0-----:R-:W-:Y:S01]  /*dc10*/  @!P4 IMAD.WIDE R14, R23, 0x4, R142 ;  /* 0x00000004170ec825 */ /* 0x001fe200078e028e */
[----:B------:R-:W-:-:S02]  /*dc20*/  @!P5 LOP3.LUT R25, R10, 0xfffffffe, RZ, 0xc0, !PT ;  /* 0xfffffffe0a19d812 */ /* 0x000fc400078ec0ff */
        /* <DEDUP_REMOVED lines=15> */
[----:B------:R-:W-:Y:S02]  /*dd20*/  @!P1 LEA.HI R58, R58, R58, RZ, 0x1 ;  /* 0x0000003a3a3a9211 */ /* 0x000fe400078f08ff */
        /* <DEDUP_REMOVED lines=8> */
[----:B--2---:R-:W-:Y:S01]  /*ddb0*/  @!P2 LOP3.LUT R21, R59, 0xfffffffe, RZ, 0xc0, !PT ;  /* 0xfffffffe3b15a812 */ /* 0x004fe200078ec0ff */
[----:B------:R-:W-:Y:S01]  /*ddc0*/  VIADD R25, R9, 0x88 ;  /* 0x0000008809197836 */ /* 0x000fe20000000000 */
        /* <DEDUP_REMOVED lines=107> */
.L_x_2156:
[----:B------:R-:W-:Y:S05]  /*e480*/  BSYNC B0 ;  /* 0x0000000000007941 */ /* 0x000fea0003800000 */
.L_x_2155:
[----:B------:R-:W-:Y:S01]  /*e490*/  ISETP.GE.AND P1, PT, R8, R11, PT ;  /* 0x0000000b0800720c */ /* 0x000fe20003f26270 */
[----:B--2---:R2:W3:Y:S01]  /*e4a0*/  SHFL.IDX PT, R15, R49, 0x1, 0x1c1f ;  /* 0x003c1f00310f7f89 */ /* 0x0044e200000e0000 */
        /* <DEDUP_REMOVED lines=22> */
[----:B------:R-:W-:Y:S01]  /*e610*/  SEL R12, R139, R12, P0 ;  /* 0x0000000c8b0c7207 */ /* 0x000fe20000000000 */
[----:B0-23--:R-:W-:Y:S06]  /*e620*/  @P1 BRA `(.L_x_2118) ;  /* 0x0000004c00c41947 */ /* 0x00dfec0003800000 */
        /* <DEDUP_REMOVED lines=14> */
[C-C-:B----4-:R-:W-:Y:S02]  /*e710*/  @!P3 IMAD.WIDE R16, R9.reuse, 0x4, R14.reuse ;  /* 0x000000040910b825 */ /* 0x150fe400078e020e */
        /* <DEDUP_REMOVED lines=141> */
[----:B---3--:R-:W-:Y:S01]  /*eff0*/  @!P2 IMAD.WIDE R4, R17, 0x4, R14 ;  /* 0x000000041104a825 */ /* 0x008fe200078e020e */
        /* <DEDUP_REMOVED lines=35> */
.L_x_2154:
[----:B------:R-:W1:Y:S02]  /*f230*/  S2R R0, SR_TID.X ;  /* 0x0000000000007919 */ /* 0x000e640000002100 */
[----:B-1----:R-:W-:-:S05]  /*f240*/  VIADD R2, R0, 0xffffff80 ;  /* 0xffffff8000027836 */ /* 0x002fca0000000000 */
[----:B------:R-:W-:-:S13]  /*f250*/  ISETP.GT.AND P0, PT, R2, 0x7f, PT ;  /* 0x0000007f0200780c */ /* 0x000fda0003f04270 */
[----:B------:R-:W-:Y:S05]  /*f260*/  @P0 BRA `(.L_x_2118) ;  /* 0x0000004000b40947 */ /* 0x000fea0003800000 */
[----:B------:R-:W1:Y:S01]  /*f270*/  S2R R3, SR_CTAID.X ;  /* 0x0000000000037919 */ /* 0x000e620000002500 */
[----:B------:R-:W2:Y:S01]  /*f280*/  LDC R6, c[0x0][0xbe8] ;  /* 0x0002fa00ff067b82 */ /* 0x000ea20000000800 */
[----:B------:R-:W-:Y:S01]  /*f290*/  ULDC UR4, c[0x0][0xa88] ;  /* 0x0002a20000047ab9 */ /* 0x000fe20000000800 */
[----:B-1----:R-:W-:Y:S02]  /*f2a0*/  IMAD R0, R3, 0x80, R0 ;  /* 0x0000008003007824 */ /* 0x002fe400078e0200 */
[----:B--2---:R-:W-:Y:S02]  /*f2b0*/  IMAD R3, R6, UR4, RZ ;  /* 0x0000000406037c24 */ /* 0x004fe4000f8e02ff */
[----:B------:R-:W-:-:S05]  /*f2c0*/  VIADD R0, R0, 0xffffff80 ;  /* 0xffffff8000007836 */ /* 0x000fca0000000000 */
[----:B------:R-:W-:-:S13]  /*f2d0*/  ISETP.GE.AND P0, PT, R0, R3, PT ;  /* 0x000000030000720c */ /* 0x000fda0003f06270 */
[----:B------:R-:W-:Y:S05]  /*f2e0*/  @P0 BRA `(.L_x_2118) ;  /* 0x0000004000940947 */ /* 0x000fea0003800000 */
[----:B------:R-:W-:Y:S01]  /*f2f0*/  ISETP.NE.AND P0, PT, R6, 0x1, PT ;  /* 0x000000010600780c */ /* 0x000fe20003f05270 */
[----:B------:R-:W1:Y:S01]  /*f300*/  LDC.64 R10, c[0x0][0xbd8] ;  /* 0x0002f600ff0a7b82 */ /* 0x000e620000000a00 */
[----:B0-----:R-:W-:Y:S01]  /*f310*/  SHF.R.S32.HI R4, RZ, 0x1f, R17 ;  /* 0x0000001fff047819 */ /* 0x001fe20000011411 */
[----:B------:R-:W-:Y:S02]  /*f320*/  ULDC.64 UR4, c[0x0][0xbd0] ;  /* 0x0002f40000047ab9 */ /* 0x000fe40000000a00 */
[----:B------:R-:W-:-:S04]  /*f330*/  IMAD.WIDE.U32 R2, R17, UR4, RZ ;  /* 0x0000000411027c25 */ /* 0x000fc8000f8e00ff */
[----:B------:R-:W0:Y:S01]  /*f340*/  S2UR UR6, SR_CTAID.Y ;  /* 0x00000000000679c3 */ /* 0x000e220000002600 */
[----:B------:R-:W-:-:S04]  /*f350*/  IMAD R4, R4, UR4, RZ ;  /* 0x0000000404047c24 */ /* 0x000fc8000f8e02ff */
[----:B------:R-:W-:Y:S01]  /*f360*/  IMAD R5, R17, UR5, R4 ;  /* 0x0000000511057c24 */ /* 0x000fe2000f8e0204 */
[----:B------:R-:W-:Y:S01]  /*f370*/  ULDC.64 UR4, c[0x0][0xbe0] ;  /* 0x0002f80000047ab9 */ /* 0x000fe20000000a00 */
[----:B------:R-:W-:Y:S01]  /*f380*/  IMAD.MOV R17, RZ, RZ, -R17 ;  /* 0x000000ffff117224 */ /* 0x000fe200078e0a11 */
[----:B------:R-:W2:Y:S01]  /*f390*/  @P0 LDC R7, c[0x0][0xbec] ;  /* 0x0002fb00ff070b82 */ /* 0x000ea20000000800 */
[----:B------:R-:W-:Y:S02]  /*f3a0*/  IMAD.IADD R3, R3, 0x1, R5 ;  /* 0x0000000103037824 */ /* 0x000fe400078e0205 */
[----:B------:R-:W-:-:S05]  /*f3b0*/  IMAD.MOV.U32 R5, RZ, RZ, R0 ;  /* 0x000000ffff057224 */ /* 0x000fca00078e0000 */
[----:B------:R-:W0:Y:S01]  /*f3c0*/  LDC R8, c[0x0][0xc50] ;  /* 0x00031400ff087b82 */ /* 0x000e220000000800 */
[C---:B-1----:R-:W-:Y:S02]  /*f3d0*/  IMAD R12, R10.reuse, UR38, RZ ;  /* 0x000000260a0c7c24 */ /* 0x042fe4000f8e02ff */
[----:B------:R-:W-:-:S04]  /*f3e0*/  IMAD.WIDE.U32 R2, R10, UR39, R2 ;  /* 0x000000270a027c25 */ /* 0x000fc8000f8e0002 */
[----:B------:R-:W-:Y:S01]  /*f3f0*/  IMAD R11, R11, UR39, R12 ;  /* 0x000000270b0b7c24 */ /* 0x000fe2000f8e020c */
[----:B------:R-:W1:Y:S03]  /*f400*/  @P0 LDC R9, c[0x0][0xbf0] ;  /* 0x0002fc00ff090b82 */ /* 0x000e660000000800 */
[----:B------:R-:W-:Y:S02]  /*f410*/  IMAD.IADD R3, R11, 0x1, R3 ;  /* 0x000000010b037824 */ /* 0x000fe400078e0203 */
[----:B--2---:R-:W-:-:S04]  /*f420*/  @P0 IMAD.HI.U32 R4, R0, R7, RZ ;  /* 0x0000000700040227 */ /* 0x004fc800078e00ff */
[----:B0-----:R-:W-:-:S04]  /*f430*/  IMAD R17, R8, R17, UR6 ;  /* 0x0000000608117e24 */ /* 0x001fc8000f8e0211 */
[----:B------:R-:W-:Y:S01]  /*f440*/  IMAD.WIDE.U32 R2, R17, UR4, R2 ;  /* 0x0000000411027c25 */ /* 0x000fe2000f8e0002 */
[----:B-1----:R-:W-:Y:S02]  /*f450*/  @P0 SHF.R.U32.HI R5, RZ, R9, R4 ;  /* 0x00000009ff050219 */ /* 0x002fe40000011604 */
[----:B------:R-:W-:Y:S02]  /*f460*/  SHF.R.S32.HI R4, RZ, 0x1f, R17 ;  /* 0x0000001fff047819 */ /* 0x000fe40000011411 */
[--C-:B------:R-:W-:Y:S01]  /*f470*/  SHF.R.S32.HI R9, RZ, 0x1f, R5.reuse ;  /* 0x0000001fff097819 */ /* 0x100fe20000011405 */
[----:B------:R-:W-:Y:S01]  /*f480*/  IMAD.MOV R7, RZ, RZ, -R5 ;  /* 0x000000ffff077224 */ /* 0x000fe200078e0a05 */
[----:B------:R-:W-:Y:S01]  /*f490*/  IADD3 R2, P0, R5, R2, RZ ;  /* 0x0000000205027210 */ /* 0x000fe20007f1e0ff */
[----:B------:R-:W-:Y:S02]  /*f4a0*/  IMAD R4, R4, UR4, RZ ;  /* 0x0000000404047c24 */ /* 0x000fe4000f8e02ff */
[----:B------:R-:W-:-:S02]  /*f4b0*/  IMAD R7, R6, R7, R0 ;  /* 0x0000000706077224 */ /* 0x000fc400078e0200 */
[----:B------:R-:W-:Y:S01]  /*f4c0*/  IMAD R4, R17, UR5, R4 ;  /* 0x0000000511047c24 */ /* 0x000fe2000f8e0204 */
[----:B------:R-:W-:Y:S02]  /*f4d0*/  ULDC.64 UR4, c[0x0][0xbc8] ;  /* 0x0002f20000047ab9 */ /* 0x000fe40000000a00 */
        /* <DEDUP_REMOVED lines=12> */
.L_x_2116:
        /* <DEDUP_REMOVED lines=18> */
.L_x_2157:
[----:B------:R-:W-:Y:S01]  /*f6c0*/  ULDC UR7, c[0x0][0xc50] ;  /* 0x0003140000077ab9 */ /* 0x000fe20000000800 */
[----:B------:R-:W-:Y:S01]  /*f6d0*/  UMOV UR36, UR6 ;  /* 0x0000000600247c82 */ /* 0x000fe20008000000 */
[----:B------:R-:W-:-:S11]  /*f6e0*/  UISETP.NE.AND UP0, UPT, UR7, 0x1, UPT ;  /* 0x000000010700788c */ /* 0x000fd6000bf05270 */
[----:B------:R-:W-:Y:S01]  /*f6f0*/  @UP0 ULDC UR4, c[0x0][0xc54] ;  /* 0x0003150000040ab9 */ /* 0x000fe20000000800 */
[----:B------:R-:W-:Y:S01]  /*f700*/  @UP0 ULDC UR8, c[0x0][0xc58] ;  /* 0x0003160000080ab9 */ /* 0x000fe20000000800 */
[----:B------:R-:W-:-:S04]  /*f710*/  UIMAD.WIDE.U32 UR4, UR6, UR4, URZ ;  /* 0x00000004060472a5 */ /* 0x000fc8000f8e003f */
[----:B------:R-:W-:-:S12]  /*f720*/  @UP0 USHF.R.U32.HI UR36, URZ, UR8, UR5 ;  /* 0x000000083f240299 */ /* 0x000fd80008011605 */
.L_x_2158:
        /* <DEDUP_REMOVED lines=8> */
[----:B------:R-:W-:Y:S01]  /*f7b0*/  ULDC UR6, c[0x0][0x448] ;  /* 0x0001120000067ab9 */ /* 0x000fe20000000800 */
[----:B------:R-:W-:Y:S01]  /*f7c0*/  ULDC.64 UR4, c[0x0][0x418] ;  /* 0x0001060000047ab9 */ /* 0x000fe20000000a00 */
[----:B------:R-:W-:Y:S01]  /*f7d0*/  UISETP.NE.AND UP1, UPT, UR6, 0x1, UPT ;  /* 0x000000010600788c */ /* 0x000fe2000bf25270 */
[----:B------:R-:W-:Y:S01]  /*f7e0*/  IMAD.MOV.U32 R17, RZ, RZ, RZ ;  /* 0x000000ffff117224 */ /* 0x000fe200078e00ff */
[----:B------:R-:W-:Y:S01]  /*f7f0*/  UISETP.NE.U32.AND UP0, UPT, UR4, URZ, UPT ;  /* 0x0000003f0400728c */ /* 0x000fe2000bf05070 */
[----:B------:R-:W-:Y:S02]  /*f800*/  ULDC UR8, c[0x0][0x424] ;  /* 0x0001090000087ab9 */ /* 0x000fe40000000800 */
[----:B------:R-:W-:Y:S01]  /*f810*/  ULDC UR4, c[0x0][0x288] ;  /* 0x0000a20000047ab9 */ /* 0x000fe20000000800 */
[----:B------:R-:W-:Y:S02]  /*f820*/  UISETP.NE.AND.EX UP0, UPT, UR5, URZ, UPT, UP0 ;  /* 0x0000003f0500728c */ /* 0x000fe4000bf05300 */
[----:B------:R-:W-:-:S02]  /*f830*/  UIADD3 UR10, -UR4, 0x80, URZ ;  /* 0x00000080040a7890 */ /* 0x000fc4000fffe13f */
[----:B------:R-:W-:Y:S01]  /*f840*/  USEL UR8, UR8, 0x1, UP0 ;  /* 0x0000000108087887 */ /* 0x000fe20008000000 */
[----:B------:R-:W-:Y:S01]  /*f850*/  @UP1 ULDC UR4, c[0x0][0x44c] ;  /* 0x0001130000041ab9 */ /* 0x000fe20000000800 */
[----:B------:R-:W-:Y:S01]  /*f860*/  ULDC UR9, c[0x0][0x2f0] ;  /* 0x0000bc0000097ab9 */ /* 0x000fe20000000800 */
[----:B------:R-:W-:Y:S01]  /*f870*/  @UP1 ULDC UR11, c[0x0][0x450] ;  /* 0x00011400000b1ab9 */ /* 0x000fe20000000800 */
[----:B------:R-:W-:Y:S02]  /*f880*/  UIMAD UR10, UR8, UR9, UR10 ;  /* 0x00000009080a72a4 */ /* 0x000fe4000f8e020a */
[----:B------:R-:W-:Y:S02]  /*f890*/  UIMAD UR8, UR8, UR9, 0x7f ;  /* 0x0000007f080874a4 */ /* 0x000fe4000f8e0209 */
[----:B0-----:R-:W-:-:S04]  /*f8a0*/  USHF.L.U32 UR39, UR39, 0x7, URZ ;  /* 0x0000000727277899 */ /* 0x001fc8000800063f */
[----:B------:R-:W-:-:S04]  /*f8b0*/  UIADD3 UR6, UR39, 0x7f, URZ ;  /* 0x0000007f27067890 */ /* 0x000fc8000fffe03f */
[----:B------:R-:W-:-:S04]  /*f8c0*/  UIMAD.WIDE.U32 UR4, UR6, UR4, URZ ;  /* 0x00000004060472a5 */ /* 0x000fc8000f8e003f */
[----:B------:R-:W-:Y:S02]  /*f8d0*/  @UP1 USHF.R.U32.HI UR6, URZ, UR11, UR5 ;  /* 0x0000000b3f061299 */ /* 0x000fe40008011605 */
[----:B------:R-:W-:Y:S02]  /*f8e0*/  USHF.R.S32.HI UR5, URZ, 0x1f, UR8 ;  /* 0x0000001f3f057899 */ /* 0x000fe40008011408 */
[----:B------:R-:W-:Y:S02]  /*f8f0*/  UIADD3 UR6, UR10, UR6, URZ ;  /* 0x000000060a067290 */ /* 0x000fe4000fffe03f */
[----:B------:R-:W-:Y:S02]  /*f900*/  ULEA.HI UR5, UR5, UR8, URZ, 0x7 ;  /* 0x0000000805057291 */ /* 0x000fe4000f8f383f */
[----:B------:R-:W-:Y:S02]  /*f910*/  USHF.R.S32.HI UR4, URZ, 0x1f, UR6 ;  /* 0x0000001f3f047899 */ /* 0x000fe40008011406 */
[----:B------:R-:W-:-:S02]  /*f920*/  USHF.R.S32.HI UR5, URZ, 0x7, UR5 ;  /* 0x000000073f057899 */ /* 0x000fc40008011405 */
[----:B------:R-:W-:Y:S02]  /*f930*/  ULEA.HI UR4, UR4, UR6, URZ, 0x7 ;  /* 0x0000000604047291 */ /* 0x000fe4000f8f383f */
[----:B------:R-:W-:Y:S02]  /*f940*/  USHF.R.U32.HI UR8, URZ, 0x10, UR7 ;  /* 0x000000103f087899 */ /* 0x000fe40008011607 */
[----:B------:R-:W-:-:S04]  /*f950*/  USHF.R.S32.HI UR4, URZ, 0x7, UR4 ;  /* 0x000000073f047899 */ /* 0x000fc80008011404 */
[----:B------:R-:W-:-:S04]  /*f960*/  UISETP.LT.AND UP0, UPT, UR5, UR4, UPT ;  /* 0x000000040500728c */ /* 0x000fc8000bf01270 */
[----:B------:R-:W-:Y:S02]  /*f970*/  USEL UR6, UR5, UR4, UP0 ;  /* 0x0000000405067287 */ /* 0x000fe40008000000 */
[----:B------:R-:W-:Y:S02]  /*f980*/  UISETP.NE.AND UP0, UPT, UR8, URZ, UPT ;  /* 0x0000003f0800728c */ /* 0x000fe4000bf05270 */
[----:B------:R-:W-:Y:S02]  /*f990*/  UISETP.GE.AND UP1, UPT, UR6, 0x1, UPT ;  /* 0x000000010600788c */ /* 0x000fe4000bf26270 */
[----:B------:R-:W-:-:S04]  /*f9a0*/  ULOP3.LUT UR5, UR7, 0xffff, URZ, 0xc0, !UPT ;  /* 0x0000ffff07057892 */ /* 0x000fc8000f8ec03f */
[----:B------:R-:W-:-:S03]  /*f9b0*/  PLOP3.LUT P0, PT, PT, PT, UP1, 0x80, 0x0 ;  /* 0x000000000000781c */ /* 0x000fc60003f0f018 */
[----:B------:R-:W-:-:S10]  /*f9c0*/  @!UP0 ULDC UR8, c[0x0][0x9f0] ;  /* 0x00027c0000088ab9 */ /* 0x000fd40000000800 */
[----:B------:R-:W-:Y:S05]  /*f9d0*/  @!P0 BRA `(.L_x_2160) ;  /* 0x0000000000708947 */ /* 0x000fea0003800000 */
        /* <DEDUP_REMOVED lines=28> */
.L_x_2160:
        /* <DEDUP_REMOVED lines=30> */
.L_x_2161:
        /* <DEDUP_REMOVED lines=20> */
.L_x_2162:
        /* <DEDUP_REMOVED lines=20> */
.L_x_2163:
        /* <DEDUP_REMOVED lines=18> */
.L_x_2164:
[----:B------:R-:W0:Y:S01]  /*10120*/  LDC.64 R2, c[0x0][0x9f8] ;  /* 0x00027e00ff027b82 */ /* 0x000e220000000a00 */
[----:B------:R-:W-:Y:S01]  /*10130*/  IMAD.MOV.U32 R10, RZ, RZ, R19 ;  /* 0x000000ffff0a7224 */ /* 0x000fe200078e0013 */
[----:B------:R-:W1:Y:S01]  /*10140*/  S2R R11, SR_TID.X ;  /* 0x00000000000b7919 */ /* 0x000e620000002100 */
[----:B0-----:R-:W-:-:S04]  /*10150*/  ISETP.NE.U32.AND P0, PT, R2, RZ, PT ;  /* 0x000000ff0200720c */ /* 0x001fc80003f05070 */
[----:B------:R-:W-:-:S13]  /*10160*/  ISETP.NE.AND.EX P0, PT, R3, RZ, PT, P0 ;  /* 0x000000ff0300720c */ /* 0x000fda0003f05300 */
[----:B------:R-:W0:Y:S02]  /*10170*/  @P0 LDC.64 R2, c[0x0][0x9f8] ;  /* 0x00027e00ff020b82 */ /* 0x000e240000000a00 */
[----:B0-----:R-:W-:-:S05]  /*10180*/  @P0 IMAD.WIDE R2, R19, 0x4, R2 ;  /* 0x0000000413020825 */ /* 0x001fca00078e0202 */
[----:B------:R0:W2:Y:S01]  /*10190*/  @P0 LDG.E R10, desc[UR40][R2.64] ;  /* 0x00000028020a0981 */ /* 0x0000a2000c1e1900 */
[C---:B-1----:R-:W-:Y:S01]  /*101a0*/  IMAD.SHL.U32 R0, R11.reuse, 0x80, RZ ;  /* 0x000000800b007824 */ /* 0x042fe200078e00ff */
[C---:B------:R-:W-:Y:S01]  /*101b0*/  LOP3.LUT R8, R11.reuse, 0x7f, RZ, 0xc0, !PT ;  /* 0x0000007f0b087812 */ /* 0x040fe200078ec0ff */
[----:B------:R-:W-:Y:S01]  /*101c0*/  IMAD.SHL.U32 R18, R11, 0x10, RZ ;  /* 0x000000100b127824 */ /* 0x000fe200078e00ff */
[----:B------:R-:W-:Y:S02]  /*101d0*/  UMOV UR4, 0xffffffff ;  /* 0xffffffff00047882 */ /* 0x000fe40000000000 */
[----:B------:R-:W-:Y:S02]  /*101e0*/  SHF.R.U32.HI R5, RZ, 0x5, R8 ;  /* 0x00000005ff057819 */ /* 0x000fe40000011608 */
[----:B------:R-:W-:Y:S01]  /*101f0*/  LOP3.LUT R4, R0, 0x380, RZ, 0xc0, !PT ;  /* 0x0000038000047812 */ /* 0x000fe200078ec0ff */
[----:B0-----:R-:W0:Y:S01]  /*10200*/  LDC.64 R2, c[0x0][0x418] ;  /* 0x00010600ff027b82 */ /* 0x001e220000000a00 */
[----:B------:R-:W-:-:S03]  /*10210*/  LOP3.LUT R18, R18, 0x70, RZ, 0xc0, !PT ;  /* 0x0000007012127812 */ /* 0x000fc600078ec0ff */
[----:B------:R-:W-:Y:S01]  /*10220*/  IMAD R7, R5, 0x10, R4 ;  /* 0x0000001005077824 */ /* 0x000fe200078e0204 */
[----:B------:R-:W-:Y:S02]  /*10230*/  LOP3.LUT R6, R0, 0x400, RZ, 0xc0, !PT ;  /* 0x0000040000067812 */ /* 0x000fe400078ec0ff */
[----:B------:R-:W-:Y:S02]  /*10240*/  LOP3.LUT R9, R4, 0x10, R11, 0xf8, !PT ;  /* 0x0000001004097812 */ /* 0x000fe400078ef80b */
[-C--:B------:R-:W-:Y:S01]  /*10250*/  LOP3.LUT R7, R7, R18.reuse, RZ, 0x3c, !PT ;  /* 0x0000001207077212 */ /* 0x080fe200078e3cff */
[----:B------:R-:W-:Y:S01]  /*10260*/  IMAD R6, R5, 0x800, R6 ;  /* 0x0000080005067824 */ /* 0x000fe200078e0206 */
[----:B------:R-:W-:Y:S02]  /*10270*/  LOP3.LUT R9, R9, R18, RZ, 0x3c, !PT ;  /* 0x0000001209097212 */ /* 0x000fe400078e3cff */
[----:B------:R-:W-:-:S03]  /*10280*/  LOP3.LUT R4, R7, 0xc00, R0, 0xf8, !PT ;  /* 0x00000c0007047812 */ /* 0x000fc600078ef800 */
[----:B------:R-:W-:Y:S02]  /*10290*/  IMAD.IADD R0, R6, 0x1, R9 ;  /* 0x0000000106007824 */ /* 0x000fe400078e0209 */
[----:B------:R1:W-:Y:S04]  /*102a0*/  STL [R1+0x14], R4 ;  /* 0x0000140401007387 */ /* 0x0003e80000100800 */
[----:B------:R3:W-:Y:S01]  /*102b0*/  STL [R1+0x1c], R0 ;  /* 0x00001c0001007387 */ /* 0x0007e20000100800 */
[----:B0-----:R-:W-:Y:S01]  /*102c0*/  ISETP.NE.U32.AND P0, PT, R2, RZ, PT ;  /* 0x000000ff0200720c */ /* 0x001fe20003f05070 */
[----:B-1----:R-:W-:-:S03]  /*102d0*/  IMAD.MOV.U32 R4, RZ, RZ, 0x20 ;  /* 0x00000020ff047424 */ /* 0x002fc600078e00ff */
[----:B------:R-:W-:Y:S02]  /*102e0*/  R2P PR, R11, 0x6 ;  /* 0x000000060b007804 */ /* 0x000fe40000000000 */
[----:B------:R-:W-:Y:S01]  /*102f0*/  ISETP.NE.AND.EX P3, PT, R3, RZ, PT, P0 ;  /* 0x000000ff0300720c */ /* 0x000fe20003f65300 */
[----:B---3--:R-:W-:-:S03]  /*10300*/  IMAD.MOV.U32 R0, RZ, RZ, 0x40 ;  /* 0x00000040ff007424 */ /* 0x008fc600078e00ff */
[----:B------:R-:W-:Y:S02]  /*10310*/  P2R R5, PR, RZ, 0x8 ;  /* 0x00000008ff057803 */ /* 0x000fe40000000000 */
[----:B------:R-:W-:Y:S02]  /*10320*/  SEL R6, R0, 0xffffffc0, !P2 ;  /* 0xffffffc000067807 */ /* 0x000fe40005000000 */
[----:B------:R-:W-:-:S03]  /*10330*/  SEL R0, R4, 0xffffffe0, !P1 ;  /* 0xffffffe004007807 */ /* 0x000fc60004800000 */
[----:B------:R-:W-:Y:S01]  /*10340*/  STL [R1+0x4], R6 ;  /* 0x0000040601007387 */ /* 0x000fe20000100800 */
[----:B--2---:R-:W-:-:S03]  /*10350*/  SHF.R.S32.HI R9, RZ, 0x1f, R10 ;  /* 0x0000001fff097819 */ /* 0x004fc6000001140a */
[----:B------:R-:W-:Y:S01]  /*10360*/  STL [R1], R10 ;  /* 0x0000000a01007387 */ /* 0x000fe20000100800 */
[----:B------:R-:W-:-:S03]  /*10370*/  SEL R16, R10, RZ, !P3 ;  /* 0x000000ff0a107207 */ /* 0x000fc60005800000 */
[----:B------:R0:W-:Y:S04]  /*10380*/  STL [R1+0x20], R5 ;  /* 0x0000200501007387 */ /* 0x0001e80000100800 */
[----:B------:R1:W-:Y:S04]  /*10390*/  STL [R1+0x8], R0 ;  /* 0x0000080001007387 */ /* 0x0003e80000100800 */
[----:B------:R1:W-:Y:S01]  /*103a0*/  STL [R1+0x10], R9 ;  /* 0x0000100901007387 */ /* 0x0003e20000100800 */
[----:B0-----:R-:W-:-:S04]  /*103b0*/  SHF.R.U32.HI R5, RZ, 0x5, R11 ;  /* 0x00000005ff057819 */ /* 0x001fc8000001160b */
[----:B------:R-:W-:Y:S01]  /*103c0*/  LOP3.LUT R5, R5, 0x3, RZ, 0xc0, !PT ;  /* 0x0000000305057812 */ /* 0x000fe200078ec0ff */
[----:B------:R-:W-:Y:S06]  /*103d0*/  BRA.DIV UR4, `(.L_x_2165) ;  /* 0x0000003604087947 */ /* 0x000fec000b800000 */
[----:B------:R0:W2:Y:S02]  /*103e0*/  SHFL.IDX PT, R14, R5, RZ, 0x1f ;  /* 0x00001fff050e7589 */ /* 0x0000a400000e0000 */
.L_x_2218:
[----:B------:R-:W-:Y:S02]  /*103f0*/  PLOP3.LUT P1, PT, PT, PT, PT, 0x8, 0x0 ;  /* 0x000000000000781c */ /* 0x000fe40003f2e170 */
[----:B--2---:R-:W-:Y:S02]  /*10400*/  ISETP.NE.AND P0, PT, R14, RZ, PT ;  /* 0x000000ff0e00720c */ /* 0x004fe40003f05270 */
[----:B-1----:R-:W-:-:S05]  /*10410*/  P2R R0, PR, RZ, 0x2 ;  /* 0x00000002ff007803 */ /* 0x002fca0000000000 */
[----:B------:R1:W-:Y:S06]  /*10420*/  STL [R1+0x18], R0 ;  /* 0x0000180001007387 */ /* 0x0003ec0000100800 */
[----:B------:R-:W-:Y:S05]  /*10430*/  @P0 BRA `(.L_x_2166) ;  /* 0x0000000400580947 */ /* 0x000fea0003800000 */
[----:B------:R-:W-:Y:S01]  /*10440*/  UMOV UR4, 0xffffffff ;  /* 0xffffffff00047882 */ /* 0x000fe20000000000 */
[----:B-1----:R-:W-:Y:S02]  /*10450*/  VIADD R0, R17, 0xffffffff ;  /* 0xffffffff11007836 */ /* 0x002fe40000000000 */
[----:B------:R-:W-:Y:S05]  /*10460*/  BRA.DIV UR4, `(.L_x_2167) ;  /* 0x0000003604047947 */ /* 0x000fea000b800000 */
[----:B------:R-:W-:-:S13]  /*10470*/  ELECT P6, URZ, PT ;  /* 0x00000000003f782f */ /* 0x000fda00038c0000 */
.L_x_2221:
[----:B------:R-:W-:Y:S05]  /*10480*/  @!P6 BRA `(.L_x_2166) ;  /* 0x000000040044e947 */ /* 0x000fea0003800000 */
[----:B------:R-:W-:Y:S01]  /*10490*/  IMAD.MOV.U32 R16, RZ, RZ, R10 ;  /* 0x000000ffff107224 */ /* 0x000fe200078e000a */
[----:B------:R-:W-:Y:S06]  /*104a0*/  @!P3 BRA `(.L_x_2168) ;  /* 0x000000000044b947 */ /* 0x000fec0003800000 */
        /* <DEDUP_REMOVED lines=17> */
.L_x_2168:
[----:B-1----:R-:W-:Y:S01]  /*105c0*/  IMAD.MOV.U32 R2, RZ, RZ, 0x1 ;  /* 0x00000001ff027424 */ /* 0x002fe200078e00ff */
[----:B------:R-:W-:-:S04]  /*105d0*/  ISETP.NE.AND P1, PT, R8, RZ, PT ;  /* 0x000000ff0800720c */ /* 0x000fc80003f25270 */
[----:B------:R-:W-:-:S04]  /*105e0*/  SHF.L.U32 R2, R2, 0x1f, RZ ;  /* 0x0000001f02027819 */ /* 0x000fc800000006ff */
[----:B------:R-:W1:Y:S02]  /*105f0*/  SYNCS.PHASECHK.TRANS64.TRYWAIT P0, [UR38+0x38880], R2 ;  /* 0x03888002ff0075a7 */ /* 0x000e640008000166 */
[----:B-1----:R-:W-:Y:S05]  /*10600*/  @!P0 BRA `(.L_x_2169) ;  /* 0x0000003000bc8947 */ /* 0x002fea0003800000 */
.L_x_2222:
[----:B------:R-:W-:Y:S05]  /*10610*/  @P1 BRA `(.L_x_2170) ;  /* 0x0000000000181947 */ /* 0x000fea0003800000 */
[----:B------:R-:W2:Y:S01]  /*10620*/  S2R R4, SR_TID.X ;  /* 0x0000000000047919 */ /* 0x000ea20000002100 */
[----:B-1----:R-:W-:-:S04]  /*10630*/  IMAD.MOV.U32 R3, RZ, RZ, 0x8000 ;  /* 0x00008000ff037424 */ /* 0x002fc800078e00ff */
[----:B------:R3:W-:Y:S01]  /*10640*/  SYNCS.ARRIVE.TRANS64 RZ, [UR38+0x38870], R3 ;  /* 0x03887003ffff79a7 */ /* 0x0007e20008000026 */
[----:B--2---:R-:W-:-:S13]  /*10650*/  LOP3.LUT P0, RZ, R4, 0x1f, RZ, 0xc0, !PT ;  /* 0x0000001f04ff7812 */ /* 0x004fda000780c0ff */
[----:B---3--:R-:W-:Y:S05]  /*10660*/  @!P0 BRA `(.L_x_2170) ;  /* 0x0000000000048947 */ /* 0x008fea0003800000 */
[----:B------:R-:W-:Y:S01]  /*10670*/  BPT.TRAP 0x1 ;  /* 0x000000040000795c */ /* 0x000fe20000300000 */
.L_x_2170:
        /* <DEDUP_REMOVED lines=21> */
.L_x_2223:
[----:B------:R-:W-:Y:S05]  /*107d0*/  @P1 BRA `(.L_x_2172) ;  /* 0x0000000000181947 */ /* 0x000fea0003800000 */
[----:B-1----:R-:W1:Y:S01]  /*107e0*/  S2R R3, SR_TID.X ;  /* 0x0000000000037919 */ /* 0x002e620000002100 */
[----:B------:R-:W-:-:S04]  /*107f0*/  IMAD.MOV.U32 R2, RZ, RZ, 0x8000 ;  /* 0x00008000ff027424 */ /* 0x000fc800078e00ff */
[----:B------:R2:W-:Y:S01]  /*10800*/  SYNCS.ARRIVE.TRANS64 RZ, [UR38+0x38830], R2 ;  /* 0x03883002ffff79a7 */ /* 0x0005e20008000026 */
[----:B-1----:R-:W-:-:S13]  /*10810*/  LOP3.LUT P0, RZ, R3, 0x1f, RZ, 0xc0, !PT ;  /* 0x0000001f03ff7812 */ /* 0x002fda000780c0ff */
[----:B--2---:R-:W-:Y:S05]  /*10820*/  @!P0 BRA `(.L_x_2172) ;  /* 0x0000000000048947 */ /* 0x004fea0003800000 */
[----:B------:R-:W-:Y:S01]  /*10830*/  BPT.TRAP 0x1 ;  /* 0x000000040000795c */ /* 0x000fe20000300000 */
.L_x_2172:
        /* <DEDUP_REMOVED lines=22> */
.L_x_2166:
[----:B------:R-:W-:Y:S05]  /*109a0*/  WARPSYNC.ALL ;  /* 0x0000000000007948 */ /* 0x000fea0003800000 */
[----:B--2---:R-:W-:Y:S01]  /*109b0*/  UIADD3 UR4, UR38, 0x20400, URZ ;  /* 0x0002040026047890 */ /* 0x004fe2000fffe03f */
[----:B------:R-:W-:Y:S03]  /*109c0*/  BAR.SYNC.DEFER_BLOCKING 0x8, 0x180 ;  /* 0x0206000000007b1d */ /* 0x000fe60000010000 */
[----:B------:R-:W-:-:S06]  /*109d0*/  ULOP3.LUT UP0, URZ, UR4, 0x3ff, URZ, 0xc0, !UPT ;  /* 0x000003ff043f7892 */ /* 0x000fcc000f80c03f */
[----:B------:R-:W-:-:S13]  /*109e0*/  PLOP3.LUT P0, PT, PT, PT, UP0, 0x80, 0x0 ;  /* 0x000000000000781c */ /* 0x000fda0003f0f008 */
[----:B------:R-:W-:Y:S05]  /*109f0*/  @!P0 BRA `(.L_x_2173) ;  /* 0x0000000000408947 */ /* 0x000fea0003800000 */
[----:B-1----:R-:W-:Y:S01]  /*10a00*/  MOV R2, 0x0 ;  /* 0x0000000000027802 */ /* 0x002fe20000000f00 */
        /* <DEDUP_REMOVED lines=15> */
.L_x_2173:
[----:B------:R-:W2:Y:S01]  /*10b00*/  S2R R7, SR_TID.X ;  /* 0x0000000000077919 */ /* 0x000ea20000002100 */
[----:B------:R-:W3:Y:S01]  /*10b10*/  LDC R8, c[0x0][0x448] ;  /* 0x00011200ff087b82 */ /* 0x000ee20000000800 */
[----:B------:R-:W-:Y:S01]  /*10b20*/  USHF.R.S32.HI UR4, URZ, 0x1f, UR36 ;  /* 0x0000001f3f047899 */ /* 0x000fe20008011424 */
[----:B0-----:R-:W-:Y:S01]  /*10b30*/  SHF.R.S32.HI R5, RZ, 0x1f, R19 ;  /* 0x0000001fff057819 */ /* 0x001fe20000011413 */
[----:B------:R-:W0:Y:S01]  /*10b40*/  S2R R4, SR_CTAID.X ;  /* 0x0000000000047919 */ /* 0x000e220000002500 */
[----:B------:R-:W-:Y:S02]  /*10b50*/  ULDC.64 UR8, c[0x0][0x2d8] ;  /* 0x0000b60000087ab9 */ /* 0x000fe40000000a00 */
[----:B------:R-:W-:Y:S02]  /*10b60*/  UIMAD UR6, UR4, UR8, URZ ;  /* 0x00000008040672a4 */ /* 0x000fe4000f8e023f */
[----:B-1----:R-:W1:Y:S01]  /*10b70*/  LDC.64 R2, c[0x0][0x2e0] ;  /* 0x0000b800ff027b82 */ /* 0x002e620000000a00 */
[----:B------:R-:W-:-:S02]  /*10b80*/  UIMAD.WIDE.U32 UR4, UR36, UR8, URZ ;  /* 0x00000008240472a5 */ /* 0x000fc4000f8e003f */
[----:B------:R-:W-:-:S04]  /*10b90*/  UIMAD UR6, UR36, UR9, UR6 ;  /* 0x00000009240672a4 */ /* 0x000fc8000f8e0206 */
[----:B------:R-:W-:Y:S01]  /*10ba0*/  UIADD3 UR5, UR5, UR6, URZ ;  /* 0x0000000605057290 */ /* 0x000fe2000fffe03f */
[----:B---3--:R-:W-:Y:S02]  /*10bb0*/  ISETP.NE.AND P0, PT, R8, 0x1, PT ;  /* 0x000000010800780c */ /* 0x008fe40003f05270 */
[----:B--2---:R-:W-:Y:S01]  /*10bc0*/  LOP3.LUT R9, R7, 0x7f, RZ, 0xc0, !PT ;  /* 0x0000007f07097812 */ /* 0x004fe200078ec0ff */
[----:B-1----:R-:W-:Y:S01]  /*10bd0*/  IMAD R0, R5, R2, RZ ;  /* 0x0000000205007224 */ /* 0x002fe200078e02ff */
[----:B------:R-:W-:Y:S02]  /*10be0*/  SHF.R.U32.HI R7, RZ, 0x3, R7 ;  /* 0x00000003ff077819 */ /* 0x000fe40000011607 */
[----:B------:R-:W-:Y:S01]  /*10bf0*/  LEA.HI R5, R9, R18, RZ, 0x1d ;  /* 0x0000001209057211 */ /* 0x000fe200078fe8ff */
[----:B------:R-:W-:-:S06]  /*10c00*/  IMAD R0, R19, R3, R0 ;  /* 0x0000000313007224 */ /* 0x000fcc00078e0200 */
[----:B------:R-:W1:Y:S01]  /*10c10*/  @P0 LDC R6, c[0x0][0x44c] ;  /* 0x00011300ff060b82 */ /* 0x000e620000000800 */
[----:B------:R-:W-:Y:S01]  /*10c20*/  IMAD.WIDE.U32 R2, R19, R2, UR4 ;  /* 0x0000000413027e25 */ /* 0x000fe2000f8e0002 */
[----:B------:R-:W-:-:S03]  /*10c30*/  ULDC.64 UR4, c[0x0][0x2d0] ;  /* 0x0000b40000047ab9 */ /* 0x000fc60000000a00 */
[----:B------:R-:W-:Y:S02]  /*10c40*/  IMAD.IADD R3, R3, 0x1, R0 ;  /* 0x0000000103037824 */ /* 0x000fe400078e0200 */
[----:B0-----:R-:W-:Y:S02]  /*10c50*/  IMAD R0, R4, 0x80, R5 ;  /* 0x0000008004007824 */ /* 0x001fe400078e0205 */
[----:B------:R-:W0:Y:S02]  /*10c60*/  @P0 LDC R5, c[0x0][0x450] ;  /* 0x00011400ff050b82 */ /* 0x000e240000000800 */
[----:B------:R-:W-:Y:S02]  /*10c70*/  IMAD.MOV.U32 R4, RZ, RZ, R0 ;  /* 0x000000ffff047224 */ /* 0x000fe400078e0000 */
[----:B-1----:R-:W-:-:S05]  /*10c80*/  @P0 IMAD.HI.U32 R6, R0, R6, RZ ;  /* 0x0000000600060227 */ /* 0x002fca00078e00ff */
[----:B0-----:R-:W-:-:S05]  /*10c90*/  @P0 SHF.R.U32.HI R4, RZ, R5, R6 ;  /* 0x00000005ff040219 */ /* 0x001fca0000011606 */
        /* <DEDUP_REMOVED lines=14> */
[----:B------:R-:W-:Y:S02]  /*10d80*/  ULDC UR4, c[0x0][0x2b8] ;  /* 0x0000ae0000047ab9 */ /* 0x000fe40000000800 */
[C---:B------:R-:W-:Y:S02]  /*10d90*/  ISETP.GE.AND P1, PT, R18.reuse, UR4, PT ;  /* 0x0000000412007c0c */ /* 0x040fe4000bf26270 */
[----:B------:R-:W-:Y:S01]  /*10da0*/  IADD3.X R2, R3, UR5, R4, P0, !PT ;  /* 0x0000000503027c10 */ /* 0x000fe200087fe404 */
[----:B------:R-:W-:Y:S01]  /*10db0*/  IMAD.SHL.U32 R4, R7, 0x10, RZ ;  /* 0x0000001007047824 */ /* 0x000fe200078e00ff */
[----:B------:R-:W-:-:S04]  /*10dc0*/  LOP3.LUT R3, R18, 0x80, RZ, 0xfc, !PT ;  /* 0x0000008012037812 */ /* 0x000fc800078efcff */
[----:B------:R-:W-:Y:S01]  /*10dd0*/  ISETP.GE.AND P0, PT, R3, UR4, PT ;  /* 0x0000000403007c0c */ /* 0x000fe2000bf06270 */
[----:B------:R-:W-:Y:S01]  /*10de0*/  IMAD.SHL.U32 R3, R7, 0x80, RZ ;  /* 0x0000008007037824 */ /* 0x000fe200078e00ff */
[----:B------:R-:W-:-:S04]  /*10df0*/  UMOV UR4, 0xffffffff ;  /* 0xffffffff00047882 */ /* 0x000fc80000000000 */
[----:B------:R-:W-:-:S04]  /*10e00*/  LOP3.LUT R3, R18, 0x380, R3, 0xf8, !PT ;  /* 0x0000038012037812 */ /* 0x000fc800078ef803 */
[----:B------:R-:W-:Y:S01]  /*10e10*/  LOP3.LUT R4, R3, 0x70, R4, 0x78, !PT ;  /* 0x0000007003047812 */ /* 0x000fe200078e7804 */
[----:B------:R-:W-:-:S05]  /*10e20*/  IMAD.SHL.U32 R3, R9, 0x10, RZ ;  /* 0x0000001009037824 */ /* 0x000fca00078e00ff */
[----:B------:R-:W-:Y:S01]  /*10e30*/  LOP3.LUT R4, R4, 0x400, R3, 0xf8, !PT ;  /* 0x0000040004047812 */ /* 0x000fe200078ef803 */
[----:B------:R-:W-:Y:S06]  /*10e40*/  BRA.DIV UR4, `(.L_x_2174) ;  /* 0x0000002a04dc7947 */ /* 0x000fec000b800000 */
[----:B------:R-:W0:Y:S01]  /*10e50*/  SHFL.IDX PT, R7, R0, RZ, 0x181f ;  /* 0x00181fff00077589 */ /* 0x000e2200000e0000 */
[----:B------:R-:W-:Y:S01]  /*10e60*/  ULDC UR4, c[0x0][0x288] ;  /* 0x0000a20000047ab9 */ /* 0x000fe20000000800 */
[----:B------:R-:W-:Y:S01]  /*10e70*/  LEA.HI R5, R9, UR39, RZ, 0x1d ;  /* 0x0000002709057c11 */ /* 0x000fe2000f8fe8ff */
[----:B------:R-:W-:Y:S01]  /*10e80*/  IMAD R3, R8, UR4, RZ ;  /* 0x0000000408037c24 */ /* 0x000fe2000f8e02ff */
[----:B------:R-:W1:Y:S04]  /*10e90*/  SHFL.IDX PT, R6, R2, RZ, 0x181f ;  /* 0x00181fff02067589 */ /* 0x000e6800000e0000 */
[----:B------:R-:W-:Y:S01]  /*10ea0*/  ISETP.GE.AND P2, PT, R5, R3, PT ;  /* 0x000000030500720c */ /* 0x000fe20003f46270 */
[----:B------:R-:W-:-:S12]  /*10eb0*/  SHFL.IDX PT, R14, R0, 0x7, 0x181f ;  /* 0x00f81f00000e7f89 */ /* 0x000fd800000e0000 */
[----:B------:R-:W-:Y:S01]  /*10ec0*/  @!P2 VIADD R8, R4, UR38 ;  /* 0x000000260408ac36 */ /* 0x000fe20008000000 */
[----:B0-----:R-:W-:-:S05]  /*10ed0*/  @!P2 IADD3 R7, P3, R18, R7, RZ ;  /* 0x000000071207a210 */ /* 0x001fca0007f7e0ff */
[----:B-1----:R-:W-:-:S05]  /*10ee0*/  @!P2 IMAD.X R6, RZ, RZ, R6, P3 ;  /* 0x000000ffff06a224 */ /* 0x002fca00018e0606 */
[----:B------:R-:W-:-:S04]  /*10ef0*/  @!P2 LOP3.LUT R7, R7, R6, RZ, 0x3c, !PT ;  /* 0x000000060707a212 */ /* 0x000fc800078e3cff */
[----:B------:R-:W-:-:S04]  /*10f00*/  @!P2 LOP3.LUT R6, R7, R6, RZ, 0x3c, !PT ;  /* 0x000000060706a212 */ /* 0x000fc800078e3cff */
[----:B------:R-:W-:-:S05]  /*10f10*/  @!P2 LOP3.LUT R7, R7, R6, RZ, 0x3c, !PT ;  /* 0x000000060707a212 */ /* 0x000fca00078e3cff */
[----:B------:R-:W-:Y:S04]  /*10f20*/  @!P2 LDGSTS.E.BYPASS.LTC128B.128 [R8+0x20400], desc[UR40][R6.64], !P1 ;  /* 0x204000000608afae */ /* 0x000fe8000c901d68 */
[----:B------:R0:W-:Y:S02]  /*10f30*/  @!P2 LDGSTS.E.BYPASS.LTC128B.128 [R8+0x24400], desc[UR40][R6.64+0x80], !P0 ;  /* 0x244000800608afae */ /* 0x0001e4000c101d68 */
[----:B0-----:R-:W-:Y:S02]  /*10f40*/  VIADD R6, R5, 0x10 ;  /* 0x0000001005067836 */ /* 0x001fe40000000000 */
[----:B------:R-:W0:Y:S03]  /*10f50*/  SHFL.IDX PT, R7, R0, 0x1, 0x181f ;  /* 0x00381f0000077f89 */ /* 0x000e2600000e0000 */
[----:B------:R-:W-:-:S02]  /*10f60*/  ISETP.GE.AND P2, PT, R6, R3, PT ;  /* 0x000000030600720c */ /* 0x000fc40003f46270 */
[----:B------:R-:W1:Y:S11]  /*10f70*/  SHFL.IDX PT, R6, R2, 0x1, 0x181f ;  /* 0x00381f0002067f89 */ /* 0x000e7600000e0000 */
        /* <DEDUP_REMOVED lines=67> */
[----:B------:R0:W-:Y:S04]  /*113b0*/  @!P2 LDGSTS.E.BYPASS.LTC128B.128 [R8+0x27400], desc[UR40][R6.64+0x80], !P0 ;  /* 0x274000800608afae */ /* 0x0001e8000c101d68 */
[----:B0-----:R0:W1:Y:S02]  /*113c0*/  SHFL.IDX PT, R6, R2, 0x7, 0x181f ;  /* 0x00f81f0002067f89 */ /* 0x00106400000e0000 */
.L_x_2240:
[----:B------:R-:W-:Y:S01]  /*113d0*/  VIADD R0, R5, 0x70 ;  /* 0x0000007005007836 */ /* 0x000fe20000000000 */
[----:B------:R-:W-:Y:S04]  /*113e0*/  BSSY B0, `(.L_x_2175) ;  /* 0x000000b000007945 */ /* 0x000fe80003800000 */
[----:B------:R-:W-:-:S13]  /*113f0*/  ISETP.GE.AND P2, PT, R0, R3, PT ;  /* 0x000000030000720c */ /* 0x000fda0003f46270 */
[----:B------:R-:W-:Y:S05]  /*11400*/  @P2 BRA `(.L_x_2176) ;  /* 0x0000000000202947 */ /* 0x000fea0003800000 */
[----:B0-----:R-:W-:Y:S01]  /*11410*/  IADD3 R2, P2, R18, R14, RZ ;  /* 0x0000000e12027210 */ /* 0x001fe20007f5e0ff */
[----:B------:R-:W-:-:S04]  /*11420*/  VIADD R5, R4, UR38 ;  /* 0x0000002604057c36 */ /* 0x000fc80008000000 */
[----:B-1----:R-:W-:-:S05]  /*11430*/  IMAD.X R3, RZ, RZ, R6, P2 ;  /* 0x000000ffff037224 */ /* 0x002fca00010e0606 */
[----:B------:R-:W-:Y:S01]  /*11440*/  @!PT LDS RZ, [RZ] ;  /* 0x00000000fffff984 */ /* 0x000fe20000000800 */
[----:B------:R-:W-:Y:S01]  /*11450*/  @!PT LDS RZ, [RZ] ;  /* 0x00000000fffff984 */ /* 0x000fe20000000800 */
[----:B------:R-:W-:Y:S01]  /*11460*/  @!PT LDS RZ, [RZ] ;  /* 0x00000000fffff984 */ /* 0x000fe20000000800 */
[----:B------:R2:W-:Y:S04]  /*11470*/  LDGSTS.E.BYPASS.LTC128B.128 [R5+0x23c00], desc[UR40][R2.64], !P1 ;  /* 0x23c0000002057fae */ /* 0x0005e8000c901d68 */
[----:B------:R2:W-:Y:S02]  /*11480*/  LDGSTS.E.BYPASS.LTC128B.128 [R5+0x27c00], desc[UR40][R2.64+0x80], !P0 ;  /* 0x27c0008002057fae */ /* 0x0005e4000c101d68 */
.L_x_2176:
[----:B------:R-:W-:Y:S05]  /*11490*/  BSYNC B0 ;  /* 0x0000000000007941 */ /* 0x000fea0003800000 */
.L_x_2175:
[----:B------:R-:W-:Y:S01]  /*114a0*/  NOP ;  /* 0x0000000000007918 */ /* 0x000fe20000000000 */
[----:B------:R-:W-:Y:S01]  /*114b0*/  SYNCS.ARRIVE.TRANS64.RED.A0T1 RZ, [UR38+0x38800], RZ ;  /* 0x038800ffffff79a7 */ /* 0x000fe20008200426 */
[----:B------:R-:W-:Y:S01]  /*114c0*/  IMAD.MOV.U32 R0, RZ, RZ, 0x1 ;  /* 0x00000001ff007424 */ /* 0x000fe200078e00ff */
[----:B------:R-:W-:Y:S04]  /*114d0*/  ARRIVES.LDGSTSBAR.64.TRANSCNT [UR38+0x38800] ;  /* 0x03880000ff0079b0 */ /* 0x000fe80008000aa6 */
[----:B------:R-:W-:Y:S01]  /*114e0*/  SHF.L.U32 R0, R0, 0x1f, RZ ;  /* 0x0000001f00007819 */ /* 0x000fe200000006ff */
[----:B------:R-:W-:Y:S01]  /*114f0*/  NOP ;  /* 0x0000000000007918 */ /* 0x000fe20000000000 */
[----:B--2---:R-:W2:Y:S01]  /*11500*/  LDL R3, [R1+0xc] ;  /* 0x00000c0001037983 */ /* 0x004ea20000100800 */
[----:B------:R-:W-:Y:S01]  /*11510*/  SYNCS.ARRIVE.TRANS64.A1T0 RZ, [UR38+0x38800], RZ ;  /* 0x038800ffffff79a7 */ /* 0x000fe20008100026 */
[----:B------:R-:W-:Y:S01]  /*11520*/  VIADD R17, R17, 0xfffffffe ;  /* 0xfffffffe11117836 */ /* 0x000fe20000000000 */
[----:B------:R-:W3:Y:S04]  /*11530*/  SYNCS.PHASECHK.TRANS64.TRYWAIT P0, [UR38+0x38820], R0 ;  /* 0x03882000ff0075a7 */ /* 0x000ee80008000166 */
[----:B--2---:R-:W-:Y:S01]  /*11540*/  ISETP.GE.AND P1, PT, R17, R3, PT ;  /* 0x000000031100720c */ /* 0x004fe20003f26270 */
[----:B---3--:R-:W-:-:S12]  /*11550*/  @!P0 BRA `(.L_x_2177) ;  /* 0x0000002c00f48947 */ /* 0x008fd80003800000 */
.L_x_2241:
[----:B------:R-:W-:Y:S01]  /*11560*/  IMAD.MOV.U32 R21, RZ, RZ, 0x1 ;  /* 0x00000001ff157424 */ /* 0x000fe200078e00ff */
[----:B------:R-:W-:Y:S06]  /*11570*/  @!P1 BRA `(.L_x_2178) ;  /* 0x0000001000a49947 */ /* 0x000fec0003800000 */
[----:B0-----:R-:W3:Y:S01]  /*11580*/  LDL R2, [R1+0x24] ;  /* 0x0000240001027983 */ /* 0x001ee20000100800 */
[----:B--2---:R-:W-:Y:S02]  /*11590*/  IMAD.MOV.U32 R0, RZ, RZ, 0x1 ;  /* 0x00000001ff007424 */ /* 0x004fe400078e00ff */
[----:B-1----:R-:W-:Y:S01]  /*115a0*/  IMAD.MOV.U32 R6, RZ, RZ, RZ ;  /* 0x000000ffff067224 */ /* 0x002fe200078e00ff */
[C---:B---3--:R-:W-:Y:S02]  /*115b0*/  LOP3.LUT R3, R2.reuse, 0x1, RZ, 0xfc, !PT ;  /* 0x0000000102037812 */ /* 0x048fe400078efcff */
[----:B------:R-:W-:-:S03]  /*115c0*/  LOP3.LUT R2, R2, 0x2, RZ, 0xfc, !PT ;  /* 0x0000000202027812 */ /* 0x000fc600078efcff */
[----:B------:R0:W-:Y:S04]  /*115d0*/  STL [R1+0x2c], R3 ;  /* 0x00002c0301007387 */ /* 0x0001e80000100800 */
[----:B------:R0:W-:Y:S02]  /*115e0*/  STL [R1+0x28], R2 ;  /* 0x0000280201007387 */ /* 0x0001e40000100800 */
.L_x_2197:
[----:B0-----:R-:W2:Y:S01]  /*115f0*/  LDL R2, [R1+0x18] ;  /* 0x0000180001027983 */ /* 0x001ea20000100800 */
        /* <DEDUP_REMOVED lines=9> */
[----:B------:R-:W-:Y:S01]  /*11690*/  IMAD.MOV.U32 R7, RZ, RZ, R17 ;  /* 0x000000ffff077224 */ /* 0x000fe200078e0011 */
[----:B--2---:R-:W-:-:S13]  /*116a0*/  ISETP.NE.AND P1, PT, R2, RZ, PT ;  /* 0x000000ff0200720c */ /* 0x004fda0003f25270 */
[----:B------:R-:W-:Y:S05]  /*116b0*/  @!P1 BRA `(.L_x_2181) ;  /* 0x0000000000509947 */ /* 0x000fea0003800000 */
[----:B------:R-:W2:Y:S01]  /*116c0*/  LDL R8, [R1+0x10] ;  /* 0x0000100001087983 */ /* 0x000ea20000100800 */
[----:B------:R-:W0:Y:S01]  /*116d0*/  LDC R7, c[0x0][0x43c] ;  /* 0x00010f00ff077b82 */ /* 0x000e220000000800 */
[----:B------:R-:W-:Y:S02]  /*116e0*/  ULDC.64 UR4, c[0x0][0x428] ;  /* 0x00010a0000047ab9 */ /* 0x000fe40000000a00 */
[----:B------:R-:W3:Y:S01]  /*116f0*/  LDL R9, [R1] ;  /* 0x0000000001097983 */ /* 0x000ee20000100800 */
        /* <DEDUP_REMOVED lines=16> */
.L_x_2181:
[----:B0-----:R-:W-:Y:S01]  /*11800*/  LEA R4, R20, UR38, 0x3 ;  /* 0x0000002614047c11 */ /* 0x001fe2000f8e18ff */
[----:B------:R-:W0:Y:S01]  /*11810*/  S2R R2, SR_TID.X ;  /* 0x0000000000027919 */ /* 0x000e220000002100 */
[----:B------:R-:W-:-:S04]  /*11820*/  SHF.L.U32 R3, R21, 0x1f, RZ ;  /* 0x0000001f15037819 */ /* 0x000fc800000006ff */
[----:B------:R-:W1:Y:S01]  /*11830*/  SYNCS.PHASECHK.TRANS64.TRYWAIT P0, [R4+URZ+0x38880], R3 ;  /* 0x03888003040075a7 */ /* 0x000e62000800017f */
[----:B0-----:R-:W-:-:S04]  /*11840*/  LOP3.LUT R2, R2, 0x7f, RZ, 0xc0, !PT ;  /* 0x0000007f02027812 */ /* 0x001fc800078ec0ff */
[----:B------:R-:W-:Y:S01]  /*11850*/  ISETP.NE.AND P1, PT, R2, RZ, PT ;  /* 0x000000ff0200720c */ /* 0x000fe20003f25270 */
[----:B-1----:R-:W-:-:S12]  /*11860*/  @!P0 BRA `(.L_x_2182) ;  /* 0x0000002c00488947 */ /* 0x002fd80003800000 */
.L_x_2242:
        /* <DEDUP_REMOVED lines=9> */
.L_x_2184:
[----:B------:R-:W-:Y:S05]  /*11900*/  BSYNC B1 ;  /* 0x0000000000017941 */ /* 0x000fea0003800000 */
.L_x_2183:
        /* <DEDUP_REMOVED lines=15> */
.L_x_2185:
        /* <DEDUP_REMOVED lines=13> */
.L_x_2186:
        /* <DEDUP_REMOVED lines=10> */
.L_x_2243:
        /* <DEDUP_REMOVED lines=11> */
.L_x_2189:
[----:B------:R-:W-:Y:S05]  /*11c20*/  BSYNC B1 ;  /* 0x0000000000017941 */ /* 0x000fea0003800000 */
.L_x_2188:
        /* <DEDUP_REMOVED lines=12> */
.L_x_2190:
        /* <DEDUP_REMOVED lines=13> */
.L_x_2191:
[----:B------:R-:W-:-:S13]  /*11dc0*/  @P0 ELECT P1, URZ, PT ;  /* 0x00000000003f082f */ /* 0x000fda0003820000 */
[----:B------:R-:W-:Y:S01]  /*11dd0*/  @P1 R2UR UR13, R16 ;  /* 0x00000000100d12ca */ /* 0x000fe200000e0000 */
[----:B------:R-:W-:Y:S01]  /*11de0*/  UMOV UR12, UR36 ;  /* 0x00000024000c7c82 */ /* 0x000fe20008000000 */
[----:B------:R-:W-:-:S11]  /*11df0*/  @P1 PLOP3.LUT P0, PT, P1, PT, PT, 0x8, 0x0 ;  /* 0x000000000000181c */ /* 0x000fd60000f0e170 */
[----:B------:R2:W-:Y:S01]  /*11e00*/  UTMALDG.4D [UR8], [UR6], desc[UR14] ;  /* 0x00000e08060075b4 */ /* 0x0005e20008019000 */
[----:B------:R-:W-:Y:S01]  /*11e10*/  PLOP3.LUT P1, PT, PT, PT, PT, 0x8, 0x0 ;  /* 0x000000000000781c */ /* 0x000fe20003f2e170 */
[----:B--2---:R-:W-:-:S12]  /*11e20*/  @P0 BRA.U.ANY `(.L_x_2191) ;  /* 0xfffffffd00e40947 */ /* 0x004fd8000393ffff */
.L_x_2180:
[----:B------:R-:W-:Y:S05]  /*11e30*/  BSYNC B0 ;  /* 0x0000000000007941 */ /* 0x000fea0003800000 */
.L_x_2179:
[----:B------:R-:W2:Y:S02]  /*11e40*/  LDL R2, [R1+0x2c] ;  /* 0x00002c0001027983 */ /* 0x000ea40000100800 */
[----:B--2---:R-:W-:-:S13]  /*11e50*/  ISETP.NE.AND P0, PT, R2, 0x3, PT ;  /* 0x000000030200780c */ /* 0x004fda0003f05270 */
[----:B------:R-:W-:Y:S05]  /*11e60*/  @!P0 BRA `(.L_x_2192) ;  /* 0x0000000000048947 */ /* 0x000fea0003800000 */
[----:B------:R-:W-:Y:S01]  /*11e70*/  BPT.TRAP 0x1 ;  /* 0x000000040000795c */ /* 0x000fe20000300000 */
.L_x_2192:
[----:B01----:R-:W2:Y:S01]  /*11e80*/  LDL R3, [R1+0x28] ;  /* 0x0000280001037983 */ /* 0x003ea20000100800 */
[----:B------:R-:W-:Y:S02]  /*11e90*/  LOP3.LUT R2, R0, 0x1, RZ, 0x3c, !PT ;  /* 0x0000000100027812 */ /* 0x000fe400078e3cff */
[----:B------:R-:W-:Y:S02]  /*11ea0*/  LEA R19, R6, UR38, 0x3 ;  /* 0x0000002606137c11 */ /* 0x000fe4000f8e18ff */
[----:B------:R-:W-:-:S04]  /*11eb0*/  SHF.L.U32 R2, R2, 0x1f, RZ ;  /* 0x0000001f02027819 */ /* 0x000fc800000006ff */
[----:B------:R-:W0:Y:S01]  /*11ec0*/  SYNCS.PHASECHK.TRANS64.TRYWAIT P0, [R19+URZ+0x38870], R2 ;  /* 0x03887002130075a7 */ /* 0x000e22000800017f */
[----:B--2---:R-:W-:Y:S01]  /*11ed0*/  ISETP.NE.AND P1, PT, R3, 0x3, PT ;  /* 0x000000030300780c */ /* 0x004fe20003f25270 */
[----:B0-----:R-:W-:-:S12]  /*11ee0*/  @!P0 BRA `(.L_x_2193) ;  /* 0x0000002400d08947 */ /* 0x001fd80003800000 */
.L_x_2244:
[----:B------:R-:W-:Y:S05]  /*11ef0*/  @!P1 BRA `(.L_x_2194) ;  /* 0x0000000000049947 */ /* 0x000fea0003800000 */
[----:B------:R-:W-:Y:S01]  /*11f00*/  BPT.TRAP 0x1 ;  /* 0x000000040000795c */ /* 0x000fe20000300000 */
.L_x_2194:
[----:B------:R-:W-:Y:S01]  /*11f10*/  SHF.L.U32 R0, R0, 0x1f, RZ ;  /* 0x0000001f00007819 */ /* 0x000fe200000006ff */
[----:B------:R-:W-:-:S03]  /*11f20*/  IMAD.SHL.U32 R3, R6, 0x8000, RZ ;  /* 0x0000800006037824 */ /* 0x000fc600078e00ff */
[----:B------:R-:W1:Y:S02]  /*11f30*/  SYNCS.PHASECHK.TRANS64.TRYWAIT P0, [R19+URZ+0x38860], R0 ;  /* 0x03886000130075a7 */ /* 0x000e64000800017f */
[----:B-1----:R-:W-:Y:S05]  /*11f40*/  @!P0 BRA `(.L_x_2195) ;  /* 0x0000002400cc8947 */ /* 0x002fea0003800000 */
.L_x_2245:
        /* <DEDUP_REMOVED lines=125> */
.L_x_2196:
[----:B------:R-:W2:Y:S01]  /*12720*/  S2R R0, SR_TID.X ;  /* 0x0000000000007919 */ /* 0x000ea20000002100 */
[----:B-1----:R1:W-:Y:S01]  /*12730*/  SYNCS.ARRIVE.TRANS64.A1T0 RZ, [R19+URZ+0x38850], RZ ;  /* 0x038850ff13ff79a7 */ /* 0x0023e2000810003f */
[----:B--2---:R-:W-:Y:S02]  /*12740*/  LOP3.LUT R2, R0, 0x7f, RZ, 0xc0, !PT ;  /* 0x0000007f00027812 */ /* 0x004fe400078ec0ff */
[----:B------:R-:W2:Y:S01]  /*12750*/  LDL R0, [R1+0xc] ;  /* 0x00000c0001007983 */ /* 0x000ea20000100800 */
[----:B------:R-:W-:Y:S01]  /*12760*/  IMAD.MOV.U32 R6, RZ, RZ, R20 ;  /* 0x000000ffff067224 */ /* 0x000fe200078e0014 */
[----:B------:R-:W-:Y:S01]  /*12770*/  BAR.SYNC.DEFER_BLOCKING 0x2, 0x80 ;  /* 0x0082000000007b1d */ /* 0x000fe20000010000 */
[----:B------:R-:W-:-:S13]  /*12780*/  ISETP.NE.AND P0, PT, R2, RZ, PT ;  /* 0x000000ff0200720c */ /* 0x000fda0003f05270 */
[----:B-1----:R-:W-:-:S05]  /*12790*/  @!P0 VIADD R19, R19, 0x38880 ;  /* 0x0003888013138836 */ /* 0x002fca0000000000 */
[----:B------:R-:W-:-:S04]  /*127a0*/  @!P0 PRMT R19, RZ, 0x654, R19 ;  /* 0x00000654ff138816 */ /* 0x000fc80000000013 */
[----:B------:R1:W-:Y:S01]  /*127b0*/  @!P0 SYNCS.ARRIVE.TRANS64.RED.A1T0 RZ, [R19+URZ], RZ ;  /* 0x000000ff13ff89a7 */ /* 0x0003e2000810043f */
[C---:B--2---:R-:W-:Y:S01]  /*127c0*/  ISETP.GT.AND P0, PT, R17.reuse, R0, PT ;  /* 0x000000001100720c */ /* 0x044fe20003f04270 */
[----:B------:R-:W-:Y:S02]  /*127d0*/  VIADD R17, R17, 0xffffffff ;  /* 0xffffffff11117836 */ /* 0x000fe40000000000 */
[----:B------:R-:W-:-:S10]  /*127e0*/  IMAD.MOV.U32 R0, RZ, RZ, R21 ;  /* 0x000000ffff007224 */ /* 0x000fd400078e0015 */
[----:B-1----:R-:W-:Y:S05]  /*127f0*/  @P0 BRA `(.L_x_2197) ;  /* 0xffffffec007c0947 */ /* 0x002fea000383ffff */
[----:B------:R-:W-:Y:S05]  /*12800*/  BRA `(.L_x_2198) ;  /* 0x0000000000047947 */ /* 0x000fea0003800000 */
.L_x_2178:
[----:B------:R-:W-:-:S07]  /*12810*/  IMAD.MOV.U32 R20, RZ, RZ, RZ ;  /* 0x000000ffff147224 */ /* 0x000fce00078e00ff */
.L_x_2198:
[----:B0-----:R-:W2:Y:S02]  /*12820*/  LDL R2, [R1+0x24] ;  /* 0x0000240001027983 */ /* 0x001ea40000100800 */
[----:B--2---:R-:W-:-:S04]  /*12830*/  LOP3.LUT R0, R2, 0x1, RZ, 0xfc, !PT ;  /* 0x0000000102007812 */ /* 0x004fc800078efcff */
[----:B------:R-:W-:-:S13]  /*12840*/  ISETP.NE.AND P0, PT, R0, 0x3, PT ;  /* 0x000000030000780c */ /* 0x000fda0003f05270 */
[----:B------:R-:W-:Y:S05]  /*12850*/  @!P0 BRA `(.L_x_2199) ;  /* 0x0000000000048947 */ /* 0x000fea0003800000 */
[----:B------:R-:W-:Y:S01]  /*12860*/  BPT.TRAP 0x1 ;  /* 0x000000040000795c */ /* 0x000fe20000300000 */
.L_x_2199:
[----:B------:R-:W-:Y:S01]  /*12870*/  LOP3.LUT R0, R21, 0x1, RZ, 0x3c, !PT ;  /* 0x0000000115007812 */ /* 0x000fe200078e3cff */
[----:B------:R-:W-:Y:S01]  /*12880*/  BSSY B0, `(.L_x_2200) ;  /* 0x0000008000007945 */ /* 0x000fe20003800000 */
[----:B------:R-:W-:Y:S02]  /*12890*/  LEA R3, R20, UR38, 0x3 ;  /* 0x0000002614037c11 */ /* 0x000fe4000f8e18ff */
[----:B------:R-:W-:Y:S02]  /*128a0*/  SHF.L.U32 R0, R0, 0x1f, RZ ;  /* 0x0000001f00007819 */ /* 0x000fe400000006ff */
[----:B------:R-:W-:Y:S01]  /*128b0*/  LOP3.LUT R2, R2, 0x2, RZ, 0xfc, !PT ;  /* 0x0000000202027812 */ /* 0x000fe200078efcff */
[----:B------:R0:W-:Y:S01]  /*128c0*/  STL [R1+0xc], R3 ;  /* 0x00000c0301007387 */ /* 0x0001e20000100800 */
[----:B------:R-:W2:Y:S02]  /*128d0*/  SYNCS.PHASECHK.TRANS64.TRYWAIT P0, [R3+URZ+0x38870], R0 ;  /* 0x03887000030075a7 */ /* 0x000ea4000800017f */
[----:B------:R-:W-:Y:S01]  /*128e0*/  ISETP.NE.AND P1, PT, R2, 0x3, PT ;  /* 0x000000030200780c */ /* 0x000fe20003f25270 */
[----:B0-2---:R-:W-:-:S12]  /*128f0*/  @!P0 BRA `(.L_x_2201) ;  /* 0x0000001c00748947 */ /* 0x005fd80003800000 */
.L_x_2246:
[----:B------:R-:W-:Y:S05]  /*12900*/  BSYNC B0 ;  /* 0x0000000000007941 */ /* 0x000fea0003800000 */
.L_x_2200:
[----:B------:R-:W-:Y:S05]  /*12910*/  @!P1 BRA `(.L_x_2202) ;  /* 0x0000000000049947 */ /* 0x000fea0003800000 */
[----:B------:R-:W-:Y:S01]  /*12920*/  BPT.TRAP 0x1 ;  /* 0x000000040000795c */ /* 0x000fe20000300000 */
.L_x_2202:
[----:B0-----:R-:W2:Y:S01]  /*12930*/  LDL R2, [R1+0xc] ;  /* 0x00000c0001027983 */ /* 0x001ea20000100800 */
[----:B------:R-:W-:-:S04]  /*12940*/  SHF.L.U32 R0, R21, 0x1f, RZ ;  /* 0x0000001f15007819 */ /* 0x000fc800000006ff */
[----:B--2---:R-:W0:Y:S02]  /*12950*/  SYNCS.PHASECHK.TRANS64.TRYWAIT P0, [R2+URZ+0x38860], R0 ;  /* 0x03886000020075a7 */ /* 0x004e24000800017f */
[----:B0-----:R-:W-:Y:S05]  /*12960*/  @!P0 BRA `(.L_x_2203) ;  /* 0x0000001c00708947 */ /* 0x001fea0003800000 */
.L_x_2247:
[----:B------:R-:W2:Y:S04]  /*12970*/  LDL.LU R4, [R1+0x14] ;  /* 0x0000140001047983 */ /* 0x000ea80000300800 */
[----:B0-----:R-:W3:Y:S04]  /*12980*/  LDL.LU R2, [R1+0x1c] ;  /* 0x00001c0001027983 */ /* 0x001ee80000300800 */
[----:B------:R-:W4:Y:S01]  /*12990*/  LDL.LU R12, [R1+0x4] ;  /* 0x00000400010c7983 */ /* 0x000f220000300800 */
[----:B------:R-:W-:Y:S01]  /*129a0*/  IMAD.SHL.U32 R3, R20, 0x8000, RZ ;  /* 0x0000800014037824 */ /* 0x000fe200078e00ff */
[----:B------:R-:W-:Y:S05]  /*129b0*/  WARPSYNC.ALL ;  /* 0x0000000000007948 */ /* 0x000fea0003800000 */
[----:B--2---:R-:W-:-:S02]  /*129c0*/  LOP3.LUT R0, R3, R4, RZ, 0xfc, !PT ;  /* 0x0000000403007212 */ /* 0x004fc400078efcff */
[----:B---3--:R-:W-:-:S03]  /*129d0*/  IADD3 R3, R3, UR38, R2 ;  /* 0x0000002603037c10 */ /* 0x008fc6000fffe002 */
[----:B-1----:R-:W0:Y:S01]  /*129e0*/  LDSM.16.MT88.4 R4, [R0+UR38+0x10400] ;  /* 0x010400260004783b */ /* 0x002e220008004200 */
        /* <DEDUP_REMOVED lines=115> */
.L_x_2204:
        /* <DEDUP_REMOVED lines=15> */
.L_x_2159:
[----:B------:R-:W1:Y:S01]  /*13210*/  S2R R4, SR_CgaCtaId ;  /* 0x0000000000047919 */ /* 0x000e620000008800 */
[----:B0-----:R-:W-:Y:S02]  /*13220*/  MOV R3, 0x400 ;  /* 0x0000040000037802 */ /* 0x001fe40000000f00 */
[----:B------:R-:W-:Y:S02]  /*13230*/  SHF.L.U32 R2, R2, 0x1f, RZ ;  /* 0x0000001f02027819 */ /* 0x000fe400000006ff */
[----:B-1----:R-:W-:-:S04]  /*13240*/  LEA R7, R4, R3, 0x18 ;  /* 0x0000000304077211 */ /* 0x002fc800078ec0ff */
[----:B------:R-:W0:Y:S02]  /*13250*/  SYNCS.PHASECHK.TRANS64.TRYWAIT P0, [R7+URZ+0x38820], R2 ;  /* 0x03882002070075a7 */ /* 0x000e24000800017f */
[----:B0-----:R-:W-:Y:S05]  /*13260*/  @!P0 BRA `(.L_x_2205) ;  /* 0x0000001400488947 */ /* 0x001fea0003800000 */
.L_x_2248:
        /* <DEDUP_REMOVED lines=13> */
.L_x_2206:
        /* <DEDUP_REMOVED lines=12> */
.L_x_2249:
[----:B------:R-:W1:Y:S02]  /*13400*/  SYNCS.PHASECHK.TRANS64.TRYWAIT P1, [R5+URZ], R2 ;  /* 0x00000002050075a7 */ /* 0x000e64000802017f */
[----:B-1----:R-:W-:Y:S05]  /*13410*/  @!P1 BRA `(.L_x_2208) ;  /* 0x0000001400049947 */ /* 0x002fea0003800000 */
.L_x_2250:
[----:B------:R-:W-:Y:S05]  /*13420*/  @!P0 BRA `(.L_x_2209) ;  /* 0x0000000000048947 */ /* 0x000fea0003800000 */
[----:B------:R-:W-:Y:S01]  /*13430*/  BPT.TRAP 0x1 ;  /* 0x000000040000795c */ /* 0x000fe20000300000 */
.L_x_2209:
[----:B------:R-:W-:-:S04]  /*13440*/  IMAD R0, R0, 0x8, R7 ;  /* 0x0000000800007824 */ /* 0x000fc800078e0207 */
[----:B------:R-:W2:Y:S02]  /*13450*/  SYNCS.PHASECHK.TRANS64.TRYWAIT P1, [R0+URZ+0x38860], R3 ;  /* 0x03886003000075a7 */ /* 0x000ea4000802017f */
[----:B--2---:R-:W-:Y:S05]  /*13460*/  @!P1 BRA `(.L_x_2210) ;  /* 0x0000001400049947 */ /* 0x004fea0003800000 */
.L_x_2251:
[----:B------:R-:W-:Y:S05]  /*13470*/  @!P0 BRA `(.L_x_2211) ;  /* 0x0000000000048947 */ /* 0x000fea0003800000 */
[----:B------:R-:W-:Y:S01]  /*13480*/  BPT.TRAP 0x1 ;  /* 0x000000040000795c */ /* 0x000fe20000300000 */
.L_x_2211:
[----:B-1----:R-:W-:-:S04]  /*13490*/  IMAD R5, R4, 0x8, R7 ;  /* 0x0000000804057824 */ /* 0x002fc800078e0207 */
[----:B------:R-:W1:Y:S02]  /*134a0*/  SYNCS.PHASECHK.TRANS64.TRYWAIT P1, [R5+URZ+0x38860], R2 ;  /* 0x03886002050075a7 */ /* 0x000e64000802017f */
[----:B-1----:R-:W-:Y:S05]  /*134b0*/  @!P1 BRA `(.L_x_2212) ;  /* 0x0000001400049947 */ /* 0x002fea0003800000 */
.L_x_2252:
[----:B------:R-:W-:Y:S05]  /*134c0*/  @!P0 BRA `(.L_x_2213) ;  /* 0x0000000000048947 */ /* 0x000fea0003800000 */
[----:B------:R-:W-:Y:S01]  /*134d0*/  BPT.TRAP 0x1 ;  /* 0x000000040000795c */ /* 0x000fe20000300000 */
.L_x_2213:
[----:B------:R-:W3:Y:S02]  /*134e0*/  SYNCS.PHASECHK.TRANS64.TRYWAIT P0, [R0+URZ+0x38880], R3 ;  /* 0x03888003000075a7 */ /* 0x000ee4000800017f */
[----:B---3--:R-:W-:Y:S05]  /*134f0*/  @!P0 BRA `(.L_x_2214) ;  /* 0x0000001400088947 */ /* 0x008fea0003800000 */
.L_x_2215:
[----:B----4-:R4:W0:Y:S02]  /*13500*/  SYNCS.PHASECHK.TRANS64.TRYWAIT P0, [R5+URZ+0x38880], R2 ;  /* 0x03888002050075a7 */ /* 0x010824000800017f */
[----:B0-----:R-:W-:Y:S05]  /*13510*/  @!P0 NANOSLEEP.SYNCS 0x989680 ;  /* 0x009896800000895d */ /* 0x001fea0003900000 */
[----:B------:R-:W0:Y:S02]  /*13520*/  @!P0 SYNCS.PHASECHK.TRANS64 P0, [R5+URZ+0x38880], R2 ;  /* 0x03888002050085a7 */ /* 0x000e24000800007f */
[----:B0-----:R-:W-:Y:S05]  /*13530*/  @!P0 BRA `(.L_x_2215) ;  /* 0xfffffffc00f08947 */ /* 0x001fea000383ffff */
.L_x_2118:
[----:B------:R-:W-:Y:S05]  /*13540*/  BSYNC B6 ;  /* 0x0000000000067941 */ /* 0x000fea0003800000 */
.L_x_2115:
[----:B------:R-:W-:Y:S05]  /*13550*/  EXIT ;  /* 0x000000000000794d */ /* 0x000fea0003800000 */
.L_x_2122:
[----:B0-----:R-:W-:-:S04]  /*13560*/  IMAD.U32 R2, RZ, RZ, UR36 ;  /* 0x00000024ff027e24 */ /* 0x001fc8000f8e00ff */
[----:B------:R0:W1:Y:S03]  /*13570*/  SYNCS.PHASECHK.TRANS64.TRYWAIT P0, [R2+URZ+0x38800], R7 ;  /* 0x03880007020075a7 */ /* 0x000066000800017f */
[----:B-1----:R-:W-:Y:S05]  /*13580*/  @!P0 NANOSLEEP.SYNCS 0x989680 ;  /* 0x009896800000895d */ /* 0x002fea0003900000 */
[----:B------:R-:W1:Y:S02]  /*13590*/  @!P0 SYNCS.PHASECHK.TRANS64 P0, [R2+URZ+0x38800], R7 ;  /* 0x03880007020085a7 */ /* 0x000e64000800007f */
[----:B-1----:R-:W-:Y:S05]  /*135a0*/  @!P0 BRA `(.L_x_2122) ;  /* 0xfffffffc00ec8947 */ /* 0x002fea000383ffff */
[----:B------:R-:W-:Y:S05]  /*135b0*/  BRA `(.L_x_2216) ;  /* 0xfffffee000a07947 */ /* 0x000fea000383ffff */
.L_x_2126:
[----:B0-----:R-:W-:-:S04]  /*135c0*/  IMAD.U32 R2, RZ, RZ, UR36 ;  /* 0x00000024ff027e24 */ /* 0x001fc8000f8e00ff */
[----:B------:R0:W2:Y:S03]  /*135d0*/  SYNCS.PHASECHK.TRANS64.TRYWAIT P2, [R2+URZ+0x38830], R7 ;  /* 0x03883007020075a7 */ /* 0x0000a6000804017f */
[----:B--2---:R-:W-:Y:S05]  /*135e0*/  @!P2 NANOSLEEP.SYNCS 0x989680 ;  /* 0x009896800000a95d */ /* 0x004fea0003900000 */
[----:B------:R-:W2:Y:S02]  /*135f0*/  @!P2 SYNCS.PHASECHK.TRANS64 P2, [R2+URZ+0x38830], R7 ;  /* 0x038830070200a5a7 */ /* 0x000ea4000804007f */
[----:B--2---:R-:W-:Y:S05]  /*13600*/  @!P2 BRA `(.L_x_2126) ;  /* 0xfffffffc00eca947 */ /* 0x004fea000383ffff */
[----:B------:R-:W-:Y:S05]  /*13610*/  BRA `(.L_x_2125) ;  /* 0xfffffee000bc7947 */ /* 0x000fea000383ffff */
.L_x_2131:
[----:B-1----:R-:W-:-:S04]  /*13620*/  IMAD.U32 R20, RZ, RZ, UR7 ;  /* 0x00000007ff147e24 */ /* 0x002fc8000f8e00ff */
[----:B------:R1:W2:Y:S03]  /*13630*/  SYNCS.PHASECHK.TRANS64.TRYWAIT P3, [R20+URZ+0x38830], R13 ;  /* 0x0388300d140075a7 */ /* 0x0002a6000806017f */
[----:B--2---:R-:W-:Y:S05]  /*13640*/  @!P3 NANOSLEEP.SYNCS 0x989680 ;  /* 0x009896800000b95d */ /* 0x004fea0003900000 */
[----:B------:R-:W2:Y:S02]  /*13650*/  @!P3 SYNCS.PHASECHK.TRANS64 P3, [R20+URZ+0x38830], R13 ;  /* 0x0388300d1400b5a7 */ /* 0x000ea4000806007f */
[----:B--2---:R-:W-:Y:S05]  /*13660*/  @!P3 BRA `(.L_x_2131) ;  /* 0xfffffffc00ecb947 */ /* 0x004fea000383ffff */
[----:B------:R-:W-:Y:S05]  /*13670*/  BRA `(.L_x_2128) ;  /* 0xffffff1400bc7947 */ /* 0x000fea000383ffff */
.L_x_2135:
[----:B-1----:R-:W-:-:S04]  /*13680*/  IMAD.U32 R14, RZ, RZ, UR10 ;  /* 0x0000000aff0e7e24 */ /* 0x002fc8000f8e00ff */
[----:B------:R1:W2:Y:S03]  /*13690*/  SYNCS.PHASECHK.TRANS64.TRYWAIT P3, [R14+URZ+0x38850], R13 ;  /* 0x0388500d0e0075a7 */ /* 0x0002a6000806017f */
[----:B--2---:R-:W-:Y:S05]  /*136a0*/  @!P3 NANOSLEEP.SYNCS 0x989680 ;  /* 0x009896800000b95d */ /* 0x004fea0003900000 */
[----:B------:R-:W2:Y:S02]  /*136b0*/  @!P3 SYNCS.PHASECHK.TRANS64 P3, [R14+URZ+0x38850], R13 ;  /* 0x0388500d0e00b5a7 */ /* 0x000ea4000806007f */
[----:B--2---:R-:W-:Y:S05]  /*136c0*/  @!P3 BRA `(.L_x_2135) ;  /* 0xfffffffc00ecb947 */ /* 0x004fea000383ffff */
[----:B------:R-:W-:Y:S05]  /*136d0*/  BRA `(.L_x_2132) ;  /* 0xffffff18008c7947 */ /* 0x000fea000383ffff */
.L_x_2142:
[----:B-1----:R-:W-:-:S04]  /*136e0*/  IMAD.U32 R14, RZ, RZ, UR10 ;  /* 0x0000000aff0e7e24 */ /* 0x002fc8000f8e00ff */
[----:B------:R1:W2:Y:S03]  /*136f0*/  SYNCS.PHASECHK.TRANS64.TRYWAIT P2, [R14+URZ+0x38830], R11 ;  /* 0x0388300b0e0075a7 */ /* 0x0002a6000804017f */
[----:B--2---:R-:W-:Y:S05]  /*13700*/  @!P2 NANOSLEEP.SYNCS 0x989680 ;  /* 0x009896800000a95d */ /* 0x004fea0003900000 */
[----:B------:R-:W2:Y:S02]  /*13710*/  @!P2 SYNCS.PHASECHK.TRANS64 P2, [R14+URZ+0x38830], R11 ;  /* 0x0388300b0e00a5a7 */ /* 0x000ea4000804007f */
[----:B--2---:R-:W-:Y:S05]  /*13720*/  @!P2 BRA `(.L_x_2142) ;  /* 0xfffffffc00eca947 */ /* 0x004fea000383ffff */
[----:B------:R-:W-:Y:S05]  /*13730*/  BRA `(.L_x_2139) ;  /* 0xffffff4800a47947 */ /* 0x000fea000383ffff */
.L_x_2146:
[----:B01----:R-:W-:-:S04]  /*13740*/  IMAD.U32 R11, RZ, RZ, UR10 ;  /* 0x0000000aff0b7e24 */ /* 0x003fc8000f8e00ff */
[----:B------:R0:W1:Y:S03]  /*13750*/  SYNCS.PHASECHK.TRANS64.TRYWAIT P2, [R11+URZ+0x38850], R10 ;  /* 0x0388500a0b0075a7 */ /* 0x000066000804017f */
[----:B-1----:R-:W-:Y:S05]  /*13760*/  @!P2 NANOSLEEP.SYNCS 0x989680 ;  /* 0x009896800000a95d */ /* 0x002fea0003900000 */
[----:B------:R-:W1:Y:S02]  /*13770*/  @!P2 SYNCS.PHASECHK.TRANS64 P2, [R11+URZ+0x38850], R10 ;  /* 0x0388500a0b00a5a7 */ /* 0x000e64000804007f */
[----:B-1----:R-:W-:Y:S05]  /*13780*/  @!P2 BRA `(.L_x_2146) ;  /* 0xfffffffc00eca947 */ /* 0x002fea000383ffff */
[----:B------:R-:W-:Y:S05]  /*13790*/  BRA `(.L_x_2143) ;  /* 0xffffff4c00647947 */ /* 0x000fea000383ffff */
.L_x_2152:
[----:B-1----:R-:W-:-:S04]  /*137a0*/  IMAD.U32 R5, RZ, RZ, UR7 ;  /* 0x00000007ff057e24 */ /* 0x002fc8000f8e00ff */
[----:B------:R1:W2:Y:S03]  /*137b0*/  SYNCS.PHASECHK.TRANS64.TRYWAIT P0, [R5+URZ+0x38850], R2 ;  /* 0x03885002050075a7 */ /* 0x0002a6000800017f */
[----:B--2---:R-:W-:Y:S05]  /*137c0*/  @!P0 NANOSLEEP.SYNCS 0x989680 ;  /* 0x009896800000895d */ /* 0x004fea0003900000 */
[----:B------:R-:W2:Y:S02]  /*137d0*/  @!P0 SYNCS.PHASECHK.TRANS64 P0, [R5+URZ+0x38850], R2 ;  /* 0x03885002050085a7 */ /* 0x000ea4000800007f */
[----:B--2---:R-:W-:Y:S05]  /*137e0*/  @!P0 BRA `(.L_x_2152) ;  /* 0xfffffffc00ec8947 */ /* 0x004fea000383ffff */
[----:B------:R-:W-:Y:S05]  /*137f0*/  BRA `(.L_x_2151) ;  /* 0xffffff7000e87947 */ /* 0x000fea000383ffff */
.L_x_2165:
[----:B------:R-:W-:Y:S02]  /*13800*/  IMAD.MOV.U32 R13, RZ, RZ, R5 ;  /* 0x000000ffff0d7224 */ /* 0x000fe400078e0005 */
[----:B------:R-:W-:Y:S02]  /*13810*/  IMAD.MOV.U32 R12, RZ, RZ, RZ ;  /* 0x000000ffff0c7224 */ /* 0x000fe400078e00ff */
[----:B------:R-:W-:Y:S02]  /*13820*/  IMAD.MOV.U32 R11, RZ, RZ, 0x1f ;  /* 0x0000001fff0b7424 */ /* 0x000fe400078e00ff */
[----:B------:R-:W-:-:S07]  /*13830*/  IMAD.MOV.U32 R15, RZ, RZ, -0x1 ;  /* 0xffffffffff0f7424 */ /* 0x000fce00078e00ff */
[----:B-1----:R-:W-:Y:S05]  /*13840*/  WARPSYNC.COLLECTIVE R15, `(.L_x_2217) ;  /* 0x000000000f087348 */ /* 0x002fea0003c00000 */
[----:B------:R0:W2:Y:S02]  /*13850*/  SHFL.IDX P6, R14, R13, R12, R11 ;  /* 0x0000000c0d0e7389 */ /* 0x0000a400000c000b */
[----:B012---:R-:W-:Y:S01]  /*13860*/  ENDCOLLECTIVE ;  /* 0x000000000000791b */ /* 0x007fe20003800000 */
.L_x_2217:
[----:B------:R-:W-:Y:S05]  /*13870*/  BRA `(.L_x_2218) ;  /* 0xffffffc800dc7947 */ /* 0x000fea000383ffff */
.L_x_2167:
[----:B------:R-:W-:Y:S01]  /*13880*/  BSSY B0, `(.L_x_2219) ;  /* 0x0000006000007945 */ /* 0x000fe20003800000 */
[----:B------:R-:W-:-:S07]  /*13890*/  IMAD.MOV.U32 R15, RZ, RZ, -0x1 ;  /* 0xffffffffff0f7424 */ /* 0x000fce00078e00ff */
[----:B0-----:R-:W-:Y:S05]  /*138a0*/  WARPSYNC.COLLECTIVE R15, `(.L_x_2220) ;  /* 0x000000000f0c7348 */ /* 0x001fea0003c00000 */
[----:B------:R-:W-:Y:S02]  /*138b0*/  ELECT P6, UR62, PT ;  /* 0x00000000003e782f */ /* 0x000fe400038c0000 */
[----:B------:R-:W-:Y:S01]  /*138c0*/  MOV R14, UR62 ;  /* 0x0000003e000e7c02 */ /* 0x000fe20008000f00 */
[----:B0-----:R-:W-:Y:S10]  /*138d0*/  ENDCOLLECTIVE ;  /* 0x000000000000791b */ /* 0x001ff40003800000 */
.L_x_2220:
[----:B------:R-:W-:Y:S05]  /*138e0*/  BSYNC B0 ;  /* 0x0000000000007941 */ /* 0x000fea0003800000 */
.L_x_2219:
[----:B------:R-:W-:Y:S05]  /*138f0*/  BRA `(.L_x_2221) ;  /* 0xffffffc800e07947 */ /* 0x000fea000383ffff */
.L_x_2169:
[----:B-1----:R-:W-:-:S04]  /*13900*/  IMAD.U32 R3, RZ, RZ, UR38 ;  /* 0x00000026ff037e24 */ /* 0x002fc8000f8e00ff */
[----:B------:R1:W2:Y:S03]  /*13910*/  SYNCS.PHASECHK.TRANS64.TRYWAIT P0, [R3+URZ+0x38880], R2 ;  /* 0x03888002030075a7 */ /* 0x0002a6000800017f */
[----:B--2---:R-:W-:Y:S05]  /*13920*/  @!P0 NANOSLEEP.SYNCS 0x989680 ;  /* 0x009896800000895d */ /* 0x004fea0003900000 */
[----:B------:R-:W2:Y:S02]  /*13930*/  @!P0 SYNCS.PHASECHK.TRANS64 P0, [R3+URZ+0x38880], R2 ;  /* 0x03888002030085a7 */ /* 0x000ea4000800007f */
[----:B--2---:R-:W-:Y:S05]  /*13940*/  @!P0 BRA `(.L_x_2169) ;  /* 0xfffffffc00ec8947 */ /* 0x004fea000383ffff */
[----:B------:R-:W-:Y:S05]  /*13950*/  BRA `(.L_x_2222) ;  /* 0xffffffcc002c7947 */ /* 0x000fea000383ffff */
.L_x_2171:
[----:B-1----:R-:W-:-:S04]  /*13960*/  IMAD.U32 R3, RZ, RZ, UR38 ;  /* 0x00000026ff037e24 */ /* 0x002fc8000f8e00ff */
[----:B------:R1:W2:Y:S03]  /*13970*/  SYNCS.PHASECHK.TRANS64.TRYWAIT P0, [R3+URZ+0x38840], R2 ;  /* 0x03884002030075a7 */ /* 0x0002a6000800017f */
[----:B--2---:R-:W-:Y:S05]  /*13980*/  @!P0 NANOSLEEP.SYNCS 0x989680 ;  /* 0x009896800000895d */ /* 0x004fea0003900000 */
[----:B------:R-:W2:Y:S02]  /*13990*/  @!P0 SYNCS.PHASECHK.TRANS64 P0, [R3+URZ+0x38840], R2 ;  /* 0x03884002030085a7 */ /* 0x000ea4000800007f */
[----:B--2---:R-:W-:Y:S05]  /*139a0*/  @!P0 BRA `(.L_x_2171) ;  /* 0xfffffffc00ec8947 */ /* 0x004fea000383ffff */
[----:B------:R-:W-:Y:S05]  /*139b0*/  BRA `(.L_x_2223) ;  /* 0xffffffcc00847947 */ /* 0x000fea000383ffff */
.L_x_2174:
[----:B------:R-:W-:Y:S01]  /*139c0*/  IMAD.MOV.U32 R13, RZ, RZ, R2 ;  /* 0x000000ffff0d7224 */ /* 0x000fe200078e0002 */
[----:B------:R-:W-:Y:S01]  /*139d0*/  LEA.HI R5, R9, UR39, RZ, 0x1d ;  /* 0x0000002709057c11 */ /* 0x000fe2000f8fe8ff */
[----:B------:R-:W-:Y:S02]  /*139e0*/  IMAD.MOV.U32 R12, RZ, RZ, RZ ;  /* 0x000000ffff0c7224 */ /* 0x000fe400078e00ff */
[----:B------:R-:W-:Y:S02]  /*139f0*/  IMAD.MOV.U32 R11, RZ, RZ, 0x181f ;  /* 0x0000181fff0b7424 */ /* 0x000fe400078e00ff */
[----:B------:R-:W-:-:S07]  /*13a00*/  IMAD.MOV.U32 R15, RZ, RZ, -0x1 ;  /* 0xffffffffff0f7424 */ /* 0x000fce00078e00ff */
[----:B------:R-:W-:Y:S05]  /*13a10*/  WARPSYNC.COLLECTIVE R15, `(.L_x_2224) ;  /* 0x000000000f087348 */ /* 0x000fea0003c00000 */
[----:B------:R0:W1:Y:S02]  /*13a20*/  SHFL.IDX P6, R14, R13, R12, R11 ;  /* 0x0000000c0d0e7389 */ /* 0x00006400000c000b */
[----:B01----:R-:W-:Y:S01]  /*13a30*/  ENDCOLLECTIVE ;  /* 0x000000000000791b */ /* 0x003fe20003800000 */
.L_x_2224:
[----:B------:R-:W-:Y:S02]  /*13a40*/  IMAD.MOV.U32 R13, RZ, RZ, R0 ;  /* 0x000000ffff0d7224 */ /* 0x000fe400078e0000 */
[----:B------:R-:W-:-:S07]  /*13a50*/  IMAD.MOV.U32 R6, RZ, RZ, R14 ;  /* 0x000000ffff067224 */ /* 0x000fce00078e000e */
[----:B------:R-:W-:Y:S05]  /*13a60*/  WARPSYNC.COLLECTIVE R15, `(.L_x_2225) ;  /* 0x000000000f087348 */ /* 0x000fea0003c00000 */
[----:B------:R0:W1:Y:S02]  /*13a70*/  SHFL.IDX P6, R14, R13, R12, R11 ;  /* 0x0000000c0d0e7389 */ /* 0x00006400000c000b */
[----:B01----:R-:W-:Y:S01]  /*13a80*/  ENDCOLLECTIVE ;  /* 0x000000000000791b */ /* 0x003fe20003800000 */
.L_x_2225:
        /* <DEDUP_REMOVED lines=10> */
.L_x_2226:
        /* <DEDUP_REMOVED lines=10> */
[----:B------:R0:W-:Y:S02]  /*13bd0*/  @!P2 LDGSTS.E.BYPASS.LTC128B.128 [R8+0x24400], desc[UR40][R6.64+0x80], !P0 ;  /* 0x244000800608afae */ /* 0x0001e4000c101d68 */
[----:B0-----:R-:W-:-:S05]  /*13be0*/  VIADD R6, R5, 0x10 ;  /* 0x0000001005067836 */ /* 0x001fca0000000000 */
[----:B------:R-:W-:Y:S01]  /*13bf0*/  ISETP.GE.AND P2, PT, R6, R3, PT ;  /* 0x000000030600720c */ /* 0x000fe20003f46270 */
[----:B------:R-:W-:-:S12]  /*13c00*/  IMAD.MOV.U32 R6, RZ, RZ, R14 ;  /* 0x000000ffff067224 */ /* 0x000fd800078e000e */
[----:B------:R-:W-:Y:S05]  /*13c10*/  WARPSYNC.COLLECTIVE R15, `(.L_x_2227) ;  /* 0x000000000f087348 */ /* 0x000fea0003c00000 */
[----:B------:R0:W1:Y:S02]  /*13c20*/  SHFL.IDX P6, R14, R13, R12, R11 ;  /* 0x0000000c0d0e7389 */ /* 0x00006400000c000b */
[----:B01----:R-:W-:Y:S01]  /*13c30*/  ENDCOLLECTIVE ;  /* 0x000000000000791b */ /* 0x003fe20003800000 */
.L_x_2227:
[----:B------:R-:W-:Y:S02]  /*13c40*/  @!P2 VIADD R8, R4, UR38 ;  /* 0x000000260408ac36 */ /* 0x000fe40008000000 */
[----:B------:R-:W-:Y:S02]  /*13c50*/  IMAD.MOV.U32 R13, RZ, RZ, R2 ;  /* 0x000000ffff0d7224 */ /* 0x000fe400078e0002 */
[----:B------:R-:W-:Y:S02]  /*13c60*/  IMAD.MOV.U32 R12, RZ, RZ, 0x2 ;  /* 0x00000002ff0c7424 */ /* 0x000fe400078e00ff */
[----:B------:R-:W-:-:S07]  /*13c70*/  IMAD.MOV.U32 R7, RZ, RZ, R14 ;  /* 0x000000ffff077224 */ /* 0x000fce00078e000e */
[----:B------:R-:W-:Y:S05]  /*13c80*/  WARPSYNC.COLLECTIVE R15, `(.L_x_2228) ;  /* 0x000000000f087348 */ /* 0x000fea0003c00000 */
[----:B------:R0:W1:Y:S02]  /*13c90*/  SHFL.IDX P6, R14, R13, R12, R11 ;  /* 0x0000000c0d0e7389 */ /* 0x00006400000c000b */
[----:B01----:R-:W-:Y:S01]  /*13ca0*/  ENDCOLLECTIVE ;  /* 0x000000000000791b */ /* 0x003fe20003800000 */
.L_x_2228:
        /* <DEDUP_REMOVED lines=17> */
.L_x_2229:
[----:B------:R-:W-:Y:S02]  /*13dc0*/  @!P2 VIADD R8, R4, UR38 ;  /* 0x000000260408ac36 */ /* 0x000fe40008000000 */
[----:B------:R-:W-:Y:S02]  /*13dd0*/  IMAD.MOV.U32 R13, RZ, RZ, R2 ;  /* 0x000000ffff0d7224 */ /* 0x000fe400078e0002 */
[----:B------:R-:W-:Y:S02]  /*13de0*/  IMAD.MOV.U32 R12, RZ, RZ, 0x3 ;  /* 0x00000003ff0c7424 */ /* 0x000fe400078e00ff */
[----:B------:R-:W-:-:S07]  /*13df0*/  IMAD.MOV.U32 R7, RZ, RZ, R14 ;  /* 0x000000ffff077224 */ /* 0x000fce00078e000e */
[----:B------:R-:W-:Y:S05]  /*13e00*/  WARPSYNC.COLLECTIVE R15, `(.L_x_2230) ;  /* 0x000000000f087348 */ /* 0x000fea0003c00000 */
[----:B------:R0:W1:Y:S02]  /*13e10*/  SHFL.IDX P6, R14, R13, R12, R11 ;  /* 0x0000000c0d0e7389 */ /* 0x00006400000c000b */
[----:B01----:R-:W-:Y:S01]  /*13e20*/  ENDCOLLECTIVE ;  /* 0x000000000000791b */ /* 0x003fe20003800000 */
.L_x_2230:
        /* <DEDUP_REMOVED lines=17> */
.L_x_2231:
[----:B------:R-:W-:Y:S02]  /*13f40*/  @!P2 VIADD R8, R4, UR38 ;  /* 0x000000260408ac36 */ /* 0x000fe40008000000 */
[----:B------:R-:W-:Y:S02]  /*13f50*/  IMAD.MOV.U32 R13, RZ, RZ, R2 ;  /* 0x000000ffff0d7224 */ /* 0x000fe400078e0002 */
[----:B------:R-:W-:Y:S02]  /*13f60*/  IMAD.MOV.U32 R12, RZ, RZ, 0x4 ;  /* 0x00000004ff0c7424 */ /* 0x000fe400078e00ff */
[----:B------:R-:W-:-:S07]  /*13f70*/  IMAD.MOV.U32 R7, RZ, RZ, R14 ;  /* 0x000000ffff077224 */ /* 0x000fce00078e000e */
[----:B------:R-:W-:Y:S05]  /*13f80*/  WARPSYNC.COLLECTIVE R15, `(.L_x_2232) ;  /* 0x000000000f087348 */ /* 0x000fea0003c00000 */
[----:B------:R0:W1:Y:S02]  /*13f90*/  SHFL.IDX P6, R14, R13, R12, R11 ;  /* 0x0000000c0d0e7389 */ /* 0x00006400000c000b */
[----:B01----:R-:W-:Y:S01]  /*13fa0*/  ENDCOLLECTIVE ;  /* 0x000000000000791b */ /* 0x003fe20003800000 */
.L_x_2232:
        /* <DEDUP_REMOVED lines=17> */
.L_x_2233:
[----:B------:R-:W-:Y:S02]  /*140c0*/  @!P2 VIADD R8, R4, UR38 ;  /* 0x000000260408ac36 */ /* 0x000fe40008000000 */
[----:B------:R-:W-:Y:S02]  /*140d0*/  IMAD.MOV.U32 R13, RZ, RZ, R2 ;  /* 0x000000ffff0d7224 */ /* 0x000fe400078e0002 */
[----:B------:R-:W-:Y:S02]  /*140e0*/  IMAD.MOV.U32 R12, RZ, RZ, 0x5 ;  /* 0x00000005ff0c7424 */ /* 0x000fe400078e00ff */
[----:B------:R-:W-:-:S07]  /*140f0*/  IMAD.MOV.U32 R7, RZ, RZ, R14 ;  /* 0x000000ffff077224 */ /* 0x000fce00078e000e */
[----:B------:R-:W-:Y:S05]  /*14100*/  WARPSYNC.COLLECTIVE R15, `(.L_x_2234) ;  /* 0x000000000f087348 */ /* 0x000fea0003c00000 */
[----:B------:R0:W1:Y:S02]  /*14110*/  SHFL.IDX P6, R14, R13, R12, R11 ;  /* 0x0000000c0d0e7389 */ /* 0x00006400000c000b */
[----:B01----:R-:W-:Y:S01]  /*14120*/  ENDCOLLECTIVE ;  /* 0x000000000000791b */ /* 0x003fe20003800000 */
.L_x_2234:
        /* <DEDUP_REMOVED lines=17> */
.L_x_2235:
[----:B------:R-:W-:Y:S02]  /*14240*/  @!P2 VIADD R8, R4, UR38 ;  /* 0x000000260408ac36 */ /* 0x000fe40008000000 */
[----:B------:R-:W-:Y:S02]  /*14250*/  IMAD.MOV.U32 R13, RZ, RZ, R2 ;  /* 0x000000ffff0d7224 */ /* 0x000fe400078e0002 */
[----:B------:R-:W-:Y:S02]  /*14260*/  IMAD.MOV.U32 R12, RZ, RZ, 0x6 ;  /* 0x00000006ff0c7424 */ /* 0x000fe400078e00ff */
[----:B------:R-:W-:-:S07]  /*14270*/  IMAD.MOV.U32 R7, RZ, RZ, R14 ;  /* 0x000000ffff077224 */ /* 0x000fce00078e000e */
[----:B------:R-:W-:Y:S05]  /*14280*/  WARPSYNC.COLLECTIVE R15, `(.L_x_2236) ;  /* 0x000000000f087348 */ /* 0x000fea0003c00000 */
[----:B------:R0:W1:Y:S02]  /*14290*/  SHFL.IDX P6, R14, R13, R12, R11 ;  /* 0x0000000c0d0e7389 */ /* 0x00006400000c000b */
[----:B01----:R-:W-:Y:S01]  /*142a0*/  ENDCOLLECTIVE ;  /* 0x000000000000791b */ /* 0x003fe20003800000 */
.L_x_2236:
        /* <DEDUP_REMOVED lines=15> */
.L_x_2237:
        /* <DEDUP_REMOVED lines=9> */
.L_x_2238:
        /* <DEDUP_REMOVED lines=15> */
.L_x_2239:
[----:B------:R-:W-:Y:S05]  /*14520*/  BRA `(.L_x_2240) ;  /* 0xffffffcc00a87947 */ /* 0x000fea000383ffff */
.L_x_2177:
[----:B--2---:R-:W-:-:S04]  /*14530*/  IMAD.U32 R3, RZ, RZ, UR38 ;  /* 0x00000026ff037e24 */ /* 0x004fc8000f8e00ff */
[----:B------:R2:W3:Y:S03]  /*14540*/  SYNCS.PHASECHK.TRANS64.TRYWAIT P0, [R3+URZ+0x38820], R0 ;  /* 0x03882000030075a7 */ /* 0x0004e6000800017f */
[----:B---3--:R-:W-:Y:S05]  /*14550*/  @!P0 NANOSLEEP.SYNCS 0x989680 ;  /* 0x009896800000895d */ /* 0x008fea0003900000 */
[----:B------:R-:W3:Y:S02]  /*14560*/  @!P0 SYNCS.PHASECHK.TRANS64 P0, [R3+URZ+0x38820], R0 ;  /* 0x03882000030085a7 */ /* 0x000ee4000800007f */
[----:B---3--:R-:W-:Y:S05]  /*14570*/  @!P0 BRA `(.L_x_2177) ;  /* 0xfffffffc00ec8947 */ /* 0x008fea000383ffff */
[----:B------:R-:W-:Y:S05]  /*14580*/  BRA `(.L_x_2241) ;  /* 0xffffffcc00f47947 */ /* 0x000fea000383ffff */
.L_x_2182:
[----:B0-----:R0:W1:Y:S02]  /*14590*/  SYNCS.PHASECHK.TRANS64.TRYWAIT P0, [R4+URZ+0x38880], R3 ;  /* 0x03888003040075a7 */ /* 0x001064000800017f */
[----:B-1----:R-:W-:Y:S05]  /*145a0*/  @!P0 NANOSLEEP.SYNCS 0x989680 ;  /* 0x009896800000895d */ /* 0x002fea0003900000 */
[----:B------:R-:W1:Y:S02]  /*145b0*/  @!P0 SYNCS.PHASECHK.TRANS64 P0, [R4+URZ+0x38880], R3 ;  /* 0x03888003040085a7 */ /* 0x000e64000800007f */
[----:B-1----:R-:W-:Y:S05]  /*145c0*/  @!P0 BRA `(.L_x_2182) ;  /* 0xfffffffc00f08947 */ /* 0x002fea000383ffff */
[----:B------:R-:W-:Y:S05]  /*145d0*/  BRA `(.L_x_2242) ;  /* 0xffffffd000a47947 */ /* 0x000fea000383ffff */
.L_x_2187:
[----:B-1----:R1:W2:Y:S02]  /*145e0*/  SYNCS.PHASECHK.TRANS64.TRYWAIT P0, [R4+URZ+0x38840], R3 ;  /* 0x03884003040075a7 */ /* 0x0022a4000800017f */
[----:B--2---:R-:W-:Y:S05]  /*145f0*/  @!P0 NANOSLEEP.SYNCS 0x989680 ;  /* 0x009896800000895d */ /* 0x004fea0003900000 */
[----:B------:R-:W2:Y:S02]  /*14600*/  @!P0 SYNCS.PHASECHK.TRANS64 P0, [R4+URZ+0x38840], R3 ;  /* 0x03884003040085a7 */ /* 0x000ea4000800007f */
[----:B--2---:R-:W-:Y:S05]  /*14610*/  @!P0 BRA `(.L_x_2187) ;  /* 0xfffffffc00f08947 */ /* 0x004fea000383ffff */
[----:B------:R-:W-:Y:S05]  /*14620*/  BRA `(.L_x_2243) ;  /* 0xffffffd400507947 */ /* 0x000fea000383ffff */
.L_x_2193:
[----:B0-----:R0:W1:Y:S02]  /*14630*/  SYNCS.PHASECHK.TRANS64.TRYWAIT P0, [R19+URZ+0x38870], R2 ;  /* 0x03887002130075a7 */ /* 0x001064000800017f */
[----:B-1----:R-:W-:Y:S05]  /*14640*/  @!P0 NANOSLEEP.SYNCS 0x989680 ;  /* 0x009896800000895d */ /* 0x002fea0003900000 */
[----:B------:R-:W1:Y:S02]  /*14650*/  @!P0 SYNCS.PHASECHK.TRANS64 P0, [R19+URZ+0x38870], R2 ;  /* 0x03887002130085a7 */ /* 0x000e64000800007f */
[----:B-1----:R-:W-:Y:S05]  /*14660*/  @!P0 BRA `(.L_x_2193) ;  /* 0xfffffffc00f08947 */ /* 0x002fea000383ffff */
[----:B------:R-:W-:Y:S05]  /*14670*/  BRA `(.L_x_2244) ;  /* 0xffffffd8001c7947 */ /* 0x000fea000383ffff */
.L_x_2195:
[----:B-1----:R1:W2:Y:S02]  /*14680*/  SYNCS.PHASECHK.TRANS64.TRYWAIT P0, [R19+URZ+0x38860], R0 ;  /* 0x03886000130075a7 */ /* 0x0022a4000800017f */
[----:B--2---:R-:W-:Y:S05]  /*14690*/  @!P0 NANOSLEEP.SYNCS 0x989680 ;  /* 0x009896800000895d */ /* 0x004fea0003900000 */
[----:B------:R-:W2:Y:S02]  /*146a0*/  @!P0 SYNCS.PHASECHK.TRANS64 P0, [R19+URZ+0x38860], R0 ;  /* 0x03886000130085a7 */ /* 0x000ea4000800007f */
[----:B--2---:R-:W-:Y:S05]  /*146b0*/  @!P0 BRA `(.L_x_2195) ;  /* 0xfffffffc00f08947 */ /* 0x004fea000383ffff */
[----:B------:R-:W-:Y:S05]  /*146c0*/  BRA `(.L_x_2245) ;  /* 0xffffffd800207947 */ /* 0x000fea000383ffff */
.L_x_2201:
[----:B0-----:R-:W2:Y:S02]  /*146d0*/  LDL R2, [R1+0xc] ;  /* 0x00000c0001027983 */ /* 0x001ea40000100800 */
[----:B--2---:R0:W2:Y:S02]  /*146e0*/  SYNCS.PHASECHK.TRANS64.TRYWAIT P0, [R2+URZ+0x38870], R0 ;  /* 0x03887000020075a7 */ /* 0x0040a4000800017f */
[----:B--2---:R-:W-:Y:S05]  /*146f0*/  @!P0 NANOSLEEP.SYNCS 0x989680 ;  /* 0x009896800000895d */ /* 0x004fea0003900000 */
[----:B------:R-:W2:Y:S02]  /*14700*/  @!P0 SYNCS.PHASECHK.TRANS64 P0, [R2+URZ+0x38870], R0 ;  /* 0x03887000020085a7 */ /* 0x000ea4000800007f */
[----:B--2---:R-:W-:Y:S05]  /*14710*/  @!P0 BRA `(.L_x_2201) ;  /* 0xfffffffc00ec8947 */ /* 0x004fea000383ffff */
[----:B------:R-:W-:Y:S05]  /*14720*/  BRA `(.L_x_2246) ;  /* 0xffffffe000747947 */ /* 0x000fea000383ffff */
.L_x_2203:
[----:B0-----:R-:W2:Y:S02]  /*14730*/  LDL R2, [R1+0xc] ;  /* 0x00000c0001027983 */ /* 0x001ea40000100800 */
[----:B--2---:R0:W2:Y:S02]  /*14740*/  SYNCS.PHASECHK.TRANS64.TRYWAIT P0, [R2+URZ+0x38860], R0 ;  /* 0x03886000020075a7 */ /* 0x0040a4000800017f */
[----:B--2---:R-:W-:Y:S05]  /*14750*/  @!P0 NANOSLEEP.SYNCS 0x989680 ;  /* 0x009896800000895d */ /* 0x004fea0003900000 */
[----:B------:R-:W2:Y:S02]  /*14760*/  @!P0 SYNCS.PHASECHK.TRANS64 P0, [R2+URZ+0x38860], R0 ;  /* 0x03886000020085a7 */ /* 0x000ea4000800007f */
[----:B--2---:R-:W-:Y:S05]  /*14770*/  @!P0 BRA `(.L_x_2203) ;  /* 0xfffffffc00ec8947 */ /* 0x004fea000383ffff */
[----:B------:R-:W-:Y:S05]  /*14780*/  BRA `(.L_x_2247) ;  /* 0xffffffe000787947 */ /* 0x000fea000383ffff */
.L_x_2205:
[----:B0-----:R0:W1:Y:S02]  /*14790*/  SYNCS.PHASECHK.TRANS64.TRYWAIT P0, [R7+URZ+0x38820], R2 ;  /* 0x03882002070075a7 */ /* 0x001064000800017f */
[----:B-1----:R-:W-:Y:S05]  /*147a0*/  @!P0 NANOSLEEP.SYNCS 0x989680 ;  /* 0x009896800000895d */ /* 0x002fea0003900000 */
[----:B------:R-:W1:Y:S02]  /*147b0*/  @!P0 SYNCS.PHASECHK.TRANS64 P0, [R7+URZ+0x38820], R2 ;  /* 0x03882002070085a7 */ /* 0x000e64000800007f */
[----:B-1----:R-:W-:Y:S05]  /*147c0*/  @!P0 BRA `(.L_x_2205) ;  /* 0xfffffffc00f08947 */ /* 0x002fea000383ffff */
[----:B------:R-:W-:Y:S05]  /*147d0*/  BRA `(.L_x_2248) ;  /* 0xffffffe800a47947 */ /* 0x000fea000383ffff */
.L_x_2207:
[----:B0-----:R0:W1:Y:S02]  /*147e0*/  SYNCS.PHASECHK.TRANS64.TRYWAIT P1, [R6+URZ], R3 ;  /* 0x00000003060075a7 */ /* 0x001064000802017f */
[----:B-1----:R-:W-:Y:S05]  /*147f0*/  @!P1 NANOSLEEP.SYNCS 0x989680 ;  /* 0x009896800000995d */ /* 0x002fea0003900000 */
[----:B------:R-:W1:Y:S02]  /*14800*/  @!P1 SYNCS.PHASECHK.TRANS64 P1, [R6+URZ], R3 ;  /* 0x00000003060095a7 */ /* 0x000e64000802007f */
[----:B-1----:R-:W-:Y:S05]  /*14810*/  @!P1 BRA `(.L_x_2207) ;  /* 0xfffffffc00f09947 */ /* 0x002fea000383ffff */
[----:B------:R-:W-:Y:S05]  /*14820*/  BRA `(.L_x_2249) ;  /* 0xffffffe800f47947 */ /* 0x000fea000383ffff */
.L_x_2208:
[----:B-1----:R1:W2:Y:S02]  /*14830*/  SYNCS.PHASECHK.TRANS64.TRYWAIT P1, [R5+URZ], R2 ;  /* 0x00000002050075a7 */ /* 0x0022a4000802017f */
[----:B--2---:R-:W-:Y:S05]  /*14840*/  @!P1 NANOSLEEP.SYNCS 0x989680 ;  /* 0x009896800000995d */ /* 0x004fea0003900000 */
[----:B------:R-:W2:Y:S02]  /*14850*/  @!P1 SYNCS.PHASECHK.TRANS64 P1, [R5+URZ], R2 ;  /* 0x00000002050095a7 */ /* 0x000ea4000802007f */
[----:B--2---:R-:W-:Y:S05]  /*14860*/  @!P1 BRA `(.L_x_2208) ;  /* 0xfffffffc00f09947 */ /* 0x004fea000383ffff */
[----:B------:R-:W-:Y:S05]  /*14870*/  BRA `(.L_x_2250) ;  /* 0xffffffe800e87947 */ /* 0x000fea000383ffff */
.L_x_2210:
[----:B--2---:R2:W3:Y:S02]  /*14880*/  SYNCS.PHASECHK.TRANS64.TRYWAIT P1, [R0+URZ+0x38860], R3 ;  /* 0x03886003000075a7 */ /* 0x0044e4000802017f */
[----:B---3--:R-:W-:Y:S05]  /*14890*/  @!P1 NANOSLEEP.SYNCS 0x989680 ;  /* 0x009896800000995d */ /* 0x008fea0003900000 */
[----:B------:R-:W3:Y:S02]  /*148a0*/  @!P1 SYNCS.PHASECHK.TRANS64 P1, [R0+URZ+0x38860], R3 ;  /* 0x03886003000095a7 */ /* 0x000ee4000802007f */
[----:B---3--:R-:W-:Y:S05]  /*148b0*/  @!P1 BRA `(.L_x_2210) ;  /* 0xfffffffc00f09947 */ /* 0x008fea000383ffff */
[----:B------:R-:W-:Y:S05]  /*148c0*/  BRA `(.L_x_2251) ;  /* 0xffffffe800e87947 */ /* 0x000fea000383ffff */
.L_x_2212:
[----:B-1----:R1:W3:Y:S02]  /*148d0*/  SYNCS.PHASECHK.TRANS64.TRYWAIT P1, [R5+URZ+0x38860], R2 ;  /* 0x03886002050075a7 */ /* 0x0022e4000802017f */
[----:B---3--:R-:W-:Y:S05]  /*148e0*/  @!P1 NANOSLEEP.SYNCS 0x989680 ;  /* 0x009896800000995d */ /* 0x008fea0003900000 */
[----:B------:R-:W3:Y:S02]  /*148f0*/  @!P1 SYNCS.PHASECHK.TRANS64 P1, [R5+URZ+0x38860], R2 ;  /* 0x03886002050095a7 */ /* 0x000ee4000802007f */
[----:B---3--:R-:W-:Y:S05]  /*14900*/  @!P1 BRA `(.L_x_2212) ;  /* 0xfffffffc00f09947 */ /* 0x008fea000383ffff */
[----:B------:R-:W-:Y:S05]  /*14910*/  BRA `(.L_x_2252) ;  /* 0xffffffe800e87947 */ /* 0x000fea000383ffff */
.L_x_2214:
[----:B---3--:R3:W4:Y:S02]  /*14920*/  SYNCS.PHASECHK.TRANS64.TRYWAIT P0, [R0+URZ+0x38880], R3 ;  /* 0x03888003000075a7 */ /* 0x008724000800017f */
[----:B----4-:R-:W-:Y:S05]  /*14930*/  @!P0 NANOSLEEP.SYNCS 0x989680 ;  /* 0x009896800000895d */ /* 0x010fea0003900000 */
[----:B------:R-:W4:Y:S02]  /*14940*/  @!P0 SYNCS.PHASECHK.TRANS64 P0, [R0+URZ+0x38880], R3 ;  /* 0x03888003000085a7 */ /* 0x000f24000800007f */
[----:B----4-:R-:W-:Y:S05]  /*14950*/  @!P0 BRA `(.L_x_2214) ;  /* 0xfffffffc00f08947 */ /* 0x010fea000383ffff */
[----:B------:R-:W-:Y:S05]  /*14960*/  BRA `(.L_x_2215) ;  /* 0xffffffe800e47947 */ /* 0x000fea000383ffff */
.L_x_2253:
        /* <DEDUP_REMOVED lines=9> */
.L_x_3140:


//--------------------- .text._ZN7cutlass13device_kernelIN5flash11enable_sm90INS1_16FlashAttnFwdSm90INS1_25CollectiveMainloopFwdSm90ILi2EN4cute5tupleIJNS5_1CILi1EEES8_S8_EEENS6_IJNS7_ILi128EEESA_NS7_ILi256EEEEEELi256ENS_12float_e4m3_tEfNS_4arch4Sm90ELb1ELb0ELb1ELb1ELb0ELb0ELb0ELb1ELb1ELb1ELb1ELb0EEENS1_21CollectiveEpilogueFwdINS6_IJSA_SB_SA_EEES9_NS_10bfloat16_tESF_Li256ELb1ELb1ELb1ELb1EEENS1_36VarlenDynamicPersistentTileSchedulerILi128ELi128ELi256ELi128ELb1ELb1ELb1ELb1ELb1ELb1EEEEEEEEEvNT_6ParamsE --------------------------
	.section	.text._ZN7cutlass13device_kernelIN5flash11enable_sm90INS1_16FlashAttnFwdSm90INS1_25CollectiveMainloopFwdSm90ILi2EN4cute5tupleIJNS5_1CILi1EEES8_S8_EEENS6_IJNS7_ILi128EEESA_NS7_ILi256EEEEEELi256ENS_12float_e4m3_tEfNS_4arch4Sm90ELb1ELb0ELb1ELb1ELb0ELb0ELb0ELb1ELb1ELb1ELb1ELb0EEENS1_21CollectiveEpilogueFwdINS6_IJSA_SB_SA_EEES9_NS_10bfloat16_tESF_Li256ELb1ELb1ELb1ELb1EEENS1_36VarlenDynamicPersistentTileSchedulerILi128ELi128ELi256ELi128ELb1ELb1ELb1ELb1ELb1ELb1EEEEEEEEEvNT_6ParamsE,"ax",@progbits
	.align	128
.text._ZN7cutlass13device_kernelIN5flash11enable_sm90INS1_16FlashAttnFwdSm90INS1_25CollectiveMainloopFwdSm90ILi2EN4cute5tupleIJNS5_1CILi1EEES8_S8_EEENS6_IJNS7_ILi128EEESA_NS7_ILi256EEEEEELi256ENS_12float_e4m3_tEfNS_4arch4Sm90ELb1ELb0ELb1ELb1ELb0ELb0ELb0ELb1ELb1ELb1ELb1ELb0EEENS1_21CollectiveEpilogueFwdINS6_IJSA_SB_SA_EEES9_NS_10bfloat16_tESF_Li256ELb1ELb1ELb1ELb1EEENS1_36VarlenDynamicPersistentTileSchedulerILi128ELi128ELi256ELi128ELb1ELb1ELb1ELb1ELb1ELb1EEEEEEEEEvNT_6ParamsE:
        .type           _ZN7cutlass13device_kernelIN5flash11enable_sm90INS1_16FlashAttnFwdSm90INS1_25CollectiveMainloopFwdSm90ILi2EN4cute5tupleIJNS5_1CILi1EEES8_S8_EEENS6_IJNS7_ILi128EEESA_NS7_ILi256EEEEEELi256ENS_12float_e4m3_tEfNS_4arch4Sm90ELb1ELb0ELb1ELb1ELb0ELb0ELb0ELb1ELb1ELb1ELb1ELb0EEENS1_21CollectiveEpilogueFwdINS6_IJSA_SB_SA_EEES9_NS_10bfloat16_tESF_Li256ELb1ELb1ELb1ELb1EEENS1_36VarlenDynamicPersistentTileSchedulerILi128ELi128ELi256ELi128ELb1ELb1ELb1ELb1ELb1ELb1EEEEEEEEEvNT_6ParamsE,@function
        .size           _ZN7cutlass13device_kernelIN5flash11enable_sm90INS1_16FlashAttnFwdSm90INS1_25CollectiveMainloopFwdSm90ILi2EN4cute5tupleIJNS5_1CILi1EEES8_S8_EEENS6_IJNS7_ILi128EEESA_NS7_ILi256EEEEEELi256ENS_12float_e4m3_tEfNS_4arch4Sm90ELb1ELb0ELb1ELb1ELb0ELb0ELb0ELb1ELb1ELb1ELb1ELb0EEENS1_21CollectiveEpilogueFwdINS6_IJSA_SB_SA_EEES9_NS_10bfloat16_tESF_Li256ELb1ELb1ELb1ELb1EEENS1_36VarlenDynamicPersistentTileSchedulerILi128ELi128ELi256ELi128ELb1ELb1ELb1ELb1ELb1ELb1EEEEEEEEEvNT_6ParamsE,(.L_x_3141 - _ZN7cutlass13device_kernelIN5flash11enable_sm90INS1_16FlashAttnFwdSm90INS1_25CollectiveMainloopFwdSm90ILi2EN4cute5tupleIJNS5_1CILi1EEES8_S8_EEENS6_IJNS7_ILi128EEESA_NS7_ILi256EEEEEELi256ENS_12float_e4m3_tEfNS_4arch4Sm90ELb1ELb0ELb1ELb1ELb0ELb0ELb0ELb1ELb1ELb1ELb1ELb0EEENS1_21CollectiveEpilogueFwdINS6_IJSA_SB_SA_EEES9_NS_10bfloat16_tESF_Li256ELb1ELb1ELb1ELb1EEENS1_36VarlenDynamicPersistentTileSchedulerILi128ELi128ELi256ELi128ELb1ELb1ELb1ELb1ELb1ELb1EEEEEEEEEvNT_6ParamsE)
        .other          _ZN7cutlass13device_kernelIN5flash11enable_sm90INS1_16FlashAttnFwdSm90INS1_25CollectiveMainloopFwdSm90ILi2EN4cute5tupleIJNS5_1CILi1EEES8_S8_EEENS6_IJNS7_ILi128EEESA_NS7_ILi256EEEEEELi256ENS_12float_e4m3_tEfNS_4arch4Sm90ELb1ELb0ELb1ELb1ELb0ELb0ELb0ELb1ELb1ELb1ELb1ELb0EEENS1_21CollectiveEpilogueFwdINS6_IJSA_SB_SA_EEES9_NS_10bfloat16_tESF_Li256ELb1ELb1ELb1ELb1EEENS1_36VarlenDynamicPersistentTileSchedulerILi128ELi128ELi256ELi128ELb1ELb1ELb1ELb1ELb1ELb1EEEEEEEEEvNT_6ParamsE,@"STO_CUDA_ENTRY STV_DEFAULT"
_ZN7cutlass13device_kernelIN5flash11enable_sm90INS1_16FlashAttnFwdSm90INS1_25CollectiveMainloopFwdSm90ILi2EN4cute5tupleIJNS5_1CILi1EEES8_S8_EEENS6_IJNS7_ILi128EEESA_NS7_ILi256EEEEEELi256ENS_12float_e4m3_tEfNS_4arch4Sm90ELb1ELb0ELb1ELb1ELb0ELb0ELb0ELb1ELb1ELb1ELb1ELb0EEENS1_21CollectiveEpilogueFwdINS6_IJSA_SB_SA_EEES9_NS_10bfloat16_tESF_Li256ELb1ELb1ELb1ELb1EEENS1_36VarlenDynamicPersistentTileSchedulerILi128ELi128ELi256ELi128ELb1ELb1ELb1ELb1ELb1ELb1EEEEEEEEEvNT_6ParamsE:
        /* <DEDUP_REMOVED lines=18> */
.L_x_2255:
[----:B------:R-:W-:Y:S05]  /*0120*/  BSYNC B0 ;  /* 0x0000000000007941 */ /* 0x000fea0003800000 */
.L_x_2254:
        /* <DEDUP_REMOVED lines=41> */
.L_x_2256:
        /* <DEDUP_REMOVED lines=22> */
.L_x_2257:
        /* <DEDUP_REMOVED lines=18> */
.L_x_2258:
        /* <DEDUP_REMOVED lines=22> */
.L_x_2259:
        /* <DEDUP_REMOVED lines=22> */
.L_x_2260:
[----:B------:R-:W-:Y:S01]  /*0900*/  PLOP3.LUT P0, PT, PT, PT, UP0, 0x80, 0x0 ;  /* 0x000000000000781c */ /* 0x000fe20003f0f008 */
[----:B------:R-:W-:Y:S01]  /*0910*/  UMOV UR38, 0x1 ;  /* 0x0000000100267882 */ /* 0x000fe20000000000 */
[----:B------:R-:W-:Y:S01]  /*0920*/  NOP ;  /* 0x0000000000007918 */ /* 0x000fe20000000000 */
[----:B------:R-:W-:Y:S01]  /*0930*/  USEL UR38, UR38, 0x2, !UP0 ;  /* 0x0000000226267887 */ /* 0x000fe2000c000000 */
[----:B------:R-:W-:Y:S01]  /*0940*/  ULDC.64 UR52, c[0x0][0x208] ;  /* 0x0000820000347ab9 */ /* 0x000fe20000000a00 */
[----:B012-4-:R-:W-:Y:S08]  /*0950*/  BAR.SYNC.DEFER_BLOCKING 0x0 ;  /* 0x0000000000007b1d */ /* 0x017ff00000010000 */
[----:B------:R-:W-:Y:S05]  /*0960*/  @!P0 BRA `(.L_x_2261) ;  /* 0x0000011c00808947 */ /* 0x000fea0003800000 */
.L_x_2262:
        /* <DEDUP_REMOVED lines=125> */
.L_x_2323:
[----:B------:R-:W-:Y:S01]  /*1140*/  ULDC.64 UR8, c[0x0][0xc88] ;  /* 0x0003220000087ab9 */ /* 0x000fe20000000a00 */
[----:B------:R-:W-:Y:S01]  /*1150*/  ULDC.64 UR10, c[0x0][0xa18] ;  /* 0x00028600000a7ab9 */ /* 0x000fe20000000a00 */
[----:B------:R-:W-:Y:S02]  /*1160*/  UIMAD.WIDE UR8, UR7, 0x4, UR8 ;  /* 0x00000004070878a5 */ /* 0x000fe4000f8e0208 */
[----:B------:R-:W-:Y:S02]  /*1170*/  UISETP.NE.U32.AND UP1, UPT, UR10, URZ, UPT ;  /* 0x0000003f0a00728c */ /* 0x000fe4000bf25070 */
[----:B------:R-:W-:Y:S02]  /*1180*/  ULOP3.LUT UR4, UR6, 0xff000000, URZ, 0xc0, !UPT ;  /* 0xff00000006047892 */ /* 0x000fe4000f8ec03f */
[----:B0-234-:R-:W-:Y:S01]  /*1190*/  IMAD.U32 R2, RZ, RZ, UR8 ;  /* 0x00000008ff027e24 */ /* 0x01dfe2000f8e00ff */
[----:B------:R-:W-:Y:S01]  /*11a0*/  ULDC UR7, c[0x0][0x424] ;  /* 0x0001090000077ab9 */ /* 0x000fe20000000800 */
[----:B-1----:R-:W-:Y:S01]  /*11b0*/  IMAD.U32 R3, RZ, RZ, UR9 ;  /* 0x00000009ff037e24 */ /* 0x002fe2000f8e00ff */
[----:B------:R-:W-:-:S04]  /*11c0*/  ULDC.64 UR8, c[0x0][0xa28] ;  /* 0x00028a0000087ab9 */ /* 0x000fc80000000a00 */
[----:B------:R-:W2:Y:S01]  /*11d0*/  LDG.E R2, desc[UR52][R2.64] ;  /* 0x0000003402027981 */ /* 0x000ea2000c1e1900 */
        /* <DEDUP_REMOVED lines=16> */
[----:B------:R-:W2:Y:S01]  /*12e0*/  @P0 LDG.E R2, desc[UR52][R2.64] ;  /* 0x0000003402020981 */ /* 0x000ea2000c1e1900 */
[----:B------:R-:W-:Y:S01]  /*12f0*/  UISETP.NE.U32.AND UP0, UPT, UR8, URZ, UPT ;  /* 0x0000003f0800728c */ /* 0x000fe2000bf05070 */
[----:B------:R-:W-:Y:S02]  /*1300*/  ULDC.64 UR10, c[0x0][0xa20] ;  /* 0x00028800000a7ab9 */ /* 0x000fe40000000a00 */
[----:B------:R-:W3:Y:S01]  /*1310*/  @P2 LDG.E R4, desc[UR52][R4.64] ;  /* 0x0000003404042981 */ /* 0x000ee2000c1e1900 */
[----:B------:R-:W-:Y:S01]  /*1320*/  UISETP.NE.AND.EX UP0, UPT, UR9, URZ, UPT, UP0 ;  /* 0x0000003f0900728c */ /* 0x000fe2000bf05300 */
[----:B------:R-:W-:Y:S01]  /*1330*/  ISETP.NE.U32.AND P1, PT, RZ, UR10, PT ;  /* 0x0000000aff007c0c */ /* 0x000fe2000bf25070 */
[----:B------:R-:W-:Y:S02]  /*1340*/  ULOP3.LUT UR46, UR6, 0xff0000, URZ, 0xc0, !UPT ;  /* 0x00ff0000062e7892 */ /* 0x000fe4000f8ec03f */
[----:B------:R-:W-:Y:S01]  /*1350*/  USHF.R.U32.HI UR4, URZ, 0x8, UR4 ;  /* 0x000000083f047899 */ /* 0x000fe20008011604 */
[----:B------:R-:W-:Y:S01]  /*1360*/  ISETP.NE.AND.EX P1, PT, RZ, UR11, PT, P1 ;  /* 0x0000000bff007c0c */ /* 0x000fe2000bf25310 */
[----:B------:R-:W-:Y:S01]  /*1370*/  USEL UR7, UR7, 0x1, UP0 ;  /* 0x0000000107077887 */ /* 0x000fe20008000000 */
[----:B------:R-:W-:Y:S01]  /*1380*/  ULDC UR8, c[0x0][0x2f0] ;  /* 0x0000bc0000087ab9 */ /* 0x000fe20000000800 */
[----:B------:R-:W-:Y:S01]  /*1390*/  UMOV UR51, URZ ;  /* 0x0000003f00337c82 */ /* 0x000fe20008000000 */
        /* <DEDUP_REMOVED lines=20> */
.L_x_2263:
[----:B------:R-:W-:Y:S05]  /*14e0*/  @!P1 BRA `(.L_x_2264) ;  /* 0x00000000001c9947 */ /* 0x000fea0003800000 */
[----:B------:R-:W-:-:S04]  /*14f0*/  ULEA UR4, UP0, UR43, UR10, 0x2 ;  /* 0x0000000a2b047291 */ /* 0x000fc8000f80103f */
[----:B------:R-:W-:Y:S02]  /*1500*/  ULEA.HI.X UR6, UR43, UR11, UR42, 0x2, UP0 ;  /* 0x0000000b2b067291 */ /* 0x000fe400080f142a */
[----:B------:R-:W-:-:S04]  /*1510*/  IMAD.U32 R2, RZ, RZ, UR4 ;  /* 0x00000004ff027e24 */ /* 0x000fc8000f8e00ff */
[----:B------:R-:W-:-:S05]  /*1520*/  IMAD.U32 R3, RZ, RZ, UR6 ;  /* 0x00000006ff037e24 */ /* 0x000fca000f8e00ff */
[----:B------:R-:W2:Y:S02]  /*1530*/  LDG.E R2, desc[UR52][R2.64] ;  /* 0x0000003402027981 */ /* 0x000ea4000c1e1900 */
[----:B--2---:R-:W-:Y:S01]  /*1540*/  R2UR UR4, R2 ;  /* 0x00000000020472ca */ /* 0x004fe200000e0000 */
[----:B------:R-:W-:-:S14]  /*1550*/  BRA `(.L_x_2265) ;  /* 0x0000000000347947 */ /* 0x000fdc0003800000 */
.L_x_2264:
        /* <DEDUP_REMOVED lines=13> */
.L_x_2265:
[----:B------:R-:W-:Y:S01]  /*1630*/  ULDC UR6, c[0x0][0x448] ;  /* 0x0001120000067ab9 */ /* 0x000fe20000000800 */
[----:B------:R-:W-:Y:S02]  /*1640*/  USHF.L.U32 UR36, UR5, 0x7, URZ ;  /* 0x0000000705247899 */ /* 0x000fe4000800063f */
[----:B------:R-:W-:Y:S02]  /*1650*/  UISETP.NE.AND UP0, UPT, UR6, 0x1, UPT ;  /* 0x000000010600788c */ /* 0x000fe4000bf05270 */
[----:B------:R-:W-:Y:S02]  /*1660*/  UIADD3 UR6, UR36, 0x7f, URZ ;  /* 0x0000007f24067890 */ /* 0x000fe4000fffe03f */
[----:B------:R-:W-:Y:S02]  /*1670*/  UIADD3 UR51, -UR51, UR4, URZ ;  /* 0x0000000433337290 */ /* 0x000fe4000fffe13f */
[----:B------:R-:W-:Y:S02]  /*1680*/  ULOP3.LUT UR37, UR46, 0xff, URZ, 0xc0, !UPT ;  /* 0x000000ff2e257892 */ /* 0x000fe4000f8ec03f */
[----:B------:R-:W-:-:S02]  /*1690*/  UIADD3 UR7, UR51, 0x80, -UR54 ;  /* 0x0000008033077890 */ /* 0x000fc4000fffe836 */
[----:B------:R-:W-:Y:S01]  /*16a0*/  USHF.R.U32.HI UR46, URZ, 0x10, UR46 ;  /* 0x000000103f2e7899 */ /* 0x000fe2000801162e */
[----:B------:R-:W-:Y:S01]  /*16b0*/  @UP0 ULDC UR4, c[0x0][0x44c] ;  /* 0x0001130000040ab9 */ /* 0x000fe20000000800 */
[----:B------:R-:W-:Y:S01]  /*16c0*/  @UP0 ULDC UR8, c[0x0][0x450] ;  /* 0x0001140000080ab9 */ /* 0x000fe20000000800 */
[----:B------:R-:W-:Y:S02]  /*16d0*/  UIMAD.WIDE.U32 UR4, UR6, UR4, URZ ;  /* 0x00000004060472a5 */ /* 0x000fe4000f8e003f */
[----:B------:R-:W-:Y:S02]  /*16e0*/  UIADD3 UR4, UR51, 0x7f, URZ ;  /* 0x0000007f33047890 */ /* 0x000fe4000fffe03f */
[----:B------:R-:W-:Y:S02]  /*16f0*/  @UP0 USHF.R.U32.HI UR6, URZ, UR8, UR5 ;  /* 0x000000083f060299 */ /* 0x000fe40008011605 */
[----:B------:R-:W-:Y:S02]  /*1700*/  USHF.R.S32.HI UR5, URZ, 0x1f, UR4 ;  /* 0x0000001f3f057899 */ /* 0x000fe40008011404 */
[----:B------:R-:W-:-:S02]  /*1710*/  UIADD3 UR6, UR7, UR6, URZ ;  /* 0x0000000607067290 */ /* 0x000fc4000fffe03f */
[----:B------:R-:W-:Y:S02]  /*1720*/  ULEA.HI UR5, UR5, UR4, URZ, 0x7 ;  /* 0x0000000405057291 */ /* 0x000fe4000f8f383f */
[----:B------:R-:W-:Y:S02]  /*1730*/  USHF.R.S32.HI UR7, URZ, 0x1f, UR6 ;  /* 0x0000001f3f077899 */ /* 0x000fe40008011406 */
[----:B------:R-:W-:Y:S02]  /*1740*/  USHF.R.S32.HI UR5, URZ, 0x7, UR5 ;  /* 0x000000073f057899 */ /* 0x000fe40008011405 */
[----:B------:R-:W-:Y:S01]  /*1750*/  ULEA.HI UR7, UR7, UR6, URZ, 0x7 ;  /* 0x0000000607077291 */ /* 0x000fe2000f8f383f */
[----:B------:R-:W-:-:S03]  /*1760*/  UMOV UR4, URZ ;  /* 0x0000003f00047c82 */ /* 0x000fc60008000000 */
[----:B------:R-:W-:-:S04]  /*1770*/  USHF.R.S32.HI UR7, URZ, 0x7, UR7 ;  /* 0x000000073f077899 */ /* 0x000fc80008011407 */
[----:B------:R-:W-:-:S04]  /*1780*/  UISETP.LT.AND UP0, UPT, UR5, UR7, UPT ;  /* 0x000000070500728c */ /* 0x000fc8000bf01270 */
[----:B------:R-:W-:-:S04]  /*1790*/  USEL UR9, UR5, UR7, UP0 ;  /* 0x0000000705097287 */ /* 0x000fc80008000000 */
[----:B------:R-:W-:-:S06]  /*17a0*/  UISETP.GE.AND UP0, UPT, UR9, 0x1, UPT ;  /* 0x000000010900788c */ /* 0x000fcc000bf06270 */
[----:B------:R-:W-:-:S13]  /*17b0*/  PLOP3.LUT P0, PT, PT, PT, UP0, 0x80, 0x0 ;  /* 0x000000000000781c */ /* 0x000fda0003f0f008 */
[----:B------:R-:W-:Y:S05]  /*17c0*/  @!P0 BRA `(.L_x_2266) ;  /* 0x0000000000908947 */ /* 0x000fea0003800000 */
        /* <DEDUP_REMOVED lines=36> */
.L_x_2266:
[----:B------:R-:W-:Y:S01]  /*1a10*/  UIMAD UR39, UR37, UR4, URZ ;  /* 0x00000004252772a4 */ /* 0x000fe2000f8e023f */
[----:B------:R-:W-:Y:S01]  /*1a20*/  IMAD.U32 R0, RZ, RZ, UR9 ;  /* 0x00000009ff007e24 */ /* 0x000fe2000f8e00ff */
[----:B------:R-:W-:Y:S01]  /*1a30*/  PLOP3.LUT P0, PT, PT, PT, PT, 0x80, 0x0 ;  /* 0x000000000000781c */ /* 0x000fe20003f0f070 */
[----:B------:R-:W-:Y:S01]  /*1a40*/  IMAD.U32 R3, RZ, RZ, UR4 ;  /* 0x00000004ff037e24 */ /* 0x000fe2000f8e00ff */
[----:B------:R-:W-:Y:S02]  /*1a50*/  CS2R R28, SRZ ;  /* 0x00000000001c7805 */ /* 0x000fe4000001ff00 */
[----:B------:R-:W-:Y:S02]  /*1a60*/  CS2R R24, SRZ ;  /* 0x0000000000187805 */ /* 0x000fe4000001ff00 */
[----:B------:R-:W-:Y:S02]  /*1a70*/  CS2R R30, SRZ ;  /* 0x00000000001e7805 */ /* 0x000fe4000001ff00 */
[----:B------:R-:W-:-:S02]  /*1a80*/  CS2R R26, SRZ ;  /* 0x00000000001a7805 */ /* 0x000fc4000001ff00 */
[----:B------:R-:W-:Y:S02]  /*1a90*/  VIADDMNMX R0, R3, UR39, R0, PT ;  /* 0x0000002703007c46 */ /* 0x000fe4000b800100 */
[----:B------:R-:W-:Y:S02]  /*1aa0*/  CS2R R2, SRZ ;  /* 0x0000000000027805 */ /* 0x000fe4000001ff00 */
[----:B------:R-:W-:Y:S02]  /*1ab0*/  CS2R R36, SRZ ;  /* 0x0000000000247805 */ /* 0x000fe4000001ff00 */
[----:B------:R-:W-:Y:S02]  /*1ac0*/  CS2R R32, SRZ ;  /* 0x0000000000207805 */ /* 0x000fe4000001ff00 */
        /* <DEDUP_REMOVED lines=13> */
[----:B------:R-:W-:Y:S01]  /*1ba0*/  UISETP.GT.AND UP0, UPT, UR56, UR39, UPT ;  /* 0x000000273800728c */ /* 0x000fe2000bf04270 */
[----:B------:R-:W-:Y:S02]  /*1bb0*/  CS2R R56, SRZ ;  /* 0x0000000000387805 */ /* 0x000fe4000001ff00 */
[----:B------:R-:W-:-:S02]  /*1bc0*/  CS2R R62, SRZ ;  /* 0x00000000003e7805 */ /* 0x000fc4000001ff00 */
[----:B------:R-:W-:Y:S02]  /*1bd0*/  CS2R R58, SRZ ;  /* 0x00000000003a7805 */ /* 0x000fe4000001ff00 */
[----:B------:R-:W-:Y:S02]  /*1be0*/  CS2R R68, SRZ ;  /* 0x0000000000447805 */ /* 0x000fe4000001ff00 */
[----:B------:R-:W-:Y:S02]  /*1bf0*/  CS2R R64, SRZ ;  /* 0x0000000000407805 */ /* 0x000fe4000001ff00 */
[----:B------:R-:W-:Y:S02]  /*1c00*/  PLOP3.LUT P1, PT, PT, PT, UP0, 0x80, 0x0 ;  /* 0x000000000000781c */ /* 0x000fe40003f2f008 */
        /* <DEDUP_REMOVED lines=79> */
.L_x_2268:
        /* <DEDUP_REMOVED lines=24> */
[----:B------:R-:W-:-:S03]  /*2280*/  @P1 IMAD R3, R13, UR44, R7 ;  /* 0x0000002c0d031c24 */ /* 0x000fc6000f8e0207 */
[----:B------:R-:W-:Y:S02]  /*2290*/  @P0 LEA.HI.X R5, R2, UR5, R5, 0x2, P2 ;  /* 0x0000000502050c11 */ /* 0x000fe400090f1405 */
[----:B------:R-:W-:Y:S01]  /*22a0*/  @P1 LEA.HI.X R9, R6, UR7, R3, 0x2, P3 ;  /* 0x0000000706091c11 */ /* 0x000fe200098f1403 */
[----:B------:R-:W-:-:S04]  /*22b0*/  IMAD.MOV.U32 R3, RZ, RZ, 0x3f800000 ;  /* 0x3f800000ff037424 */ /* 0x000fc800078e00ff */
[----:B------:R-:W2:Y:S04]  /*22c0*/  @P1 LDG.E R0, desc[UR52][R8.64] ;  /* 0x0000003408001981 */ /* 0x000ea8000c1e1900 */
[----:B------:R-:W2:Y:S01]  /*22d0*/  @P0 LDG.E R3, desc[UR52][R4.64] ;  /* 0x0000003404030981 */ /* 0x000ea2000c1e1900 */
[----:B------:R-:W-:-:S04]  /*22e0*/  ULEA.HI UR4, UR48, UR48, URZ, 0x1 ;  /* 0x0000003030047291 */ /* 0x000fc8000f8f083f */
[----:B------:R-:W-:-:S04]  /*22f0*/  ULOP3.LUT UR4, UR4, 0xfffffffe, URZ, 0xc0, !UPT ;  /* 0xfffffffe04047892 */ /* 0x000fc8000f8ec03f */
[----:B------:R-:W-:-:S06]  /*2300*/  UIADD3 UR4, UR48, -UR4, URZ ;  /* 0x8000000430047290 */ /* 0x000fcc000fffe03f */
[----:B------:R-:W-:Y:S01]  /*2310*/  IMAD.U32 R2, RZ, RZ, UR4 ;  /* 0x00000004ff027e24 */ /* 0x000fe2000f8e00ff */
[----:B------:R-:W-:-:S04]  /*2320*/  ULDC UR4, c[0x0][0x9d8] ;  /* 0x0002760000047ab9 */ /* 0x000fc80000000800 */
[----:B------:R-:W-:-:S04]  /*2330*/  SHF.L.U32 R2, R2, 0x1f, RZ ;  /* 0x0000001f02027819 */ /* 0x000fc800000006ff */
[----:B------:R-:W0:Y:S01]  /*2340*/  SYNCS.PHASECHK.TRANS64.TRYWAIT P0, [UR41+0x38800], R2 ;  /* 0x03880002ff0075a7 */ /* 0x000e220008000169 */
[----:B------:R-:W-:-:S05]  /*2350*/  IMAD.U32 R6, RZ, RZ, UR49 ;  /* 0x00000031ff067e24 */ /* 0x000fca000f8e00ff */
[----:B------:R-:W-:Y:S01]  /*2360*/  ISETP.NE.AND P1, PT, R6, 0x3, PT ;  /* 0x000000030600780c */ /* 0x000fe20003f25270 */
[----:B--2---:R-:W-:-:S04]  /*2370*/  FMUL.FTZ R0, R3, R0 ;  /* 0x0000000003007220 */ /* 0x004fc80000410000 */
[----:B------:R-:W-:Y:S01]  /*2380*/  FMUL.FTZ R0, R0, UR4 ;  /* 0x0000000400007c20 */ /* 0x000fe20008410000 */
[----:B0-----:R-:W-:Y:S07]  /*2390*/  @!P0 BRA `(.L_x_2269) ;  /* 0x0000016c00d08947 */ /* 0x001fee0003800000 */
.L_x_2422:
[----:B------:R-:W-:Y:S05]  /*23a0*/  @!P1 BRA `(.L_x_2270) ;  /* 0x0000000000049947 */ /* 0x000fea0003800000 */
[----:B------:R-:W-:Y:S01]  /*23b0*/  BPT.TRAP 0x1 ;  /* 0x000000040000795c */ /* 0x000fe20000300000 */
.L_x_2270:
[----:B0-----:R-:W-:Y:S02]  /*23c0*/  IMAD.U32 R2, RZ, RZ, UR55 ;  /* 0x00000037ff027e24 */ /* 0x001fe4000f8e00ff */
[----:B------:R-:W-:-:S03]  /*23d0*/  IMAD.U32 R3, RZ, RZ, UR47 ;  /* 0x0000002fff037e24 */ /* 0x000fc6000f8e00ff */
[----:B------:R-:W-:Y:S02]  /*23e0*/  LEA R2, R2, UR41, 0x3 ;  /* 0x0000002902027c11 */ /* 0x000fe4000f8e18ff */
[----:B------:R-:W-:-:S04]  /*23f0*/  SHF.L.U32 R3, R3, 0x1f, RZ ;  /* 0x0000001f03037819 */ /* 0x000fc800000006ff */
[----:B------:R0:W1:Y:S01]  /*2400*/  SYNCS.PHASECHK.TRANS64.TRYWAIT P2, [R2+URZ+0x38830], R3 ;  /* 0x03883003020075a7 */ /* 0x000062000804017f */
[----:B------:R-:W-:Y:S05]  /*2410*/  @!P1 BRA `(.L_x_2271) ;  /* 0x0000000000049947 */ /* 0x000fea0003800000 */
[----:B------:R-:W-:Y:S01]  /*2420*/  BPT.TRAP 0x1 ;  /* 0x000000040000795c */ /* 0x000fe20000300000 */
.L_x_2271:
[----:B------:R-:W2:Y:S02]  /*2430*/  S2R R4, SR_TID.X ;  /* 0x0000000000047919 */ /* 0x000ea40000002100 */
[----:B--2---:R-:W-:Y:S01]  /*2440*/  LOP3.LUT P0, RZ, R4, 0x7f, RZ, 0xc0, !PT ;  /* 0x0000007f04ff7812 */ /* 0x004fe2000780c0ff */
[----:B-1----:R-:W-:-:S12]  /*2450*/  @P2 BRA `(.L_x_2272) ;  /* 0x0000000000082947 */ /* 0x002fd80003800000 */
[----:B------:R-:W1:Y:S02]  /*2460*/  SYNCS.PHASECHK.TRANS64.TRYWAIT P2, [R2+URZ+0x38830], R3 ;  /* 0x03883003020075a7 */ /* 0x000e64000804017f */
[----:B-1----:R-:W-:Y:S05]  /*2470*/  @!P2 BRA `(.L_x_2273) ;  /* 0x0000016c00b0a947 */ /* 0x002fea0003800000 */
.L_x_2272:
[----:B------:R-:W-:Y:S05]  /*2480*/  WARPSYNC.ALL ;  /* 0x0000000000007948 */ /* 0x000fea0003800000 */
[----:B------:R-:W-:Y:S01]  /*2490*/  UIADD3 UR4, UR41, 0x28400, URZ ;  /* 0x0002840029047890 */ /* 0x000fe2000fffe03f */
[----:B------:R-:W-:Y:S01]  /*24a0*/  WARPGROUP.ARRIVE ;  /* 0x00000000000079c5 */ /* 0x000fe20000000000 */
[----:B------:R-:W-:Y:S01]  /*24b0*/  ULOP3.LUT UR32, UR57, 0x10000, URZ, 0xfc, !UPT ;  /* 0x0001000039207892 */ /* 0x000fe2000f8efc3f */
[----:B01----:R-:W-:Y:S01]  /*24c0*/  @!P0 VIADD R2, R2, 0x38840 ;  /* 0x0003884002028836 */ /* 0x003fe20000000000 */
[----:B------:R-:W-:Y:S01]  /*24d0*/  USHF.R.U32.HI UR4, URZ, 0x4, UR4 ;  /* 0x000000043f047899 */ /* 0x000fe20008011604 */
[----:B------:R-:W-:Y:S01]  /*24e0*/  CS2R R94, SRZ ;  /* 0x00000000005e7805 */ /* 0x000fe2000001ff00 */
[----:B------:R-:W-:Y:S01]  /*24f0*/  UMOV UR33, 0x40000040 ;  /* 0x4000004000217882 */ /* 0x000fe20000000000 */
[----:B------:R-:W-:Y:S01]  /*2500*/  UMOV UR35, 0x40000040 ;  /* 0x4000004000237882 */ /* 0x000fe20000000000 */
[----:B------:R-:W-:Y:S01]  /*2510*/  ULOP3.LUT UR4, UR4, 0x3fff, URZ, 0xc0, !UPT ;  /* 0x00003fff04047892 */ /* 0x000fe2000f8ec03f */
[----:B------:R-:W-:Y:S01]  /*2520*/  @!P0 PRMT R2, RZ, 0x654, R2 ;  /* 0x00000654ff028816 */ /* 0x000fe20000000002 */
[----:B------:R-:W-:Y:S01]  /*2530*/  UMOV UR5, 0x40000040 ;  /* 0x4000004000057882 */ /* 0x000fe20000000000 */
[----:B------:R-:W-:Y:S01]  /*2540*/  UMOV UR7, 0x40000040 ;  /* 0x4000004000077882 */ /* 0x000fe20000000000 */
[----:B------:R-:W-:Y:S01]  /*2550*/  ULOP3.LUT UR50, UR4, 0x10000, URZ, 0xfc, !UPT ;  /* 0x0001000004327892 */ /* 0x000fe2000f8efc3f */
[----:B------:R-:W-:Y:S01]  /*2560*/  CS2R R96, SRZ ;  /* 0x0000000000607805 */ /* 0x000fe2000001ff00 */
[----:B------:R-:W-:Y:S01]  /*2570*/  UIADD3 UR4, UR32, 0x2, URZ ;  /* 0x0000000220047890 */ /* 0x000fe2000fffe03f */
[----:B------:R-:W-:Y:S01]  /*2580*/  CS2R R98, SRZ ;  /* 0x0000000000627805 */ /* 0x000fe2000001ff00 */
[----:B------:R-:W-:Y:S01]  /*2590*/  ULEA UR34, UR55, UR50, 0xb ;  /* 0x0000003237227291 */ /* 0x000fe2000f8e583f */
[----:B------:R-:W-:Y:S01]  /*25a0*/  CS2R R100, SRZ ;  /* 0x0000000000647805 */ /* 0x000fe2000001ff00 */
[----:B------:R-:W-:Y:S01]  /*25b0*/  UIADD3 UR8, UR32, 0x4, URZ ;  /* 0x0000000420087890 */ /* 0x000fe2000fffe03f */
[----:B------:R-:W-:Y:S01]  /*25c0*/  CS2R R102, SRZ ;  /* 0x0000000000667805 */ /* 0x000fe2000001ff00 */
[----:B------:R-:W-:Y:S01]  /*25d0*/  UIADD3 UR6, UR34, 0x2, URZ ;  /* 0x0000000222067890 */ /* 0x000fe2000fffe03f */
[----:B------:R-:W-:Y:S01]  /*25e0*/  CS2R R104, SRZ ;  /* 0x0000000000687805 */ /* 0x000fe2000001ff00 */
[----:B------:R-:W-:Y:S01]  /*25f0*/  UIADD3 UR10, UR34, 0x4, URZ ;  /* 0x00000004220a7890 */ /* 0x000fe2000fffe03f */
[----:B------:R-:W-:Y:S01]  /*2600*/  CS2R R106, SRZ ;  /* 0x00000000006a7805 */ /* 0x000fe2000001ff00 */
[----:B------:R-:W-:Y:S01]  /*2610*/  UMOV UR9, 0x40000040 ;  /* 0x4000004000097882 */ /* 0x000fe20000000000 */
[----:B------:R-:W-:Y:S01]  /*2620*/  QGMMA.64x128x32.F32.E4M3.E4M3 R24, gdesc[UR32], RZ, !UPT, gsb0 ;  /* 0x01e00000201879f3 */ /* 0x000fe2000c0008ff */
[----:B------:R-:W-:Y:S01]  /*2630*/  UMOV UR11, 0x40000040 ;  /* 0x40000040000b7882 */ /* 0x000fe20000000000 */
[----:B------:R-:W-:Y:S01]  /*2640*/  UIADD3 UR12, UR32, 0x6, URZ ;  /* 0x00000006200c7890 */ /* 0x000fe2000fffe03f */
[----:B------:R-:W-:Y:S01]  /*2650*/  CS2R R108, SRZ ;  /* 0x00000000006c7805 */ /* 0x000fe2000001ff00 */
[----:B------:R-:W-:Y:S01]  /*2660*/  UIADD3 UR14, UR34, 0x6, URZ ;  /* 0x00000006220e7890 */ /* 0x000fe2000fffe03f */
[----:B------:R-:W-:Y:S01]  /*2670*/  CS2R R110, SRZ ;  /* 0x00000000006e7805 */ /* 0x000fe2000001ff00 */
[----:B------:R-:W-:Y:S01]  /*2680*/  UMOV UR13, 0x40000040 ;  /* 0x40000040000d7882 */ /* 0x000fe20000000000 */
        /* <DEDUP_REMOVED lines=25> */
[----:B------:R-:W-:Y:S01]  /*2820*/  UIADD3 UR57, UR56, -0x2, URZ ;  /* 0xfffffffe38397890 */ /* 0x000fe2000fffe03f */
        /* <DEDUP_REMOVED lines=12> */
[----:B------:R-:W-:Y:S02]  /*28f0*/  WARPGROUP.DEPBAR.LE gsb0, 0x0 ;  /* 0x00008000000079c5 */ /* 0x000fe40000010000 */
[----:B------:R-:W-:-:S06]  /*2900*/  WARPGROUP.ARRIVE ;  /* 0x00000000000079c5 */ /* 0x000fcc0000000000 */
[----:B------:R-:W-:Y:S01]  /*2910*/  QGMMA.64x128x32.F32.E4M3.E4M3 R24, gdesc[UR4], R24, gsb0 ;  /* 0x01e00000041879f3 */ /* 0x000fe20008000818 */
[----:B------:R-:W-:Y:S02]  /*2920*/  ULDC UR6, c[0x0][0x448] ;  /* 0x0001120000067ab9 */ /* 0x000fe40000000800 */
[----:B------:R-:W-:-:S06]  /*2930*/  UISETP.NE.AND UP0, UPT, UR6, 0x1, UPT ;  /* 0x000000010600788c */ /* 0x000fcc000bf05270 */
[----:B------:R-:W-:-:S05]  /*2940*/  PLOP3.LUT P2, PT, PT, PT, UP0, 0x80, 0x0 ;  /* 0x000000000000781c */ /* 0x000fca0003f4f008 */
[----:B------:R-:W-:Y:S01]  /*2950*/  @UP0 ULDC UR6, c[0x0][0x44c] ;  /* 0x0001130000060ab9 */ /* 0x000fe20000000800 */
[----:B------:R-:W-:Y:S02]  /*2960*/  WARPGROUP.DEPBAR.LE gsb0, 0x0 ;  /* 0x00008000000079c5 */ /* 0x000fe40000010000 */
[----:B------:R-:W-:-:S06]  /*2970*/  WARPGROUP.ARRIVE ;  /* 0x00000000000079c5 */ /* 0x000fcc0000000000 */
[----:B------:R-:W-:Y:S01]  /*2980*/  QGMMA.64x128x32.F32.E4M3.E4M3 R24, gdesc[UR8], R24, gsb0 ;  /* 0x01e00000081879f3 */ /* 0x000fe20008000818 */
[----:B------:R-:W-:Y:S01]  /*2990*/  ULDC UR10, c[0x0][0x988] ;  /* 0x00026200000a7ab9 */ /* 0x000fe20000000800 */
[----:B------:R-:W-:Y:S01]  /*29a0*/  UMOV UR11, UR36 ;  /* 0x00000024000b7c82 */ /* 0x000fe20008000000 */
[----:B------:R-:W-:Y:S02]  /*29b0*/  WARPGROUP.DEPBAR.LE gsb0, 0x0 ;  /* 0x00008000000079c5 */ /* 0x000fe40000010000 */
[----:B------:R-:W-:-:S07]  /*29c0*/  WARPGROUP.ARRIVE ;  /* 0x00000000000079c5 */ /* 0x000fce0000000000 */
[----:B------:R-:W-:Y:S01]  /*29d0*/  QGMMA.64x128x32.F32.E4M3.E4M3 R24, gdesc[UR12], R24, gsb0 ;  /* 0x01e000000c1879f3 */ /* 0x000fe20008000818 */
[----:B------:R-:W-:Y:S02]  /*29e0*/  @UP0 ULDC UR14, c[0x0][0x450] ;  /* 0x00011400000e0ab9 */ /* 0x000fe40000000800 */
        /* <DEDUP_REMOVED lines=15> */
[----:B------:R-:W-:Y:S02]  /*2ae0*/  VIADD R48, R17, UR36 ;  /* 0x0000002411307c36 */ /* 0x000fe40008000000 */
[C---:B------:R-:W-:Y:S01]  /*2af0*/  FMUL.FTZ R27, R0.reuse, R27 ;  /* 0x0000001b001b7220 */ /* 0x040fe20000410000 */
[C---:B------:R-:W-:Y:S01]  /*2b00*/  FMUL.FTZ R10, R0.reuse, R37 ;  /* 0x00000025000a7220 */ /* 0x040fe20000410000 */
[----:B------:R0:W1:Y:S01]  /*2b10*/  MUFU.TANH R93, R26 ;  /* 0x0000001a005d7308 */ /* 0x0000620000002400 */
[C---:B------:R-:W-:Y:S01]  /*2b20*/  FMUL.FTZ R30, R0.reuse, R30 ;  /* 0x0000001e001e7220 */ /* 0x040fe20000410000 */
[C---:B------:R-:W-:Y:S01]  /*2b30*/  FMUL.FTZ R3, R0.reuse, R24 ;  /* 0x0000001800037220 */ /* 0x040fe20000410000 */
[C---:B------:R-:W-:Y:S01]  /*2b40*/  FMUL.FTZ R12, R0.reuse, R40 ;  /* 0x00000028000c7220 */ /* 0x040fe20000410000 */
[C---:B------:R-:W-:Y:S01]  /*2b50*/  FMUL.FTZ R24, R0.reuse, R53 ;  /* 0x0000003500187220 */ /* 0x040fe20000410000 */
[----:B------:R-:W-:Y:S01]  /*2b60*/  FMUL.FTZ R54, R0, R54 ;  /* 0x0000003600367220 */ /* 0x000fe20000410000 */
[----:B------:R-:W-:-:S02]  /*2b70*/  IMAD.U32 R40, RZ, RZ, UR54 ;  /* 0x00000036ff287e24 */ /* 0x000fc4000f8e00ff */
[----:B------:R-:W-:Y:S01]  /*2b80*/  FMUL.FTZ R31, R0, R31 ;  /* 0x0000001f001f7220 */ /* 0x000fe20000410000 */
[----:B------:R-:W-:Y:S01]  /*2b90*/  MUFU.TANH R27, R27 ;  /* 0x0000001b001b7308 */ /* 0x000fe20000002400 */
[----:B0-----:R-:W-:Y:S01]  /*2ba0*/  @P2 IMAD.HI.U32 R26, R48, UR6, RZ ;  /* 0x00000006301a2c27 */ /* 0x001fe2000f8e00ff */
[----:B------:R-:W-:-:S03]  /*2bb0*/  @UP0 ULDC UR6, c[0x0][0x450] ;  /* 0x0001140000060ab9 */ /* 0x000fc60000000800 */
[C---:B------:R-:W-:Y:S01]  /*2bc0*/  FMUL.FTZ R7, R0.reuse, R33 ;  /* 0x0000002100077220 */ /* 0x040fe20000410000 */
[C---:B------:R-:W-:Y:S01]  /*2bd0*/  FMUL.FTZ R34, R0.reuse, R34 ;  /* 0x0000002200227220 */ /* 0x040fe20000410000 */
[C---:B------:R-:W-:Y:S01]  /*2be0*/  FMUL.FTZ R13, R0.reuse, R44 ;  /* 0x0000002c000d7220 */ /* 0x040fe20000410000 */
[----:B------:R-:W-:Y:S01]  /*2bf0*/  @P2 SHF.R.U32.HI R48, RZ, UR6, R26 ;  /* 0x00000006ff302c19 */ /* 0x000fe2000801161a */
[----:B------:R-:W-:Y:S01]  /*2c00*/  UMOV UR6, 0xffffff80 ;  /* 0xffffff8000067882 */ /* 0x000fe20000000000 */
[----:B------:R-:W0:Y:S01]  /*2c10*/  MUFU.TANH R30, R30 ;  /* 0x0000001e001e7308 */ /* 0x000e220000002400 */
[----:B------:R-:W-:Y:S01]  /*2c20*/  UIMAD UR6, UR56, UR6, 0x80 ;  /* 0x00000080380674a4 */ /* 0x000fe2000f8e0206 */
[C---:B------:R-:W-:Y:S01]  /*2c30*/  FMUL.FTZ R35, R0.reuse, R35 ;  /* 0x0000002300237220 */ /* 0x040fe20000410000 */
[----:B------:R-:W2:Y:S01]  /*2c40*/  SHFL.IDX PT, R26, R48, 0x1, 0x1c1f ;  /* 0x003c1f00301a7f89 */ /* 0x000ea200000e0000 */
[C---:B------:R-:W-:Y:S01]  /*2c50*/  FMUL.FTZ R55, R0.reuse, R55 ;  /* 0x0000003700377220 */ /* 0x040fe20000410000 */
[C---:B------:R-:W-:Y:S01]  /*2c60*/  FMUL.FTZ R38, R0.reuse, R38 ;  /* 0x0000002600267220 */ /* 0x040fe20000410000 */
[C---:B------:R-:W-:Y:S01]  /*2c70*/  FMUL.FTZ R9, R0.reuse, R36 ;  /* 0x0000002400097220 */ /* 0x040fe20000410000 */
[----:B------:R-:W-:Y:S01]  /*2c80*/  IMAD.U32 R37, RZ, RZ, UR6 ;  /* 0x00000006ff257e24 */ /* 0x000fe2000f8e00ff */
[----:B------:R3:W-:Y:S01]  /*2c90*/  MUFU.TANH R33, R54 ;  /* 0x0000003600217308 */ /* 0x0007e20000002400 */
[C---:B------:R-:W-:Y:S01]  /*2ca0*/  FMUL.FTZ R39, R0.reuse, R39 ;  /* 0x0000002700277220 */ /* 0x040fe20000410000 */
[C---:B------:R-:W-:Y:S01]  /*2cb0*/  FMUL.FTZ R42, R0.reuse, R42 ;  /* 0x0000002a002a7220 */ /* 0x040fe20000410000 */
[----:B------:R-:W-:Y:S01]  /*2cc0*/  FMUL.FTZ R4, R0, R25 ;  /* 0x0000001900047220 */ /* 0x000fe20000410000 */
[----:B------:R-:W-:Y:S01]  /*2cd0*/  IADD3 R53, -R16, 0x1, R37 ;  /* 0x0000000110357810 */ /* 0x000fe20007ffe125 */
[C---:B------:R-:W-:Y:S01]  /*2ce0*/  FMUL.FTZ R25, R0.reuse, R57 ;  /* 0x0000003900197220 */ /* 0x040fe20000410000 */
[C---:B------:R-:W-:Y:S01]  /*2cf0*/  FMUL.FTZ R59, R0.reuse, R59 ;  /* 0x0000003b003b7220 */ /* 0x040fe20000410000 */
[----:B------:R-:W-:Y:S01]  /*2d00*/  FMUL.FTZ R43, R0, R43 ;  /* 0x0000002b002b7220 */ /* 0x000fe20000410000 */
[----:B------:R-:W-:Y:S01]  /*2d10*/  IADD3 R53, -R40, UR51, R53 ;  /* 0x0000003328357c10 */ /* 0x000fe2000fffe135 */
[----:B------:R-:W4:Y:S01]  /*2d20*/  MUFU.TANH R31, R31 ;  /* 0x0000001f001f7308 */ /* 0x000f220000002400 */
[----:B---3--:R-:W-:Y:S01]  /*2d30*/  IADD3 R54, -R16, UR51, R37 ;  /* 0x0000003310367c10 */ /* 0x008fe2000fffe125 */
[C---:B------:R-:W-:Y:S01]  /*2d40*/  FMUL.FTZ R46, R0.reuse, R46 ;  /* 0x0000002e002e7220 */ /* 0x040fe20000410000 */
[C---:B------:R-:W-:Y:S01]  /*2d50*/  FMUL.FTZ R47, R0.reuse, R47 ;  /* 0x0000002f002f7220 */ /* 0x040fe20000410000 */
[C---:B------:R-:W-:Y:S01]  /*2d60*/  FMUL.FTZ R63, R0.reuse, R63 ;  /* 0x0000003f003f7220 */ /* 0x040fe20000410000 */
[C---:B------:R-:W-:Y:S01]  /*2d70*/  FMUL.FTZ R50, R0.reuse, R50 ;  /* 0x0000003200327220 */ /* 0x040fe20000410000 */
[C---:B------:R-:W-:Y:S01]  /*2d80*/  FMUL.FTZ R51, R0.reuse, R51 ;  /* 0x0000003300337220 */ /* 0x040fe20000410000 */
[C---:B------:R-:W-:Y:S01]  /*2d90*/  FMUL.FTZ R6, R0.reuse, R29 ;  /* 0x0000001d00067220 */ /* 0x040fe20000410000 */
[----:B------:R-:W-:Y:S01]  /*2da0*/  MUFU.TANH R34, R34 ;  /* 0x0000002200227308 */ /* 0x000fe20000002400 */
[----:B------:R-:W-:Y:S01]  /*2db0*/  FMUL.FTZ R8, R0, R32 ;  /* 0x0000002000087220 */ /* 0x000fe20000410000 */
[----:B--2---:R-:W-:Y:S01]  /*2dc0*/  VIADDMNMX R44, R26, R53, R54, PT ;  /* 0x000000351a2c7246 */ /* 0x004fe20003800136 */
[C---:B------:R-:W-:Y:S01]  /*2dd0*/  FMUL.FTZ R15, R0.reuse, R49 ;  /* 0x00000031000f7220 */ /* 0x040fe20000410000 */
[C---:B------:R-:W-:Y:S01]  /*2de0*/  FMUL.FTZ R58, R0.reuse, R58 ;  /* 0x0000003a003a7220 */ /* 0x040fe20000410000 */
[----:B------:R-:W-:Y:S01]  /*2df0*/  FMUL.FTZ R62, R0, R62 ;  /* 0x0000003e003e7220 */ /* 0x000fe20000410000 */
[----:B------:R-:W-:Y:S01]  /*2e00*/  ISETP.GT.AND P3, PT, R44, RZ, PT ;  /* 0x000000ff2c00720c */ /* 0x000fe20003f64270 */
[----:B------:R-:W-:Y:S01]  /*2e10*/  FMUL.FTZ R66, R0, R66 ;  /* 0x0000004200427220 */ /* 0x000fe20000410000 */
[C---:B------:R-:W-:Y:S01]  /*2e20*/  ISETP.GT.AND P4, PT, R44.reuse, 0x1, PT ;  /* 0x000000012c00780c */ /* 0x040fe20003f84270 */
[----:B------:R-:W2:Y:S01]  /*2e30*/  MUFU.TANH R35, R35 ;  /* 0x0000002300237308 */ /* 0x000ea20000002400 */
[----:B------:R-:W-:Y:S01]  /*2e40*/  ISETP.GT.AND P5, PT, R44, 0x8, PT ;  /* 0x000000082c00780c */ /* 0x000fe20003fa4270 */
[C---:B------:R-:W-:Y:S01]  /*2e50*/  FMUL.FTZ R70, R0.reuse, R70 ;  /* 0x0000004600467220 */ /* 0x040fe20000410000 */
[----:B-1----:R-:W-:Y:S01]  /*2e60*/  FSEL R93, R93, -INF , P3 ;  /* 0xff8000005d5d7808 */ /* 0x002fe20001800000 */
[----:B------:R-:W-:Y:S01]  /*2e70*/  FMUL.FTZ R71, R0, R71 ;  /* 0x0000004700477220 */ /* 0x000fe20000410000 */
[----:B------:R-:W-:Y:S01]  /*2e80*/  ISETP.GT.AND P3, PT, R44, 0x9, PT ;  /* 0x000000092c00780c */ /* 0x000fe20003f64270 */
[----:B------:R-:W-:Y:S01]  /*2e90*/  FMUL.FTZ R74, R0, R74 ;  /* 0x0000004a004a7220 */ /* 0x000fe20000410000 */
[----:B0-----:R-:W-:Y:S01]  /*2ea0*/  FSEL R91, R30, -INF , P5 ;  /* 0xff8000001e5b7808 */ /* 0x001fe20002800000 */
[----:B------:R0:W-:Y:S01]  /*2eb0*/  MUFU.TANH R36, R55 ;  /* 0x0000003700247308 */ /* 0x0001e20000002400 */
[----:B----4-:R-:W-:Y:S01]  /*2ec0*/  FSEL R57, R31, -INF , P3 ;  /* 0xff8000001f397808 */ /* 0x010fe20001800000 */
[----:B------:R-:W-:Y:S01]  /*2ed0*/  FMUL.FTZ R75, R0, R75 ;  /* 0x0000004b004b7220 */ /* 0x000fe20000410000 */
[----:B------:R-:W-:Y:S01]  /*2ee0*/  ISETP.GT.AND P3, PT, R44, 0x11, PT ;  /* 0x000000112c00780c */ /* 0x000fe20003f64270 */
[C---:B------:R-:W-:Y:S01]  /*2ef0*/  FMUL.FTZ R78, R0.reuse, R78 ;  /* 0x0000004e004e7220 */ /* 0x040fe20000410000 */
[C---:B------:R-:W-:Y:S01]  /*2f00*/  FMUL.FTZ R79, R0.reuse, R79 ;  /* 0x0000004f004f7220 */ /* 0x040fe20000410000 */
[C---:B------:R-:W-:Y:S01]  /*2f10*/  FMUL.FTZ R11, R0.reuse, R41 ;  /* 0x00000029000b7220 */ /* 0x040fe20000410000 */
[C---:B------:R-:W-:Y:S01]  /*2f20*/  FMUL.FTZ R82, R0.reuse, R82 ;  /* 0x0000005200527220 */ /* 0x040fe20000410000 */
[----:B------:R-:W1:Y:S01]  /*2f30*/  MUFU.TANH R38, R38 ;  /* 0x0000002600267308 */ /* 0x000e620000002400 */
[----:B0-----:R-:W-:Y:S01]  /*2f40*/  FSEL R55, R27, -INF , P4 ;  /* 0xff8000001b377808 */ /* 0x001fe20002000000 */
[----:B------:R-:W-:Y:S01]  /*2f50*/  FMUL.FTZ R83, R0, R83 ;  /* 0x0000005300537220 */ /* 0x000fe20000410000 */
[----:B------:R-:W-:Y:S01]  /*2f60*/  ISETP.GT.AND P4, PT, R44, 0x10, PT ;  /* 0x000000102c00780c */ /* 0x000fe20003f84270 */
[C---:B------:R-:W-:Y:S01]  /*2f70*/  FMUL.FTZ R86, R0.reuse, R86 ;  /* 0x0000005600567220 */ /* 0x040fe20000410000 */
[----:B------:R-:W-:Y:S01]  /*2f80*/  FMNMX.FTZ R26, R93, R55, !PT ;  /* 0x000000375d1a7209 */ /* 0x000fe20007810000 */
[C---:B------:R-:W-:Y:S01]  /*2f90*/  FMUL.FTZ R87, R0.reuse, R87 ;  /* 0x0000005700577220 */ /* 0x040fe20000410000 */
[----:B--2---:R-:W-:Y:S01]  /*2fa0*/  FSEL R89, R35, -INF , P3 ;  /* 0xff80000023597808 */ /* 0x004fe20001800000 */
[----:B------:R-:W0:Y:S01]  /*2fb0*/  MUFU.TANH R39, R39 ;  /* 0x0000002700277308 */ /* 0x000e220000002400 */
[----:B------:R-:W-:Y:S01]  /*2fc0*/  FMNMX.FTZ R26, R91, R26, !PT ;  /* 0x0000001a5b1a7209 */ /* 0x000fe20007810000 */
[----:B------:R-:W-:Y:S01]  /*2fd0*/  FMUL.FTZ R21, R0, R52 ;  /* 0x0000003400157220 */ /* 0x000fe20000410000 */
[----:B------:R-:W-:Y:S01]  /*2fe0*/  ISETP.GT.AND P3, PT, R44, 0x19, PT ;  /* 0x000000192c00780c */ /* 0x000fe20003f64270 */
[C---:B------:R-:W-:Y:S01]  /*2ff0*/  FMUL.FTZ R14, R0.reuse, R45 ;  /* 0x0000002d000e7220 */ /* 0x040fe20000410000 */
[----:B------:R-:W-:Y:S01]  /*3000*/  FMNMX.FTZ R26, R57, R26, !PT ;  /* 0x0000001a391a7209 */ /* 0x000fe20007810000 */
[----:B------:R-:W-:Y:S01]  /*3010*/  SHFL.IDX PT, R48, R48, RZ, 0x1c1f ;  /* 0x001c1fff30307589 */ /* 0x000fe200000e0000 */
        /* <DEDUP_REMOVED lines=17> */
[----:B------:R-:W3:Y:S01]  /*3130*/  MUFU.TANH R43, R43 ;  /* 0x0000002b002b7308 */ /* 0x000ee20000002400 */
[----:B--2---:R-:W-:Y:S01]  /*3140*/  FSEL R59, R34, -INF , P4 ;  /* 0xff800000223b7808 */ /* 0x004fe20002000000 */
[----:B------:R-:W-:Y:S01]  /*3150*/  FMUL.FTZ R85, R0, R85 ;  /* 0x0000005500557220 */ /* 0x000fe20000410000 */
[----:B------:R-:W-:Y:S01]  /*3160*/  ISETP.GT.AND P4, PT, R44, 0x18, PT ;  /* 0x000000182c00780c */ /* 0x000fe20003f84270 */
[----:B------:R2:W-:Y:S01]  /*3170*/  @!P0 SYNCS.ARRIVE.TRANS64.RED.A1T0 RZ, [R2+URZ], RZ ;  /* 0x000000ff02ff89a7 */ /* 0x0005e2000810043f */
[----:B------:R-:W-:Y:S01]  /*3180*/  FMNMX.FTZ R30, R59, R26, !PT ;  /* 0x0000001a3b1e7209 */ /* 0x000fe20007810000 */
[----:B------:R-:W-:Y:S01]  /*3190*/  FMUL.FTZ R26, R0, R67 ;  /* 0x00000043001a7220 */ /* 0x000fe20000410000 */
[----:B-1----:R-:W-:Y:S01]  /*31a0*/  FSEL R67, R38, -INF , P4 ;  /* 0xff80000026437808 */ /* 0x002fe20002000000 */
[----:B------:R-:W-:Y:S01]  /*31b0*/  MUFU.TANH R46, R46 ;  /* 0x0000002e002e7308 */ /* 0x000fe20000002400 */
[----:B------:R-:W-:Y:S01]  /*31c0*/  FMNMX.FTZ R30, R89, R30, !PT ;  /* 0x0000001e591e7209 */ /* 0x000fe20007810000 */
[----:B------:R-:W-:Y:S01]  /*31d0*/  @UP0 ULDC UR6, c[0x0][0x44c] ;  /* 0x0001130000060ab9 */ /* 0x000fe20000000800 */
[----:B------:R-:W-:Y:S01]  /*31e0*/  ISETP.GT.AND P4, PT, R44, 0x20, PT ;  /* 0x000000202c00780c */ /* 0x000fe20003f84270 */
[----:B------:R-:W-:Y:S01]  /*31f0*/  UIMAD.WIDE.U32 UR6, UR36, UR6, URZ ;  /* 0x00000006240672a5 */ /* 0x000fe2000f8e003f */
[----:B------:R-:W-:-:S03]  /*3200*/  FMNMX.FTZ R30, R67, R30, !PT ;  /* 0x0000001e431e7209 */ /* 0x000fc60007810000 */
[----:B------:R-:W1:Y:S01]  /*3210*/  MUFU.TANH R47, R47 ;  /* 0x0000002f002f7308 */ /* 0x000e620000002400 */
[----:B------:R-:W-:-:S04]  /*3220*/  @UP0 USHF.R.U32.HI UR11, URZ, UR14, UR7 ;  /* 0x0000000e3f0b0299 */ /* 0x000fc80008011607 */
[----:B------:R-:W-:-:S03]  /*3230*/  UIADD3 UR6, UR11, UR51, -UR54 ;  /* 0x000000330b067290 */ /* 0x000fc6000fffe836 */
[----:B------:R0:W-:Y:S01]  /*3240*/  MUFU.TANH R40, R63 ;  /* 0x0000003f00287308 */ /* 0x0001e20000002400 */
[----:B------:R-:W-:-:S04]  /*3250*/  USHF.R.S32.HI UR7, URZ, 0x1f, UR6 ;  /* 0x0000001f3f077899 */ /* 0x000fc80008011406 */
[----:B------:R-:W-:-:S03]  /*3260*/  ULEA.HI UR7, UR7, UR6, URZ, 0x7 ;  /* 0x0000000607077291 */ /* 0x000fc6000f8f383f */
[----:B------:R3:W4:Y:S01]  /*3270*/  MUFU.TANH R29, R50 ;  /* 0x00000032001d7308 */ /* 0x0007220000002400 */
[----:B0-----:R-:W-:Y:S01]  /*3280*/  FSEL R63, R39, -INF , P3 ;  /* 0xff800000273f7808 */ /* 0x001fe20001800000 */
[----:B------:R-:W-:Y:S01]  /*3290*/  USHF.R.S32.HI UR7, URZ, 0x7, UR7 ;  /* 0x000000073f077899 */ /* 0x000fe20008011407 */
[C---:B------:R-:W-:Y:S02]  /*32a0*/  ISETP.GT.AND P3, PT, R44.reuse, 0x21, PT ;  /* 0x000000212c00780c */ /* 0x040fe40003f64270 */
[----:B------:R-:W-:Y:S01]  /*32b0*/  FMNMX.FTZ R30, R63, R30, !PT ;  /* 0x0000001e3f1e7209 */ /* 0x000fe20007810000 */
[----:B------:R-:W-:Y:S02]  /*32c0*/  UISETP.LT.AND UP1, UPT, UR39, UR7, UPT ;  /* 0x000000072700728c */ /* 0x000fe4000bf21270 */
[----:B------:R0:W5:Y:S01]  /*32d0*/  MUFU.TANH R32, R51 ;  /* 0x0000003300207308 */ /* 0x0001620000002400 */
[----:B---3--:R-:W-:Y:S01]  /*32e0*/  FSEL R50, R43, -INF , P3 ;  /* 0xff8000002b327808 */ /* 0x008fe20001800000 */
[----:B------:R-:W-:Y:S01]  /*32f0*/  USEL UR56, UR39, UR7, !UP1 ;  /* 0x0000000727387287 */ /* 0x000fe2000c800000 */
[----:B------:R-:W-:-:S03]  /*3300*/  ISETP.GT.AND P3, PT, R44, 0x29, PT ;  /* 0x000000292c00780c */ /* 0x000fc60003f64270 */
[----:B------:R-:W-:Y:S01]  /*3310*/  UISETP.GE.AND UP1, UPT, UR57, UR56, UPT ;  /* 0x000000383900728c */ /* 0x000fe2000bf26270 */
[----:B-1----:R-:W-:Y:S01]  /*3320*/  FSEL R47, R47, -INF , P3 ;  /* 0xff8000002f2f7808 */ /* 0x002fe20001800000 */
[----:B------:R1:W-:Y:S01]  /*3330*/  MUFU.TANH R38, R26 ;  /* 0x0000001a00267308 */ /* 0x0003e20000002400 */
[----:B0-----:R-:W-:Y:S02]  /*3340*/  FSEL R51, R42, -INF , P4 ;  /* 0xff8000002a337808 */ /* 0x001fe40002000000 */
[----:B------:R-:W-:Y:S02]  /*3350*/  ISETP.GT.AND P4, PT, R44, 0x28, PT ;  /* 0x000000282c00780c */ /* 0x000fe40003f84270 */
[----:B------:R-:W-:Y:S02]  /*3360*/  FMNMX.FTZ R27, R51, R30, !PT ;  /* 0x0000001e331b7209 */ /* 0x000fe40007810000 */
[----:B------:R-:W-:Y:S01]  /*3370*/  FSEL R49, R46, -INF , P4 ;  /* 0xff8000002e317808 */ /* 0x000fe20002000000 */
[----:B------:R-:W0:Y:S01]  /*3380*/  MUFU.TANH R58, R58 ;  /* 0x0000003a003a7308 */ /* 0x000e220000002400 */
[----:B-1----:R-:W-:-:S02]  /*3390*/  FMNMX.FTZ R26, R50, R27, !PT ;  /* 0x0000001b321a7209 */ /* 0x002fc40007810000 */
[C---:B------:R-:W-:Y:S02]  /*33a0*/  ISETP.GT.AND P4, PT, R44.reuse, 0x30, PT ;  /* 0x000000302c00780c */ /* 0x040fe40003f84270 */
[----:B------:R-:W-:Y:S02]  /*33b0*/  FMNMX.FTZ R26, R49, R26, !PT ;  /* 0x0000001a311a7209 */ /* 0x000fe40007810000 */
[C---:B------:R-:W-:Y:S01]  /*33c0*/  ISETP.GT.AND P3, PT, R44.reuse, 0x31, PT ;  /* 0x000000312c00780c */ /* 0x040fe20003f64270 */
[----:B------:R-:W1:Y:S01]  /*33d0*/  MUFU.TANH R62, R62 ;  /* 0x0000003e003e7308 */ /* 0x000e620000002400 */
[----:B----4-:R-:W-:Y:S02]  /*33e0*/  FSEL R46, R29, -INF , P4 ;  /* 0xff8000001d2e7808 */ /* 0x010fe40002000000 */
[----:B------:R-:W-:Y:S02]  /*33f0*/  FMNMX.FTZ R27, R47, R26, !PT ;  /* 0x0000001a2f1b7209 */ /* 0x000fe40007810000 */
[----:B------:R-:W-:-:S02]  /*3400*/  ISETP.GT.AND P4, PT, R44, 0x38, PT ;  /* 0x000000382c00780c */ /* 0x000fc40003f84270 */
[----:B-----5:R-:W-:Y:S01]  /*3410*/  FSEL R39, R32, -INF , P3 ;  /* 0xff80000020277808 */ /* 0x020fe20001800000 */
[----:B------:R-:W3:Y:S01]  /*3420*/  MUFU.TANH R66, R66 ;  /* 0x0000004200427308 */ /* 0x000ee20000002400 */
[----:B------:R-:W-:Y:S02]  /*3430*/  FMNMX.FTZ R26, R46, R27, !PT ;  /* 0x0000001b2e1a7209 */ /* 0x000fe40007810000 */
[C---:B------:R-:W-:Y:S02]  /*3440*/  ISETP.GT.AND P3, PT, R44.reuse, 0x39, PT ;  /* 0x000000392c00780c */ /* 0x040fe40003f64270 */
[----:B------:R-:W-:Y:S02]  /*3450*/  FSEL R32, R33, -INF , P4 ;  /* 0xff80000021207808 */ /* 0x000fe40002000000 */
[----:B------:R-:W-:Y:S01]  /*3460*/  FMNMX.FTZ R27, R39, R26, !PT ;  /* 0x0000001a271b7209 */ /* 0x000fe20007810000 */
[----:B------:R-:W4:Y:S01]  /*3470*/  MUFU.TANH R70, R70 ;  /* 0x0000004600467308 */ /* 0x000f220000002400 */
[----:B------:R-:W-:-:S02]  /*3480*/  ISETP.GT.AND P4, PT, R44, 0x40, PT ;  /* 0x000000402c00780c */ /* 0x000fc40003f84270 */
[----:B------:R-:W-:Y:S02]  /*3490*/  FSEL R31, R36, -INF , P3 ;  /* 0xff800000241f7808 */ /* 0x000fe40001800000 */
[----:B------:R-:W-:Y:S02]  /*34a0*/  FMNMX.FTZ R26, R32, R27, !PT ;  /* 0x0000001b201a7209 */ /* 0x000fe40007810000 */
[----:B------:R-:W-:Y:S01]  /*34b0*/  ISETP.GT.AND P3, PT, R44, 0x41, PT ;  /* 0x000000412c00780c */ /* 0x000fe20003f64270 */
[----:B------:R-:W5:Y:S01]  /*34c0*/  MUFU.TANH R71, R71 ;  /* 0x0000004700477308 */ /* 0x000f620000002400 */
[----:B0-----:R-:W-:Y:S02]  /*34d0*/  FSEL R27, R58, -INF , P4 ;  /* 0xff8000003a1b7808 */ /* 0x001fe40002000000 */
[----:B------:R-:W-:Y:S02]  /*34e0*/  FMNMX.FTZ R30, R31, R26, !PT ;  /* 0x0000001a1f1e7209 */ /* 0x000fe40007810000 */
[----:B------:R-:W-:-:S02]  /*34f0*/  ISETP.GT.AND P4, PT, R44, 0x48, PT ;  /* 0x000000482c00780c */ /* 0x000fc40003f84270 */
[----:B------:R-:W-:Y:S01]  /*3500*/  FSEL R26, R37, -INF , P3 ;  /* 0xff800000251a7808 */ /* 0x000fe20001800000 */
[----:B------:R-:W0:Y:S01]  /*3510*/  MUFU.TANH R74, R74 ;  /* 0x0000004a004a7308 */ /* 0x000e220000002400 */
[----:B------:R-:W-:Y:S02]  /*3520*/  FMNMX.FTZ R33, R27, R30, !PT ;  /* 0x0000001e1b217209 */ /* 0x000fe40007810000 */
[----:B------:R-:W-:Y:S02]  /*3530*/  ISETP.GT.AND P3, PT, R44, 0x49, PT ;  /* 0x000000492c00780c */ /* 0x000fe40003f64270 */
[----:B-1----:R-:W-:Y:S02]  /*3540*/  FSEL R29, R62, -INF , P4 ;  /* 0xff8000003e1d7808 */ /* 0x002fe40002000000 */
[----:B------:R-:W-:Y:S01]  /*3550*/  FMNMX.FTZ R34, R26, R33, !PT ;  /* 0x000000211a227209 */ /* 0x000fe20007810000 */
[----:B------:R-:W1:Y:S01]  /*3560*/  MUFU.TANH R75, R75 ;  /* 0x0000004b004b7308 */ /* 0x000e620000002400 */
[----:B------:R-:W-:-:S02]  /*3570*/  ISETP.GT.AND P4, PT, R44, 0x50, PT ;  /* 0x000000502c00780c */ /* 0x000fc40003f84270 */
[----:B------:R-:W-:Y:S02]  /*3580*/  FSEL R30, R40, -INF , P3 ;  /* 0xff800000281e7808 */ /* 0x000fe40001800000 */
[----:B------:R-:W-:Y:S02]  /*3590*/  FMNMX.FTZ R35, R29, R34, !PT ;  /* 0x000000221d237209 */ /* 0x000fe40007810000 */
[----:B------:R-:W-:Y:S01]  /*35a0*/  ISETP.GT.AND P3, PT, R44, 0x51, PT ;  /* 0x000000512c00780c */ /* 0x000fe20003f64270 */
[----:B------:R-:W2:Y:S01]  /*35b0*/  MUFU.TANH R78, R78 ;  /* 0x0000004e004e7308 */ /* 0x000ea20000002400 */
[----:B---3--:R-:W-:Y:S02]  /*35c0*/  FSEL R33, R66, -INF , P4 ;  /* 0xff80000042217808 */ /* 0x008fe40002000000 */
[----:B------:R-:W-:Y:S02]  /*35d0*/  FMNMX.FTZ R36, R30, R35, !PT ;  /* 0x000000231e247209 */ /* 0x000fe40007810000 */
[----:B------:R-:W-:-:S02]  /*35e0*/  ISETP.GT.AND P4, PT, R44, 0x58, PT ;  /* 0x000000582c00780c */ /* 0x000fc40003f84270 */
[----:B------:R-:W-:Y:S01]  /*35f0*/  FSEL R34, R38, -INF , P3 ;  /* 0xff80000026227808 */ /* 0x000fe20001800000 */
[----:B------:R-:W3:Y:S01]  /*3600*/  MUFU.TANH R79, R79 ;  /* 0x0000004f004f7308 */ /* 0x000ee20000002400 */
[----:B------:R-:W-:Y:S02]  /*3610*/  FMNMX.FTZ R37, R33, R36, !PT ;  /* 0x0000002421257209 */ /* 0x000fe40007810000 */
[----:B------:R-:W-:Y:S02]  /*3620*/  ISETP.GT.AND P3, PT, R44, 0x59, PT ;  /* 0x000000592c00780c */ /* 0x000fe40003f64270 */
[----:B----4-:R-:W-:Y:S02]  /*3630*/  FSEL R35, R70, -INF , P4 ;  /* 0xff80000046237808 */ /* 0x010fe40002000000 */
[----:B------:R-:W-:Y:S01]  /*3640*/  FMNMX.FTZ R38, R34, R37, !PT ;  /* 0x0000002522267209 */ /* 0x000fe20007810000 */
[----:B------:R-:W4:Y:S01]  /*3650*/  MUFU.TANH R42, R82 ;  /* 0x00000052002a7308 */ /* 0x000f220000002400 */
[----:B------:R-:W-:-:S02]  /*3660*/  ISETP.GT.AND P4, PT, R44, 0x60, PT ;  /* 0x000000602c00780c */ /* 0x000fc40003f84270 */
[----:B-----5:R-:W-:Y:S02]  /*3670*/  FSEL R36, R71, -INF , P3 ;  /* 0xff80000047247808 */ /* 0x020fe40001800000 */
[----:B------:R-:W-:Y:S02]  /*3680*/  FMNMX.FTZ R41, R35, R38, !PT ;  /* 0x0000002623297209 */ /* 0x000fe40007810000 */
[----:B------:R-:W-:Y:S01]  /*3690*/  ISETP.GT.AND P3, PT, R44, 0x61, PT ;  /* 0x000000612c00780c */ /* 0x000fe20003f64270 */
[----:B------:R-:W5:Y:S01]  /*36a0*/  MUFU.TANH R83, R83 ;  /* 0x0000005300537308 */ /* 0x000f620000002400 */
[----:B0-----:R-:W-:Y:S02]  /*36b0*/  FSEL R37, R74, -INF , P4 ;  /* 0xff8000004a257808 */ /* 0x001fe40002000000 */
[----:B------:R-:W-:Y:S02]  /*36c0*/  FMNMX.FTZ R40, R36, R41, !PT ;  /* 0x0000002924287209 */ /* 0x000fe40007810000 */
[----:B------:R-:W-:-:S02]  /*36d0*/  ISETP.GT.AND P4, PT, R44, 0x68, PT ;  /* 0x000000682c00780c */ /* 0x000fc40003f84270 */
[----:B-1----:R-:W-:Y:S01]  /*36e0*/  FSEL R38, R75, -INF , P3 ;  /* 0xff8000004b267808 */ /* 0x002fe20001800000 */
[----:B------:R-:W0:Y:S01]  /*36f0*/  MUFU.TANH R86, R86 ;  /* 0x0000005600567308 */ /* 0x000e220000002400 */
[----:B------:R-:W-:Y:S02]  /*3700*/  FMNMX.FTZ R41, R37, R40, !PT ;  /* 0x0000002825297209 */ /* 0x000fe40007810000 */
[----:B------:R-:W-:Y:S02]  /*3710*/  ISETP.GT.AND P3, PT, R44, 0x69, PT ;  /* 0x000000692c00780c */ /* 0x000fe40003f64270 */
[----:B--2---:R-:W-:Y:S02]  /*3720*/  FSEL R40, R78, -INF , P4 ;  /* 0xff8000004e287808 */ /* 0x004fe40002000000 */
[----:B------:R-:W-:Y:S01]  /*3730*/  FMNMX.FTZ R43, R38, R41, !PT ;  /* 0x00000029262b7209 */ /* 0x000fe20007810000 */
[----:B------:R-:W1:Y:S01]  /*3740*/  MUFU.TANH R87, R87 ;  /* 0x0000005700577308 */ /* 0x000e620000002400 */
[----:B------:R-:W-:-:S02]  /*3750*/  ISETP.GT.AND P4, PT, R44, 0x70, PT ;  /* 0x000000702c00780c */ /* 0x000fc40003f84270 */
[----:B---3--:R-:W-:Y:S02]  /*3760*/  FSEL R41, R79, -INF , P3 ;  /* 0xff8000004f297808 */ /* 0x008fe40001800000 */
[----:B------:R-:W-:Y:S02]  /*3770*/  FMNMX.FTZ R52, R40, R43, !PT ;  /* 0x0000002b28347209 */ /* 0x000fe40007810000 */
[----:B------:R-:W-:Y:S01]  /*3780*/  ISETP.GT.AND P3, PT, R44, 0x71, PT ;  /* 0x000000712c00780c */ /* 0x000fe20003f64270 */
[----:B------:R-:W-:Y:S01]  /*3790*/  MUFU.TANH R3, R3 ;  /* 0x0000000300037308 */ /* 0x000fe20000002400 */
[----:B----4-:R-:W-:Y:S02]  /*37a0*/  FSEL R42, R42, -INF , P4 ;  /* 0xff8000002a2a7808 */ /* 0x010fe40002000000 */
[----:B------:R-:W-:Y:S02]  /*37b0*/  FMNMX.FTZ R45, R41, R52, !PT ;  /* 0x00000034292d7209 */ /* 0x000fe40007810000 */
[----:B------:R-:W-:-:S02]  /*37c0*/  ISETP.GT.AND P4, PT, R44, 0x78, PT ;  /* 0x000000782c00780c */ /* 0x000fc40003f84270 */
[----:B-----5:R-:W-:Y:S01]  /*37d0*/  FSEL R43, R83, -INF , P3 ;  /* 0xff800000532b7808 */ /* 0x020fe20001800000 */
[----:B------:R-:W2:Y:S01]  /*37e0*/  MUFU.TANH R4, R4 ;  /* 0x0000000400047308 */ /* 0x000ea20000002400 */
[----:B------:R-:W-:Y:S02]  /*37f0*/  FMNMX.FTZ R52, R42, R45, !PT ;  /* 0x0000002d2a347209 */ /* 0x000fe40007810000 */
[----:B------:R-:W-:Y:S02]  /*3800*/  ISETP.GT.AND P3, PT, R44, 0x79, PT ;  /* 0x000000792c00780c */ /* 0x000fe40003f64270 */
[----:B0-----:R-:W-:Y:S02]  /*3810*/  FSEL R44, R86, -INF , P4 ;  /* 0xff800000562c7808 */ /* 0x001fe40002000000 */
[----:B------:R-:W-:Y:S01]  /*3820*/  FMNMX.FTZ R71, R43, R52, !PT ;  /* 0x000000342b477209 */ /* 0x000fe20007810000 */
[----:B------:R-:W0:Y:S01]  /*3830*/  MUFU.TANH R5, R5 ;  /* 0x0000000500057308 */ /* 0x000e220000002400 */
[----:B-1----:R-:W-:-:S02]  /*3840*/  FSEL R45, R87, -INF , P3 ;  /* 0xff800000572d7808 */ /* 0x002fc40001800000 */
[----:B------:R-:W-:Y:S02]  /*3850*/  CS2R R86, SRZ ;  /* 0x0000000000567805 */ /* 0x000fe4000001ff00 */
[----:B------:R-:W-:-:S04]  /*3860*/  FMNMX.FTZ R52, R44, R71, !PT ;  /* 0x000000472c347209 */ /* 0x000fc80007810000 */
[----:B------:R-:W-:Y:S01]  /*3870*/  FMNMX.FTZ R52, R45, R52, !PT ;  /* 0x000000342d347209 */ /* 0x000fe20007810000 */
[----:B------:R-:W1:Y:S04]  /*3880*/  MUFU.TANH R6, R6 ;  /* 0x0000000600067308 */ /* 0x000e680000002400 */
[----:B------:R-:W3:Y:S04]  /*3890*/  SHFL.BFLY PT, R71, R52, 0x2, 0x1f ;  /* 0x0c401f0034477f89 */ /* 0x000ee800000e0000 */
[----:B------:R-:W4:Y:S08]  /*38a0*/  MUFU.TANH R8, R8 ;  /* 0x0000000800087308 */ /* 0x000f300000002400 */
[----:B------:R-:W5:Y:S08]  /*38b0*/  MUFU.TANH R7, R7 ;  /* 0x0000000700077308 */ /* 0x000f700000002400 */
[----:B------:R-:W5:Y:S01]  /*38c0*/  MUFU.TANH R9, R9 ;  /* 0x0000000900097308 */ /* 0x000f620000002400 */
[----:B---3--:R-:W-:-:S07]  /*38d0*/  FMNMX.FTZ R71, R52, R71, !PT ;  /* 0x0000004734477209 */ /* 0x008fce0007810000 */
[----:B------:R-:W3:Y:S01]  /*38e0*/  MUFU.TANH R10, R10 ;  /* 0x0000000a000a7308 */ /* 0x000ee20000002400 */
[----:B------:R-:W2:Y:S07]  /*38f0*/  SHFL.BFLY PT, R52, R71, 0x1, 0x1f ;  /* 0x0c201f0047347f89 */ /* 0x000eae00000e0000 */
[----:B------:R-:W3:Y:S08]  /*3900*/  MUFU.TANH R12, R12 ;  /* 0x0000000c000c7308 */ /* 0x000ef00000002400 */
[----:B------:R-:W3:Y:S08]  /*3910*/  MUFU.TANH R11, R11 ;  /* 0x0000000b000b7308 */ /* 0x000ef00000002400 */
[----:B------:R-:W3:Y:S01]  /*3920*/  MUFU.TANH R13, R13 ;  /* 0x0000000d000d7308 */ /* 0x000ee20000002400 */
[----:B--2---:R-:W-:Y:S01]  /*3930*/  FMNMX.FTZ R185, R71, R52, !PT ;  /* 0x0000003447b97209 */ /* 0x004fe20007810000 */
[----:B------:R-:W-:Y:S01]  /*3940*/  IMAD.U32 R52, RZ, RZ, UR10 ;  /* 0x0000000aff347e24 */ /* 0x000fe2000f8e00ff */
[----:B------:R-:W-:-:S02]  /*3950*/  VIADDMNMX R71, R48, R53, R54, PT ;  /* 0x0000003530477246 */ /* 0x000fc40003800136 */
[C---:B------:R-:W-:Y:S01]  /*3960*/  FSETP.NEU.FTZ.AND P3, PT, R185.reuse, -INF , PT ;  /* 0xff800000b900780b */ /* 0x040fe20003f7d000 */
[----:B------:R-:W-:-:S01]  /*3970*/  FFMA.FTZ R52, R185, R52, -8 ;  /* 0xc1000000b9347423 */ /* 0x000fc20000010034 */
[C---:B------:R-:W-:Y:S01]  /*3980*/  ISETP.GT.AND P4, PT, R71.reuse, 0x1, PT ;  /* 0x000000014700780c */ /* 0x040fe20003f84270 */
[----:B------:R-:W2:Y:S01]  /*3990*/  MUFU.TANH R14, R14 ;  /* 0x0000000e000e7308 */ /* 0x000ea20000002400 */
[C---:B------:R-:W-:Y:S02]  /*39a0*/  ISETP.GT.AND P5, PT, R71.reuse, 0x8, PT ;  /* 0x000000084700780c */ /* 0x040fe40003fa4270 */
[----:B------:R-:W-:Y:S02]  /*39b0*/  FSEL R52, R52, RZ, P3 ;  /* 0x000000ff34347208 */ /* 0x000fe40001800000 */
[----:B------:R-:W-:Y:S02]  /*39c0*/  ISETP.GT.AND P3, PT, R71, RZ, PT ;  /* 0x000000ff4700720c */ /* 0x000fe40003f64270 */
[----:B------:R-:W-:Y:S01]  /*39d0*/  FSEL R56, R4, -INF , P4 ;  /* 0xff80000004387808 */ /* 0x000fe20002000000 */
[----:B------:R-:W-:-:S01]  /*39e0*/  FFMA.FTZ R48, R55, UR10, -R52 ;  /* 0x0000000a37307c23 */ /* 0x000fc20008010834 */
[----:B------:R-:W-:Y:S01]  /*39f0*/  FSEL R55, R3, -INF , P3 ;  /* 0xff80000003377808 */ /* 0x000fe20001800000 */
[----:B------:R-:W-:-:S01]  /*3a00*/  FFMA.FTZ R4, R57, UR10, -R52 ;  /* 0x0000000a39047c23 */ /* 0x000fc20008010834 */
[----:B------:R-:W-:Y:S01]  /*3a10*/  ISETP.GT.AND P3, PT, R71, 0x9, PT ;  /* 0x000000094700780c */ /* 0x000fe20003f64270 */
[----:B------:R-:W-:-:S01]  /*3a20*/  FFMA.FTZ R231, R59, UR10, -R52 ;  /* 0x0000000a3be77c23 */ /* 0x000fc20008010834 */
[----:B0-----:R-:W-:Y:S01]  /*3a30*/  FSEL R54, R5, -INF , P5 ;  /* 0xff80000005367808 */ /* 0x001fe20002800000 */
[----:B------:R-:W0:Y:S01]  /*3a40*/  MUFU.TANH R20, R20 ;  /* 0x0000001400147308 */ /* 0x000e220000002400 */
[----:B------:R-:W-:Y:S01]  /*3a50*/  FMNMX.FTZ R5, R55, R56, !PT ;  /* 0x0000003837057209 */ /* 0x000fe20007810000 */
[--C-:B------:R-:W-:Y:S01]  /*3a60*/  FFMA.FTZ R225, R51, UR10, -R52.reuse ;  /* 0x0000000a33e17c23 */ /* 0x100fe20008010834 */
[----:B-1----:R-:W-:Y:S01]  /*3a70*/  FSEL R53, R6, -INF , P3 ;  /* 0xff80000006357808 */ /* 0x002fe20001800000 */
[--C-:B------:R-:W-:Y:S01]  /*3a80*/  FFMA.FTZ R67, R67, UR10, -R52.reuse ;  /* 0x0000000a43437c23 */ /* 0x100fe20008010834 */
[----:B------:R-:W-:Y:S01]  /*3a90*/  ISETP.GT.AND P4, PT, R71, 0x10, PT ;  /* 0x000000104700780c */ /* 0x000fe20003f84270 */
[--C-:B------:R-:W-:Y:S01]  /*3aa0*/  FFMA.FTZ R49, R49, UR10, -R52.reuse ;  /* 0x0000000a31317c23 */ /* 0x100fe20008010834 */
[----:B------:R-:W-:Y:S01]  /*3ab0*/  FMNMX.FTZ R6, R54, R5, !PT ;  /* 0x0000000536067209 */ /* 0x000fe20007810000 */
[----:B------:R1:W-:Y:S01]  /*3ac0*/  MUFU.TANH R70, R60 ;  /* 0x0000003c00467308 */ /* 0x0003e20000002400 */
[----:B------:R-:W-:Y:S01]  /*3ad0*/  ISETP.GT.AND P3, PT, R71, 0x11, PT ;  /* 0x000000114700780c */ /* 0x000fe20003f64270 */
[--C-:B------:R-:W-:Y:S01]  /*3ae0*/  FFMA.FTZ R47, R47, UR10, -R52.reuse ;  /* 0x0000000a2f2f7c23 */ /* 0x100fe20008010834 */
[----:B----4-:R-:W-:Y:S01]  /*3af0*/  FSEL R57, R8, -INF , P4 ;  /* 0xff80000008397808 */ /* 0x010fe20002000000 */
[--C-:B------:R-:W-:Y:S01]  /*3b00*/  FFMA.FTZ R227, R46, UR10, -R52.reuse ;  /* 0x0000000a2ee37c23 */ /* 0x100fe20008010834 */
[----:B------:R-:W-:Y:S01]  /*3b10*/  FMNMX.FTZ R6, R53, R6, !PT ;  /* 0x0000000635067209 */ /* 0x000fe20007810000 */
[--C-:B------:R-:W-:Y:S01]  /*3b20*/  FFMA.FTZ R221, R27, UR10, -R52.reuse ;  /* 0x0000000a1bdd7c23 */ /* 0x100fe20008010834 */
[----:B------:R-:W-:Y:S01]  /*3b30*/  ISETP.GT.AND P4, PT, R71, 0x18, PT ;  /* 0x000000184700780c */ /* 0x000fe20003f84270 */
[----:B------:R-:W-:Y:S01]  /*3b40*/  MUFU.TANH R15, R15 ;  /* 0x0000000f000f7308 */ /* 0x000fe20000002400 */
[----:B-----5:R-:W-:Y:S01]  /*3b50*/  FSEL R58, R7, -INF , P3 ;  /* 0xff800000073a7808 */ /* 0x020fe20001800000 */
[--C-:B------:R-:W-:Y:S01]  /*3b60*/  FFMA.FTZ R217, R37, UR10, -R52.reuse ;  /* 0x0000000a25d97c23 */ /* 0x100fe20008010834 */
[----:B------:R-:W-:Y:S01]  /*3b70*/  FMNMX.FTZ R5, R57, R6, !PT ;  /* 0x0000000639057209 */ /* 0x000fe20007810000 */
[--C-:B------:R-:W-:Y:S01]  /*3b80*/  FFMA.FTZ R50, R50, UR10, -R52.reuse ;  /* 0x0000000a32327c23 */ /* 0x100fe20008010834 */
[----:B------:R-:W-:Y:S01]  /*3b90*/  ISETP.GT.AND P3, PT, R71, 0x19, PT ;  /* 0x000000194700780c */ /* 0x000fe20003f64270 */
[--C-:B------:R-:W-:Y:S01]  /*3ba0*/  FFMA.FTZ R229, R93, UR10, -R52.reuse ;  /* 0x0000000a5de57c23 */ /* 0x100fe20008010834 */
[----:B------:R-:W-:Y:S01]  /*3bb0*/  FSEL R9, R9, -INF , P4 ;  /* 0xff80000009097808 */ /* 0x000fe20002000000 */
[----:B------:R-:W4:Y:S01]  /*3bc0*/  MUFU.TANH R21, R21 ;  /* 0x0000001500157308 */ /* 0x000f220000002400 */
[----:B------:R-:W-:Y:S01]  /*3bd0*/  FMNMX.FTZ R6, R58, R5, !PT ;  /* 0x000000053a067209 */ /* 0x000fe20007810000 */
[--C-:B------:R-:W-:Y:S01]  /*3be0*/  FFMA.FTZ R3, R91, UR10, -R52.reuse ;  /* 0x0000000a5b037c23 */ /* 0x100fe20008010834 */
[----:B------:R-:W-:Y:S01]  /*3bf0*/  ISETP.GT.AND P4, PT, R71, 0x20, PT ;  /* 0x000000204700780c */ /* 0x000fe20003f84270 */
[--C-:B------:R-:W-:Y:S01]  /*3c00*/  FFMA.FTZ R45, R45, UR10, -R52.reuse ;  /* 0x0000000a2d2d7c23 */ /* 0x100fe20008010834 */
[----:B---3--:R-:W-:Y:S01]  /*3c10*/  FSEL R59, R10, -INF , P3 ;  /* 0xff8000000a3b7808 */ /* 0x008fe20001800000 */
[--C-:B------:R-:W-:Y:S01]  /*3c20*/  FFMA.FTZ R223, R33, UR10, -R52.reuse ;  /* 0x0000000a21df7c23 */ /* 0x100fe20008010834 */
[----:B------:R-:W-:Y:S01]  /*3c30*/  FMNMX.FTZ R8, R9, R6, !PT ;  /* 0x0000000609087209 */ /* 0x000fe20007810000 */
[----:B------:R3:W-:Y:S01]  /*3c40*/  MUFU.TANH R74, R61 ;  /* 0x0000003d004a7308 */ /* 0x0007e20000002400 */
[----:B------:R-:W-:Y:S01]  /*3c50*/  ISETP.GT.AND P3, PT, R71, 0x21, PT ;  /* 0x000000214700780c */ /* 0x000fe20003f64270 */
[--C-:B------:R-:W-:Y:S01]  /*3c60*/  FFMA.FTZ R89, R89, UR10, -R52.reuse ;  /* 0x0000000a59597c23 */ /* 0x100fe20008010834 */
[----:B-1----:R-:W-:Y:S01]  /*3c70*/  FSEL R60, R12, -INF , P4 ;  /* 0xff8000000c3c7808 */ /* 0x002fe20002000000 */
[--C-:B------:R-:W-:Y:S01]  /*3c80*/  FFMA.FTZ R12, R63, UR10, -R52.reuse ;  /* 0x0000000a3f0c7c23 */ /* 0x100fe20008010834 */
[----:B------:R-:W-:Y:S01]  /*3c90*/  FMNMX.FTZ R5, R59, R8, !PT ;  /* 0x000000083b057209 */ /* 0x000fe20007810000 */
[--C-:B------:R-:W-:Y:S01]  /*3ca0*/  FFMA.FTZ R33, R36, UR10, -R52.reuse ;  /* 0x0000000a24217c23 */ /* 0x100fe20008010834 */
[----:B------:R-:W-:Y:S01]  /*3cb0*/  ISETP.GT.AND P4, PT, R71, 0x28, PT ;  /* 0x000000284700780c */ /* 0x000fe20003f84270 */
[----:B------:R-:W-:Y:S01]  /*3cc0*/  MUFU.TANH R24, R24 ;  /* 0x0000001800187308 */ /* 0x000fe20000002400 */
[----:B------:R-:W-:Y:S01]  /*3cd0*/  FSEL R11, R11, -INF , P3 ;  /* 0xff8000000b0b7808 */ /* 0x000fe20001800000 */
[--C-:B------:R-:W-:Y:S01]  /*3ce0*/  FFMA.FTZ R36, R40, UR10, -R52.reuse ;  /* 0x0000000a28247c23 */ /* 0x100fe20008010834 */
[----:B------:R-:W-:Y:S01]  /*3cf0*/  FMNMX.FTZ R8, R60, R5, !PT ;  /* 0x000000053c087209 */ /* 0x000fe20007810000 */
[--C-:B------:R-:W-:Y:S01]  /*3d00*/  FFMA.FTZ R40, R44, UR10, -R52.reuse ;  /* 0x0000000a2c287c23 */ /* 0x100fe20008010834 */
[----:B------:R-:W-:Y:S01]  /*3d10*/  ISETP.GT.AND P3, PT, R71, 0x29, PT ;  /* 0x000000294700780c */ /* 0x000fe20003f64270 */
[--C-:B------:R-:W-:Y:S01]  /*3d20*/  FFMA.FTZ R29, R29, UR10, -R52.reuse ;  /* 0x0000000a1d1d7c23 */ /* 0x100fe20008010834 */
[----:B---3--:R-:W-:Y:S01]  /*3d30*/  FSEL R61, R13, -INF , P4 ;  /* 0xff8000000d3d7808 */ /* 0x008fe20002000000 */
[----:B------:R-:W1:Y:S01]  /*3d40*/  MUFU.TANH R28, R28 ;  /* 0x0000001c001c7308 */ /* 0x000e620000002400 */
[----:B------:R-:W-:Y:S01]  /*3d50*/  FMNMX.FTZ R8, R11, R8, !PT ;  /* 0x000000080b087209 */ /* 0x000fe20007810000 */
[----:B------:R-:W-:Y:S01]  /*3d60*/  FFMA.FTZ R38, R38, UR10, -R52 ;  /* 0x0000000a26267c23 */ /* 0x000fe20008010834 */
[----:B------:R-:W-:-:S02]  /*3d70*/  ISETP.GT.AND P4, PT, R71, 0x30, PT ;  /* 0x000000304700780c */ /* 0x000fc40003f84270 */
[----:B------:R-:W-:Y:S02]  /*3d80*/  CS2R R90, SRZ ;  /* 0x00000000005a7805 */ /* 0x000fe4000001ff00 */
[----:B--2---:R-:W-:Y:S02]  /*3d90*/  FSEL R62, R14, -INF , P3 ;  /* 0xff8000000e3e7808 */ /* 0x004fe40001800000 */
[----:B------:R-:W-:Y:S02]  /*3da0*/  CS2R R92, SRZ ;  /* 0x00000000005c7805 */ /* 0x000fe4000001ff00 */
[----:B------:R-:W-:Y:S01]  /*3db0*/  FMNMX.FTZ R7, R61, R8, !PT ;  /* 0x000000083d077209 */ /* 0x000fe20007810000 */
[----:B------:R-:W2:Y:S01]  /*3dc0*/  MUFU.TANH R25, R25 ;  /* 0x0000001900197308 */ /* 0x000ea20000002400 */
[----:B------:R-:W-:Y:S02]  /*3dd0*/  ISETP.GT.AND P3, PT, R71, 0x31, PT ;  /* 0x000000314700780c */ /* 0x000fe40003f64270 */
[----:B0-----:R-:W-:-:S02]  /*3de0*/  FSEL R63, R20, -INF , P4 ;  /* 0xff800000143f7808 */ /* 0x001fc40002000000 */
[----:B------:R-:W-:Y:S02]  /*3df0*/  FMNMX.FTZ R10, R62, R7, !PT ;  /* 0x000000073e0a7209 */ /* 0x000fe40007810000 */
[----:B------:R-:W-:Y:S01]  /*3e00*/  ISETP.GT.AND P4, PT, R71, 0x38, PT ;  /* 0x000000384700780c */ /* 0x000fe20003f84270 */
[----:B------:R0:W-:Y:S01]  /*3e10*/  MUFU.TANH R75, R64 ;  /* 0x00000040004b7308 */ /* 0x0001e20000002400 */
[----:B------:R-:W-:Y:S02]  /*3e20*/  FMNMX.FTZ R7, R63, R10, !PT ;  /* 0x0000000a3f077209 */ /* 0x000fe40007810000 */
[----:B----4-:R-:W-:Y:S02]  /*3e30*/  FSEL R51, R21, -INF , P4 ;  /* 0xff80000015337808 */ /* 0x010fe40002000000 */
[----:B------:R-:W-:-:S03]  /*3e40*/  ISETP.GT.AND P4, PT, R71, 0x40, PT ;  /* 0x000000404700780c */ /* 0x000fc60003f84270 */
[----:B------:R3:W4:Y:S01]  /*3e50*/  MUFU.TANH R78, R65 ;  /* 0x00000041004e7308 */ /* 0x0007220000002400 */
[----:B0-----:R-:W-:Y:S02]  /*3e60*/  FSEL R64, R15, -INF , P3 ;  /* 0xff8000000f407808 */ /* 0x001fe40001800000 */
[----:B------:R-:W-:Y:S02]  /*3e70*/  ISETP.GT.AND P3, PT, R71, 0x39, PT ;  /* 0x000000394700780c */ /* 0x000fe40003f64270 */
[----:B------:R-:W-:Y:S02]  /*3e80*/  FMNMX.FTZ R10, R64, R7, !PT ;  /* 0x00000007400a7209 */ /* 0x000fe40007810000 */
[----:B-1----:R-:W-:Y:S01]  /*3e90*/  FSEL R66, R28, -INF , P4 ;  /* 0xff8000001c427808 */ /* 0x002fe20002000000 */
[----:B------:R0:W-:Y:S01]  /*3ea0*/  MUFU.EX2 R8, R12 ;  /* 0x0000000c00087308 */ /* 0x0001e20000000800 */
[----:B---3--:R-:W-:Y:S01]  /*3eb0*/  FSEL R65, R24, -INF , P3 ;  /* 0xff80000018417808 */ /* 0x008fe20001800000 */
[----:B------:R-:W-:Y:S01]  /*3ec0*/  FFMA.FTZ R24, R39, UR10, -R52 ;  /* 0x0000000a27187c23 */ /* 0x000fe20008010834 */
[----:B------:R-:W-:-:S02]  /*3ed0*/  ISETP.GT.AND P3, PT, R71, 0x41, PT ;  /* 0x000000414700780c */ /* 0x000fc40003f64270 */
[----:B------:R-:W-:-:S03]  /*3ee0*/  ISETP.GT.AND P4, PT, R71, 0x48, PT ;  /* 0x000000484700780c */ /* 0x000fc60003f84270 */
[----:B------:R2:W1:Y:S01]  /*3ef0*/  MUFU.TANH R79, R68 ;  /* 0x00000044004f7308 */ /* 0x0004620000002400 */
[----:B0-----:R-:W-:-:S04]  /*3f00*/  FMNMX.FTZ R12, R51, R10, !PT ;  /* 0x0000000a330c7209 */ /* 0x001fc80007810000 */
[----:B------:R-:W-:-:S03]  /*3f10*/  FMNMX.FTZ R7, R65, R12, !PT ;  /* 0x0000000c41077209 */ /* 0x000fc60007810000 */
[----:B------:R0:W3:Y:S01]  /*3f20*/  MUFU.TANH R82, R69 ;  /* 0x0000004500527308 */ /* 0x0000e20000002400 */
[----:B--2---:R-:W-:Y:S02]  /*3f30*/  FSEL R68, R25, -INF , P3 ;  /* 0xff80000019447808 */ /* 0x004fe40001800000 */
[----:B------:R-:W-:Y:S02]  /*3f40*/  FMNMX.FTZ R13, R66, R7, !PT ;  /* 0x00000007420d7209 */ /* 0x000fe40007810000 */
[C---:B------:R-:W-:Y:S02]  /*3f50*/  ISETP.GT.AND P3, PT, R71.reuse, 0x49, PT ;  /* 0x000000494700780c */ /* 0x040fe40003f64270 */
[----:B------:R-:W-:Y:S01]  /*3f60*/  FMNMX.FTZ R12, R68, R13, !PT ;  /* 0x0000000d440c7209 */ /* 0x000fe20007810000 */
[----:B------:R-:W2:Y:S01]  /*3f70*/  MUFU.TANH R72, R72 ;  /* 0x0000004800487308 */ /* 0x000ea20000002400 */
[----:B0-----:R-:W-:Y:S02]  /*3f80*/  FSEL R69, R70, -INF , P4 ;  /* 0xff80000046457808 */ /* 0x001fe40002000000 */
[----:B------:R-:W-:-:S02]  /*3f90*/  ISETP.GT.AND P4, PT, R71, 0x50, PT ;  /* 0x000000504700780c */ /* 0x000fc40003f84270 */
[----:B------:R-:W-:Y:S02]  /*3fa0*/  FSEL R70, R74, -INF , P3 ;  /* 0xff8000004a467808 */ /* 0x000fe40001800000 */
[----:B------:R-:W-:Y:S01]  /*3fb0*/  FMNMX.FTZ R13, R69, R12, !PT ;  /* 0x0000000c450d7209 */ /* 0x000fe20007810000 */
[----:B------:R0:W-:Y:S01]  /*3fc0*/  MUFU.EX2 R5, R67 ;  /* 0x0000004300057308 */ /* 0x0001e20000000800 */
[C---:B------:R-:W-:Y:S02]  /*3fd0*/  ISETP.GT.AND P3, PT, R71.reuse, 0x51, PT ;  /* 0x000000514700780c */ /* 0x040fe40003f64270 */
[----:B------:R-:W-:Y:S02]  /*3fe0*/  FMNMX.FTZ R14, R70, R13, !PT ;  /* 0x0000000d460e7209 */ /* 0x000fe40007810000 */
[----:B----4-:R-:W-:Y:S02]  /*3ff0*/  FSEL R21, R78, -INF , P3 ;  /* 0xff8000004e157808 */ /* 0x010fe40001800000 */
[----:B------:R-:W-:Y:S01]  /*4000*/  ISETP.GT.AND P3, PT, R71, 0x59, PT ;  /* 0x000000594700780c */ /* 0x000fe20003f64270 */
[----:B------:R-:W4:Y:S01]  /*4010*/  MUFU.TANH R73, R73 ;  /* 0x0000004900497308 */ /* 0x000f220000002400 */
[----:B0-----:R-:W-:-:S02]  /*4020*/  FSEL R67, R75, -INF , P4 ;  /* 0xff8000004b437808 */ /* 0x001fc40002000000 */
[----:B------:R-:W-:Y:S02]  /*4030*/  CS2R R74, SRZ ;  /* 0x00000000004a7805 */ /* 0x000fe4000001ff00 */
[----:B------:R-:W-:Y:S02]  /*4040*/  ISETP.GT.AND P4, PT, R71, 0x58, PT ;  /* 0x000000584700780c */ /* 0x000fe40003f84270 */
[----:B------:R-:W-:Y:S02]  /*4050*/  FMNMX.FTZ R14, R67, R14, !PT ;  /* 0x0000000e430e7209 */ /* 0x000fe40007810000 */
[----:B-1----:R-:W-:Y:S01]  /*4060*/  FSEL R15, R79, -INF , P4 ;  /* 0xff8000004f0f7808 */ /* 0x002fe20002000000 */
[----:B------:R-:W-:Y:S01]  /*4070*/  MUFU.TANH R76, R76 ;  /* 0x0000004c004c7308 */ /* 0x000fe20000002400 */
[----:B------:R-:W-:Y:S02]  /*4080*/  FMNMX.FTZ R14, R21, R14, !PT ;  /* 0x0000000e150e7209 */ /* 0x000fe40007810000 */
[----:B------:R-:W-:-:S02]  /*4090*/  CS2R R78, SRZ ;  /* 0x00000000004e7805 */ /* 0x000fc4000001ff00 */
[----:B------:R-:W-:Y:S02]  /*40a0*/  ISETP.GT.AND P4, PT, R71, 0x60, PT ;  /* 0x000000604700780c */ /* 0x000fe40003f84270 */
[----:B---3--:R-:W-:Y:S02]  /*40b0*/  FSEL R25, R82, -INF , P3 ;  /* 0xff80000052197808 */ /* 0x008fe40001800000 */
[----:B------:R-:W-:Y:S02]  /*40c0*/  CS2R R82, SRZ ;  /* 0x0000000000527805 */ /* 0x000fe4000001ff00 */
[----:B------:R-:W-:Y:S01]  /*40d0*/  FMNMX.FTZ R20, R15, R14, !PT ;  /* 0x0000000e0f147209 */ /* 0x000fe20007810000 */
[----:B------:R-:W0:Y:S01]  /*40e0*/  MUFU.TANH R77, R77 ;  /* 0x0000004d004d7308 */ /* 0x000e220000002400 */
[----:B------:R-:W-:Y:S02]  /*40f0*/  ISETP.GT.AND P3, PT, R71, 0x61, PT ;  /* 0x000000614700780c */ /* 0x000fe40003f64270 */
[----:B--2---:R-:W-:-:S02]  /*4100*/  FSEL R28, R72, -INF , P4 ;  /* 0xff800000481c7808 */ /* 0x004fc40002000000 */
[----:B------:R-:W-:Y:S02]  /*4110*/  FMNMX.FTZ R13, R25, R20, !PT ;  /* 0x00000014190d7209 */ /* 0x000fe40007810000 */
[----:B------:R-:W-:Y:S01]  /*4120*/  ISETP.GT.AND P4, PT, R71, 0x68, PT ;  /* 0x000000684700780c */ /* 0x000fe20003f84270 */
[----:B------:R-:W1:Y:S01]  /*4130*/  MUFU.TANH R80, R80 ;  /* 0x0000005000507308 */ /* 0x000e620000002400 */
[----:B----4-:R-:W-:Y:S01]  /*4140*/  FSEL R39, R73, -INF , P3 ;  /* 0xff80000049277808 */ /* 0x010fe20001800000 */
[----:B------:R-:W-:Y:S01]  /*4150*/  FFMA.FTZ R73, R26, UR10, -R52 ;  /* 0x0000000a1a497c23 */ /* 0x000fe20008010834 */
[----:B------:R-:W-:Y:S02]  /*4160*/  FMNMX.FTZ R20, R28, R13, !PT ;  /* 0x0000000d1c147209 */ /* 0x000fe40007810000 */
[----:B------:R-:W-:-:S03]  /*4170*/  ISETP.GT.AND P3, PT, R71, 0x69, PT ;  /* 0x000000694700780c */ /* 0x000fc60003f64270 */
[----:B------:R-:W-:Y:S01]  /*4180*/  MUFU.TANH R81, R81 ;  /* 0x0000005100517308 */ /* 0x000fe20000002400 */
[----:B0-----:R-:W-:Y:S02]  /*4190*/  FSEL R46, R77, -INF , P3 ;  /* 0xff8000004d2e7808 */ /* 0x001fe40001800000 */
[----:B------:R-:W-:-:S05]  /*41a0*/  ISETP.GT.AND P3, PT, R71, 0x71, PT ;  /* 0x000000714700780c */ /* 0x000fca0003f64270 */
[----:B------:R0:W-:Y:S08]  /*41b0*/  MUFU.EX2 R7, R49 ;  /* 0x0000003100077308 */ /* 0x0001f00000000800 */
[----:B------:R-:W2:Y:S01]  /*41c0*/  MUFU.TANH R84, R84 ;  /* 0x0000005400547308 */ /* 0x000ea20000002400 */
[----:B0-----:R-:W-:-:S01]  /*41d0*/  FFMA.FTZ R49, R32, UR10, -R52 ;  /* 0x0000000a20317c23 */ /* 0x001fc20008010834 */
[----:B------:R-:W-:-:S02]  /*41e0*/  FSEL R32, R76, -INF , P4 ;  /* 0xff8000004c207808 */ /* 0x000fc40002000000 */
[----:B------:R-:W-:Y:S02]  /*41f0*/  CS2R R76, SRZ ;  /* 0x00000000004c7805 */ /* 0x000fe4000001ff00 */
[----:B------:R-:W-:Y:S02]  /*4200*/  ISETP.GT.AND P4, PT, R71, 0x70, PT ;  /* 0x000000704700780c */ /* 0x000fe40003f84270 */
[----:B------:R0:W-:Y:S08]  /*4210*/  MUFU.EX2 R12, R47 ;  /* 0x0000002f000c7308 */ /* 0x0001f00000000800 */
[----:B------:R-:W3:Y:S01]  /*4220*/  MUFU.TANH R85, R85 ;  /* 0x0000005500557308 */ /* 0x000ee20000002400 */
[----:B0-----:R-:W-:Y:S01]  /*4230*/  FMNMX.FTZ R47, R39, R20, !PT ;  /* 0x00000014272f7209 */ /* 0x001fe20007810000 */
[----:B------:R-:W-:Y:S01]  /*4240*/  FFMA.FTZ R20, R31, UR10, -R52 ;  /* 0x0000000a1f147c23 */ /* 0x000fe20008010834 */
[----:B-1----:R-:W-:-:S02]  /*4250*/  FSEL R31, R80, -INF , P4 ;  /* 0xff800000501f7808 */ /* 0x002fc40002000000 */
[----:B------:R-:W-:Y:S02]  /*4260*/  FMNMX.FTZ R47, R32, R47, !PT ;  /* 0x0000002f202f7209 */ /* 0x000fe40007810000 */
[----:B------:R-:W-:Y:S01]  /*4270*/  ISETP.GT.AND P4, PT, R71, 0x78, PT ;  /* 0x000000784700780c */ /* 0x000fe20003f84270 */
[----:B------:R0:W-:Y:S03]  /*4280*/  MUFU.EX2 R14, R24 ;  /* 0x00000018000e7308 */ /* 0x0001e60000000800 */
[----:B--2---:R-:W-:-:S05]  /*4290*/  FSEL R27, R84, -INF , P4 ;  /* 0xff800000541b7808 */ /* 0x004fca0002000000 */
[----:B------:R3:W-:Y:S01]  /*42a0*/  MUFU.EX2 R13, R49 ;  /* 0x00000031000d7308 */ /* 0x0007e20000000800 */
[----:B0-----:R-:W-:Y:S02]  /*42b0*/  FMNMX.FTZ R24, R46, R47, !PT ;  /* 0x0000002f2e187209 */ /* 0x001fe40007810000 */
[----:B------:R-:W-:Y:S02]  /*42c0*/  FSEL R47, R81, -INF , P3 ;  /* 0xff800000512f7808 */ /* 0x000fe40001800000 */
[----:B------:R-:W-:Y:S02]  /*42d0*/  CS2R R80, SRZ ;  /* 0x0000000000507805 */ /* 0x000fe4000001ff00 */
[----:B------:R-:W-:Y:S02]  /*42e0*/  FMNMX.FTZ R24, R31, R24, !PT ;  /* 0x000000181f187209 */ /* 0x000fe40007810000 */
[----:B------:R-:W-:Y:S01]  /*42f0*/  ISETP.GT.AND P3, PT, R71, 0x79, PT ;  /* 0x000000794700780c */ /* 0x000fe20003f64270 */
[----:B------:R0:W-:Y:S01]  /*4300*/  MUFU.EX2 R10, R50 ;  /* 0x00000032000a7308 */ /* 0x0001e20000000800 */
[----:B------:R-:W-:-:S02]  /*4310*/  FMNMX.FTZ R24, R47, R24, !PT ;  /* 0x000000182f187209 */ /* 0x000fc40007810000 */
[----:B---3--:R-:W-:Y:S02]  /*4320*/  FSEL R49, R85, -INF , P3 ;  /* 0xff80000055317808 */ /* 0x008fe40001800000 */
[----:B------:R-:W-:Y:S02]  /*4330*/  CS2R R84, SRZ ;  /* 0x0000000000547805 */ /* 0x000fe4000001ff00 */
[----:B------:R-:W-:Y:S01]  /*4340*/  FMNMX.FTZ R26, R27, R24, !PT ;  /* 0x000000181b1a7209 */ /* 0x000fe20007810000 */
[----:B------:R-:W-:Y:S03]  /*4350*/  MUFU.EX2 R229, R229 ;  /* 0x000000e500e57308 */ /* 0x000fe60000000800 */
[----:B------:R-:W-:Y:S01]  /*4360*/  FMNMX.FTZ R71, R49, R26, !PT ;  /* 0x0000001a31477209 */ /* 0x000fe20007810000 */
[--C-:B0-----:R-:W-:Y:S01]  /*4370*/  FFMA.FTZ R50, R30, UR10, -R52.reuse ;  /* 0x0000000a1e327c23 */ /* 0x101fe20008010834 */
[----:B------:R-:W-:-:S01]  /*4380*/  FFMA.FTZ R30, R35, UR10, -R52 ;  /* 0x0000000a231e7c23 */ /* 0x000fc20008010834 */
[--C-:B------:R-:W-:Y:S01]  /*4390*/  FFMA.FTZ R35, R41, UR10, -R52.reuse ;  /* 0x0000000a29237c23 */ /* 0x100fe20008010834 */
[----:B------:R-:W-:Y:S01]  /*43a0*/  IMAD.U32 R41, RZ, RZ, UR10 ;  /* 0x0000000aff297e24 */ /* 0x000fe2000f8e00ff */
[----:B------:R-:W0:Y:S01]  /*43b0*/  SHFL.BFLY PT, R72, R71, 0x2, 0x1f ;  /* 0x0c401f0047487f89 */ /* 0x000e2200000e0000 */
[----:B------:R-:W-:-:S01]  /*43c0*/  FFMA.FTZ R26, R34, UR10, -R52 ;  /* 0x0000000a221a7c23 */ /* 0x000fc20008010834 */
[----:B------:R-:W-:Y:S01]  /*43d0*/  FFMA.FTZ R34, R42, UR10, -R52 ;  /* 0x0000000a2a227c23 */ /* 0x000fe20008010834 */
[----:B------:R-:W1:Y:S08]  /*43e0*/  MUFU.EX2 R48, R48 ;  /* 0x0000003000307308 */ /* 0x000e700000000800 */
[----:B------:R-:W2:Y:S08]  /*43f0*/  MUFU.EX2 R3, R3 ;  /* 0x0000000300037308 */ /* 0x000eb00000000800 */
[----:B------:R-:W3:Y:S01]  /*4400*/  MUFU.EX2 R4, R4 ;  /* 0x0000000400047308 */ /* 0x000ee20000000800 */
[----:B0-----:R-:W-:-:S07]  /*4410*/  FMNMX.FTZ R72, R71, R72, !PT ;  /* 0x0000004847487209 */ /* 0x001fce0007810000 */
[----:B------:R-:W0:Y:S01]  /*4420*/  MUFU.EX2 R231, R231 ;  /* 0x000000e700e77308 */ /* 0x000e220000000800 */
[----:B------:R-:W4:Y:S07]  /*4430*/  SHFL.BFLY PT, R37, R72, 0x1, 0x1f ;  /* 0x0c201f0048257f89 */ /* 0x000f2e00000e0000 */
[----:B------:R5:W0:Y:S08]  /*4440*/  MUFU.EX2 R6, R89 ;  /* 0x0000005900067308 */ /* 0x000a300000000800 */
[----:B------:R-:W-:Y:S01]  /*4450*/  MUFU.EX2 R225, R225 ;  /* 0x000000e100e17308 */ /* 0x000fe20000000800 */
[----:B-----5:R-:W-:-:S07]  /*4460*/  CS2R R88, SRZ ;  /* 0x0000000000587805 */ /* 0x020fce000001ff00 */
[----:B------:R-:W-:Y:S01]  /*4470*/  MUFU.EX2 R227, R227 ;  /* 0x000000e300e37308 */ /* 0x000fe20000000800 */
[----:B----4-:R-:W-:Y:S01]  /*4480*/  FMNMX.FTZ R188, R72, R37, !PT ;  /* 0x0000002548bc7209 */ /* 0x010fe20007810000 */
[----:B------:R-:W-:-:S03]  /*4490*/  FFMA.FTZ R37, R43, UR10, -R52 ;  /* 0x0000000a2b257c23 */ /* 0x000fc60008010834 */
[C---:B------:R-:W-:Y:S01]  /*44a0*/  FSETP.NEU.FTZ.AND P3, PT, R188.reuse, -INF , PT ;  /* 0xff800000bc00780b */ /* 0x040fe20003f7d000 */
[----:B------:R-:W-:-:S02]  /*44b0*/  FFMA.FTZ R41, R188, R41, -8 ;  /* 0xc1000000bc297423 */ /* 0x000fc40000010029 */
[----:B------:R-:W-:Y:S03]  /*44c0*/  MUFU.EX2 R20, R20 ;  /* 0x0000001400147308 */ /* 0x000fe60000000800 */
[----:B------:R-:W-:Y:S02]  /*44d0*/  FSEL R42, R41, RZ, P3 ;  /* 0x000000ff292a7208 */ /* 0x000fe40001800000 */
[----:B------:R-:W-:-:S03]  /*44e0*/  PLOP3.LUT P3, PT, PT, PT, UP1, 0x80, 0x0 ;  /* 0x000000000000781c */ /* 0x000fc60003f6f018 */
[----:B------:R4:W-:Y:S01]  /*44f0*/  MUFU.EX2 R41, R45 ;  /* 0x0000002d00297308 */ /* 0x0009e20000000800 */
[----:B------:R-:W-:-:S01]  /*4500*/  FFMA.FTZ R228, R55, UR10, -R42 ;  /* 0x0000000a37e47c23 */ /* 0x000fc2000801082a */
[--C-:B------:R-:W-:Y:S01]  /*4510*/  FFMA.FTZ R43, R56, UR10, -R42.reuse ;  /* 0x0000000a382b7c23 */ /* 0x100fe2000801082a */
[----:B------:R-:W-:-:S01]  /*4520*/  FFMA.FTZ R54, R54, UR10, -R42 ;  /* 0x0000000a36367c23 */ /* 0x000fc2000801082a */
[--C-:B------:R-:W-:Y:S01]  /*4530*/  FFMA.FTZ R53, R53, UR10, -R42.reuse ;  /* 0x0000000a35357c23 */ /* 0x100fe2000801082a */
[----:B------:R-:W-:-:S01]  /*4540*/  FFMA.FTZ R230, R57, UR10, -R42 ;  /* 0x0000000a39e67c23 */ /* 0x000fc2000801082a */
[----:B------:R-:W-:Y:S01]  /*4550*/  FFMA.FTZ R44, R9, UR10, -R42 ;  /* 0x0000000a092c7c23 */ /* 0x000fe2000801082a */
[----:B-1----:R-:W-:-:S01]  /*4560*/  FADD.FTZ R56, R229, R48 ;  /* 0x00000030e5387221 */ /* 0x002fc20000010000 */
[----:B------:R-:W-:Y:S01]  /*4570*/  MUFU.EX2 R228, R228 ;  /* 0x000000e400e47308 */ /* 0x000fe20000000800 */
[----:B----4-:R-:W-:-:S01]  /*4580*/  FFMA.FTZ R45, R58, UR10, -R42 ;  /* 0x0000000a3a2d7c23 */ /* 0x010fc2000801082a */
[----:B------:R-:W-:Y:S01]  /*4590*/  FFMA.FTZ R59, R59, UR10, -R42 ;  /* 0x0000000a3b3b7c23 */ /* 0x000fe2000801082a */
[----:B--2---:R-:W-:-:S01]  /*45a0*/  FADD.FTZ R57, R3, R56 ;  /* 0x0000003803397221 */ /* 0x004fc20000010000 */
[--C-:B------:R-:W-:Y:S01]  /*45b0*/  FFMA.FTZ R224, R60, UR10, -R42.reuse ;  /* 0x0000000a3ce07c23 */ /* 0x100fe2000801082a */
[----:B------:R-:W-:-:S01]  /*45c0*/  FFMA.FTZ R9, R11, UR10, -R42 ;  /* 0x0000000a0b097c23 */ /* 0x000fc2000801082a */
[----:B------:R-:W-:Y:S01]  /*45d0*/  FFMA.FTZ R61, R61, UR10, -R42 ;  /* 0x0000000a3d3d7c23 */ /* 0x000fe2000801082a */
[----:B---3--:R-:W-:-:S01]  /*45e0*/  FADD.FTZ R58, R4, R57 ;  /* 0x00000039043a7221 */ /* 0x008fc20000010000 */
[----:B------:R-:W1:Y:S01]  /*45f0*/  MUFU.EX2 R43, R43 ;  /* 0x0000002b002b7308 */ /* 0x000e620000000800 */
[----:B------:R-:W-:-:S01]  /*4600*/  FFMA.FTZ R62, R62, UR10, -R42 ;  /* 0x0000000a3e3e7c23 */ /* 0x000fc2000801082a */
[----:B------:R-:W-:Y:S01]  /*4610*/  FFMA.FTZ R226, R63, UR10, -R42 ;  /* 0x0000000a3fe27c23 */ /* 0x000fe2000801082a */
[----:B0-----:R-:W-:-:S01]  /*4620*/  FADD.FTZ R57, R231, R58 ;  /* 0x0000003ae7397221 */ /* 0x001fc20000010000 */
[--C-:B------:R-:W-:Y:S01]  /*4630*/  FFMA.FTZ R11, R64, UR10, -R42.reuse ;  /* 0x0000000a400b7c23 */ /* 0x100fe2000801082a */
[----:B------:R-:W-:-:S01]  /*4640*/  FFMA.FTZ R52, R51, UR10, -R42 ;  /* 0x0000000a33347c23 */ /* 0x000fc2000801082a */
[----:B------:R-:W-:Y:S01]  /*4650*/  FFMA.FTZ R21, R21, UR10, -R42 ;  /* 0x0000000a15157c23 */ /* 0x000fe2000801082a */
[----:B------:R-:W-:-:S01]  /*4660*/  FADD.FTZ R58, R6, R57 ;  /* 0x00000039063a7221 */ /* 0x000fc20000010000 */
[----:B------:R-:W0:Y:S01]  /*4670*/  MUFU.EX2 R54, R54 ;  /* 0x0000003600367308 */ /* 0x000e220000000800 */
[----:B------:R-:W-:-:S01]  /*4680*/  FFMA.FTZ R65, R65, UR10, -R42 ;  /* 0x0000000a41417c23 */ /* 0x000fc2000801082a */
[----:B------:R-:W-:Y:S01]  /*4690*/  FFMA.FTZ R220, R66, UR10, -R42 ;  /* 0x0000000a42dc7c23 */ /* 0x000fe2000801082a */
[----:B------:R-:W-:-:S01]  /*46a0*/  FADD.FTZ R57, R5, R58 ;  /* 0x0000003a05397221 */ /* 0x000fc20000010000 */
[--C-:B------:R-:W-:Y:S01]  /*46b0*/  FFMA.FTZ R51, R68, UR10, -R42.reuse ;  /* 0x0000000a44337c23 */ /* 0x100fe2000801082a */
[----:B------:R-:W-:-:S01]  /*46c0*/  FFMA.FTZ R69, R69, UR10, -R42 ;  /* 0x0000000a45457c23 */ /* 0x000fc2000801082a */
[--C-:B------:R-:W-:Y:S01]  /*46d0*/  FFMA.FTZ R25, R25, UR10, -R42.reuse ;  /* 0x0000000a19197c23 */ /* 0x100fe2000801082a */
[----:B------:R-:W-:-:S01]  /*46e0*/  FFMA.FTZ R70, R70, UR10, -R42 ;  /* 0x0000000a46467c23 */ /* 0x000fc2000801082a */
[----:B------:R-:W2:Y:S01]  /*46f0*/  MUFU.EX2 R53, R53 ;  /* 0x0000003500357308 */ /* 0x000ea20000000800 */
[----:B-1----:R-:W-:-:S01]  /*4700*/  FADD.FTZ R55, R228, R43 ;  /* 0x0000002be4377221 */ /* 0x002fc20000010000 */
        /* <DEDUP_REMOVED lines=13> */
[----:B--2---:R-:W-:-:S01]  /*47e0*/  FADD.FTZ R55, R53, R56 ;  /* 0x0000003835377221 */ /* 0x004fc20000010000 */
[----:B------:R-:W-:-:S04]  /*47f0*/  F2FP.SATFINITE.E4M3.F32.PACK_AB_MERGE_C R53, R53, R54, RZ ;  /* 0x000000363535723e */ /* 0x000fc800048070ff */
[----:B------:R-:W-:Y:S02]  /*4800*/  F2FP.SATFINITE.E4M3.F32.PACK_AB_MERGE_C R228, R43, R228, R53 ;  /* 0x000000e42be4723e */ /* 0x000fe40004807035 */
[----:B------:R-:W2:Y:S01]  /*4810*/  MUFU.EX2 R44, R44 ;  /* 0x0000002c002c7308 */ /* 0x000ea20000000800 */
[----:B-1----:R-:W-:-:S07]  /*4820*/  FADD.FTZ R56, R230, R55 ;  /* 0x00000037e6387221 */ /* 0x002fce0000010000 */
        /* <DEDUP_REMOVED lines=8> */
[----:B-1----:R-:W-:-:S01]  /*48b0*/  FADD.FTZ R55, R59, R2 ;  /* 0x000000023b377221 */ /* 0x002fc20000010000 */
[----:B------:R-:W-:-:S04]  /*48c0*/  F2FP.SATFINITE.E4M3.F32.PACK_AB_MERGE_C R44, R59, R44, RZ ;  /* 0x0000002c3b2c723e */ /* 0x000fc800048070ff */
[----:B------:R-:W-:Y:S02]  /*48d0*/  F2FP.SATFINITE.E4M3.F32.PACK_AB_MERGE_C R230, R45, R230, R44 ;  /* 0x000000e62de6723e */ /* 0x000fe4000480702c */
[----:B------:R-:W-:Y:S01]  /*48e0*/  CS2R R44, SRZ ;  /* 0x00000000002c7805 */ /* 0x000fe2000001ff00 */
[----:B------:R-:W1:Y:S01]  /*48f0*/  MUFU.EX2 R61, R61 ;  /* 0x0000003d003d7308 */ /* 0x000e620000000800 */
[----:B0-----:R-:W-:-:S01]  /*4900*/  FADD.FTZ R2, R224, R55 ;  /* 0x00000037e0027221 */ /* 0x001fc20000010000 */
[----:B------:R-:W-:Y:S01]  /*4910*/  FADD.FTZ R55, R7, R58 ;  /* 0x0000003a07377221 */ /* 0x000fe20000010000 */
[----:B------:R-:W-:-:S05]  /*4920*/  CS2R R58, SRZ ;  /* 0x00000000003a7805 */ /* 0x000fca000001ff00 */
[----:B------:R-:W0:Y:S01]  /*4930*/  MUFU.EX2 R62, R62 ;  /* 0x0000003e003e7308 */ /* 0x000e220000000800 */
[----:B--2---:R-:W-:-:S07]  /*4940*/  FADD.FTZ R56, R9, R2 ;  /* 0x0000000209387221 */ /* 0x004fce0000010000 */
[----:B------:R-:W2:Y:S08]  /*4950*/  MUFU.EX2 R226, R226 ;  /* 0x000000e200e27308 */ /* 0x000eb00000000800 */
[----:B------:R-:W3:Y:S08]  /*4960*/  MUFU.EX2 R11, R11 ;  /* 0x0000000b000b7308 */ /* 0x000ef00000000800 */
[----:B------:R-:W4:Y:S08]  /*4970*/  MUFU.EX2 R52, R52 ;  /* 0x0000003400347308 */ /* 0x000f300000000800 */
[----:B------:R1:W-:Y:S08]  /*4980*/  MUFU.EX2 R222, R21 ;  /* 0x0000001500de7308 */ /* 0x0003f00000000800 */
[----:B------:R-:W5:Y:S01]  /*4990*/  MUFU.EX2 R65, R65 ;  /* 0x0000004100417308 */ /* 0x000f620000000800 */
[----:B-1----:R-:W-:-:S01]  /*49a0*/  FADD.FTZ R21, R61, R56 ;  /* 0x000000383d157221 */ /* 0x002fc20000010000 */
[C---:B------:R-:W-:Y:S01]  /*49b0*/  FADD.FTZ R56, R12.reuse, R55 ;  /* 0x000000370c387221 */ /* 0x040fe20000010000 */
[----:B------:R-:W-:-:S02]  /*49c0*/  F2FP.SATFINITE.E4M3.F32.PACK_AB_MERGE_C R12, R12, R7, RZ ;  /* 0x000000070c0c723e */ /* 0x000fc400048070ff */
[----:B0-----:R-:W-:Y:S01]  /*49d0*/  FADD.FTZ R21, R62, R21 ;  /* 0x000000153e157221 */ /* 0x001fe20000010000 */
[----:B------:R-:W-:-:S01]  /*49e0*/  FADD.FTZ R55, R227, R56 ;  /* 0x00000038e3377221 */ /* 0x000fc20000010000 */
[----:B------:R-:W-:Y:S01]  /*49f0*/  F2FP.SATFINITE.E4M3.F32.PACK_AB_MERGE_C R61, R62, R61, RZ ;  /* 0x0000003d3e3d723e */ /* 0x000fe200048070ff */
[----:B------:R-:W0:Y:S01]  /*4a00*/  MUFU.EX2 R221, R221 ;  /* 0x000000dd00dd7308 */ /* 0x000e220000000800 */
[----:B--2---:R-:W-:-:S01]  /*4a10*/  FADD.FTZ R56, R226, R21 ;  /* 0x00000015e2387221 */ /* 0x004fc20000010000 */
[----:B------:R-:W-:Y:S01]  /*4a20*/  F2FP.SATFINITE.E4M3.F32.PACK_AB_MERGE_C R21, R4, R3, RZ ;  /* 0x000000030415723e */ /* 0x000fe200048070ff */
[----:B------:R-:W-:-:S01]  /*4a30*/  FADD.FTZ R4, R14, R55 ;  /* 0x000000370e047221 */ /* 0x000fc20000010000 */
[----:B------:R-:W-:Y:S01]  /*4a40*/  F2FP.SATFINITE.E4M3.F32.PACK_AB_MERGE_C R224, R9, R224, R61 ;  /* 0x000000e009e0723e */ /* 0x000fe2000480703d */
[----:B---3--:R-:W-:-:S01]  /*4a50*/  FADD.FTZ R3, R11, R56 ;  /* 0x000000380b037221 */ /* 0x008fc20000010000 */
[----:B------:R-:W-:Y:S02]  /*4a60*/  F2FP.SATFINITE.E4M3.F32.PACK_AB_MERGE_C R229, R48, R229, R21 ;  /* 0x000000e530e5723e */ /* 0x000fe40004807015 */
[----:B------:R-:W-:Y:S01]  /*4a70*/  CS2R R48, SRZ ;  /* 0x0000000000307805 */ /* 0x000fe2000001ff00 */
[----:B------:R-:W1:Y:S01]  /*4a80*/  MUFU.EX2 R220, R220 ;  /* 0x000000dc00dc7308 */ /* 0x000e620000000800 */
[----:B------:R-:W-:-:S02]  /*4a90*/  F2FP.SATFINITE.E4M3.F32.PACK_AB_MERGE_C R225, R10, R225, R12 ;  /* 0x000000e10ae1723e */ /* 0x000fc4000480700c */
[----:B------:R-:W-:Y:S02]  /*4aa0*/  CS2R R54, SRZ ;  /* 0x0000000000367805 */ /* 0x000fe4000001ff00 */
[----:B------:R-:W-:Y:S02]  /*4ab0*/  CS2R R56, SRZ ;  /* 0x0000000000387805 */ /* 0x000fe4000001ff00 */
[----:B------:R-:W-:Y:S02]  /*4ac0*/  CS2R R60, SRZ ;  /* 0x00000000003c7805 */ /* 0x000fe4000001ff00 */
[----:B------:R-:W-:Y:S01]  /*4ad0*/  CS2R R62, SRZ ;  /* 0x00000000003e7805 */ /* 0x000fe2000001ff00 */
[----:B------:R2:W3:Y:S08]  /*4ae0*/  MUFU.EX2 R24, R73 ;  /* 0x0000004900187308 */ /* 0x0004f00000000800 */
[----:B------:R-:W3:Y:S01]  /*4af0*/  MUFU.EX2 R51, R51 ;  /* 0x0000003300337308 */ /* 0x000ee20000000800 */
[----:B--2---:R-:W-:-:S07]  /*4b00*/  CS2R R72, SRZ ;  /* 0x0000000000487805 */ /* 0x004fce000001ff00 */
[----:B------:R2:W-:Y:S08]  /*4b10*/  MUFU.EX2 R2, R25 ;  /* 0x0000001900027308 */ /* 0x0005f00000000800 */
[----:B------:R-:W3:Y:S01]  /*4b20*/  MUFU.EX2 R29, R29 ;  /* 0x0000001d001d7308 */ /* 0x000ee20000000800 */
[----:B--2---:R-:W-:Y:S01]  /*4b30*/  F2FP.SATFINITE.E4M3.F32.PACK_AB_MERGE_C R25, R8, R5, RZ ;  /* 0x000000050819723e */ /* 0x004fe200048070ff */
[----:B------:R-:W-:Y:S01]  /*4b40*/  FADD.FTZ R5, R13, R4 ;  /* 0x000000040d057221 */ /* 0x000fe20000010000 */
[----:B----4-:R-:W-:-:S01]  /*4b50*/  FADD.FTZ R4, R52, R3 ;  /* 0x0000000334047221 */ /* 0x010fc20000010000 */
[----:B------:R-:W-:-:S02]  /*4b60*/  F2FP.SATFINITE.E4M3.F32.PACK_AB_MERGE_C R13, R20, R13, RZ ;  /* 0x0000000d140d723e */ /* 0x000fc400048070ff */
[----:B------:R-:W-:-:S01]  /*4b70*/  FADD.FTZ R20, R20, R5 ;  /* 0x0000000514147221 */ /* 0x000fc20000010000 */
[----:B-----5:R-:W-:Y:S01]  /*4b80*/  FADD.FTZ R3, R65, R4 ;  /* 0x0000000441037221 */ /* 0x020fe20000010000 */
[----:B------:R-:W2:Y:S01]  /*4b90*/  MUFU.EX2 R69, R69 ;  /* 0x0000004500457308 */ /* 0x000ea20000000800 */
[----:B------:R-:W-:Y:S01]  /*4ba0*/  F2FP.SATFINITE.E4M3.F32.PACK_AB_MERGE_C R231, R6, R231, R25 ;  /* 0x000000e706e7723e */ /* 0x000fe20004807019 */
[----:B0-----:R-:W-:Y:S01]  /*4bb0*/  FADD.FTZ R5, R221, R20 ;  /* 0x00000014dd057221 */ /* 0x001fe20000010000 */
[----:B-1----:R-:W-:-:S01]  /*4bc0*/  FADD.FTZ R4, R220, R3 ;  /* 0x00000003dc047221 */ /* 0x002fc20000010000 */
[----:B------:R-:W-:Y:S02]  /*4bd0*/  F2FP.SATFINITE.E4M3.F32.PACK_AB_MERGE_C R52, R65, R52, RZ ;  /* 0x000000344134723e */ /* 0x000fe400048070ff */
[----:B------:R-:W-:Y:S01]  /*4be0*/  CS2R R64, SRZ ;  /* 0x0000000000407805 */ /* 0x000fe2000001ff00 */
[----:B---3--:R-:W-:Y:S01]  /*4bf0*/  FADD.FTZ R8, R24, R5 ;  /* 0x0000000518087221 */ /* 0x008fe20000010000 */
[----:B------:R-:W-:-:S01]  /*4c00*/  FADD.FTZ R4, R51, R4 ;  /* 0x0000000433047221 */ /* 0x000fc20000010000 */
[----:B------:R-:W0:Y:S01]  /*4c10*/  MUFU.EX2 R50, R50 ;  /* 0x0000003200327308 */ /* 0x000e220000000800 */
[----:B------:R-:W-:Y:S01]  /*4c20*/  F2FP.SATFINITE.E4M3.F32.PACK_AB_MERGE_C R226, R11, R226, R52 ;  /* 0x000000e20be2723e */ /* 0x000fe20004807034 */
[----:B------:R-:W-:Y:S01]  /*4c30*/  FADD.FTZ R7, R29, R8 ;  /* 0x000000081d077221 */ /* 0x000fe20000010000 */
[----:B------:R-:W-:-:S02]  /*4c40*/  F2FP.SATFINITE.E4M3.F32.PACK_AB_MERGE_C R227, R14, R227, R13 ;  /* 0x000000e30ee3723e */ /* 0x000fc4000480700d */
[----:B------:R-:W-:-:S03]  /*4c50*/  CS2R R52, SRZ ;  /* 0x0000000000347805 */ /* 0x000fc6000001ff00 */
[----:B------:R-:W1:Y:S01]  /*4c60*/  MUFU.EX2 R70, R70 ;  /* 0x0000004600467308 */ /* 0x000e620000000800 */
[----:B--2---:R-:W-:-:S07]  /*4c70*/  FADD.FTZ R5, R69, R4 ;  /* 0x0000000445057221 */ /* 0x004fce0000010000 */
[----:B------:R-:W2:Y:S01]  /*4c80*/  MUFU.EX2 R223, R223 ;  /* 0x000000df00df7308 */ /* 0x000ea20000000800 */
[C---:B0-----:R-:W-:Y:S01]  /*4c90*/  F2FP.SATFINITE.E4M3.F32.PACK_AB_MERGE_C R29, R50.reuse, R29, RZ ;  /* 0x0000001d321d723e */ /* 0x041fe200048070ff */
[----:B------:R-:W-:-:S03]  /*4ca0*/  FADD.FTZ R50, R50, R7 ;  /* 0x0000000732327221 */ /* 0x000fc60000010000 */
[----:B------:R-:W-:Y:S02]  /*4cb0*/  F2FP.SATFINITE.E4M3.F32.PACK_AB_MERGE_C R221, R24, R221, R29 ;  /* 0x000000dd18dd723e */ /* 0x000fe4000480701d */
[----:B------:R-:W-:Y:S01]  /*4cc0*/  CS2R R24, SRZ ;  /* 0x0000000000187805 */ /* 0x000fe2000001ff00 */
[----:B------:R-:W0:Y:S01]  /*4cd0*/  MUFU.EX2 R67, R67 ;  /* 0x0000004300437308 */ /* 0x000e220000000800 */
[C---:B-1----:R-:W-:Y:S01]  /*4ce0*/  F2FP.SATFINITE.E4M3.F32.PACK_AB_MERGE_C R69, R70.reuse, R69, RZ ;  /* 0x000000454645723e */ /* 0x042fe200048070ff */
[----:B------:R-:W-:-:S03]  /*4cf0*/  FADD.FTZ R70, R70, R5 ;  /* 0x0000000546467221 */ /* 0x000fc60000010000 */
[----:B------:R-:W-:Y:S02]  /*4d00*/  F2FP.SATFINITE.E4M3.F32.PACK_AB_MERGE_C R220, R51, R220, R69 ;  /* 0x000000dc33dc723e */ /* 0x000fe40004807045 */
[----:B------:R-:W-:Y:S01]  /*4d10*/  CS2R R68, SRZ ;  /* 0x0000000000447805 */ /* 0x000fe2000001ff00 */
[----:B------:R-:W1:Y:S01]  /*4d20*/  MUFU.EX2 R26, R26 ;  /* 0x0000001a001a7308 */ /* 0x000e620000000800 */
[----:B--2---:R-:W-:-:S01]  /*4d30*/  FADD.FTZ R7, R223, R50 ;  /* 0x00000032df077221 */ /* 0x004fc20000010000 */
[----:B------:R-:W-:-:S06]  /*4d40*/  CS2R R50, SRZ ;  /* 0x0000000000327805 */ /* 0x000fcc000001ff00 */
[----:B------:R-:W2:Y:S01]  /*4d50*/  MUFU.EX2 R30, R30 ;  /* 0x0000001e001e7308 */ /* 0x000ea20000000800 */
[----:B0-----:R-:W-:-:S01]  /*4d60*/  FADD.FTZ R5, R67, R70 ;  /* 0x0000004643057221 */ /* 0x001fc20000010000 */
[----:B------:R-:W-:-:S03]  /*4d70*/  CS2R R70, SRZ ;  /* 0x0000000000467805 */ /* 0x000fc6000001ff00 */
[----:B------:R-:W-:-:S03]  /*4d80*/  FADD.FTZ R6, R222, R5 ;  /* 0x00000005de067221 */ /* 0x000fc60000010000 */
[----:B------:R-:W0:Y:S01]  /*4d90*/  MUFU.EX2 R15, R15 ;  /* 0x0000000f000f7308 */ /* 0x000e220000000800 */
[----:B-1----:R-:W-:-:S07]  /*4da0*/  FADD.FTZ R7, R26, R7 ;  /* 0x000000071a077221 */ /* 0x002fce0000010000 */
[----:B------:R-:W1:Y:S01]  /*4db0*/  MUFU.EX2 R33, R33 ;  /* 0x0000002100217308 */ /* 0x000e620000000800 */
[----:B--2---:R-:W-:-:S07]  /*4dc0*/  FADD.FTZ R8, R30, R7 ;  /* 0x000000071e087221 */ /* 0x004fce0000010000 */
[----:B------:R-:W2:Y:S01]  /*4dd0*/  MUFU.EX2 R217, R217 ;  /* 0x000000d900d97308 */ /* 0x000ea20000000800 */
[----:B0-----:R-:W-:-:S01]  /*4de0*/  FADD.FTZ R5, R15, R6 ;  /* 0x000000060f057221 */ /* 0x001fc20000010000 */
[----:B------:R-:W-:-:S03]  /*4df0*/  F2FP.SATFINITE.E4M3.F32.PACK_AB_MERGE_C R15, R2, R15, RZ ;  /* 0x0000000f020f723e */ /* 0x000fc600048070ff */
[----:B------:R-:W-:Y:S01]  /*4e00*/  FADD.FTZ R5, R2, R5 ;  /* 0x0000000502057221 */ /* 0x000fe20000010000 */
[----:B------:R-:W-:Y:S02]  /*4e10*/  F2FP.SATFINITE.E4M3.F32.PACK_AB_MERGE_C R222, R222, R67, R15 ;  /* 0x00000043dede723e */ /* 0x000fe4000480700f */
[----:B------:R-:W-:Y:S01]  /*4e20*/  CS2R R66, SRZ ;  /* 0x0000000000427805 */ /* 0x000fe2000001ff00 */
[----:B------:R-:W0:Y:S01]  /*4e30*/  MUFU.EX2 R28, R28 ;  /* 0x0000001c001c7308 */ /* 0x000e220000000800 */
[----:B-1----:R-:W-:-:S01]  /*4e40*/  FADD.FTZ R8, R33, R8 ;  /* 0x0000000821087221 */ /* 0x002fc20000010000 */
[----:B------:R-:W-:-:S04]  /*4e50*/  F2FP.SATFINITE.E4M3.F32.PACK_AB_MERGE_C R30, R33, R30, RZ ;  /* 0x0000001e211e723e */ /* 0x000fc800048070ff */
[----:B------:R-:W-:Y:S02]  /*4e60*/  F2FP.SATFINITE.E4M3.F32.PACK_AB_MERGE_C R223, R26, R223, R30 ;  /* 0x000000df1adf723e */ /* 0x000fe4000480701e */
[----:B------:R-:W1:Y:S01]  /*4e70*/  MUFU.EX2 R38, R38 ;  /* 0x0000002600267308 */ /* 0x000e620000000800 */
[----:B--2---:R-:W-:-:S07]  /*4e80*/  FADD.FTZ R7, R217, R8 ;  /* 0x00000008d9077221 */ /* 0x004fce0000010000 */
[----:B------:R-:W2:Y:S01]  /*4e90*/  MUFU.EX2 R39, R39 ;  /* 0x0000002700277308 */ /* 0x000ea20000000800 */
[----:B0-----:R-:W-:-:S07]  /*4ea0*/  FADD.FTZ R2, R28, R5 ;  /* 0x000000051c027221 */ /* 0x001fce0000010000 */
[----:B------:R-:W-:Y:S01]  /*4eb0*/  MUFU.EX2 R36, R36 ;  /* 0x0000002400247308 */ /* 0x000fe20000000800 */
[----:B-1----:R-:W-:-:S07]  /*4ec0*/  FADD.FTZ R7, R38, R7 ;  /* 0x0000000726077221 */ /* 0x002fce0000010000 */
[----:B------:R-:W0:Y:S01]  /*4ed0*/  MUFU.EX2 R35, R35 ;  /* 0x0000002300237308 */ /* 0x000e220000000800 */
[----:B--2---:R-:W-:-:S07]  /*4ee0*/  FADD.FTZ R5, R39, R2 ;  /* 0x0000000227057221 */ /* 0x004fce0000010000 */
[----:B------:R-:W1:Y:S08]  /*4ef0*/  MUFU.EX2 R32, R32 ;  /* 0x0000002000207308 */ /* 0x000e700000000800 */
[----:B------:R-:W2:Y:S01]  /*4f00*/  MUFU.EX2 R3, R46 ;  /* 0x0000002e00037308 */ /* 0x000ea20000000800 */
[----:B0-----:R-:W-:Y:S01]  /*4f10*/  F2FP.SATFINITE.E4M3.F32.PACK_AB_MERGE_C R6, R35, R36, RZ ;  /* 0x000000242306723e */ /* 0x001fe200048070ff */
[----:B------:R-:W-:-:S03]  /*4f20*/  FADD.FTZ R36, R36, R7 ;  /* 0x0000000724247221 */ /* 0x000fc60000010000 */
[----:B------:R-:W-:Y:S01]  /*4f30*/  F2FP.SATFINITE.E4M3.F32.PACK_AB_MERGE_C R217, R38, R217, R6 ;  /* 0x000000d926d9723e */ /* 0x000fe20004807006 */
[----:B------:R-:W-:-:S02]  /*4f40*/  FADD.FTZ R35, R35, R36 ;  /* 0x0000002423237221 */ /* 0x000fc40000010000 */
[----:B------:R-:W0:Y:S01]  /*4f50*/  MUFU.EX2 R40, R40 ;  /* 0x0000002800287308 */ /* 0x000e220000000800 */
[----:B-1----:R-:W-:-:S07]  /*4f60*/  FADD.FTZ R2, R32, R5 ;  /* 0x0000000520027221 */ /* 0x002fce0000010000 */
[----:B------:R-:W1:Y:S01]  /*4f70*/  MUFU.EX2 R34, R34 ;  /* 0x0000002200227308 */ /* 0x000e620000000800 */
[----:B--2---:R-:W-:-:S01]  /*4f80*/  FADD.FTZ R2, R3, R2 ;  /* 0x0000000203027221 */ /* 0x004fc20000010000 */
[----:B------:R-:W-:-:S04]  /*4f90*/  F2FP.SATFINITE.E4M3.F32.PACK_AB_MERGE_C R32, R3, R32, RZ ;  /* 0x000000200320723e */ /* 0x000fc800048070ff */
[----:B------:R-:W-:Y:S02]  /*4fa0*/  F2FP.SATFINITE.E4M3.F32.PACK_AB_MERGE_C R216, R39, R28, R32 ;  /* 0x0000001c27d8723e */ /* 0x000fe40004807020 */
[----:B------:R-:W-:Y:S01]  /*4fb0*/  CS2R R28, SRZ ;  /* 0x00000000001c7805 */ /* 0x000fe2000001ff00 */
[----:B------:R-:W2:Y:S01]  /*4fc0*/  MUFU.EX2 R31, R31 ;  /* 0x0000001f001f7308 */ /* 0x000ea20000000800 */
[----:B0-----:R-:W-:Y:S02]  /*4fd0*/  F2FP.SATFINITE.E4M3.F32.PACK_AB_MERGE_C R219, R41, R40, RZ ;  /* 0x0000002829db723e */ /* 0x001fe400048070ff */
[----:B------:R-:W-:Y:S02]  /*4fe0*/  CS2R R32, SRZ ;  /* 0x0000000000207805 */ /* 0x000fe4000001ff00 */
[----:B------:R-:W-:-:S03]  /*4ff0*/  CS2R R38, SRZ ;  /* 0x0000000000267805 */ /* 0x000fc6000001ff00 */
[----:B------:R-:W0:Y:S01]  /*5000*/  MUFU.EX2 R37, R37 ;  /* 0x0000002500257308 */ /* 0x000e220000000800 */
[----:B-1----:R-:W-:-:S07]  /*5010*/  FADD.FTZ R6, R34, R35 ;  /* 0x0000002322067221 */ /* 0x002fce0000010000 */
[----:B------:R1:W3:Y:S01]  /*5020*/  MUFU.EX2 R4, R47 ;  /* 0x0000002f00047308 */ /* 0x0002e20000000800 */
[----:B--2---:R-:W-:-:S07]  /*5030*/  FADD.FTZ R3, R31, R2 ;  /* 0x000000021f037221 */ /* 0x004fce0000010000 */
[----:B------:R-:W2:Y:S01]  /*5040*/  MUFU.EX2 R27, R27 ;  /* 0x0000001b001b7308 */ /* 0x000ea20000000800 */
[C---:B0-----:R-:W-:Y:S01]  /*5050*/  F2FP.SATFINITE.E4M3.F32.PACK_AB_MERGE_C R219, R37.reuse, R34, R219 ;  /* 0x0000002225db723e */ /* 0x041fe200048070db */
[----:B------:R-:W-:Y:S01]  /*5060*/  FADD.FTZ R37, R37, R6 ;  /* 0x0000000625257221 */ /* 0x000fe20000010000 */
[----:B------:R-:W-:Y:S02]  /*5070*/  CS2R R34, SRZ ;  /* 0x0000000000227805 */ /* 0x000fe4000001ff00 */
[----:B-1----:R-:W-:Y:S01]  /*5080*/  CS2R R46, SRZ ;  /* 0x00000000002e7805 */ /* 0x002fe2000001ff00 */
[----:B------:R-:W-:-:S01]  /*5090*/  FADD.FTZ R40, R40, R37 ;  /* 0x0000002528287221 */ /* 0x000fc20000010000 */
[----:B------:R-:W-:Y:S01]  /*50a0*/  CS2R R36, SRZ ;  /* 0x0000000000247805 */ /* 0x000fe2000001ff00 */
[----:B------:R-:W0:Y:S01]  /*50b0*/  MUFU.EX2 R42, R42 ;  /* 0x0000002a002a7308 */ /* 0x000e220000000800 */
[----:B---3--:R-:W-:-:S04]  /*50c0*/  FADD.FTZ R2, R4, R3 ;  /* 0x0000000304027221 */ /* 0x008fc80000010000 */
[----:B--2---:R-:W-:Y:S01]  /*50d0*/  FADD.FTZ R3, R27, R2 ;  /* 0x000000021b037221 */ /* 0x004fe20000010000 */
[----:B------:R-:W-:-:S01]  /*50e0*/  FADD.FTZ R2, R41, R40 ;  /* 0x0000002829027221 */ /* 0x000fc20000010000 */
[----:B------:R-:W-:Y:S02]  /*50f0*/  CS2R R40, SRZ ;  /* 0x0000000000287805 */ /* 0x000fe4000001ff00 */
[C---:B0-----:R-:W-:Y:S01]  /*5100*/  F2FP.SATFINITE.E4M3.F32.PACK_AB_MERGE_C R5, R42.reuse, R27, RZ ;  /* 0x0000001b2a05723e */ /* 0x041fe200048070ff */
[----:B------:R-:W-:Y:S01]  /*5110*/  FADD.FTZ R3, R42, R3 ;  /* 0x000000032a037221 */ /* 0x000fe20000010000 */
[----:B------:R-:W-:Y:S02]  /*5120*/  CS2R R26, SRZ ;  /* 0x00000000001a7805 */ /* 0x000fe4000001ff00 */
[----:B------:R-:W-:Y:S02]  /*5130*/  CS2R R42, SRZ ;  /* 0x00000000002a7805 */ /* 0x000fe4000001ff00 */
[----:B------:R-:W-:-:S02]  /*5140*/  F2FP.SATFINITE.E4M3.F32.PACK_AB_MERGE_C R218, R4, R31, R5 ;  /* 0x0000001f04da723e */ /* 0x000fc40004807005 */
[----:B------:R-:W-:Y:S01]  /*5150*/  CS2R R30, SRZ ;  /* 0x00000000001e7805 */ /* 0x000fe2000001ff00 */
        /* <DEDUP_REMOVED lines=70> */
.L_x_2284:
[----:B------:R-:W-:Y:S01]  /*55c0*/  ISETP.NE.AND P4, PT, RZ, UR45, PT ;  /* 0x0000002dff007c0c */ /* 0x000fe2000bf85270 */
[----:B------:R-:W-:-:S04]  /*55d0*/  UISETP.NE.AND UP1, UPT, UR59, 0x1, UPT ;  /* 0x000000013b00788c */ /* 0x000fc8000bf25270 */
[----:B------:R-:W-:-:S04]  /*55e0*/  USEL UR47, URZ, 0x1, UP1 ;  /* 0x000000013f2f7887 */ /* 0x000fc80008800000 */
[----:B------:R-:W-:-:S04]  /*55f0*/  ULOP3.LUT UR47, UR60, UR47, URZ, 0x3c, !UPT ;  /* 0x0000002f3c2f7292 */ /* 0x000fc8000f8e3c3f */
[----:B------:R-:W-:Y:S08]  /*5600*/  @P4 BRA `(.L_x_2275) ;  /* 0x0000000000384947 */ /* 0x000ff00003800000 */
[----:B------:R-:W-:Y:S05]  /*5610*/  @!P1 BRA `(.L_x_2276) ;  /* 0x0000000000049947 */ /* 0x000fea0003800000 */
[----:B------:R-:W-:Y:S01]  /*5620*/  BPT.TRAP 0x1 ;  /* 0x000000040000795c */ /* 0x000fe20000300000 */
.L_x_2276:
        /* <DEDUP_REMOVED lines=9> */
.L_x_2277:
[----:B-1----:R-:W-:Y:S05]  /*56c0*/  @P3 BRA `(.L_x_2275) ;  /* 0x0000000000083947 */ /* 0x002fea0003800000 */
[----:B------:R-:W1:Y:S02]  /*56d0*/  SYNCS.PHASECHK.TRANS64.TRYWAIT P3, [UR6+0x38830], R6 ;  /* 0x03883006ff0075a7 */ /* 0x000e640008060146 */
[----:B-1----:R-:W-:Y:S05]  /*56e0*/  @!P3 BRA `(.L_x_2278) ;  /* 0x0000013c0028b947 */ /* 0x002fea0003800000 */
.L_x_2275:
        /* <DEDUP_REMOVED lines=50> */
.L_x_2280:
[----:B------:R-:W-:Y:S01]  /*5a10*/  ULEA UR6, UR59, UR41, 0x3 ;  /* 0x000000293b067291 */ /* 0x000fe2000f8e183f */
[----:B------:R-:W-:-:S05]  /*5a20*/  IMAD.U32 R6, RZ, RZ, UR60 ;  /* 0x0000003cff067e24 */ /* 0x000fca000f8e00ff */
[----:B------:R-:W-:-:S04]  /*5a30*/  SHF.L.U32 R6, R6, 0x1f, RZ ;  /* 0x0000001f06067819 */ /* 0x000fc800000006ff */
[----:B------:R0:W1:Y:S01]  /*5a40*/  SYNCS.PHASECHK.TRANS64.TRYWAIT P3, [UR6+0x38850], R6 ;  /* 0x03885006ff0075a7 */ /* 0x0000620008060146 */
[----:B------:R-:W-:Y:S05]  /*5a50*/  @!P1 BRA `(.L_x_2281) ;  /* 0x0000000000049947 */ /* 0x000fea0003800000 */
[----:B------:R-:W-:Y:S01]  /*5a60*/  BPT.TRAP 0x1 ;  /* 0x000000040000795c */ /* 0x000fe20000300000 */
.L_x_2281:
[----:B-1----:R-:W-:Y:S05]  /*5a70*/  @P3 BRA `(.L_x_2279) ;  /* 0x0000000000083947 */ /* 0x002fea0003800000 */
[----:B------:R-:W1:Y:S02]  /*5a80*/  SYNCS.PHASECHK.TRANS64.TRYWAIT P3, [UR6+0x38850], R6 ;  /* 0x03885006ff0075a7 */ /* 0x000e640008060146 */
[----:B-1----:R-:W-:Y:S05]  /*5a90*/  @!P3 BRA `(.L_x_2282) ;  /* 0x000001380054b947 */ /* 0x002fea0003800000 */
.L_x_2279:
[----:B------:R-:W-:Y:S01]  /*5aa0*/  UIADD3 UR6, UR41, 0x400, URZ ;  /* 0x0000040029067890 */ /* 0x000fe2000fffe03f */
[----:B------:R-:W-:Y:S01]  /*5ab0*/  WARPGROUP.ARRIVE ;  /* 0x00000000000079c5 */ /* 0x000fe20000000000 */
[----:B------:R-:W-:Y:S01]  /*5ac0*/  UMOV UR7, 0x40000040 ;  /* 0x4000004000077882 */ /* 0x000fe20000000000 */
[C---:B------:R-:W-:Y:S01]  /*5ad0*/  FMUL.FTZ R14, R0.reuse, R160 ;  /* 0x000000a0000e7220 */ /* 0x040fe20000410000 */
[----:B------:R-:W-:Y:S01]  /*5ae0*/  USHF.R.U32.HI UR6, URZ, 0x4, UR6 ;  /* 0x000000043f067899 */ /* 0x000fe20008011606 */
[C---:B------:R-:W-:Y:S01]  /*5af0*/  FMUL.FTZ R160, R0.reuse, R173 ;  /* 0x000000ad00a07220 */ /* 0x040fe20000410000 */
[----:B------:R-:W-:Y:S02]  /*5b00*/  VIADD R173, R17, UR36 ;  /* 0x0000002411ad7c36 */ /* 0x000fe40008000000 */
[C---:B------:R-:W-:Y:S01]  /*5b10*/  FMUL.FTZ R15, R0.reuse, R161 ;  /* 0x000000a1000f7220 */ /* 0x040fe20000410000 */
[----:B------:R-:W-:Y:S01]  /*5b20*/  ULOP3.LUT UR6, UR6, 0x3fff, URZ, 0xc0, !UPT ;  /* 0x00003fff06067892 */ /* 0x000fe2000f8ec03f */
[C---:B------:R-:W-:Y:S01]  /*5b30*/  FMUL.FTZ R161, R0.reuse, R176 ;  /* 0x000000b000a17220 */ /* 0x040fe20000410000 */
[C---:B------:R-:W-:Y:S01]  /*5b40*/  FMUL.FTZ R20, R0.reuse, R162 ;  /* 0x000000a200147220 */ /* 0x040fe20000410000 */
[C---:B------:R-:W-:Y:S01]  /*5b50*/  FMUL.FTZ R162, R0.reuse, R177 ;  /* 0x000000b100a27220 */ /* 0x040fe20000410000 */
[----:B------:R-:W-:Y:S01]  /*5b60*/  ULOP3.LUT UR6, UR6, 0x10000, URZ, 0xfc, !UPT ;  /* 0x0001000006067892 */ /* 0x000fe2000f8efc3f */
[C---:B------:R-:W-:Y:S01]  /*5b70*/  FMUL.FTZ R8, R0.reuse, R153 ;  /* 0x0000009900087220 */ /* 0x040fe20000410000 */
[C---:B------:R-:W-:Y:S01]  /*5b80*/  FMUL.FTZ R153, R0.reuse, R165 ;  /* 0x000000a500997220 */ /* 0x040fe20000410000 */
[C---:B------:R-:W-:Y:S01]  /*5b90*/  FMUL.FTZ R165, R0.reuse, R184 ;  /* 0x000000b800a57220 */ /* 0x040fe20000410000 */
[----:B------:R-:W-:Y:S01]  /*5ba0*/  ULEA UR10, UR59, UR6, 0xb ;  /* 0x000000063b0a7291 */ /* 0x000fe2000f8e583f */
[C---:B01----:R-:W-:Y:S01]  /*5bb0*/  FMUL.FTZ R6, R0.reuse, R152 ;  /* 0x0000009800067220 */ /* 0x043fe20000410000 */
[C---:B------:R-:W-:Y:S01]  /*5bc0*/  FMUL.FTZ R10, R0.reuse, R156 ;  /* 0x0000009c000a7220 */ /* 0x040fe20000410000 */
[----:B------:R-:W-:Y:S01]  /*5bd0*/  FMUL.FTZ R12, R0, R157 ;  /* 0x0000009d000c7220 */ /* 0x000fe20000410000 */
[----:B------:R-:W-:-:S02]  /*5be0*/  IMAD.U32 R184, RZ, RZ, UR51 ;  /* 0x00000033ffb87e24 */ /* 0x000fc4000f8e00ff */
[C---:B------:R-:W-:Y:S01]  /*5bf0*/  FMUL.FTZ R152, R0.reuse, R164 ;  /* 0x000000a400987220 */ /* 0x040fe20000410000 */
[----:B------:R-:W-:Y:S01]  /*5c00*/  MUFU.TANH R8, R8 ;  /* 0x0000000800087308 */ /* 0x000fe20000002400 */
[----:B------:R-:W-:Y:S01]  /*5c10*/  UMOV UR6, UR10 ;  /* 0x0000000a00067c82 */ /* 0x000fe20008000000 */
[C---:B------:R-:W-:Y:S01]  /*5c20*/  FMUL.FTZ R13, R0.reuse, R159 ;  /* 0x0000009f000d7220 */ /* 0x040fe20000410000 */
[----:B------:R-:W-:Y:S01]  /*5c30*/  QGMMA.64x256x32.F32.E4M3.E4M3 R24, R228, gdesc[UR4], R24, gsb0 ;  /* 0x03e00004e4187df3 */ /* 0x000fe20008000818 */
[----:B------:R-:W-:Y:S01]  /*5c40*/  UIADD3 UR6, UR10, 0x2, URZ ;  /* 0x000000020a067890 */ /* 0x000fe2000fffe03f */
[C---:B------:R-:W-:Y:S01]  /*5c50*/  FMUL.FTZ R156, R0.reuse, R168 ;  /* 0x000000a8009c7220 */ /* 0x040fe20000410000 */
[----:B------:R-:W-:Y:S01]  /*5c60*/  UMOV UR7, 0x40000040 ;  /* 0x4000004000077882 */ /* 0x000fe20000000000 */
        /* <DEDUP_REMOVED lines=41> */
[----:B------:R-:W5:Y:S01]  /*5f00*/  MUFU.TANH R152, R152 ;  /* 0x0000009800987308 */ /* 0x000f620000002400 */
[C---:B------:R-:W-:Y:S01]  /*5f10*/  FMUL.FTZ R175, R0.reuse, R175 ;  /* 0x000000af00af7220 */ /* 0x040fe20000410000 */
[C---:B------:R-:W-:Y:S01]  /*5f20*/  FMUL.FTZ R204, R0.reuse, R210 ;  /* 0x000000d200cc7220 */ /* 0x040fe20000410000 */
[C---:B------:R-:W-:Y:S01]  /*5f30*/  FMUL.FTZ R206, R0.reuse, R206 ;  /* 0x000000ce00ce7220 */ /* 0x040fe20000410000 */
[----:B------:R-:W-:-:S04]  /*5f40*/  FMUL.FTZ R183, R0, R183 ;  /* 0x000000b700b77220 */ /* 0x000fc80000410000 */
        /* <DEDUP_REMOVED lines=19> */
[----:B------:R0:W-:Y:S08]  /*6080*/  MUFU.TANH R171, R205 ;  /* 0x000000cd00ab7308 */ /* 0x0001f00000002400 */
[----:B------:R-:W-:Y:S01]  /*6090*/  MUFU.TANH R192, R192 ;  /* 0x000000c000c07308 */ /* 0x000fe20000002400 */
[----:B0-----:R-:W-:-:S07]  /*60a0*/  FMUL.FTZ R205, R0, R211 ;  /* 0x000000d300cd7220 */ /* 0x001fce0000410000 */
        /* <DEDUP_REMOVED lines=10> */
[----:B------:R-:W-:Y:S01]  /*6150*/  MUFU.TANH R174, R174 ;  /* 0x000000ae00ae7308 */ /* 0x000fe20000002400 */
[----:B------:R-:W-:Y:S01]  /*6160*/  QGMMA.64x256x32.F32.E4M3.E4M3 R24, R224, gdesc[UR4], R24, gsb0 ;  /* 0x03e00004e0187df3 */ /* 0x000fe20008000818 */
[----:B------:R-:W-:Y:S01]  /*6170*/  UIADD3 UR6, UR10, 0x4, URZ ;  /* 0x000000040a067890 */ /* 0x000fe2000fffe03f */
[----:B------:R-:W-:-:S05]  /*6180*/  UMOV UR7, 0x40000040 ;  /* 0x4000004000077882 */ /* 0x000fca0000000000 */
[----:B------:R-:W-:Y:S08]  /*6190*/  MUFU.TANH R178, R178 ;  /* 0x000000b200b27308 */ /* 0x000ff00000002400 */
[----:B------:R-:W-:Y:S08]  /*61a0*/  MUFU.TANH R179, R179 ;  /* 0x000000b300b37308 */ /* 0x000ff00000002400 */
[----:B------:R-:W-:Y:S01]  /*61b0*/  MUFU.TANH R182, R182 ;  /* 0x000000b600b67308 */ /* 0x000fe20000002400 */
[----:B0-----:R-:W-:-:S07]  /*61c0*/  SHF.R.U32.HI R231, RZ, 0x7, R231 ;  /* 0x00000007ffe77819 */ /* 0x001fce00000116e7 */
        /* <DEDUP_REMOVED lines=14> */
[----:B------:R-:W-:Y:S01]  /*62b0*/  QGMMA.64x256x32.F32.E4M3.E4M3 R24, R220, gdesc[UR4], R24, gsb0 ;  /* 0x03e00004dc187df3 */ /* 0x000fe20008000818 */
[----:B------:R-:W-:Y:S01]  /*62c0*/  UIADD3 UR6, UR10, 0x6, URZ ;  /* 0x000000060a067890 */ /* 0x000fe2000fffe03f */
[----:B------:R-:W-:Y:S02]  /*62d0*/  UMOV UR7, 0x40000040 ;  /* 0x4000004000077882 */ /* 0x000fe40000000000 */
[----:B------:R-:W-:Y:S01]  /*62e0*/  UMOV UR10, UR55 ;  /* 0x00000037000a7c82 */ /* 0x000fe20008000000 */
[----:B------:R-:W-:Y:S02]  /*62f0*/  WARPGROUP.DEPBAR.LE gsb0, 0x0 ;  /* 0x00008000000079c5 */ /* 0x000fe40000010000 */
[----:B------:R-:W-:-:S15]  /*6300*/  WARPGROUP.ARRIVE ;  /* 0x00000000000079c5 */ /* 0x000fde0000000000 */
[----:B------:R-:W-:-:S06]  /*6310*/  NOP ;  /* 0x0000000000007918 */ /* 0x000fcc0000000000 */
[----:B------:R-:W-:Y:S01]  /*6320*/  QGMMA.64x256x32.F32.E4M3.E4M3 R24, R216, gdesc[UR4], R24, gsb0 ;  /* 0x03e00004d8187df3 */ /* 0x000fe20008000818 */
[----:B------:R-:W-:Y:S02]  /*6330*/  @UP0 ULDC UR6, c[0x0][0x44c] ;  /* 0x0001130000060ab9 */ /* 0x000fe40000000800 */
[----:B------:R-:W-:Y:S01]  /*6340*/  @P2 IMAD.HI.U32 R176, R173, UR6, RZ ;  /* 0x00000006adb02c27 */ /* 0x000fe2000f8e00ff */
[----:B------:R-:W-:-:S04]  /*6350*/  @UP0 ULDC UR6, c[0x0][0x450] ;  /* 0x0001140000060ab9 */ /* 0x000fc80000000800 */
[----:B------:R-:W-:Y:S01]  /*6360*/  @P2 SHF.R.U32.HI R173, RZ, UR6, R176 ;  /* 0x00000006ffad2c19 */ /* 0x000fe200080116b0 */
[----:B------:R-:W-:Y:S01]  /*6370*/  UMOV UR6, 0xffffff80 ;  /* 0xffffff8000067882 */ /* 0x000fe20000000000 */
[C---:B------:R-:W-:Y:S01]  /*6380*/  FMUL.FTZ R176, R0.reuse, R197 ;  /* 0x000000c500b07220 */ /* 0x040fe20000410000 */
[----:B------:R-:W-:Y:S01]  /*6390*/  UIMAD UR6, UR57, UR6, 0x1 ;  /* 0x00000001390674a4 */ /* 0x000fe2000f8e0206 */
[----:B------:R-:W-:Y:S01]  /*63a0*/  FMUL.FTZ R197, R0, R191 ;  /* 0x000000bf00c57220 */ /* 0x000fe20000410000 */
[----:B------:R-:W0:Y:S03]  /*63b0*/  SHFL.IDX PT, R177, R173, RZ, 0x1c1f ;  /* 0x001c1fffadb17589 */ /* 0x000e2600000e0000 */
[----:B------:R-:W5:Y:S01]  /*63c0*/  MUFU.TANH R176, R176 ;  /* 0x000000b000b07308 */ /* 0x000f620000002400 */
[----:B------:R-:W-:Y:S01]  /*63d0*/  IADD3 R184, R184, UR6, -R16 ;  /* 0x00000006b8b87c10 */ /* 0x000fe2000fffe810 */
[----:B------:R-:W1:Y:S04]  /*63e0*/  SHFL.IDX PT, R173, R173, 0x1, 0x1c1f ;  /* 0x003c1f00adad7f89 */ /* 0x000e6800000e0000 */
[----:B------:R-:W-:-:S04]  /*63f0*/  VIADD R184, R184, -UR54 ;  /* 0x80000036b8b87c36 */ /* 0x000fc80008000000 */
[----:B0-----:R-:W-:-:S05]  /*6400*/  IMAD.IADD R177, R184, 0x1, R177 ;  /* 0x00000001b8b17824 */ /* 0x001fca00078e02b1 */
[C---:B------:R-:W-:Y:S01]  /*6410*/  ISETP.GT.AND P5, PT, R177.reuse, RZ, PT ;  /* 0x000000ffb100720c */ /* 0x040fe20003fa4270 */
[----:B-1----:R-:W-:Y:S01]  /*6420*/  IMAD.IADD R173, R184, 0x1, R173 ;  /* 0x00000001b8ad7824 */ /* 0x002fe200078e02ad */
[C---:B------:R-:W-:Y:S01]  /*6430*/  ISETP.GT.AND P6, PT, R177.reuse, 0x1, PT ;  /* 0x00000001b100780c */ /* 0x040fe20003fc4270 */
[----:B------:R-:W-:Y:S01]  /*6440*/  FMUL.FTZ R184, R0, R215 ;  /* 0x000000d700b87220 */ /* 0x000fe20000410000 */
[C---:B------:R-:W-:Y:S02]  /*6450*/  ISETP.GT.AND P3, PT, R177.reuse, 0x8, PT ;  /* 0x00000008b100780c */ /* 0x040fe40003f64270 */
[----:B------:R-:W-:Y:S02]  /*6460*/  ISETP.GT.AND P4, PT, R177, 0x9, PT ;  /* 0x00000009b100780c */ /* 0x000fe40003f84270 */
[----:B------:R-:W-:Y:S01]  /*6470*/  FSEL R6, R6, -INF , P5 ;  /* 0xff80000006067808 */ /* 0x000fe20002800000 */
[----:B------:R-:W-:Y:S01]  /*6480*/  MUFU.TANH R184, R184 ;  /* 0x000000b800b87308 */ /* 0x000fe20000002400 */
[----:B------:R-:W-:-:S02]  /*6490*/  FSEL R8, R8, -INF , P6 ;  /* 0xff80000008087808 */ /* 0x000fc40003000000 */
[----:B------:R-:W-:Y:S02]  /*64a0*/  FSEL R10, R10, -INF , P3 ;  /* 0xff8000000a0a7808 */ /* 0x000fe40001800000 */
[----:B--2---:R-:W-:Y:S02]  /*64b0*/  FSEL R12, R12, -INF , P4 ;  /* 0xff8000000c0c7808 */ /* 0x004fe40002000000 */
[C---:B------:R-:W-:Y:S02]  /*64c0*/  ISETP.GT.AND P5, PT, R177.reuse, 0x10, PT ;  /* 0x00000010b100780c */ /* 0x040fe40003fa4270 */
[C---:B------:R-:W-:Y:S02]  /*64d0*/  ISETP.GT.AND P6, PT, R177.reuse, 0x11, PT ;  /* 0x00000011b100780c */ /* 0x040fe40003fc4270 */
[C---:B------:R-:W-:Y:S02]  /*64e0*/  ISETP.GT.AND P3, PT, R177.reuse, 0x18, PT ;  /* 0x00000018b100780c */ /* 0x040fe40003f64270 */
[----:B------:R-:W-:-:S02]  /*64f0*/  ISETP.GT.AND P4, PT, R177, 0x19, PT ;  /* 0x00000019b100780c */ /* 0x000fc40003f84270 */
[----:B---3--:R-:W-:Y:S02]  /*6500*/  FSEL R14, R14, -INF , P5 ;  /* 0xff8000000e0e7808 */ /* 0x008fe40002800000 */
[----:B----4-:R-:W-:Y:S02]  /*6510*/  FSEL R15, R15, -INF , P6 ;  /* 0xff8000000f0f7808 */ /* 0x010fe40003000000 */
[----:B-----5:R-:W-:Y:S02]  /*6520*/  FSEL R152, R152, -INF , P3 ;  /* 0xff80000098987808 */ /* 0x020fe40001800000 */
[----:B------:R-:W-:Y:S02]  /*6530*/  FSEL R153, R153, -INF , P4 ;  /* 0xff80000099997808 */ /* 0x000fe40002000000 */
[C---:B------:R-:W-:Y:S02]  /*6540*/  ISETP.GT.AND P5, PT, R177.reuse, 0x20, PT ;  /* 0x00000020b100780c */ /* 0x040fe40003fa4270 */
[----:B------:R-:W-:-:S02]  /*6550*/  ISETP.GT.AND P6, PT, R177, 0x21, PT ;  /* 0x00000021b100780c */ /* 0x000fc40003fc4270 */
[C---:B------:R-:W-:Y:S02]  /*6560*/  ISETP.GT.AND P3, PT, R177.reuse, 0x28, PT ;  /* 0x00000028b100780c */ /* 0x040fe40003f64270 */
[----:B------:R-:W-:Y:S02]  /*6570*/  ISETP.GT.AND P4, PT, R177, 0x29, PT ;  /* 0x00000029b100780c */ /* 0x000fe40003f84270 */
[----:B------:R-:W-:Y:S02]  /*6580*/  FSEL R156, R156, -INF , P5 ;  /* 0xff8000009c9c7808 */ /* 0x000fe40002800000 */
[----:B------:R-:W-:Y:S02]  /*6590*/  FSEL R157, R157, -INF , P6 ;  /* 0xff8000009d9d7808 */ /* 0x000fe40003000000 */
[----:B------:R-:W-:Y:S02]  /*65a0*/  FSEL R159, R159, -INF , P3 ;  /* 0xff8000009f9f7808 */ /* 0x000fe40001800000 */
[----:B------:R-:W-:-:S02]  /*65b0*/  FSEL R160, R160, -INF , P4 ;  /* 0xff800000a0a07808 */ /* 0x000fc40002000000 */
[C---:B------:R-:W-:Y:S02]  /*65c0*/  ISETP.GT.AND P5, PT, R177.reuse, 0x30, PT ;  /* 0x00000030b100780c */ /* 0x040fe40003fa4270 */
[C---:B------:R-:W-:Y:S02]  /*65d0*/  ISETP.GT.AND P6, PT, R177.reuse, 0x31, PT ;  /* 0x00000031b100780c */ /* 0x040fe40003fc4270 */
[C---:B------:R-:W-:Y:S02]  /*65e0*/  ISETP.GT.AND P3, PT, R177.reuse, 0x38, PT ;  /* 0x00000038b100780c */ /* 0x040fe40003f64270 */
[----:B------:R-:W-:Y:S02]  /*65f0*/  ISETP.GT.AND P4, PT, R177, 0x39, PT ;  /* 0x00000039b100780c */ /* 0x000fe40003f84270 */
[----:B------:R-:W-:Y:S02]  /*6600*/  FSEL R161, R161, -INF , P5 ;  /* 0xff800000a1a17808 */ /* 0x000fe40002800000 */
[----:B------:R-:W-:-:S02]  /*6610*/  FSEL R162, R162, -INF , P6 ;  /* 0xff800000a2a27808 */ /* 0x000fc40003000000 */
[----:B------:R-:W-:Y:S02]  /*6620*/  FSEL R163, R163, -INF , P3 ;  /* 0xff800000a3a37808 */ /* 0x000fe40001800000 */
[----:B------:R-:W-:Y:S02]  /*6630*/  FSEL R164, R164, -INF , P4 ;  /* 0xff800000a4a47808 */ /* 0x000fe40002000000 */
[C---:B------:R-:W-:Y:S02]  /*6640*/  ISETP.GT.AND P5, PT, R177.reuse, 0x40, PT ;  /* 0x00000040b100780c */ /* 0x040fe40003fa4270 */
[C---:B------:R-:W-:Y:S02]  /*6650*/  ISETP.GT.AND P6, PT, R177.reuse, 0x41, PT ;  /* 0x00000041b100780c */ /* 0x040fe40003fc4270 */
[C---:B------:R-:W-:Y:S02]  /*6660*/  ISETP.GT.AND P3, PT, R177.reuse, 0x48, PT ;  /* 0x00000048b100780c */ /* 0x040fe40003f64270 */
[----:B------:R-:W-:-:S02]  /*6670*/  ISETP.GT.AND P4, PT, R177, 0x49, PT ;  /* 0x00000049b100780c */ /* 0x000fc40003f84270 */
[----:B------:R-:W-:Y:S02]  /*6680*/  FSEL R165, R165, -INF , P5 ;  /* 0xff800000a5a57808 */ /* 0x000fe40002800000 */
[----:B------:R-:W-:Y:S02]  /*6690*/  FSEL R166, R166, -INF , P6 ;  /* 0xff800000a6a67808 */ /* 0x000fe40003000000 */
[----:B------:R-:W-:Y:S02]  /*66a0*/  FSEL R167, R167, -INF , P3 ;  /* 0xff800000a7a77808 */ /* 0x000fe40001800000 */
        /* <DEDUP_REMOVED lines=21> */
[----:B------:R0:W1:Y:S01]  /*6800*/  MUFU.TANH R177, R188 ;  /* 0x000000bc00b17308 */ /* 0x0000620000002400 */
[----:B------:R-:W-:Y:S02]  /*6810*/  FSEL R192, R192, -INF , P6 ;  /* 0xff800000c0c07808 */ /* 0x000fe40003000000 */
[----:B------:R-:W-:-:S04]  /*6820*/  ISETP.GT.AND P6, PT, R173, 0x1, PT ;  /* 0x00000001ad00780c */ /* 0x000fc80003fc4270 */
[----:B------:R-:W-:Y:S02]  /*6830*/  FSEL R9, R9, -INF , P6 ;  /* 0xff80000009097808 */ /* 0x000fe40003000000 */
[----:B0-----:R-:W-:Y:S02]  /*6840*/  FMNMX.FTZ R188, R6, R5, !PT ;  /* 0x0000000506bc7209 */ /* 0x001fe40007810000 */
[----:B------:R-:W-:Y:S02]  /*6850*/  ISETP.GT.AND P6, PT, R173, 0x11, PT ;  /* 0x00000011ad00780c */ /* 0x000fe40003fc4270 */
[----:B------:R-:W-:Y:S02]  /*6860*/  FMNMX.FTZ R188, R8, R188, !PT ;  /* 0x000000bc08bc7209 */ /* 0x000fe40007810000 */
[----:B------:R-:W-:Y:S02]  /*6870*/  FSEL R21, R21, -INF , P6 ;  /* 0xff80000015157808 */ /* 0x000fe40003000000 */
[----:B------:R-:W-:-:S02]  /*6880*/  FMNMX.FTZ R188, R10, R188, !PT ;  /* 0x000000bc0abc7209 */ /* 0x000fc40007810000 */
[----:B------:R-:W-:Y:S02]  /*6890*/  ISETP.GT.AND P6, PT, R173, 0x21, PT ;  /* 0x00000021ad00780c */ /* 0x000fe40003fc4270 */
[----:B------:R-:W-:Y:S02]  /*68a0*/  FMNMX.FTZ R188, R12, R188, !PT ;  /* 0x000000bc0cbc7209 */ /* 0x000fe40007810000 */
[----:B-1----:R-:W-:Y:S02]  /*68b0*/  FSEL R177, R177, -INF , P6 ;  /* 0xff800000b1b17808 */ /* 0x002fe40003000000 */
[----:B------:R-:W-:Y:S02]  /*68c0*/  FMNMX.FTZ R188, R14, R188, !PT ;  /* 0x000000bc0ebc7209 */ /* 0x000fe40007810000 */
[----:B------:R-:W-:Y:S02]  /*68d0*/  ISETP.GT.AND P6, PT, R173, 0x31, PT ;  /* 0x00000031ad00780c */ /* 0x000fe40003fc4270 */
[----:B------:R-:W-:-:S02]  /*68e0*/  FMNMX.FTZ R188, R15, R188, !PT ;  /* 0x000000bc0fbc7209 */ /* 0x000fc40007810000 */
[----:B------:R-:W-:Y:S02]  /*68f0*/  FSEL R179, R179, -INF , P6 ;  /* 0xff800000b3b37808 */ /* 0x000fe40003000000 */
[----:B------:R-:W-:Y:S02]  /*6900*/  FMNMX.FTZ R188, R152, R188, !PT ;  /* 0x000000bc98bc7209 */ /* 0x000fe40007810000 */
[----:B------:R-:W-:Y:S02]  /*6910*/  ISETP.GT.AND P6, PT, R173, 0x41, PT ;  /* 0x00000041ad00780c */ /* 0x000fe40003fc4270 */
        /* <DEDUP_REMOVED lines=12> */
[----:B------:R-:W-:Y:S02]  /*69e0*/  FMNMX.FTZ R190, R168, R188, !PT ;  /* 0x000000bca8be7209 */ /* 0x000fe40007810000 */
[----:B------:R-:W0:Y:S02]  /*69f0*/  MUFU.TANH R188, R208 ;  /* 0x000000d000bc7308 */ /* 0x000e240000002400 */
[----:B------:R-:W-:-:S04]  /*6a00*/  FMNMX.FTZ R190, R169, R190, !PT ;  /* 0x000000bea9be7209 */ /* 0x000fc80007810000 */
[----:B------:R-:W-:-:S04]  /*6a10*/  FMNMX.FTZ R190, R170, R190, !PT ;  /* 0x000000beaabe7209 */ /* 0x000fc80007810000 */
[----:B------:R-:W-:-:S04]  /*6a20*/  FMNMX.FTZ R190, R172, R190, !PT ;  /* 0x000000beacbe7209 */ /* 0x000fc80007810000 */
[----:B------:R-:W-:Y:S02]  /*6a30*/  FMNMX.FTZ R193, R176, R190, !PT ;  /* 0x000000beb0c17209 */ /* 0x000fe40007810000 */
[----:B------:R-:W1:Y:S01]  /*6a40*/  MUFU.TANH R190, R212 ;  /* 0x000000d400be7308 */ /* 0x000e620000002400 */
[----:B0-----:R-:W-:Y:S02]  /*6a50*/  FSEL R191, R188, -INF , P5 ;  /* 0xff800000bcbf7808 */ /* 0x001fe40002800000 */
[----:B------:R-:W-:Y:S02]  /*6a60*/  FMNMX.FTZ R193, R180, R193, !PT ;  /* 0x000000c1b4c17209 */ /* 0x000fe40007810000 */
[----:B------:R-:W-:Y:S01]  /*6a70*/  ISETP.GT.AND P5, PT, R173, RZ, PT ;  /* 0x000000ffad00720c */ /* 0x000fe20003fa4270 */
[----:B------:R-:W-:Y:S02]  /*6a80*/  WARPGROUP.DEPBAR.LE gsb0, 0x0 ;  /* 0x00008000000079c5 */ /* 0x000fe40000010000 */
[----:B------:R-:W-:-:S02]  /*6a90*/  FMNMX.FTZ R196, R181, R193, !PT ;  /* 0x000000c1b5c47209 */ /* 0x000fc40007810000 */
[----:B------:R-:W0:Y:S01]  /*6aa0*/  MUFU.TANH R193, R213 ;  /* 0x000000d500c17308 */ /* 0x000e220000002400 */
[----:B------:R-:W-:Y:S02]  /*6ab0*/  FSEL R7, R7, -INF , P5 ;  /* 0xff80000007077808 */ /* 0x000fe40002800000 */
[----:B------:R-:W-:Y:S02]  /*6ac0*/  FMNMX.FTZ R196, R185, R196, !PT ;  /* 0x000000c4b9c47209 */ /* 0x000fe40007810000 */
[----:B------:R-:W-:Y:S02]  /*6ad0*/  ISETP.GT.AND P5, PT, R173, 0x10, PT ;  /* 0x00000010ad00780c */ /* 0x000fe40003fa4270 */
[----:B------:R-:W-:Y:S02]  /*6ae0*/  FMNMX.FTZ R188, R171, R196, !PT ;  /* 0x000000c4abbc7209 */ /* 0x000fe40007810000 */
[----:B-1----:R-:W-:Y:S01]  /*6af0*/  FSEL R190, R190, -INF , P3 ;  /* 0xff800000bebe7808 */ /* 0x002fe20001800000 */
[----:B------:R1:W2:Y:S01]  /*6b00*/  MUFU.TANH R196, R197 ;  /* 0x000000c500c47308 */ /* 0x0002a20000002400 */
[----:B------:R-:W-:-:S02]  /*6b10*/  FMNMX.FTZ R188, R191, R188, !PT ;  /* 0x000000bcbfbc7209 */ /* 0x000fc40007810000 */
[----:B------:R-:W-:Y:S02]  /*6b20*/  ISETP.GT.AND P3, PT, R173, 0x8, PT ;  /* 0x00000008ad00780c */ /* 0x000fe40003f64270 */
[----:B------:R-:W-:Y:S02]  /*6b30*/  FMNMX.FTZ R188, R192, R188, !PT ;  /* 0x000000bcc0bc7209 */ /* 0x000fe40007810000 */
[----:B0-----:R-:W-:Y:S02]  /*6b40*/  FSEL R193, R193, -INF , P4 ;  /* 0xff800000c1c17808 */ /* 0x001fe40002000000 */
[----:B------:R-:W-:Y:S01]  /*6b50*/  FMNMX.FTZ R188, R190, R188, !PT ;  /* 0x000000bcbebc7209 */ /* 0x000fe20007810000 */
[C---:B-1----:R-:W-:Y:S01]  /*6b60*/  FMUL.FTZ R197, R0.reuse, R198 ;  /* 0x000000c600c57220 */ /* 0x042fe20000410000 */
[----:B------:R-:W-:Y:S01]  /*6b70*/  FSEL R11, R11, -INF , P3 ;  /* 0xff8000000b0b7808 */ /* 0x000fe20001800000 */
[C---:B------:R-:W-:Y:S01]  /*6b80*/  FMUL.FTZ R198, R0.reuse, R199 ;  /* 0x000000c700c67220 */ /* 0x040fe20000410000 */
[----:B------:R-:W-:Y:S01]  /*6b90*/  FMNMX.FTZ R188, R193, R188, !PT ;  /* 0x000000bcc1bc7209 */ /* 0x000fe20007810000 */
[----:B------:R-:W-:Y:S01]  /*6ba0*/  FMUL.FTZ R199, R0, R202 ;  /* 0x000000ca00c77220 */ /* 0x000fe20000410000 */
[----:B------:R-:W-:Y:S01]  /*6bb0*/  FSEL R20, R20, -INF , P5 ;  /* 0xff80000014147808 */ /* 0x000fe20002800000 */
[----:B------:R-:W0:Y:S01]  /*6bc0*/  MUFU.TANH R197, R197 ;  /* 0x000000c500c57308 */ /* 0x000e220000002400 */
[C---:B------:R-:W-:Y:S01]  /*6bd0*/  ISETP.GT.AND P3, PT, R173.reuse, 0x18, PT ;  /* 0x00000018ad00780c */ /* 0x040fe20003f64270 */
[----:B------:R-:W1:Y:S01]  /*6be0*/  SHFL.BFLY PT, R200, R188, 0x2, 0x1f ;  /* 0x0c401f00bcc87f89 */ /* 0x000e6200000e0000 */
[----:B------:R-:W-:Y:S01]  /*6bf0*/  ISETP.GT.AND P5, PT, R173, 0x20, PT ;  /* 0x00000020ad00780c */ /* 0x000fe20003fa4270 */
[----:B------:R-:W-:Y:S01]  /*6c00*/  FMUL.FTZ R202, R0, R207 ;  /* 0x000000cf00ca7220 */ /* 0x000fe20000410000 */
[----:B------:R-:W-:-:S02]  /*6c10*/  FSEL R154, R154, -INF , P3 ;  /* 0xff8000009a9a7808 */ /* 0x000fc40001800000 */
[----:B------:R-:W-:Y:S01]  /*6c20*/  FSEL R158, R158, -INF , P5 ;  /* 0xff8000009e9e7808 */ /* 0x000fe20002800000 */
[----:B------:R-:W-:Y:S01]  /*6c30*/  MUFU.TANH R198, R198 ;  /* 0x000000c600c67308 */ /* 0x000fe20000002400 */
[C---:B------:R-:W-:Y:S02]  /*6c40*/  ISETP.GT.AND P3, PT, R173.reuse, 0x28, PT ;  /* 0x00000028ad00780c */ /* 0x040fe40003f64270 */
[C---:B------:R-:W-:Y:S02]  /*6c50*/  ISETP.GT.AND P5, PT, R173.reuse, 0x30, PT ;  /* 0x00000030ad00780c */ /* 0x040fe40003fa4270 */
[----:B------:R-:W-:Y:S02]  /*6c60*/  FSEL R174, R174, -INF , P3 ;  /* 0xff800000aeae7808 */ /* 0x000fe40001800000 */
[----:B------:R-:W-:Y:S01]  /*6c70*/  FSEL R178, R178, -INF , P5 ;  /* 0xff800000b2b27808 */ /* 0x000fe20002800000 */
[----:B------:R-:W3:Y:S01]  /*6c80*/  MUFU.TANH R199, R199 ;  /* 0x000000c700c77308 */ /* 0x000ee20000002400 */
[----:B------:R-:W-:-:S02]  /*6c90*/  ISETP.GT.AND P3, PT, R173, 0x38, PT ;  /* 0x00000038ad00780c */ /* 0x000fc40003f64270 */
[C---:B------:R-:W-:Y:S02]  /*6ca0*/  ISETP.GT.AND P5, PT, R173.reuse, 0x40, PT ;  /* 0x00000040ad00780c */ /* 0x040fe40003fa4270 */
[----:B------:R-:W-:Y:S02]  /*6cb0*/  FSEL R182, R182, -INF , P3 ;  /* 0xff800000b6b67808 */ /* 0x000fe40001800000 */
[----:B------:R-:W-:Y:S01]  /*6cc0*/  FSEL R186, R186, -INF , P5 ;  /* 0xff800000baba7808 */ /* 0x000fe20002800000 */
[----:B------:R-:W-:Y:S01]  /*6cd0*/  MUFU.TANH R202, R202 ;  /* 0x000000ca00ca7308 */ /* 0x000fe20000002400 */
[C---:B------:R-:W-:Y:S02]  /*6ce0*/  ISETP.GT.AND P3, PT, R173.reuse, 0x48, PT ;  /* 0x00000048ad00780c */ /* 0x040fe40003f64270 */
[----:B-1----:R-:W-:Y:S02]  /*6cf0*/  FMNMX.FTZ R188, R188, R200, !PT ;  /* 0x000000c8bcbc7209 */ /* 0x002fe40007810000 */
[----:B------:R-:W-:-:S02]  /*6d00*/  ISETP.GT.AND P5, PT, R173, 0x49, PT ;  /* 0x00000049ad00780c */ /* 0x000fc40003fa4270 */
[----:B------:R-:W-:Y:S01]  /*6d10*/  FSEL R189, R189, -INF , P3 ;  /* 0xff800000bdbd7808 */ /* 0x000fe20001800000 */
[----:B------:R-:W1:Y:S01]  /*6d20*/  SHFL.BFLY PT, R203, R188, 0x1, 0x1f ;  /* 0x0c201f00bccb7f89 */ /* 0x000e6200000e0000 */
[----:B------:R4:W5:Y:S01]  /*6d30*/  MUFU.TANH R200, R206 ;  /* 0x000000ce00c87308 */ /* 0x0009620000002400 */
[----:B--2---:R-:W-:Y:S02]  /*6d40*/  FSEL R196, R196, -INF , P5 ;  /* 0xff800000c4c47808 */ /* 0x004fe40002800000 */
[C---:B------:R-:W-:Y:S02]  /*6d50*/  ISETP.GT.AND P4, PT, R173.reuse, 0x9, PT ;  /* 0x00000009ad00780c */ /* 0x040fe40003f84270 */
[C---:B------:R-:W-:Y:S02]  /*6d60*/  ISETP.GT.AND P3, PT, R173.reuse, 0x51, PT ;  /* 0x00000051ad00780c */ /* 0x040fe40003f64270 */
[----:B------:R-:W-:Y:S02]  /*6d70*/  ISETP.GT.AND P5, PT, R173, 0x58, PT ;  /* 0x00000058ad00780c */ /* 0x000fe40003fa4270 */
[----:B------:R-:W-:Y:S01]  /*6d80*/  FSEL R13, R13, -INF , P4 ;  /* 0xff8000000d0d7808 */ /* 0x000fe20002000000 */
[----:B----4-:R-:W-:Y:S01]  /*6d90*/  FMUL.FTZ R206, R0, R214 ;  /* 0x000000d600ce7220 */ /* 0x010fe20000410000 */
[----:B------:R-:W-:-:S02]  /*6da0*/  FSEL R195, R195, -INF , P3 ;  /* 0xff800000c3c37808 */ /* 0x000fc40001800000 */
[----:B0-----:R-:W-:Y:S02]  /*6db0*/  FSEL R197, R197, -INF , P5 ;  /* 0xff800000c5c57808 */ /* 0x001fe40002800000 */
[C---:B------:R-:W-:Y:S01]  /*6dc0*/  ISETP.GT.AND P4, PT, R173.reuse, 0x19, PT ;  /* 0x00000019ad00780c */ /* 0x040fe20003f84270 */
[----:B------:R-:W0:Y:S01]  /*6dd0*/  MUFU.TANH R206, R206 ;  /* 0x000000ce00ce7308 */ /* 0x000e220000002400 */
[C---:B------:R-:W-:Y:S02]  /*6de0*/  ISETP.GT.AND P3, PT, R173.reuse, 0x60, PT ;  /* 0x00000060ad00780c */ /* 0x040fe40003f64270 */
[----:B------:R-:W-:Y:S02]  /*6df0*/  ISETP.GT.AND P5, PT, R173, 0x61, PT ;  /* 0x00000061ad00780c */ /* 0x000fe40003fa4270 */
[----:B------:R-:W-:Y:S02]  /*6e00*/  FSEL R155, R155, -INF , P4 ;  /* 0xff8000009b9b7808 */ /* 0x000fe40002000000 */
[----:B-1----:R-:W-:Y:S01]  /*6e10*/  FMNMX.FTZ R188, R188, R203, !PT ;  /* 0x000000cbbcbc7209 */ /* 0x002fe20007810000 */
[----:B------:R-:W-:Y:S01]  /*6e20*/  IMAD.U32 R203, RZ, RZ, UR10 ;  /* 0x0000000affcb7e24 */ /* 0x000fe2000f8e00ff */
[----:B---3--:R-:W-:-:S02]  /*6e30*/  FSEL R199, R199, -INF , P3 ;  /* 0xff800000c7c77808 */ /* 0x008fc40001800000 */
[----:B------:R-:W-:Y:S01]  /*6e40*/  FSEL R201, R201, -INF , P5 ;  /* 0xff800000c9c97808 */ /* 0x000fe20002800000 */
[----:B------:R-:W-:-:S01]  /*6e50*/  FFMA.FTZ R207, R188, R203, -8 ;  /* 0xc1000000bccf7423 */ /* 0x000fc200000100cb */
[----:B------:R-:W-:Y:S02]  /*6e60*/  FSEL R203, R187, -INF , P6 ;  /* 0xff800000bbcb7808 */ /* 0x000fe40003000000 */
[C---:B------:R-:W-:Y:S02]  /*6e70*/  ISETP.GT.AND P6, PT, R173.reuse, 0x50, PT ;  /* 0x00000050ad00780c */ /* 0x040fe40003fc4270 */
[C---:B------:R-:W-:Y:S02]  /*6e80*/  ISETP.GT.AND P4, PT, R173.reuse, 0x29, PT ;  /* 0x00000029ad00780c */ /* 0x040fe40003f84270 */
[----:B------:R-:W-:Y:S02]  /*6e90*/  FSEL R194, R194, -INF , P6 ;  /* 0xff800000c2c27808 */ /* 0x000fe40003000000 */
[----:B------:R-:W-:-:S02]  /*6ea0*/  ISETP.GT.AND P6, PT, R173, 0x59, PT ;  /* 0x00000059ad00780c */ /* 0x000fc40003fc4270 */
[C---:B------:R-:W-:Y:S02]  /*6eb0*/  ISETP.GT.AND P3, PT, R173.reuse, 0x69, PT ;  /* 0x00000069ad00780c */ /* 0x040fe40003f64270 */
[----:B------:R-:W-:Y:S02]  /*6ec0*/  FSEL R198, R198, -INF , P6 ;  /* 0xff800000c6c67808 */ /* 0x000fe40003000000 */
[C---:B------:R-:W-:Y:S02]  /*6ed0*/  ISETP.GT.AND P6, PT, R173.reuse, 0x68, PT ;  /* 0x00000068ad00780c */ /* 0x040fe40003fc4270 */
[----:B------:R-:W-:Y:S02]  /*6ee0*/  ISETP.GT.AND P5, PT, R173, 0x70, PT ;  /* 0x00000070ad00780c */ /* 0x000fe40003fa4270 */
[----:B------:R-:W-:Y:S02]  /*6ef0*/  FSEL R175, R175, -INF , P4 ;  /* 0xff800000afaf7808 */ /* 0x000fe40002000000 */
[----:B-----5:R-:W-:-:S02]  /*6f00*/  FSEL R200, R200, -INF , P6 ;  /* 0xff800000c8c87808 */ /* 0x020fc40003000000 */
[----:B------:R-:W-:Y:S02]  /*6f10*/  FSEL R202, R202, -INF , P3 ;  /* 0xff800000caca7808 */ /* 0x000fe40001800000 */
[----:B------:R-:W-:Y:S02]  /*6f20*/  FSEL R204, R204, -INF , P5 ;  /* 0xff800000cccc7808 */ /* 0x000fe40002800000 */
[C---:B------:R-:W-:Y:S02]  /*6f30*/  ISETP.GT.AND P4, PT, R173.reuse, 0x39, PT ;  /* 0x00000039ad00780c */ /* 0x040fe40003f84270 */
[C---:B------:R-:W-:Y:S02]  /*6f40*/  ISETP.GT.AND P6, PT, R173.reuse, 0x71, PT ;  /* 0x00000071ad00780c */ /* 0x040fe40003fc4270 */
[C---:B------:R-:W-:Y:S02]  /*6f50*/  ISETP.GT.AND P3, PT, R173.reuse, 0x78, PT ;  /* 0x00000078ad00780c */ /* 0x040fe40003f64270 */
[----:B------:R-:W-:-:S02]  /*6f60*/  ISETP.GT.AND P5, PT, R173, 0x79, PT ;  /* 0x00000079ad00780c */ /* 0x000fc40003fa4270 */
[----:B------:R-:W-:Y:S02]  /*6f70*/  FMNMX.FTZ R173, R7, R4, !PT ;  /* 0x0000000407ad7209 */ /* 0x000fe40007810000 */
[----:B------:R-:W-:Y:S02]  /*6f80*/  FSEL R183, R183, -INF , P4 ;  /* 0xff800000b7b77808 */ /* 0x000fe40002000000 */
[----:B------:R-:W-:Y:S02]  /*6f90*/  FMNMX.FTZ R173, R9, R173, !PT ;  /* 0x000000ad09ad7209 */ /* 0x000fe40007810000 */
[----:B------:R-:W-:Y:S02]  /*6fa0*/  FSEL R205, R205, -INF , P6 ;  /* 0xff800000cdcd7808 */ /* 0x000fe40003000000 */
[----:B------:R-:W-:Y:S02]  /*6fb0*/  FMNMX.FTZ R173, R11, R173, !PT ;  /* 0x000000ad0bad7209 */ /* 0x000fe40007810000 */
[----:B0-----:R-:W-:-:S02]  /*6fc0*/  FSEL R206, R206, -INF , P3 ;  /* 0xff800000cece7808 */ /* 0x001fc40001800000 */
[----:B------:R-:W-:Y:S02]  /*6fd0*/  FMNMX.FTZ R173, R13, R173, !PT ;  /* 0x000000ad0dad7209 */ /* 0x000fe40007810000 */
[----:B------:R-:W-:Y:S02]  /*6fe0*/  FSEL R184, R184, -INF , P5 ;  /* 0xff800000b8b87808 */ /* 0x000fe40002800000 */
[----:B------:R-:W-:Y:S02]  /*6ff0*/  FMNMX.FTZ R173, R20, R173, !PT ;  /* 0x000000ad14ad7209 */ /* 0x000fe40007810000 */
[----:B------:R-:W-:Y:S02]  /*7000*/  FSETP.NEU.FTZ.AND P4, PT, R188, -INF , PT ;  /* 0xff800000bc00780b */ /* 0x000fe40003f9d000 */
[----:B------:R-:W-:Y:S02]  /*7010*/  FMNMX.FTZ R173, R21, R173, !PT ;  /* 0x000000ad15ad7209 */ /* 0x000fe40007810000 */
[----:B------:R-:W-:-:S02]  /*7020*/  FSEL R187, R207, RZ, P4 ;  /* 0x000000ffcfbb7208 */ /* 0x000fc40002000000 */
[----:B------:R-:W-:-:S03]  /*7030*/  FMNMX.FTZ R173, R154, R173, !PT ;  /* 0x000000ad9aad7209 */ /* 0x000fc60007810000 */
        /* <DEDUP_REMOVED lines=36> */
[----:B------:R-:W-:Y:S01]  /*7280*/  FFMA.FTZ R190, R190, UR10, -R187 ;  /* 0x0000000abebe7c23 */ /* 0x000fe200080108bb */
        /* <DEDUP_REMOVED lines=23> */
[----:B------:R-:W-:-:S05]  /*7400*/  FMNMX.FTZ R173, R184, R173, !PT ;  /* 0x000000adb8ad7209 */ /* 0x000fca0007810000 */
[----:B------:R-:W0:Y:S01]  /*7410*/  SHFL.BFLY PT, R207, R173, 0x2, 0x1f ;  /* 0x0c401f00adcf7f89 */ /* 0x000e2200000e0000 */
[----:B------:R-:W-:Y:S08]  /*7420*/  MUFU.EX2 R156, R156 ;  /* 0x0000009c009c7308 */ /* 0x000ff00000000800 */
[----:B------:R-:W-:Y:S08]  /*7430*/  MUFU.EX2 R157, R157 ;  /* 0x0000009d009d7308 */ /* 0x000ff00000000800 */
[----:B------:R-:W-:Y:S01]  /*7440*/  MUFU.EX2 R159, R159 ;  /* 0x0000009f009f7308 */ /* 0x000fe20000000800 */
[----:B0-----:R-:W-:Y:S01]  /*7450*/  FMNMX.FTZ R207, R173, R207, !PT ;  /* 0x000000cfadcf7209 */ /* 0x001fe20007810000 */
[--C-:B------:R-:W-:Y:S01]  /*7460*/  FFMA.FTZ R173, R180, UR10, -R187.reuse ;  /* 0x0000000ab4ad7c23 */ /* 0x100fe200080108bb */
[----:B------:R-:W-:-:S01]  /*7470*/  FFMA.FTZ R180, R181, UR10, -R187 ;  /* 0x0000000ab5b47c23 */ /* 0x000fc200080108bb */
[--C-:B------:R-:W-:Y:S01]  /*7480*/  FFMA.FTZ R181, R185, UR10, -R187.reuse ;  /* 0x0000000ab9b57c23 */ /* 0x100fe200080108bb */
[----:B------:R-:W-:-:S01]  /*7490*/  FFMA.FTZ R187, R193, UR10, -R187 ;  /* 0x0000000ac1bb7c23 */ /* 0x000fc200080108bb */
[----:B------:R-:W0:Y:S01]  /*74a0*/  SHFL.BFLY PT, R208, R207, 0x1, 0x1f ;  /* 0x0c201f00cfd07f89 */ /* 0x000e2200000e0000 */
[----:B------:R-:W-:Y:S01]  /*74b0*/  FSEL R193, R188, RZ, P4 ;  /* 0x000000ffbcc17208 */ /* 0x000fe20002000000 */
[----:B------:R-:W-:Y:S08]  /*74c0*/  MUFU.EX2 R160, R160 ;  /* 0x000000a000a07308 */ /* 0x000ff00000000800 */
[----:B------:R-:W-:Y:S08]  /*74d0*/  MUFU.EX2 R161, R161 ;  /* 0x000000a100a17308 */ /* 0x000ff00000000800 */
[----:B------:R-:W-:Y:S01]  /*74e0*/  MUFU.EX2 R162, R162 ;  /* 0x000000a200a27308 */ /* 0x000fe20000000800 */
[----:B0-----:R-:W-:Y:S01]  /*74f0*/  FMNMX.FTZ R185, R207, R208, !PT ;  /* 0x000000d0cfb97209 */ /* 0x001fe20007810000 */
[----:B------:R-:W-:-:S06]  /*7500*/  IMAD.U32 R207, RZ, RZ, UR10 ;  /* 0x0000000affcf7e24 */ /* 0x000fcc000f8e00ff */
[----:B------:R-:W-:Y:S01]  /*7510*/  MUFU.EX2 R163, R163 ;  /* 0x000000a300a37308 */ /* 0x000fe20000000800 */
[C---:B------:R-:W-:Y:S01]  /*7520*/  FSETP.NEU.FTZ.AND P3, PT, R185.reuse, -INF , PT ;  /* 0xff800000b900780b */ /* 0x040fe20003f7d000 */
[----:B------:R-:W-:-:S05]  /*7530*/  FFMA.FTZ R207, R185, R207, -8 ;  /* 0xc1000000b9cf7423 */ /* 0x000fca00000100cf */
[----:B------:R-:W-:Y:S01]  /*7540*/  FSEL R208, R207, RZ, P3 ;  /* 0x000000ffcfd07208 */ /* 0x000fe20001800000 */
[----:B------:R-:W-:Y:S04]  /*7550*/  MUFU.EX2 R164, R164 ;  /* 0x000000a400a47308 */ /* 0x000fe80000000800 */
[----:B------:R-:W-:-:S01]  /*7560*/  FFMA.FTZ R207, R182, UR10, -R208 ;  /* 0x0000000ab6cf7c23 */ /* 0x000fc200080108d0 */
[----:B------:R-:W-:Y:S01]  /*7570*/  FADD.FTZ R182, -R193, R5 ;  /* 0x00000005c1b67221 */ /* 0x000fe20000010100 */
[----:B------:R-:W-:Y:S01]  /*7580*/  FSEL R193, R185, RZ, P3 ;  /* 0x000000ffb9c17208 */ /* 0x000fe20001800000 */
[--C-:B------:R-:W-:Y:S01]  /*7590*/  FFMA.FTZ R7, R7, UR10, -R208.reuse ;  /* 0x0000000a07077c23 */ /* 0x100fe200080108d0 */
[----:B------:R-:W-:-:S01]  /*75a0*/  FFMA.FTZ R9, R9, UR10, -R208 ;  /* 0x0000000a09097c23 */ /* 0x000fc200080108d0 */
[----:B------:R-:W-:Y:S01]  /*75b0*/  FMUL.FTZ R182, R182, UR10 ;  /* 0x0000000ab6b67c20 */ /* 0x000fe20008410000 */
[----:B------:R-:W-:-:S01]  /*75c0*/  FFMA.FTZ R11, R11, UR10, -R208 ;  /* 0x0000000a0b0b7c23 */ /* 0x000fc200080108d0 */
[----:B------:R-:W-:Y:S01]  /*75d0*/  FADD.FTZ R193, -R193, R4 ;  /* 0x00000004c1c17221 */ /* 0x000fe20000010100 */
[----:B------:R-:W-:-:S01]  /*75e0*/  FFMA.FTZ R13, R13, UR10, -R208 ;  /* 0x0000000a0d0d7c23 */ /* 0x000fc200080108d0 */
[----:B------:R-:W-:Y:S01]  /*75f0*/  MUFU.EX2 R7, R7 ;  /* 0x0000000700077308 */ /* 0x000fe20000000800 */
[----:B------:R-:W-:-:S01]  /*7600*/  FFMA.FTZ R20, R20, UR10, -R208 ;  /* 0x0000000a14147c23 */ /* 0x000fc200080108d0 */
[----:B------:R-:W-:Y:S01]  /*7610*/  FMUL.FTZ R193, R193, UR10 ;  /* 0x0000000ac1c17c20 */ /* 0x000fe20008410000 */
[----:B------:R-:W-:-:S01]  /*7620*/  FFMA.FTZ R21, R21, UR10, -R208 ;  /* 0x0000000a15157c23 */ /* 0x000fc200080108d0 */
[----:B------:R-:W-:Y:S01]  /*7630*/  IADD3 R4, -R231, 0xb, RZ ;  /* 0x0000000be7047810 */ /* 0x000fe20007ffe1ff */
        /* <DEDUP_REMOVED lines=20> */
[----:B0-----:R-:W-:-:S01]  /*7780*/  FFMA.FTZ R3, R182, R3, R6 ;  /* 0x00000003b6037223 */ /* 0x001fc20000010006 */
[--C-:B------:R-:W-:Y:S01]  /*7790*/  FFMA.FTZ R199, R199, UR10, -R208.reuse ;  /* 0x0000000ac7c77c23 */ /* 0x100fe200080108d0 */
[----:B------:R-:W-:-:S01]  /*77a0*/  FFMA.FTZ R201, R201, UR10, -R208 ;  /* 0x0000000ac9c97c23 */ /* 0x000fc200080108d0 */
[----:B------:R-:W-:Y:S01]  /*77b0*/  FFMA.FTZ R200, R200, UR10, -R208 ;  /* 0x0000000ac8c87c23 */ /* 0x000fe200080108d0 */
[----:B------:R-:W-:-:S01]  /*77c0*/  FADD.FTZ R3, R8, R3 ;  /* 0x0000000308037221 */ /* 0x000fc20000010000 */
[--C-:B------:R-:W-:Y:S01]  /*77d0*/  FFMA.FTZ R202, R202, UR10, -R208.reuse ;  /* 0x0000000acaca7c23 */ /* 0x100fe200080108d0 */
[----:B------:R-:W-:-:S01]  /*77e0*/  FFMA.FTZ R204, R204, UR10, -R208 ;  /* 0x0000000acccc7c23 */ /* 0x000fc200080108d0 */
[----:B------:R-:W0:Y:S01]  /*77f0*/  MUFU.EX2 R11, R11 ;  /* 0x0000000b000b7308 */ /* 0x000e220000000800 */
[----:B-1----:R-:W-:-:S01]  /*7800*/  FFMA.FTZ R2, R193, R2, R7 ;  /* 0x00000002c1027223 */ /* 0x002fc20000010007 */
[----:B------:R2:W-:Y:S06]  /*7810*/  BAR.ARV R4, 0x100 ;  /* 0x000400040000751d */ /* 0x0005ec0000002000 */
[----:B------:R-:W1:Y:S01]  /*7820*/  MUFU.EX2 R13, R13 ;  /* 0x0000000d000d7308 */ /* 0x000e620000000800 */
[----:B------:R-:W-:-:S01]  /*7830*/  FFMA.FTZ R205, R205, UR10, -R208 ;  /* 0x0000000acdcd7c23 */ /* 0x000fc200080108d0 */
[----:B--2---:R-:W-:Y:S01]  /*7840*/  FADD.FTZ R4, R9, R2 ;  /* 0x0000000209047221 */ /* 0x004fe20000010000 */
[----:B------:R-:W-:-:S01]  /*7850*/  FADD.FTZ R2, R10, R3 ;  /* 0x000000030a027221 */ /* 0x000fc20000010000 */
[--C-:B------:R-:W-:Y:S01]  /*7860*/  FFMA.FTZ R206, R206, UR10, -R208.reuse ;  /* 0x0000000acece7c23 */ /* 0x100fe200080108d0 */
[----:B------:R-:W-:-:S02]  /*7870*/  FFMA.FTZ R184, R184, UR10, -R208 ;  /* 0x0000000ab8b87c23 */ /* 0x000fc400080108d0 */
[----:B------:R-:W-:Y:S01]  /*7880*/  FADD.FTZ R2, R12, R2 ;  /* 0x000000020c027221 */ /* 0x000fe20000010000 */
[----:B------:R-:W2:Y:S01]  /*7890*/  MUFU.EX2 R20, R20 ;  /* 0x0000001400147308 */ /* 0x000ea20000000800 */
[----:B0-----:R-:W-:-:S02]  /*78a0*/  FADD.FTZ R3, R11, R4 ;  /* 0x000000040b037221 */ /* 0x001fc40000010000 */
[----:B------:R-:W-:-:S04]  /*78b0*/  FADD.FTZ R2, R14, R2 ;  /* 0x000000020e027221 */ /* 0x000fc80000010000 */
[----:B------:R-:W-:Y:S01]  /*78c0*/  FADD.FTZ R2, R15, R2 ;  /* 0x000000020f027221 */ /* 0x000fe20000010000 */
[----:B------:R-:W0:Y:S01]  /*78d0*/  MUFU.EX2 R21, R21 ;  /* 0x0000001500157308 */ /* 0x000e220000000800 */
[----:B-1----:R-:W-:-:S02]  /*78e0*/  FADD.FTZ R3, R13, R3 ;  /* 0x000000030d037221 */ /* 0x002fc40000010000 */
[----:B------:R-:W-:-:S04]  /*78f0*/  FADD.FTZ R2, R152, R2 ;  /* 0x0000000298027221 */ /* 0x000fc80000010000 */
[----:B------:R-:W-:Y:S01]  /*7900*/  FADD.FTZ R2, R153, R2 ;  /* 0x0000000299027221 */ /* 0x000fe20000010000 */
[----:B------:R-:W1:Y:S01]  /*7910*/  MUFU.EX2 R154, R154 ;  /* 0x0000009a009a7308 */ /* 0x000e620000000800 */
[----:B--2---:R-:W-:-:S02]  /*7920*/  FADD.FTZ R3, R20, R3 ;  /* 0x0000000314037221 */ /* 0x004fc40000010000 */
[----:B------:R-:W-:-:S04]  /*7930*/  FADD.FTZ R2, R156, R2 ;  /* 0x000000029c027221 */ /* 0x000fc80000010000 */
        /* <DEDUP_REMOVED lines=21> */
[----:B------:R0:W3:Y:S01]  /*7a90*/  MUFU.EX2 R5, R207 ;  /* 0x000000cf00057308 */ /* 0x0000e20000000800 */
[----:B-1----:R-:W-:-:S07]  /*7aa0*/  FADD.FTZ R3, R178, R3 ;  /* 0x00000003b2037221 */ /* 0x002fce0000010000 */
[----:B------:R-:W1:Y:S01]  /*7ab0*/  MUFU.EX2 R183, R183 ;  /* 0x000000b700b77308 */ /* 0x000e620000000800 */
[----:B--2---:R-:W-:-:S01]  /*7ac0*/  FADD.FTZ R3, R179, R3 ;  /* 0x00000003b3037221 */ /* 0x004fc20000010000 */
[----:B0-----:R-:W-:-:S05]  /*7ad0*/  IMAD.U32 R207, RZ, RZ, UR58 ;  /* 0x0000003affcf7e24 */ /* 0x001fca000f8e00ff */
[----:B------:R-:W-:Y:S01]  /*7ae0*/  @!P0 LEA R207, R207, UR41, 0x3 ;  /* 0x00000029cfcf8c11 */ /* 0x000fe2000f8e18ff */
[----:B------:R-:W0:Y:S01]  /*7af0*/  MUFU.EX2 R165, R165 ;  /* 0x000000a500a57308 */ /* 0x000e220000000800 */
[----:B---3--:R-:W-:-:S03]  /*7b00*/  FADD.FTZ R3, R5, R3 ;  /* 0x0000000305037221 */ /* 0x008fc60000010000 */
[----:B------:R-:W-:-:S04]  /*7b10*/  @!P0 VIADD R207, R207, 0x38840 ;  /* 0x00038840cfcf8836 */ /* 0x000fc80000000000 */
[----:B------:R-:W2:Y:S01]  /*7b20*/  MUFU.EX2 R186, R186 ;  /* 0x000000ba00ba7308 */ /* 0x000ea20000000800 */
[----:B-1----:R-:W-:-:S01]  /*7b30*/  FADD.FTZ R3, R183, R3 ;  /* 0x00000003b7037221 */ /* 0x002fc20000010000 */
[----:B------:R-:W-:-:S04]  /*7b40*/  @!P0 PRMT R207, RZ, 0x654, R207 ;  /* 0x00000654ffcf8816 */ /* 0x000fc800000000cf */
[----:B------:R1:W-:Y:S02]  /*7b50*/  @!P0 SYNCS.ARRIVE.TRANS64.RED.A1T0 RZ, [R207+URZ], RZ ;  /* 0x000000ffcfff89a7 */ /* 0x0003e4000810043f */
[----:B------:R-:W3:Y:S01]  /*7b60*/  MUFU.EX2 R166, R166 ;  /* 0x000000a600a67308 */ /* 0x000ee20000000800 */
[----:B0-----:R-:W-:-:S07]  /*7b70*/  FADD.FTZ R2, R165, R2 ;  /* 0x00000002a5027221 */ /* 0x001fce0000010000 */
[----:B------:R-:W0:Y:S01]  /*7b80*/  MUFU.EX2 R203, R203 ;  /* 0x000000cb00cb7308 */ /* 0x000e220000000800 */
[----:B--2---:R-:W-:-:S07]  /*7b90*/  FADD.FTZ R3, R186, R3 ;  /* 0x00000003ba037221 */ /* 0x004fce0000010000 */
[----:B------:R-:W2:Y:S01]  /*7ba0*/  MUFU.EX2 R167, R167 ;  /* 0x000000a700a77308 */ /* 0x000ea20000000800 */
[----:B---3--:R-:W-:-:S07]  /*7bb0*/  FADD.FTZ R2, R166, R2 ;  /* 0x00000002a6027221 */ /* 0x008fce0000010000 */
        /* <DEDUP_REMOVED lines=53> */
[----:B---3--:R-:W-:-:S01]  /*7f10*/  FADD.FTZ R4, R206, R3 ;  /* 0x00000003ce047221 */ /* 0x008fc20000010000 */
[----:B0-----:R-:W-:-:S03]  /*7f20*/  FADD.FTZ R3, R187, R2 ;  /* 0x00000002bb037221 */ /* 0x001fc60000010000 */
[----:B--2---:R-:W-:Y:S01]  /*7f30*/  FADD.FTZ R2, R184, R4 ;  /* 0x00000004b8027221 */ /* 0x004fe20000010000 */
[----:B-1----:R-:W-:Y:S06]  /*7f40*/  @!P1 BRA `(.L_x_2283) ;  /* 0x0000000000049947 */ /* 0x002fec0003800000 */
[----:B------:R-:W-:Y:S01]  /*7f50*/  BPT.TRAP 0x1 ;  /* 0x000000040000795c */ /* 0x000fe20000300000 */
.L_x_2283:
[----:B------:R-:W-:Y:S01]  /*7f60*/  UISETP.GT.AND UP1, UPT, UR57, UR56, UPT ;  /* 0x000000383900728c */ /* 0x000fe2000bf24270 */
[----:B------:R-:W-:Y:S01]  /*7f70*/  F2FP.SATFINITE.E4M3.F32.PACK_AB_MERGE_C R10, R12, R10, RZ ;  /* 0x0000000a0c0a723e */ /* 0x000fe200048070ff */
[----:B------:R-:W-:Y:S01]  /*7f80*/  ULEA UR6, UR59, UR41, 0x3 ;  /* 0x000000293b067291 */ /* 0x000fe2000f8e183f */
[----:B------:R-:W-:Y:S01]  /*7f90*/  F2FP.SATFINITE.E4M3.F32.PACK_AB_MERGE_C R11, R13, R11, RZ ;  /* 0x0000000b0d0b723e */ /* 0x000fe200048070ff */
[----:B------:R-:W-:Y:S01]  /*7fa0*/  UIADD3 UR57, UR57, -0x1, URZ ;  /* 0xffffffff39397890 */ /* 0x000fe2000fffe03f */
[----:B------:R-:W-:Y:S01]  /*7fb0*/  F2FP.SATFINITE.E4M3.F32.PACK_AB_MERGE_C R152, R153, R152, RZ ;  /* 0x000000989998723e */ /* 0x000fe200048070ff */
[----:B------:R-:W-:Y:S01]  /*7fc0*/  UIADD3 UR6, UR6, 0x38860, URZ ;  /* 0x0003886006067890 */ /* 0x000fe2000fffe03f */
[----:B------:R-:W-:Y:S01]  /*7fd0*/  PLOP3.LUT P3, PT, PT, PT, UP1, 0x80, 0x0 ;  /* 0x000000000000781c */ /* 0x000fe20003f6f018 */
[----:B------:R-:W-:Y:S01]  /*7fe0*/  UMOV UR60, UR47 ;  /* 0x0000002f003c7c82 */ /* 0x000fe20008000000 */
[----:B------:R-:W-:Y:S01]  /*7ff0*/  F2FP.SATFINITE.E4M3.F32.PACK_AB_MERGE_C R154, R155, R154, RZ ;  /* 0x0000009a9b9a723e */ /* 0x000fe200048070ff */
[----:B------:R-:W-:Y:S01]  /*8000*/  UPRMT UR6, UR40, 0x654, UR6 ;  /* 0x0000065428067896 */ /* 0x000fe20008000006 */
        /* <DEDUP_REMOVED lines=8> */
[----:B------:R-:W-:Y:S01]  /*8090*/  F2FP.SATFINITE.E4M3.F32.PACK_AB_MERGE_C R10, R8, R6, R10 ;  /* 0x00000006080a723e */ /* 0x000fe2000480700a */
[----:B------:R-:W-:Y:S01]  /*80a0*/  SYNCS.ARRIVE.TRANS64.RED.A1T0 RZ, [UR6], RZ ;  /* 0x000000ffffff79a7 */ /* 0x000fe20008100406 */
        /* <DEDUP_REMOVED lines=158> */
[----:B------:R-:W-:Y:S06]  /*8a90*/  @P3 BRA `(.L_x_2284) ;  /* 0xffffffc800c83947 */ /* 0x000fec000383ffff */
[----:B------:R-:W-:-:S05]  /*8aa0*/  UMOV UR55, UR58 ;  /* 0x0000003a00377c82 */ /* 0x000fca0008000000 */
.L_x_2274:
[----:B------:R-:W-:-:S06]  /*8ab0*/  UISETP.GE.AND UP0, UPT, UR57, UR39, UPT ;  /* 0x000000273900728c */ /* 0x000fcc000bf06270 */
[----:B------:R-:W-:-:S13]  /*8ac0*/  PLOP3.LUT P2, PT, PT, PT, UP0, 0x80, 0x0 ;  /* 0x000000000000781c */ /* 0x000fda0003f4f008 */
[----:B------:R-:W-:Y:S05]  /*8ad0*/  @!P2 BRA `(.L_x_2285) ;  /* 0x0000002800e8a947 */ /* 0x000fea0003800000 */
[----:B------:R-:W-:Y:S01]  /*8ae0*/  IMAD.MOV.U32 R4, RZ, RZ, R185 ;  /* 0x000000ffff047224 */ /* 0x000fe200078e00b9 */
[----:B------:R-:W-:Y:S01]  /*8af0*/  UMOV UR56, UR47 ;  /* 0x0000002f00387c82 */ /* 0x000fe20008000000 */
[----:B------:R-:W-:Y:S01]  /*8b00*/  IMAD.MOV.U32 R5, RZ, RZ, R188 ;  /* 0x000000ffff057224 */ /* 0x000fe200078e00bc */
[----:B------:R-:W-:Y:S01]  /*8b10*/  UMOV UR54, UR55 ;  /* 0x0000003700367c82 */ /* 0x000fe20008000000 */
[----:B------:R-:W-:-:S05]  /*8b20*/  ULDC UR51, c[0x0][0x988] ;  /* 0x0002620000337ab9 */ /* 0x000fca0000000800 */
.L_x_2295:
[----:B------:R-:W-:Y:S01]  /*8b30*/  UIADD3 UR55, UR54, 0x1, URZ ;  /* 0x0000000136377890 */ /* 0x000fe2000fffe03f */
[----:B------:R-:W-:-:S03]  /*8b40*/  ISETP.NE.AND P3, PT, RZ, UR45, PT ;  /* 0x0000002dff007c0c */ /* 0x000fc6000bf65270 */
[----:B------:R-:W-:-:S04]  /*8b50*/  UISETP.NE.AND UP0, UPT, UR55, 0x2, UPT ;  /* 0x000000023700788c */ /* 0x000fc8000bf05270 */
[----:B------:R-:W-:Y:S02]  /*8b60*/  USEL UR47, URZ, 0x1, UP0 ;  /* 0x000000013f2f7887 */ /* 0x000fe40008000000 */
[----:B------:R-:W-:Y:S02]  /*8b70*/  USEL UR55, UR55, URZ, UP0 ;  /* 0x0000003f37377287 */ /* 0x000fe40008000000 */
[----:B------:R-:W-:Y:S02]  /*8b80*/  ULOP3.LUT UR47, UR56, UR47, URZ, 0x3c, !UPT ;  /* 0x0000002f382f7292 */ /* 0x000fe4000f8e3c3f */
[----:B--2---:R-:W-:Y:S10]  /*8b90*/  @P3 BRA `(.L_x_2286) ;  /* 0x00000000002c3947 */ /* 0x004ff40003800000 */
[----:B------:R-:W-:Y:S05]  /*8ba0*/  @!P1 BRA `(.L_x_2287) ;  /* 0x0000000000049947 */ /* 0x000fea0003800000 */
[----:B------:R-:W-:Y:S01]  /*8bb0*/  BPT.TRAP 0x1 ;  /* 0x000000040000795c */ /* 0x000fe20000300000 */
.L_x_2287:
[----:B------:R-:W-:Y:S01]  /*8bc0*/  ULEA UR6, UR55, UR41, 0x3 ;  /* 0x0000002937067291 */ /* 0x000fe2000f8e183f */
[----:B------:R-:W-:-:S05]  /*8bd0*/  IMAD.U32 R6, RZ, RZ, UR47 ;  /* 0x0000002fff067e24 */ /* 0x000fca000f8e00ff */
[----:B------:R-:W-:-:S04]  /*8be0*/  SHF.L.U32 R6, R6, 0x1f, RZ ;  /* 0x0000001f06067819 */ /* 0x000fc800000006ff */
[----:B------:R0:W1:Y:S01]  /*8bf0*/  SYNCS.PHASECHK.TRANS64.TRYWAIT P2, [UR6+0x38830], R6 ;  /* 0x03883006ff0075a7 */ /* 0x0000620008040146 */
[----:B------:R-:W-:Y:S05]  /*8c00*/  @!P1 BRA `(.L_x_2288) ;  /* 0x0000000000049947 */ /* 0x000fea0003800000 */
[----:B------:R-:W-:Y:S01]  /*8c10*/  BPT.TRAP 0x1 ;  /* 0x000000040000795c */ /* 0x000fe20000300000 */
.L_x_2288:
[----:B-1----:R-:W-:Y:S05]  /*8c20*/  @P2 BRA `(.L_x_2286) ;  /* 0x0000000000082947 */ /* 0x002fea0003800000 */
[----:B------:R-:W1:Y:S02]  /*8c30*/  SYNCS.PHASECHK.TRANS64.TRYWAIT P2, [UR6+0x38830], R6 ;  /* 0x03883006ff0075a7 */ /* 0x000e640008040146 */
[----:B-1----:R-:W-:Y:S05]  /*8c40*/  @!P2 BRA `(.L_x_2289) ;  /* 0x000001080000a947 */ /* 0x002fea0003800000 */
.L_x_2286:
[----:B-1----:R-:W1:Y:S01]  /*8c50*/  S2R R7, SR_TID.X ;  /* 0x0000000000077919 */ /* 0x002e620000002100 */
[----:B------:R-:W-:Y:S01]  /*8c60*/  ULEA UR34, UR55, UR50, 0xb ;  /* 0x0000003237227291 */ /* 0x000fe2000f8e583f */
[----:B------:R-:W-:Y:S01]  /*8c70*/  UMOV UR35, 0x40000040 ;  /* 0x4000004000237882 */ /* 0x000fe20000000000 */
[----:B------:R-:W-:Y:S02]  /*8c80*/  UMOV UR7, 0x40000040 ;  /* 0x4000004000077882 */ /* 0x000fe40000000000 */
[----:B------:R-:W-:Y:S02]  /*8c90*/  UIADD3 UR6, UR34, 0x2, URZ ;  /* 0x0000000222067890 */ /* 0x000fe4000fffe03f */
        /* <DEDUP_REMOVED lines=42> */
.L_x_2291:
[----:B------:R-:W-:Y:S01]  /*8f40*/  ULEA UR6, UR54, UR41, 0x3 ;  /* 0x0000002936067291 */ /* 0x000fe2000f8e183f */
[----:B------:R-:W-:-:S05]  /*8f50*/  IMAD.U32 R6, RZ, RZ, UR56 ;  /* 0x00000038ff067e24 */ /* 0x000fca000f8e00ff */
[----:B------:R-:W-:-:S04]  /*8f60*/  SHF.L.U32 R6, R6, 0x1f, RZ ;  /* 0x0000001f06067819 */ /* 0x000fc800000006ff */
[----:B------:R0:W1:Y:S01]  /*8f70*/  SYNCS.PHASECHK.TRANS64.TRYWAIT P2, [UR6+0x38850], R6 ;  /* 0x03885006ff0075a7 */ /* 0x0000620008040146 */
[----:B------:R-:W-:Y:S05]  /*8f80*/  @!P1 BRA `(.L_x_2292) ;  /* 0x0000000000049947 */ /* 0x000fea0003800000 */
[----:B------:R-:W-:Y:S01]  /*8f90*/  BPT.TRAP 0x1 ;  /* 0x000000040000795c */ /* 0x000fe20000300000 */
.L_x_2292:
[----:B-1----:R-:W-:Y:S05]  /*8fa0*/  @P2 BRA `(.L_x_2290) ;  /* 0x0000000000082947 */ /* 0x002fea0003800000 */
[----:B------:R-:W1:Y:S02]  /*8fb0*/  SYNCS.PHASECHK.TRANS64.TRYWAIT P2, [UR6+0x38850], R6 ;  /* 0x03885006ff0075a7 */ /* 0x000e640008040146 */
[----:B-1----:R-:W-:Y:S05]  /*8fc0*/  @!P2 BRA `(.L_x_2293) ;  /* 0x000001040038a947 */ /* 0x002fea0003800000 */
.L_x_2290:
[----:B------:R-:W-:Y:S01]  /*8fd0*/  UIADD3 UR6, UR41, 0x400, URZ ;  /* 0x0000040029067890 */ /* 0x000fe2000fffe03f */
[----:B------:R-:W-:Y:S01]  /*8fe0*/  WARPGROUP.ARRIVE ;  /* 0x00000000000079c5 */ /* 0x000fe20000000000 */
[----:B------:R-:W-:Y:S01]  /*8ff0*/  UMOV UR7, 0x40000040 ;  /* 0x4000004000077882 */ /* 0x000fe20000000000 */
[C---:B01----:R-:W-:Y:S01]  /*9000*/  FMUL.FTZ R6, R0.reuse, R152 ;  /* 0x0000009800067220 */ /* 0x043fe20000410000 */
[----:B------:R-:W-:Y:S01]  /*9010*/  USHF.R.U32.HI UR6, URZ, 0x4, UR6 ;  /* 0x000000043f067899 */ /* 0x000fe20008011606 */
[C---:B------:R-:W-:Y:S01]  /*9020*/  FMUL.FTZ R8, R0.reuse, R154 ;  /* 0x0000009a00087220 */ /* 0x040fe20000410000 */
[C---:B------:R-:W-:Y:S01]  /*9030*/  FMUL.FTZ R7, R0.reuse, R153 ;  /* 0x0000009900077220 */ /* 0x040fe20000410000 */
[C---:B------:R-:W-:Y:S01]  /*9040*/  FMUL.FTZ R9, R0.reuse, R155 ;  /* 0x0000009b00097220 */ /* 0x040fe20000410000 */
[----:B------:R-:W-:Y:S01]  /*9050*/  ULOP3.LUT UR6, UR6, 0x3fff, URZ, 0xc0, !UPT ;  /* 0x00003fff06067892 */ /* 0x000fe2000f8ec03f */
[----:B------:R-:W0:Y:S01]  /*9060*/  MUFU.TANH R6, R6 ;  /* 0x0000000600067308 */ /* 0x000e220000002400 */
[C---:B------:R-:W-:Y:S01]  /*9070*/  FMUL.FTZ R10, R0.reuse, R156 ;  /* 0x0000009c000a7220 */ /* 0x040fe20000410000 */
[C---:B------:R-:W-:Y:S01]  /*9080*/  FMUL.FTZ R12, R0.reuse, R158 ;  /* 0x0000009e000c7220 */ /* 0x040fe20000410000 */
[----:B------:R-:W-:Y:S01]  /*9090*/  ULOP3.LUT UR6, UR6, 0x10000, URZ, 0xfc, !UPT ;  /* 0x0001000006067892 */ /* 0x000fe2000f8efc3f */
[C---:B------:R-:W-:Y:S01]  /*90a0*/  FMUL.FTZ R11, R0.reuse, R157 ;  /* 0x0000009d000b7220 */ /* 0x040fe20000410000 */
[C---:B------:R-:W-:Y:S01]  /*90b0*/  FMUL.FTZ R13, R0.reuse, R159 ;  /* 0x0000009f000d7220 */ /* 0x040fe20000410000 */
[C---:B------:R-:W-:Y:S01]  /*90c0*/  FMUL.FTZ R14, R0.reuse, R160 ;  /* 0x000000a0000e7220 */ /* 0x040fe20000410000 */
[----:B------:R-:W-:Y:S01]  /*90d0*/  ULEA UR10, UR54, UR6, 0xb ;  /* 0x00000006360a7291 */ /* 0x000fe2000f8e583f */
[----:B------:R-:W1:Y:S01]  /*90e0*/  MUFU.TANH R8, R8 ;  /* 0x0000000800087308 */ /* 0x000e620000002400 */
[C---:B------:R-:W-:Y:S01]  /*90f0*/  FMUL.FTZ R20, R0.reuse, R162 ;  /* 0x000000a200147220 */ /* 0x040fe20000410000 */
[C---:B------:R-:W-:Y:S01]  /*9100*/  FMUL.FTZ R15, R0.reuse, R161 ;  /* 0x000000a1000f7220 */ /* 0x040fe20000410000 */
[C---:B------:R-:W-:Y:S01]  /*9110*/  FMUL.FTZ R152, R0.reuse, R164 ;  /* 0x000000a400987220 */ /* 0x040fe20000410000 */
[C---:B------:R-:W-:Y:S01]  /*9120*/  FMUL.FTZ R21, R0.reuse, R163 ;  /* 0x000000a300157220 */ /* 0x040fe20000410000 */
[C---:B------:R-:W-:Y:S01]  /*9130*/  FMUL.FTZ R164, R0.reuse, R176 ;  /* 0x000000b000a47220 */ /* 0x040fe20000410000 */
[----:B------:R-:W-:Y:S01]  /*9140*/  UMOV UR6, UR10 ;  /* 0x0000000a00067c82 */ /* 0x000fe20008000000 */
[C---:B------:R-:W-:Y:S01]  /*9150*/  FMUL.FTZ R161, R0.reuse, R173 ;  /* 0x000000ad00a17220 */ /* 0x040fe20000410000 */
[----:B------:R-:W-:Y:S01]  /*9160*/  QGMMA.64x256x32.F32.E4M3.E4M3 R24, R228, gdesc[UR4], R24, gsb0 ;  /* 0x03e00004e4187df3 */ /* 0x000fe20008000818 */
[----:B------:R-:W-:Y:S01]  /*9170*/  UIADD3 UR6, UR10, 0x2, URZ ;  /* 0x000000020a067890 */ /* 0x000fe2000fffe03f */
[----:B------:R-:W2:Y:S01]  /*9180*/  MUFU.TANH R7, R7 ;  /* 0x0000000700077308 */ /* 0x000ea20000002400 */
[----:B------:R-:W-:Y:S01]  /*9190*/  UMOV UR7, 0x40000040 ;  /* 0x4000004000077882 */ /* 0x000fe20000000000 */
[C---:B------:R-:W-:Y:S01]  /*91a0*/  FMUL.FTZ R176, R0.reuse, R188 ;  /* 0x000000bc00b07220 */ /* 0x040fe20000410000 */
[----:B------:R-:W-:Y:S01]  /*91b0*/  FMUL.FTZ R173, R0, R185 ;  /* 0x000000b900ad7220 */ /* 0x000fe20000410000 */
[----:B0-----:R-:W-:Y:S01]  /*91c0*/  FMNMX.FTZ R188, R6, R5, !PT ;  /* 0x0000000506bc7209 */ /* 0x001fe20007810000 */
[C---:B------:R-:W-:Y:S01]  /*91d0*/  FMUL.FTZ R154, R0.reuse, R166 ;  /* 0x000000a6009a7220 */ /* 0x040fe20000410000 */
[----:B------:R-:W-:Y:S01]  /*91e0*/  FMUL.FTZ R153, R0, R165 ;  /* 0x000000a500997220 */ /* 0x000fe20000410000 */
        /* <DEDUP_REMOVED lines=60> */
[----:B------:R-:W-:-:S05]  /*95b0*/  FMUL.FTZ R205, R0, R215 ;  /* 0x000000d700cd7220 */ /* 0x000fca0000410000 */
        /* <DEDUP_REMOVED lines=64> */
[----:B0-----:R-:W-:-:S05]  /*99c0*/  SHF.R.U32.HI R231, RZ, 0x7, R231 ;  /* 0x00000007ffe77819 */ /* 0x001fca00000116e7 */
        /* <DEDUP_REMOVED lines=57> */
[----:B------:R-:W-:Y:S02]  /*9d60*/  WARPGROUP.DEPBAR.LE gsb0, 0x0 ;  /* 0x00008000000079c5 */ /* 0x000fe40000010000 */
[----:B------:R-:W-:-:S06]  /*9d70*/  WARPGROUP.ARRIVE ;  /* 0x00000000000079c5 */ /* 0x000fcc0000000000 */
[----:B------:R-:W-:Y:S01]  /*9d80*/  QGMMA.64x256x32.F32.E4M3.E4M3 R24, R220, gdesc[UR4], R24, gsb0 ;  /* 0x03e00004dc187df3 */ /* 0x000fe20008000818 */
[----:B------:R-:W-:Y:S01]  /*9d90*/  UIADD3 UR6, UR10, 0x6, URZ ;  /* 0x000000060a067890 */ /* 0x000fe2000fffe03f */
[----:B0-----:R-:W-:Y:S01]  /*9da0*/  FMNMX.FTZ R188, R188, R207, !PT ;  /* 0x000000cfbcbc7209 */ /* 0x001fe20007810000 */
[----:B------:R-:W-:Y:S01]  /*9db0*/  UMOV UR7, 0x40000040 ;  /* 0x4000004000077882 */ /* 0x000fe20000000000 */
[----:B------:R-:W-:Y:S02]  /*9dc0*/  UMOV UR10, UR51 ;  /* 0x00000033000a7c82 */ /* 0x000fe40008000000 */
[----:B------:R-:W-:Y:S02]  /*9dd0*/  IMAD.U32 R207, RZ, RZ, UR10 ;  /* 0x0000000affcf7e24 */ /* 0x000fe4000f8e00ff */
[----:B------:R-:W-:-:S01]  /*9de0*/  FADD.FTZ R5, -R188, R5 ;  /* 0x00000005bc057221 */ /* 0x000fc20000010100 */
[----:B-1----:R-:W-:Y:S01]  /*9df0*/  FMNMX.FTZ R185, R185, R206, !PT ;  /* 0x000000ceb9b97209 */ /* 0x002fe20007810000 */
[----:B------:R-:W-:-:S02]  /*9e00*/  IMAD.U32 R206, RZ, RZ, UR10 ;  /* 0x0000000affce7e24 */ /* 0x000fc4000f8e00ff */
[----:B------:R-:W-:Y:S01]  /*9e10*/  FFMA.FTZ R207, R188, R207, -8 ;  /* 0xc1000000bccf7423 */ /* 0x000fe200000100cf */
[----:B------:R-:W-:Y:S01]  /*9e20*/  FMUL.FTZ R5, R5, UR10 ;  /* 0x0000000a05057c20 */ /* 0x000fe20008410000 */
[C---:B------:R-:W-:Y:S01]  /*9e30*/  FADD.FTZ R4, -R185.reuse, R4 ;  /* 0x00000004b9047221 */ /* 0x040fe20000010100 */
[----:B------:R-:W-:-:S01]  /*9e40*/  FFMA.FTZ R206, R185, R206, -8 ;  /* 0xc1000000b9ce7423 */ /* 0x000fc200000100ce */
[--C-:B------:R-:W-:Y:S01]  /*9e50*/  FFMA.FTZ R6, R6, UR10, -R207.reuse ;  /* 0x0000000a06067c23 */ /* 0x100fe200080108cf */
[----:B------:R-:W-:-:S01]  /*9e60*/  FFMA.FTZ R7, R7, UR10, -R207 ;  /* 0x0000000a07077c23 */ /* 0x000fc200080108cf */
[----:B------:R-:W-:Y:S01]  /*9e70*/  FMUL.FTZ R4, R4, UR10 ;  /* 0x0000000a04047c20 */ /* 0x000fe20008410000 */
[----:B------:R-:W-:-:S01]  /*9e80*/  FFMA.FTZ R8, R8, UR10, -R206 ;  /* 0x0000000a08087c23 */ /* 0x000fc200080108ce */
[----:B------:R-:W-:Y:S01]  /*9e90*/  FFMA.FTZ R9, R9, UR10, -R206 ;  /* 0x0000000a09097c23 */ /* 0x000fe200080108ce */
[----:B------:R-:W-:Y:S01]  /*9ea0*/  MUFU.EX2 R5, R5 ;  /* 0x0000000500057308 */ /* 0x000fe20000000800 */
[----:B------:R-:W-:-:S01]  /*9eb0*/  FFMA.FTZ R10, R10, UR10, -R207 ;  /* 0x0000000a0a0a7c23 */ /* 0x000fc200080108cf */
[----:B------:R-:W-:Y:S01]  /*9ec0*/  FFMA.FTZ R12, R12, UR10, -R206 ;  /* 0x0000000a0c0c7c23 */ /* 0x000fe200080108ce */
[----:B------:R-:W-:-:S01]  /*9ed0*/  FFMA.FTZ R11, R11, UR10, -R207 ;  /* 0x0000000a0b0b7c23 */ /* 0x000fc200080108cf */
[----:B------:R-:W-:Y:S01]  /*9ee0*/  FFMA.FTZ R13, R13, UR10, -R206 ;  /* 0x0000000a0d0d7c23 */ /* 0x000fe200080108ce */
[----:B------:R-:W-:-:S01]  /*9ef0*/  FFMA.FTZ R14, R14, UR10, -R207 ;  /* 0x0000000a0e0e7c23 */ /* 0x000fc200080108cf */
[----:B------:R-:W-:Y:S01]  /*9f00*/  FFMA.FTZ R20, R20, UR10, -R206 ;  /* 0x0000000a14147c23 */ /* 0x000fe200080108ce */
[----:B------:R-:W-:-:S01]  /*9f10*/  FFMA.FTZ R15, R15, UR10, -R207 ;  /* 0x0000000a0f0f7c23 */ /* 0x000fc200080108cf */
[----:B------:R-:W0:Y:S01]  /*9f20*/  MUFU.EX2 R6, R6 ;  /* 0x0000000600067308 */ /* 0x000e220000000800 */
[----:B------:R-:W-:-:S01]  /*9f30*/  FFMA.FTZ R21, R21, UR10, -R206 ;  /* 0x0000000a15157c23 */ /* 0x000fc200080108ce */
[----:B------:R-:W-:Y:S01]  /*9f40*/  FFMA.FTZ R152, R152, UR10, -R207 ;  /* 0x0000000a98987c23 */ /* 0x000fe200080108cf */
        /* <DEDUP_REMOVED lines=31> */
[----:B------:R-:W-:Y:S01]  /*a140*/  FFMA.FTZ R205, R205, UR10, -R206 ;  /* 0x0000000acdcd7c23 */ /* 0x000fe200080108ce */
        /* <DEDUP_REMOVED lines=10> */
[----:B------:R-:W-:-:S01]  /*a1f0*/  FFMA.FTZ R169, R169, UR10, -R207 ;  /* 0x0000000aa9a97c23 */ /* 0x000fc200080108cf */
[--C-:B------:R-:W-:Y:S01]  /*a200*/  FFMA.FTZ R172, R172, UR10, -R207.reuse ;  /* 0x0000000aacac7c23 */ /* 0x100fe200080108cf */
[----:B------:R-:W-:-:S01]  /*a210*/  FFMA.FTZ R173, R173, UR10, -R207 ;  /* 0x0000000aadad7c23 */ /* 0x000fc200080108cf */
[----:B------:R-:W0:Y:S01]  /*a220*/  MUFU.EX2 R12, R12 ;  /* 0x0000000c000c7308 */ /* 0x000e220000000800 */
[----:B--2---:R-:W-:-:S01]  /*a230*/  FADD.FTZ R206, R9, R2 ;  /* 0x0000000209ce7221 */ /* 0x004fc20000010000 */
[--C-:B------:R-:W-:Y:S01]  /*a240*/  FFMA.FTZ R176, R176, UR10, -R207.reuse ;  /* 0x0000000ab0b07c23 */ /* 0x100fe200080108cf */
[----:B------:R-:W-:-:S01]  /*a250*/  FFMA.FTZ R177, R177, UR10, -R207 ;  /* 0x0000000ab1b17c23 */ /* 0x000fc200080108cf */
        /* <DEDUP_REMOVED lines=15> */
[----:B------:R-:W-:-:S05]  /*a350*/  FFMA.FTZ R207, R203, UR10, -R207 ;  /* 0x0000000acbcf7c23 */ /* 0x000fca00080108cf */
        /* <DEDUP_REMOVED lines=43> */
[----:B------:R-:W-:Y:S02]  /*a610*/  WARPGROUP.DEPBAR.LE gsb0, 0x0 ;  /* 0x00008000000079c5 */ /* 0x000fe40000010000 */
[----:B------:R-:W-:Y:S01]  /*a620*/  WARPGROUP.ARRIVE ;  /* 0x00000000000079c5 */ /* 0x000fe20000000000 */
[----:B--2---:R-:W-:-:S04]  /*a630*/  FADD.FTZ R3, R167, R3 ;  /* 0x00000003a7037221 */ /* 0x004fc80000010000 */
[----:B------:R-:W2:Y:S01]  /*a640*/  MUFU.EX2 R169, R169 ;  /* 0x000000a900a97308 */ /* 0x000ea20000000800 */
[----:B------:R-:W-:Y:S01]  /*a650*/  QGMMA.64x256x32.F32.E4M3.E4M3 R24, R216, gdesc[UR4], R24, gsb0 ;  /* 0x03e00004d8187df3 */ /* 0x000fe20008000818 */
[----:B-1----:R-:W-:-:S06]  /*a660*/  FADD.FTZ R2, R168, R2 ;  /* 0x00000002a8027221 */ /* 0x002fcc0000010000 */
        /* <DEDUP_REMOVED lines=60> */
[----:B------:R1:W-:Y:S01]  /*aa30*/  MUFU.EX2 R202, R207 ;  /* 0x000000cf00ca7308 */ /* 0x0003e20000000800 */
[----:B0-----:R-:W-:-:S07]  /*aa40*/  FADD.FTZ R3, R201, R3 ;  /* 0x00000003c9037221 */ /* 0x001fce0000010000 */
[----:B------:R-:W0:Y:S01]  /*aa50*/  MUFU.EX2 R204, R204 ;  /* 0x000000cc00cc7308 */ /* 0x000e220000000800 */
[----:B-1----:R-:W-:Y:S02]  /*aa60*/  IMAD.U32 R207, RZ, RZ, UR55 ;  /* 0x00000037ffcf7e24 */ /* 0x002fe4000f8e00ff */
[----:B--2---:R-:W-:-:S03]  /*aa70*/  FADD.FTZ R2, R203, R2 ;  /* 0x00000002cb027221 */ /* 0x004fc60000010000 */
[----:B------:R-:W-:Y:S02]  /*aa80*/  @!P0 LEA R207, R207, UR41, 0x3 ;  /* 0x00000029cfcf8c11 */ /* 0x000fe4000f8e18ff */
[----:B------:R-:W1:Y:S03]  /*aa90*/  MUFU.EX2 R205, R205 ;  /* 0x000000cd00cd7308 */ /* 0x000e660000000800 */
[----:B------:R-:W-:Y:S01]  /*aaa0*/  @!P0 VIADD R207, R207, 0x38840 ;  /* 0x00038840cfcf8836 */ /* 0x000fe20000000000 */
[----:B------:R-:W-:-:S04]  /*aab0*/  WARPGROUP.DEPBAR.LE gsb0, 0x0 ;  /* 0x00008000000079c5 */ /* 0x000fc80000010000 */
[----:B------:R-:W-:Y:S01]  /*aac0*/  @!P0 PRMT R207, RZ, 0x654, R207 ;  /* 0x00000654ffcf8816 */ /* 0x000fe200000000cf */
[----:B------:R2:W-:Y:S06]  /*aad0*/  BAR.ARV R208, 0x100 ;  /* 0x000400d00000751d */ /* 0x0005ec0000002000 */
[----:B0-----:R-:W-:-:S01]  /*aae0*/  FADD.FTZ R206, R204, R3 ;  /* 0x00000003ccce7221 */ /* 0x001fc20000010000 */
[----:B------:R2:W-:Y:S01]  /*aaf0*/  @!P0 SYNCS.ARRIVE.TRANS64.RED.A1T0 RZ, [R207+URZ], RZ ;  /* 0x000000ffcfff89a7 */ /* 0x0005e2000810043f */
[----:B------:R-:W-:-:S02]  /*ab00*/  FADD.FTZ R3, R202, R2 ;  /* 0x00000002ca037221 */ /* 0x000fc40000010000 */
[----:B-1----:R-:W-:Y:S01]  /*ab10*/  FADD.FTZ R2, R205, R206 ;  /* 0x000000cecd027221 */ /* 0x002fe20000010000 */
[----:B------:R-:W-:Y:S06]  /*ab20*/  @!P1 BRA `(.L_x_2294) ;  /* 0x0000000000049947 */ /* 0x000fec0003800000 */
[----:B------:R-:W-:Y:S01]  /*ab30*/  BPT.TRAP 0x1 ;  /* 0x000000040000795c */ /* 0x000fe20000300000 */
.L_x_2294:
        /* <DEDUP_REMOVED lines=18> */
[-C--:B------:R-:W-:Y:S01]  /*ac60*/  FMUL.FTZ R28, R28, R5.reuse ;  /* 0x000000051c1c7220 */ /* 0x080fe20000410000 */
[----:B------:R-:W-:Y:S01]  /*ac70*/  F2FP.SATFINITE.E4M3.F32.PACK_AB_MERGE_C R10, R7, R6, R10 ;  /* 0x00000006070a723e */ /* 0x000fe2000480700a */
[----:B------:R-:W-:Y:S01]  /*ac80*/  SYNCS.ARRIVE.TRANS64.RED.A1T0 RZ, [UR6], RZ ;  /* 0x000000ffffff79a7 */ /* 0x000fe20008100406 */
        /* <DEDUP_REMOVED lines=157> */
[----:B------:R-:W-:Y:S01]  /*b660*/  IMAD.MOV.U32 R227, RZ, RZ, R170 ;  /* 0x000000ffffe37224 */ /* 0x000fe200078e00aa */
[----:B------:R-:W-:Y:S06]  /*b670*/  @P2 BRA `(.L_x_2295) ;  /* 0xffffffd4002c2947 */ /* 0x000fec000383ffff */
.L_x_2285:
[----:B------:R-:W-:Y:S06]  /*b680*/  BAR.ARV 0x8, 0x180 ;  /* 0x0206000000007b1d */ /* 0x000fec0000002000 */
[----:B------:R-:W-:Y:S05]  /*b690*/  @!P1 BRA `(.L_x_2296) ;  /* 0x0000000000049947 */ /* 0x000fea0003800000 */
[----:B------:R-:W-:Y:S01]  /*b6a0*/  BPT.TRAP 0x1 ;  /* 0x000000040000795c */ /* 0x000fe20000300000 */
.L_x_2296:
[----:B------:R-:W-:Y:S01]  /*b6b0*/  ULEA UR5, UR55, UR41, 0x3 ;  /* 0x0000002937057291 */ /* 0x000fe2000f8e183f */
[----:B------:R-:W-:-:S05]  /*b6c0*/  IMAD.U32 R0, RZ, RZ, UR47 ;  /* 0x0000002fff007e24 */ /* 0x000fca000f8e00ff */
[----:B------:R-:W-:-:S04]  /*b6d0*/  SHF.L.U32 R0, R0, 0x1f, RZ ;  /* 0x0000001f00007819 */ /* 0x000fc800000006ff */
[----:B------:R0:W1:Y:S01]  /*b6e0*/  SYNCS.PHASECHK.TRANS64.TRYWAIT P0, [UR5+0x38850], R0 ;  /* 0x03885000ff0075a7 */ /* 0x0000620008000145 */
[----:B------:R-:W-:Y:S05]  /*b6f0*/  @!P1 BRA `(.L_x_2297) ;  /* 0x0000000000049947 */ /* 0x000fea0003800000 */
[----:B------:R-:W-:Y:S01]  /*b700*/  BPT.TRAP 0x1 ;  /* 0x000000040000795c */ /* 0x000fe20000300000 */
.L_x_2297:
[----:B-1----:R-:W-:Y:S05]  /*b710*/  @P0 BRA `(.L_x_2298) ;  /* 0x0000000000080947 */ /* 0x002fea0003800000 */
[----:B------:R-:W1:Y:S02]  /*b720*/  SYNCS.PHASECHK.TRANS64.TRYWAIT P0, [UR5+0x38850], R0 ;  /* 0x03885000ff0075a7 */ /* 0x000e640008000145 */
[----:B-1----:R-:W-:Y:S05]  /*b730*/  @!P0 BRA `(.L_x_2299) ;  /* 0x000000dc00748947 */ /* 0x002fea0003800000 */
.L_x_2298:
[----:B------:R-:W-:Y:S01]  /*b740*/  UIADD3 UR41, UR41, 0x400, URZ ;  /* 0x0000040029297890 */ /* 0x000fe2000fffe03f */
[----:B------:R-:W-:Y:S01]  /*b750*/  WARPGROUP.ARRIVE ;  /* 0x00000000000079c5 */ /* 0x000fe20000000000 */
[----:B------:R-:W-:Y:S01]  /*b760*/  UMOV UR7, 0x40000040 ;  /* 0x4000004000077882 */ /* 0x000fe20000000000 */
[----:B------:R-:W-:Y:S01]  /*b770*/  ULDC.64 UR8, c[0x0][0x9a0] ;  /* 0x0002680000087ab9 */ /* 0x000fe20000000a00 */
[----:B------:R-:W-:Y:S01]  /*b780*/  USHF.R.U32.HI UR41, URZ, 0x4, UR41 ;  /* 0x000000043f297899 */ /* 0x000fe20008011629 */
[----:B------:R-:W-:-:S03]  /*b790*/  ISETP.NE.U32.AND P0, PT, RZ, UR8, PT ;  /* 0x00000008ff007c0c */ /* 0x000fc6000bf05070 */
[----:B------:R-:W-:Y:S01]  /*b7a0*/  ULOP3.LUT UR41, UR41, 0x3fff, URZ, 0xc0, !UPT ;  /* 0x00003fff29297892 */ /* 0x000fe2000f8ec03f */
[----:B------:R-:W-:-:S03]  /*b7b0*/  ISETP.NE.AND.EX P0, PT, RZ, UR9, PT, P0 ;  /* 0x00000009ff007c0c */ /* 0x000fc6000bf05300 */
[----:B------:R-:W-:-:S04]  /*b7c0*/  ULOP3.LUT UR4, UR41, 0x10000, URZ, 0xfc, !UPT ;  /* 0x0001000029047892 */ /* 0x000fc8000f8efc3f */
[----:B------:R-:W-:-:S06]  /*b7d0*/  ULEA UR4, UR55, UR4, 0xb ;  /* 0x0000000437047291 */ /* 0x000fcc000f8e583f */
[----:B------:R-:W0:Y:S01]  /*b7e0*/  @P0 LDC.64 R6, c[0x0][0x9c8] ;  /* 0x00027200ff060b82 */ /* 0x000e220000000a00 */
[----:B------:R-:W-:Y:S02]  /*b7f0*/  UMOV UR6, UR4 ;  /* 0x0000000400067c82 */ /* 0x000fe40008000000 */
[----:B------:R-:W-:Y:S01]  /*b800*/  QGMMA.64x256x32.F32.E4M3.E4M3 R24, R228, gdesc[UR4], R24, gsb0 ;  /* 0x03e00004e4187df3 */ /* 0x000fe20008000818 */
[----:B------:R-:W-:Y:S01]  /*b810*/  UIADD3 UR6, UR4, 0x2, URZ ;  /* 0x0000000204067890 */ /* 0x000fe2000fffe03f */
[----:B------:R-:W-:-:S03]  /*b820*/  UMOV UR7, 0x40000040 ;  /* 0x4000004000077882 */ /* 0x000fc60000000000 */
[----:B-1----:R-:W1:Y:S01]  /*b830*/  @P0 LDC.64 R4, c[0x0][0x9d0] ;  /* 0x00027400ff040b82 */ /* 0x002e620000000a00 */
[----:B0-----:R-:W-:-:S04]  /*b840*/  @P0 IMAD R0, R6, UR42, RZ ;  /* 0x0000002a06000c24 */ /* 0x001fc8000f8e02ff */
[----:B------:R-:W-:Y:S02]  /*b850*/  @P0 IMAD R9, R7, UR43, R0 ;  /* 0x0000002b07090c24 */ /* 0x000fe4000f8e0200 */
[----:B------:R-:W-:-:S04]  /*b860*/  @P0 IMAD.WIDE.U32 R6, R6, UR43, RZ ;  /* 0x0000002b06060c25 */ /* 0x000fc8000f8e00ff */
[----:B------:R-:W-:Y:S02]  /*b870*/  @P0 IMAD.IADD R7, R7, 0x1, R9 ;  /* 0x0000000107070824 */ /* 0x000fe400078e0209 */
[----:B-1----:R-:W-:-:S04]  /*b880*/  @P0 IMAD.WIDE.U32 R6, R4, UR44, R6 ;  /* 0x0000002c04060c25 */ /* 0x002fc8000f8e0006 */
[----:B------:R-:W-:Y:S01]  /*b890*/  @P0 IMAD R5, R5, UR44, R7 ;  /* 0x0000002c05050c24 */ /* 0x000fe2000f8e0207 */
[----:B------:R-:W-:-:S04]  /*b8a0*/  @P0 LEA R4, P2, R6, UR8, 0x2 ;  /* 0x0000000806040c11 */ /* 0x000fc8000f8410ff */
[----:B------:R-:W-:Y:S01]  /*b8b0*/  @P0 LEA.HI.X R5, R6, UR9, R5, 0x2, P2 ;  /* 0x0000000906050c11 */ /* 0x000fe200090f1405 */
[----:B------:R-:W-:-:S06]  /*b8c0*/  IMAD.MOV.U32 R6, RZ, RZ, 0x3f800000 ;  /* 0x3f800000ff067424 */ /* 0x000fcc00078e00ff */
[----:B------:R0:W3:Y:S01]  /*b8d0*/  @P0 LDG.E R6, desc[UR52][R4.64] ;  /* 0x0000003404060981 */ /* 0x0000e2000c1e1900 */
[----:B------:R-:W-:Y:S02]  /*b8e0*/  WARPGROUP.DEPBAR.LE gsb0, 0x0 ;  /* 0x00008000000079c5 */ /* 0x000fe40000010000 */
[----:B------:R-:W-:-:S06]  /*b8f0*/  WARPGROUP.ARRIVE ;  /* 0x00000000000079c5 */ /* 0x000fcc0000000000 */
[----:B------:R-:W-:Y:S01]  /*b900*/  QGMMA.64x256x32.F32.E4M3.E4M3 R24, R224, gdesc[UR4], R24, gsb0 ;  /* 0x03e00004e0187df3 */ /* 0x000fe20008000818 */
[----:B------:R-:W-:Y:S01]  /*b910*/  UIADD3 UR6, UR4, 0x4, URZ ;  /* 0x0000000404067890 */ /* 0x000fe2000fffe03f */
[----:B------:R-:W-:Y:S01]  /*b920*/  UMOV UR7, 0x40000040 ;  /* 0x4000004000077882 */ /* 0x000fe20000000000 */
[----:B------:R-:W1:Y:S04]  /*b930*/  SHFL.BFLY PT, R0, R3, 0x2, 0x1f ;  /* 0x0c401f0003007f89 */ /* 0x000e6800000e0000 */
[----:B------:R-:W4:Y:S01]  /*b940*/  SHFL.BFLY PT, R9, R2, 0x2, 0x1f ;  /* 0x0c401f0002097f89 */ /* 0x000f2200000e0000 */
[----:B------:R-:W-:Y:S02]  /*b950*/  WARPGROUP.DEPBAR.LE gsb0, 0x0 ;  /* 0x00008000000079c5 */ /* 0x000fe40000010000 */
[----:B------:R-:W-:-:S15]  /*b960*/  WARPGROUP.ARRIVE ;  /* 0x00000000000079c5 */ /* 0x000fde0000000000 */
[----:B------:R-:W-:-:S03]  /*b970*/  NOP ;  /* 0x0000000000007918 */ /* 0x000fc60000000000 */
[----:B------:R-:W-:Y:S01]  /*b980*/  QGMMA.64x256x32.F32.E4M3.E4M3 R24, R220, gdesc[UR4], R24, gsb0 ;  /* 0x03e00004dc187df3 */ /* 0x000fe20008000818 */
[----:B------:R-:W-:Y:S01]  /*b990*/  UIADD3 UR6, UR4, 0x6, URZ ;  /* 0x0000000604067890 */ /* 0x000fe2000fffe03f */
[----:B------:R-:W-:Y:S01]  /*b9a0*/  UMOV UR7, 0x40000040 ;  /* 0x4000004000077882 */ /* 0x000fe20000000000 */
[----:B-1----:R-:W-:-:S01]  /*b9b0*/  FADD.FTZ R0, R0, R3 ;  /* 0x0000000300007221 */ /* 0x002fc20000010000 */
[----:B----4-:R-:W-:-:S04]  /*b9c0*/  FADD.FTZ R9, R9, R2 ;  /* 0x0000000209097221 */ /* 0x010fc80000010000 */
[----:B------:R-:W1:Y:S04]  /*b9d0*/  SHFL.BFLY PT, R7, R0, 0x1, 0x1f ;  /* 0x0c201f0000077f89 */ /* 0x000e6800000e0000 */
[----:B------:R-:W4:Y:S01]  /*b9e0*/  SHFL.BFLY PT, R8, R9, 0x1, 0x1f ;  /* 0x0c201f0009087f89 */ /* 0x000f2200000e0000 */
[----:B------:R-:W-:Y:S02]  /*b9f0*/  IMAD.MOV.U32 R3, RZ, RZ, RZ ;  /* 0x000000ffff037224 */ /* 0x000fe400078e00ff */
[----:B-1----:R-:W-:Y:S01]  /*ba00*/  FADD.FTZ R10, R0, R7 ;  /* 0x00000007000a7221 */ /* 0x002fe20000010000 */
[----:B----4-:R-:W-:-:S04]  /*ba10*/  FADD.FTZ R11, R9, R8 ;  /* 0x00000008090b7221 */ /* 0x010fc80000010000 */
[C---:B------:R-:W-:Y:S01]  /*ba20*/  FSETP.NE.FTZ.AND P0, PT, R10.reuse, RZ, PT ;  /* 0x000000ff0a00720b */ /* 0x040fe20003f15000 */
[----:B0-----:R-:W-:Y:S01]  /*ba30*/  FMUL.FTZ R4, R10, 0.00390625 ;  /* 0x3b8000000a047820 */ /* 0x001fe20000410000 */
        /* <DEDUP_REMOVED lines=8> */
[----:B------:R-:W-:-:S07]  /*bac0*/  IMAD.U32 R5, RZ, RZ, UR10 ;  /* 0x0000000aff057e24 */ /* 0x000fce000f8e00ff */
[----:B------:R-:W4:Y:S01]  /*bad0*/  @P0 MUFU.RCP R7, R11 ;  /* 0x0000000b00070308 */ /* 0x000f220000001000 */
[----:B------:R-:W-:Y:S02]  /*bae0*/  IMAD.U32 R9, RZ, RZ, UR10 ;  /* 0x0000000aff097e24 */ /* 0x000fe4000f8e00ff */
[----:B------:R-:W-:Y:S01]  /*baf0*/  @P2 FMUL.FTZ R5, R5, 0.69314718246459960938 ;  /* 0x3f31721805052820 */ /* 0x000fe20000410000 */
[----:B0-----:R-:W-:Y:S01]  /*bb00*/  @P2 FMUL.FTZ R4, R4, 0.69314718246459960938 ;  /* 0x3f31721804042820 */ /* 0x001fe20000410000 */
[----:B------:R-:W-:Y:S02]  /*bb10*/  IMAD.MOV.U32 R2, RZ, RZ, -0x800000 ;  /* 0xff800000ff027424 */ /* 0x000fe400078e00ff */
[----:B------:R-:W-:Y:S01]  /*bb20*/  @P3 FMUL.FTZ R9, R9, 0.69314718246459960938 ;  /* 0x3f31721809093820 */ /* 0x000fe20000410000 */
[----:B------:R-:W-:Y:S02]  /*bb30*/  IMAD.MOV.U32 R0, RZ, RZ, -0x800000 ;  /* 0xff800000ff007424 */ /* 0x000fe400078e00ff */
[----:B------:R-:W-:-:S01]  /*bb40*/  @P2 FFMA.FTZ R2, R5, R188, R4 ;  /* 0x000000bc05022223 */ /* 0x000fc20000010004 */
[----:B-1----:R-:W-:Y:S01]  /*bb50*/  @P3 FMUL.FTZ R8, R8, 0.69314718246459960938 ;  /* 0x3f31721808083820 */ /* 0x002fe20000410000 */
[----:B---3--:R-:W-:-:S03]  /*bb60*/  FMUL.FTZ R4, R3, R6 ;  /* 0x0000000603047220 */ /* 0x008fc60000410000 */
[----:B------:R-:W-:Y:S01]  /*bb70*/  @P3 FFMA.FTZ R0, R9, R185, R8 ;  /* 0x000000b909003223 */ /* 0x000fe20000010008 */
[----:B----4-:R-:W-:Y:S01]  /*bb80*/  FMUL.FTZ R3, R7, R6 ;  /* 0x0000000607037220 */ /* 0x010fe20000410000 */
[----:B------:R-:W-:Y:S02]  /*bb90*/  WARPGROUP.DEPBAR.LE gsb0, 0x0 ;  /* 0x00008000000079c5 */ /* 0x000fe40000010000 */
[----:B------:R-:W-:-:S06]  /*bba0*/  WARPGROUP.ARRIVE ;  /* 0x00000000000079c5 */ /* 0x000fcc0000000000 */
[----:B------:R-:W-:Y:S03]  /*bbb0*/  QGMMA.64x256x32.F32.E4M3.E4M3 R24, R216, gdesc[UR4], R24, gsb0 ;  /* 0x03e00004d8187df3 */ /* 0x000fe60008000818 */
[----:B------:R-:W-:Y:S02]  /*bbc0*/  WARPGROUP.DEPBAR.LE gsb0, 0x0 ;  /* 0x00008000000079c5 */ /* 0x000fe40000010000 */
[----:B------:R-:W-:Y:S05]  /*bbd0*/  @!P1 BRA `(.L_x_2300) ;  /* 0x0000000000049947 */ /* 0x000fea0003800000 */
[----:B------:R-:W-:Y:S01]  /*bbe0*/  BPT.TRAP 0x1 ;  /* 0x000000040000795c */ /* 0x000fe20000300000 */
.L_x_2300:
        /* <DEDUP_REMOVED lines=134> */
[----:B------:R-:W-:Y:S01]  /*c450*/  FMUL.FTZ R3, R147, R3 ;  /* 0x0000000393037220 */ /* 0x000fe20000410000 */
[----:B------:R-:W-:-:S02]  /*c460*/  UIADD3 UR48, UR48, 0x1, URZ ;  /* 0x0000000130307890 */ /* 0x000fc4000fffe03f */
[----:B------:R-:W-:Y:S02]  /*c470*/  USEL UR55, UR55, URZ, UP0 ;  /* 0x0000003f37377287 */ /* 0x000fe40008000000 */
[----:B------:R-:W-:-:S12]  /*c480*/  ULOP3.LUT UR47, UR47, UR4, URZ, 0x3c, !UPT ;  /* 0x000000042f2f7292 */ /* 0x000fd8000f8e3c3f */
.L_x_2267:
        /* <DEDUP_REMOVED lines=15> */
[----:B------:R-:W3:Y:S01]  /*c580*/  LDL R154, [R1+0x44] ;  /* 0x00004400019a7983 */ /* 0x000ee20000100800 */
[----:B------:R-:W1:Y:S01]  /*c590*/  S2UR UR4, SR_SWINHI ;  /* 0x00000000000479c3 */ /* 0x000e620000002f00 */
[----:B------:R-:W-:Y:S01]  /*c5a0*/  ULDC.64 UR16, c[0x0][0xc00] ;  /* 0x0003000000107ab9 */ /* 0x000fe20000000a00 */
[----:B------:R-:W-:Y:S01]  /*c5b0*/  ULDC.64 UR12, c[0x0][0xc00] ;  /* 0x00030000000c7ab9 */ /* 0x000fe20000000a00 */
[----:B------:R-:W-:Y:S01]  /*c5c0*/  ULDC.64 UR14, c[0x0][0xc08] ;  /* 0x00030200000e7ab9 */ /* 0x000fe20000000a00 */
[----:B------:R-:W-:Y:S01]  /*c5d0*/  ULDC UR22, c[0x0][0xbe8] ;  /* 0x0002fa0000167ab9 */ /* 0x000fe20000000800 */
[----:B0-----:R-:W-:-:S05]  /*c5e0*/  IMAD.SHL.U32 R4, R184, 0x4, RZ ;  /* 0x00000004b8047824 */ /* 0x001fca00078e00ff */
[----:B------:R-:W-:Y:S01]  /*c5f0*/  LOP3.LUT R4, R4, 0xc, RZ, 0xc0, !PT ;  /* 0x0000000c04047812 */ /* 0x000fe200078ec0ff */
[----:B------:R-:W-:Y:S03]  /*c600*/  BAR.SYNC.DEFER_BLOCKING 0x1, 0x100 ;  /* 0x0044000000007b1d */ /* 0x000fe60000010000 */
[----:B------:R-:W-:-:S05]  /*c610*/  IADD3 R4, P0, R4, UR10, RZ ;  /* 0x0000000a04047c10 */ /* 0x000fca000ff1e0ff */
[----:B------:R-:W-:-:S05]  /*c620*/  IMAD.X R5, RZ, RZ, UR11, P0 ;  /* 0x0000000bff057e24 */ /* 0x000fca00080e06ff */
[----:B------:R0:W4:Y:S01]  /*c630*/  LDG.E.CONSTANT R8, desc[UR52][R4.64] ;  /* 0x0000003404087981 */ /* 0x000122000c1e9900 */
[----:B------:R-:W-:Y:S01]  /*c640*/  LOP3.LUT P0, R6, R184, 0x3, RZ, 0xc0, !PT ;  /* 0x00000003b8067812 */ /* 0x000fe2000780c0ff */
[----:B------:R-:W-:Y:S01]  /*c650*/  UMOV UR10, UR8 ;  /* 0x00000008000a7c82 */ /* 0x000fe20008000000 */
[----:B-1----:R-:W-:Y:S01]  /*c660*/  UMOV UR11, UR4 ;  /* 0x00000004000b7c82 */ /* 0x002fe20008000000 */
[----:B------:R-:W-:Y:S01]  /*c670*/  UIMAD.WIDE UR12, UR43, 0x4, UR12 ;  /* 0x000000042b0c78a5 */ /* 0x000fe2000f8e020c */
        /* <DEDUP_REMOVED lines=124> */
[----:B---3--:R-:W-:Y:S01]  /*ce40*/  IMAD.WIDE R30, R154, R30, UR10 ;  /* 0x0000000a9a1e7e25 */ /* 0x008fe2000f8e021e */
[----:B------:R-:W-:Y:S02]  /*ce50*/  SEL R139, R142, R143, P0 ;  /* 0x0000008f8e8b7207 */ /* 0x000fe40000000000 */
[----:B------:R-:W-:Y:S02]  /*ce60*/  SEL R142, R143, R142, P0 ;  /* 0x0000008e8f8e7207 */ /* 0x000fe40000000000 */
[C---:B------:R-:W-:Y:S02]  /*ce70*/  IADD3 R43, P3, R30.reuse, 0xc040, RZ ;  /* 0x0000c0401e2b7810 */ /* 0x040fe40007f7e0ff */
[----:B------:R-:W-:-:S02]  /*ce80*/  IADD3 R79, P4, R30, 0xc060, RZ ;  /* 0x0000c0601e4f7810 */ /* 0x000fc40007f9e0ff */
[----:B------:R-:W-:Y:S02]  /*ce90*/  IADD3 R47, P2, R30, 0xc020, RZ ;  /* 0x0000c0201e2f7810 */ /* 0x000fe40007f5e0ff */
[----:B------:R-:W-:Y:S02]  /*cea0*/  LOP3.LUT R42, R43, 0x380, RZ, 0xc0, !PT ;  /* 0x000003802b2a7812 */ /* 0x000fe400078ec0ff */
[----:B------:R-:W-:Y:S02]  /*ceb0*/  LOP3.LUT R78, R79, 0x380, RZ, 0xc0, !PT ;  /* 0x000003804f4e7812 */ /* 0x000fe400078ec0ff */
[----:B------:R-:W-:Y:S02]  /*cec0*/  LOP3.LUT R46, R47, 0x380, RZ, 0xc0, !PT ;  /* 0x000003802f2e7812 */ /* 0x000fe400078ec0ff */
[----:B------:R-:W-:Y:S02]  /*ced0*/  SHF.R.U64 R42, R42, 0x3, RZ ;  /* 0x000000032a2a7819 */ /* 0x000fe400000012ff */
[----:B------:R-:W-:-:S02]  /*cee0*/  SHF.R.U64 R78, R78, 0x3, RZ ;  /* 0x000000034e4e7819 */ /* 0x000fc400000012ff */
[----:B------:R-:W-:Y:S02]  /*cef0*/  SHF.R.U64 R46, R46, 0x3, RZ ;  /* 0x000000032e2e7819 */ /* 0x000fe400000012ff */
[----:B------:R-:W-:Y:S01]  /*cf00*/  LOP3.LUT R42, R42, R43, RZ, 0x3c, !PT ;  /* 0x0000002b2a2a7212 */ /* 0x000fe200078e3cff */
[--C-:B------:R-:W-:Y:S01]  /*cf10*/  IMAD.X R43, RZ, RZ, R31.reuse, P3 ;  /* 0x000000ffff2b7224 */ /* 0x100fe200018e061f */
[C---:B------:R-:W-:Y:S02]  /*cf20*/  IADD3 R55, P6, R30.reuse, 0x8060, RZ ;  /* 0x000080601e377810 */ /* 0x040fe40007fde0ff */
[----:B------:R-:W-:Y:S02]  /*cf30*/  IADD3 R67, P3, R30, 0x8000, RZ ;  /* 0x000080001e437810 */ /* 0x000fe40007f7e0ff */
[----:B------:R-:W-:Y:S01]  /*cf40*/  LOP3.LUT R78, R78, R79, RZ, 0x3c, !PT ;  /* 0x0000004f4e4e7212 */ /* 0x000fe200078e3cff */
[--C-:B------:R-:W-:Y:S01]  /*cf50*/  IMAD.X R79, RZ, RZ, R31.reuse, P4 ;  /* 0x000000ffff4f7224 */ /* 0x100fe200020e061f */
[----:B------:R-:W-:Y:S01]  /*cf60*/  LOP3.LUT R46, R46, R47, RZ, 0x3c, !PT ;  /* 0x0000002f2e2e7212 */ /* 0x000fe200078e3cff */
[----:B------:R-:W-:Y:S01]  /*cf70*/  IMAD.X R47, RZ, RZ, R31, P2 ;  /* 0x000000ffff2f7224 */ /* 0x000fe200010e061f */
[----:B------:R-:W-:-:S02]  /*cf80*/  IADD3 R59, P5, R30, 0x8040, RZ ;  /* 0x000080401e3b7810 */ /* 0x000fc40007fbe0ff */
[----:B------:R-:W-:Y:S02]  /*cf90*/  LOP3.LUT R54, R55, 0x380, RZ, 0xc0, !PT ;  /* 0x0000038037367812 */ /* 0x000fe400078ec0ff */
[C---:B------:R-:W-:Y:S02]  /*cfa0*/  IADD3 R63, P4, R30.reuse, 0x8020, RZ ;  /* 0x000080201e3f7810 */ /* 0x040fe40007f9e0ff */
[----:B------:R-:W-:Y:S02]  /*cfb0*/  IADD3 R71, P2, R30, 0x4060, RZ ;  /* 0x000040601e477810 */ /* 0x000fe40007f5e0ff */
[----:B------:R-:W-:Y:S02]  /*cfc0*/  LOP3.LUT R66, R67, 0x380, RZ, 0xc0, !PT ;  /* 0x0000038043427812 */ /* 0x000fe400078ec0ff */
[----:B------:R-:W-:Y:S02]  /*cfd0*/  LOP3.LUT R58, R59, 0x380, RZ, 0xc0, !PT ;  /* 0x000003803b3a7812 */ /* 0x000fe400078ec0ff */
[----:B------:R-:W-:-:S02]  /*cfe0*/  SHF.R.U64 R54, R54, 0x3, RZ ;  /* 0x0000000336367819 */ /* 0x000fc400000012ff */
[----:B------:R-:W-:Y:S01]  /*cff0*/  LOP3.LUT R62, R63, 0x380, RZ, 0xc0, !PT ;  /* 0x000003803f3e7812 */ /* 0x000fe200078ec0ff */
[----:B----4-:R-:W-:Y:S01]  /*d000*/  SHFL.IDX PT, R129, R129, R8, 0x1c1f ;  /* 0x001c1f0881817589 */ /* 0x010fe200000e0000 */
[----:B------:R-:W-:Y:S02]  /*d010*/  LOP3.LUT R70, R71, 0x380, RZ, 0xc0, !PT ;  /* 0x0000038047467812 */ /* 0x000fe400078ec0ff */
[----:B------:R-:W-:Y:S01]  /*d020*/  SHF.R.U64 R66, R66, 0x3, RZ ;  /* 0x0000000342427819 */ /* 0x000fe200000012ff */
[----:B------:R-:W-:Y:S01]  /*d030*/  SHFL.IDX PT, R165, R165, R8, 0x1c1f ;  /* 0x001c1f08a5a57589 */ /* 0x000fe200000e0000 */
[----:B------:R-:W-:Y:S02]  /*d040*/  SHF.R.U64 R58, R58, 0x3, RZ ;  /* 0x000000033a3a7819 */ /* 0x000fe400000012ff */
[----:B------:R-:W-:Y:S01]  /*d050*/  LOP3.LUT R54, R54, R55, RZ, 0x3c, !PT ;  /* 0x0000003736367212 */ /* 0x000fe200078e3cff */
[----:B------:R-:W-:Y:S01]  /*d060*/  IMAD.X R55, RZ, RZ, R31, P6 ;  /* 0x000000ffff377224 */ /* 0x000fe200030e061f */
[----:B------:R-:W-:Y:S01]  /*d070*/  SHF.R.U64 R62, R62, 0x3, RZ ;  /* 0x000000033e3e7819 */ /* 0x000fe200000012ff */
[----:B------:R-:W-:Y:S01]  /*d080*/  SHFL.IDX PT, R167, R167, R8, 0x1c1f ;  /* 0x001c1f08a7a77589 */ /* 0x000fe200000e0000 */
[----:B------:R-:W-:-:S02]  /*d090*/  SHF.R.U64 R70, R70, 0x3, RZ ;  /* 0x0000000346467819 */ /* 0x000fc400000012ff */
[----:B------:R-:W-:Y:S01]  /*d0a0*/  LOP3.LUT R66, R66, R67, RZ, 0x3c, !PT ;  /* 0x0000004342427212 */ /* 0x000fe200078e3cff */
[--C-:B------:R-:W-:Y:S01]  /*d0b0*/  IMAD.X R67, RZ, RZ, R31.reuse, P3 ;  /* 0x000000ffff437224 */ /* 0x100fe200018e061f */
[C---:B------:R-:W-:Y:S01]  /*d0c0*/  IADD3 R51, P1, R30.reuse, 0xc000, RZ ;  /* 0x0000c0001e337810 */ /* 0x040fe20007f3e0ff */
[----:B------:R-:W-:Y:S01]  /*d0d0*/  SHFL.IDX PT, R169, R169, R8, 0x1c1f ;  /* 0x001c1f08a9a97589 */ /* 0x000fe200000e0000 */
[C---:B------:R-:W-:Y:S02]  /*d0e0*/  IADD3 R99, P6, R30.reuse, 0x4020, RZ ;  /* 0x000040201e637810 */ /* 0x040fe40007fde0ff */
[----:B------:R-:W-:Y:S01]  /*d0f0*/  IADD3 R35, P3, R30, 0x4000, RZ ;  /* 0x000040001e237810 */ /* 0x000fe20007f7e0ff */
[----:B------:R-:W-:Y:S01]  /*d100*/  SHFL.IDX PT, R137, R137, R8, 0x1c1f ;  /* 0x001c1f0889897589 */ /* 0x000fe200000e0000 */
[----:B------:R-:W-:Y:S01]  /*d110*/  LOP3.LUT R58, R58, R59, RZ, 0x3c, !PT ;  /* 0x0000003b3a3a7212 */ /* 0x000fe200078e3cff */
[--C-:B------:R-:W-:Y:S01]  /*d120*/  IMAD.X R59, RZ, RZ, R31.reuse, P5 ;  /* 0x000000ffff3b7224 */ /* 0x100fe200028e061f */
[----:B------:R-:W-:Y:S01]  /*d130*/  LOP3.LUT R62, R62, R63, RZ, 0x3c, !PT ;  /* 0x0000003f3e3e7212 */ /* 0x000fe200078e3cff */
[--C-:B------:R-:W-:Y:S01]  /*d140*/  IMAD.X R63, RZ, RZ, R31.reuse, P4 ;  /* 0x000000ffff3f7224 */ /* 0x100fe200020e061f */
[----:B------:R-:W-:Y:S01]  /*d150*/  LOP3.LUT R70, R70, R71, RZ, 0x3c, !PT ;  /* 0x0000004746467212 */ /* 0x000fe200078e3cff */
[----:B------:R-:W-:Y:S01]  /*d160*/  IMAD.X R71, RZ, RZ, R31, P2 ;  /* 0x000000ffff477224 */ /* 0x000fe200010e061f */
[----:B------:R-:W-:Y:S01]  /*d170*/  LOP3.LUT R50, R51, 0x380, RZ, 0xc0, !PT ;  /* 0x0000038033327812 */ /* 0x000fe200078ec0ff */
[----:B------:R-:W-:Y:S01]  /*d180*/  SHFL.IDX PT, R170, R170, R8, 0x1c1f ;  /* 0x001c1f08aaaa7589 */ /* 0x000fe200000e0000 */
[----:B------:R-:W-:-:S02]  /*d190*/  LOP3.LUT R98, R99, 0x380, RZ, 0xc0, !PT ;  /* 0x0000038063627812 */ /* 0x000fc400078ec0ff */
[C---:B------:R-:W-:Y:S01]  /*d1a0*/  IADD3 R85, P5, R30.reuse, 0x20, RZ ;  /* 0x000000201e557810 */ /* 0x040fe20007fbe0ff */
[----:B------:R-:W-:Y:S01]  /*d1b0*/  SHFL.IDX PT, R41, R41, R8, 0x1c1f ;  /* 0x001c1f0829297589 */ /* 0x000fe200000e0000 */
[C---:B------:R-:W-:Y:S02]  /*d1c0*/  IADD3 R39, P4, R30.reuse, 0x40, RZ ;  /* 0x000000401e277810 */ /* 0x040fe40007f9e0ff */
[----:B------:R-:W-:Y:S01]  /*d1d0*/  LOP3.LUT R34, R35, 0x380, RZ, 0xc0, !PT ;  /* 0x0000038023227812 */ /* 0x000fe200078ec0ff */
[----:B------:R-:W-:Y:S01]  /*d1e0*/  SHFL.IDX PT, R81, R81, R8, 0x1c1f ;  /* 0x001c1f0851517589 */ /* 0x000fe200000e0000 */
[----:B------:R-:W-:Y:S02]  /*d1f0*/  IADD3 R155, P2, R30, 0x60, RZ ;  /* 0x000000601e9b7810 */ /* 0x000fe40007f5e0ff */
[----:B------:R-:W-:Y:S01]  /*d200*/  SHF.R.U64 R50, R50, 0x3, RZ ;  /* 0x0000000332327819 */ /* 0x000fe200000012ff */
[----:B------:R-:W-:Y:S01]  /*d210*/  SHFL.IDX PT, R117, R117, R8, 0x1c1f ;  /* 0x001c1f0875757589 */ /* 0x000fe200000e0000 */
[----:B------:R-:W-:-:S02]  /*d220*/  SHF.R.U64 R98, R98, 0x3, RZ ;  /* 0x0000000362627819 */ /* 0x000fc400000012ff */
[----:B------:R-:W-:Y:S01]  /*d230*/  LOP3.LUT R84, R85, 0x380, RZ, 0xc0, !PT ;  /* 0x0000038055547812 */ /* 0x000fe200078ec0ff */
[----:B------:R-:W-:Y:S01]  /*d240*/  SHFL.IDX PT, R159, R159, R8, 0x1c1f ;  /* 0x001c1f089f9f7589 */ /* 0x000fe200000e0000 */
[----:B------:R-:W-:Y:S02]  /*d250*/  LOP3.LUT R3, R30, 0x380, RZ, 0xc0, !PT ;  /* 0x000003801e037812 */ /* 0x000fe400078ec0ff */
[----:B------:R-:W-:Y:S01]  /*d260*/  LOP3.LUT R38, R39, 0x380, RZ, 0xc0, !PT ;  /* 0x0000038027267812 */ /* 0x000fe200078ec0ff */
[----:B------:R-:W-:Y:S01]  /*d270*/  SHFL.IDX PT, R57, R57, R8, 0x1c1f ;  /* 0x001c1f0839397589 */ /* 0x000fe200000e0000 */
[----:B------:R-:W-:Y:S02]  /*d280*/  SHF.R.U64 R34, R34, 0x3, RZ ;  /* 0x0000000322227819 */ /* 0x000fe400000012ff */
[----:B------:R-:W-:Y:S01]  /*d290*/  LOP3.LUT R154, R155, 0x380, RZ, 0xc0, !PT ;  /* 0x000003809b9a7812 */ /* 0x000fe200078ec0ff */
[----:B------:R-:W-:Y:S01]  /*d2a0*/  SHFL.IDX PT, R89, R89, R8, 0x1c1f ;  /* 0x001c1f0859597589 */ /* 0x000fe200000e0000 */
[----:B------:R-:W-:Y:S01]  /*d2b0*/  LOP3.LUT R50, R50, R51, RZ, 0x3c, !PT ;  /* 0x0000003332327212 */ /* 0x000fe200078e3cff */
[--C-:B------:R-:W-:Y:S01]  /*d2c0*/  IMAD.X R51, RZ, RZ, R31.reuse, P1 ;  /* 0x000000ffff337224 */ /* 0x100fe200008e061f */
[----:B------:R-:W-:Y:S01]  /*d2d0*/  LOP3.LUT R98, R98, R99, RZ, 0x3c, !PT ;  /* 0x0000006362627212 */ /* 0x000fe200078e3cff */
[----:B------:R-:W-:Y:S01]  /*d2e0*/  IMAD.X R99, RZ, RZ, R31, P6 ;  /* 0x000000ffff637224 */ /* 0x000fe200030e061f */
        /* <DEDUP_REMOVED lines=9> */
[----:B------:R-:W-:Y:S02]  /*d380*/  MOV R177, R58 ;  /* 0x0000003a00b17202 */ /* 0x000fe40000000f00 */
[----:B------:R-:W-:Y:S01]  /*d390*/  IADD3 R75, P1, R30, 0x4040, RZ ;  /* 0x000040401e4b7810 */ /* 0x000fe20007f3e0ff */
[----:B------:R-:W-:Y:S01]  /*d3a0*/  SHFL.IDX PT, R59, R9, R8, 0x1c1f ;  /* 0x001c1f08093b7589 */ /* 0x000fe200000e0000 */
[----:B------:R-:W-:Y:S01]  /*d3b0*/  LOP3.LUT R84, R84, R85, RZ, 0x3c, !PT ;  /* 0x0000005554547212 */ /* 0x000fe200078e3cff */
[--C-:B------:R-:W-:Y:S01]  /*d3c0*/  IMAD.X R85, RZ, RZ, R31.reuse, P5 ;  /* 0x000000ffff557224 */ /* 0x100fe200028e061f */
[----:B------:R-:W-:Y:S01]  /*d3d0*/  LOP3.LUT R30, R3, R30, RZ, 0x3c, !PT ;  /* 0x0000001e031e7212 */ /* 0x000fe200078e3cff */
[----:B------:R0:W-:Y:S01]  /*d3e0*/  SHFL.IDX PT, R9, R109, R8, 0x1c1f ;  /* 0x001c1f086d097589 */ /* 0x0001e200000e0000 */
[----:B------:R-:W-:Y:S01]  /*d3f0*/  LOP3.LUT R38, R38, R39, RZ, 0x3c, !PT ;  /* 0x0000002726267212 */ /* 0x000fe200078e3cff */
[--C-:B------:R-:W-:Y:S01]  /*d400*/  IMAD.X R39, RZ, RZ, R31.reuse, P4 ;  /* 0x000000ffff277224 */ /* 0x100fe200020e061f */
[----:B------:R-:W-:Y:S01]  /*d410*/  LOP3.LUT R154, R154, R155, RZ, 0x3c, !PT ;  /* 0x0000009b9a9a7212 */ /* 0x000fe200078e3cff */
[----:B------:R-:W-:Y:S01]  /*d420*/  IMAD.X R155, RZ, RZ, R31, P2 ;  /* 0x000000ffff9b7224 */ /* 0x000fe200010e061f */
[----:B------:R-:W-:Y:S01]  /*d430*/  MOV R181, R42 ;  /* 0x0000002a00b57202 */ /* 0x000fe20000000f00 */
[----:B------:R-:W-:Y:S01]  /*d440*/  SHFL.IDX PT, R58, R10, R8, 0x1c1f ;  /* 0x001c1f080a3a7589 */ /* 0x000fe200000e0000 */
[----:B------:R-:W-:-:S02]  /*d450*/  LOP3.LUT R74, R75, 0x380, RZ, 0xc0, !PT ;  /* 0x000003804b4a7812 */ /* 0x000fc400078ec0ff */
[----:B------:R-:W-:Y:S01]  /*d460*/  MOV R98, R98 ;  /* 0x0000006200627202 */ /* 0x000fe20000000f00 */
[----:B------:R-:W-:Y:S01]  /*d470*/  SHFL.IDX PT, R43, R14, R8, 0x1c1f ;  /* 0x001c1f080e2b7589 */ /* 0x000fe200000e0000 */
[----:B0-----:R-:W-:Y:S02]  /*d480*/  LOP3.LUT R109, R8, 0x2, RZ, 0x3c, !PT ;  /* 0x00000002086d7812 */ /* 0x001fe400078e3cff */
[----:B------:R-:W-:Y:S01]  /*d490*/  SEL R143, R150, R151, P0 ;  /* 0x00000097968f7207 */ /* 0x000fe20000000000 */
[----:B------:R-:W-:Y:S01]  /*d4a0*/  SHFL.IDX PT, R14, R73, R8, 0x1c1f ;  /* 0x001c1f08490e7589 */ /* 0x000fe200000e0000 */
[----:B------:R-:W-:Y:S02]  /*d4b0*/  MOV R99, R34 ;  /* 0x0000002200637202 */ /* 0x000fe40000000f00 */
[----:B------:R-:W-:Y:S01]  /*d4c0*/  MOV R180, R46 ;  /* 0x0000002e00b47202 */ /* 0x000fe20000000f00 */
[----:B------:R-:W-:Y:S01]  /*d4d0*/  SHFL.IDX PT, R35, R21, R8, 0x1c1f ;  /* 0x001c1f0815237589 */ /* 0x000fe200000e0000 */
[----:B------:R-:W-:-:S02]  /*d4e0*/  SEL R150, R151, R150, P0 ;  /* 0x0000009697967207 */ /* 0x000fc40000000000 */
[----:B------:R-:W-:Y:S01]  /*d4f0*/  MOV R7, R30 ;  /* 0x0000001e00077202 */ /* 0x000fe20000000f00 */
[----:B------:R-:W-:Y:S01]  /*d500*/  SHFL.IDX PT, R73, R135, R8, 0x1c1f ;  /* 0x001c1f0887497589 */ /* 0x000fe200000e0000 */
[----:B------:R-:W-:Y:S02]  /*d510*/  MOV R176, R62 ;  /* 0x0000003e00b07202 */ /* 0x000fe40000000f00 */
[----:B------:R-:W-:Y:S01]  /*d520*/  SHF.R.U64 R74, R74, 0x3, RZ ;  /* 0x000000034a4a7819 */ /* 0x000fe200000012ff */
        /* <DEDUP_REMOVED lines=8> */
[----:B------:R-:W-:Y:S01]  /*d5b0*/  SEL R61, R96, R97, P0 ;  /* 0x00000061603d7207 */ /* 0x000fe20000000000 */
[----:B------:R-:W-:Y:S01]  /*d5c0*/  SHFL.IDX PT, R30, R29, R8, 0x1c1f ;  /* 0x001c1f081d1e7589 */ /* 0x000fe200000e0000 */
[----:B------:R-:W-:Y:S02]  /*d5d0*/  MOV R178, R54 ;  /* 0x0000003600b27202 */ /* 0x000fe40000000f00 */
[----:B------:R-:W-:Y:S01]  /*d5e0*/  LOP3.LUT R74, R74, R75, RZ, 0x3c, !PT ;  /* 0x0000004b4a4a7212 */ /* 0x000fe200078e3cff */
[----:B------:R-:W-:Y:S01]  /*d5f0*/  SHFL.IDX PT, R63, R152, R8, 0x1c1f ;  /* 0x001c1f08983f7589 */ /* 0x000fe200000e0000 */
[----:B------:R-:W-:Y:S01]  /*d600*/  MOV R175, R66 ;  /* 0x0000004200af7202 */ /* 0x000fe20000000f00 */
[----:B------:R-:W-:Y:S01]  /*d610*/  IMAD.X R75, RZ, RZ, R31, P1 ;  /* 0x000000ffff4b7224 */ /* 0x000fe200008e061f */
[----:B------:R-:W-:Y:S01]  /*d620*/  SEL R97, R97, R96, P0 ;  /* 0x0000006061617207 */ /* 0x000fe20000000000 */
[----:B------:R-:W-:Y:S01]  /*d630*/  SHFL.IDX PT, R69, R60, R109, 0x1c1f ;  /* 0x001c1f6d3c457589 */ /* 0x000fe200000e0000 */
[----:B------:R-:W-:-:S02]  /*d640*/  MOV R182, R78 ;  /* 0x0000004e00b67202 */ /* 0x000fc40000000f00 */
[----:B------:R-:W-:Y:S01]  /*d650*/  MOV R3, R74 ;  /* 0x0000004a00037202 */ /* 0x000fe20000000f00 */
        /* <DEDUP_REMOVED lines=30> */
[----:B------:R-:W0:Y:S04]  /*d840*/  SHFL.IDX PT, R133, R133, R109, 0x1c1f ;  /* 0x001c1f6d85857589 */ /* 0x000e2800000e0000 */
[----:B------:R0:W-:Y:S04]  /*d850*/  SHFL.IDX PT, R131, R141, R109, 0x1c1f ;  /* 0x001c1f6d8d837589 */ /* 0x0001e800000e0000 */
[----:B------:R-:W1:Y:S04]  /*d860*/  SHFL.IDX PT, R150, R150, R109, 0x1c1f ;  /* 0x001c1f6d96967589 */ /* 0x000e6800000e0000 */
[----:B------:R-:W-:Y:S04]  /*d870*/  SHFL.IDX PT, R92, R168, R109, 0x1c1f ;  /* 0x001c1f6da85c7589 */ /* 0x000fe800000e0000 */
[----:B------:R-:W-:Y:S04]  /*d880*/  SHFL.IDX PT, R31, R25, R8, 0x1c1f ;  /* 0x001c1f08191f7589 */ /* 0x000fe800000e0000 */
[----:B------:R-:W-:Y:S04]  /*d890*/  SHFL.IDX PT, R11, R93, R8, 0x1c1f ;  /* 0x001c1f085d0b7589 */ /* 0x000fe800000e0000 */
[----:B------:R-:W-:Y:S01]  /*d8a0*/  SHFL.IDX PT, R4, R113, R8, 0x1c1f ;  /* 0x001c1f0871047589 */ /* 0x000fe200000e0000 */
[----:B0-----:R-:W-:-:S03]  /*d8b0*/  SEL R141, R137, R133, P0 ;  /* 0x00000085898d7207 */ /* 0x001fc60000000000 */
[----:B------:R-:W-:Y:S04]  /*d8c0*/  SHFL.IDX PT, R65, R147, R8, 0x1c1f ;  /* 0x001c1f0893417589 */ /* 0x000fe800000e0000 */
[----:B------:R-:W-:Y:S01]  /*d8d0*/  SHFL.IDX PT, R34, R111, R8, 0x1c1f ;  /* 0x001c1f086f227589 */ /* 0x000fe200000e0000 */
[----:B-1----:R-:W-:Y:S02]  /*d8e0*/  SEL R157, R155, R150, P0 ;  /* 0x000000969b9d7207 */ /* 0x002fe40000000000 */
[----:B------:R-:W-:Y:S01]  /*d8f0*/  SEL R155, R150, R155, P0 ;  /* 0x0000009b969b7207 */ /* 0x000fe20000000000 */
        /* <DEDUP_REMOVED lines=10> */
[----:B------:R-:W1:Y:S04]  /*d9a0*/  SHFL.IDX PT, R105, R28, R109, 0x1c1f ;  /* 0x001c1f6d1c697589 */ /* 0x000e6800000e0000 */
[----:B------:R-:W3:Y:S01]  /*d9b0*/  SHFL.IDX PT, R68, R68, R109, 0x1c1f ;  /* 0x001c1f6d44447589 */ /* 0x000ee200000e0000 */
[----:B0-----:R-:W-:-:S02]  /*d9c0*/  SEL R152, R151, R113, P0 ;  /* 0x0000007197987207 */ /* 0x001fc40000000000 */
[----:B------:R-:W-:Y:S01]  /*d9d0*/  SEL R150, R113, R151, P0 ;  /* 0x0000009771967207 */ /* 0x000fe20000000000 */
[----:B------:R-:W-:Y:S04]  /*d9e0*/  SHFL.IDX PT, R44, R104, R109, 0x1c1f ;  /* 0x001c1f6d682c7589 */ /* 0x000fe800000e0000 */
[----:B------:R-:W-:Y:S04]  /*d9f0*/  SHFL.IDX PT, R32, R116, R109, 0x1c1f ;  /* 0x001c1f6d74207589 */ /* 0x000fe800000e0000 */
[----:B------:R-:W0:Y:S04]  /*da00*/  SHFL.IDX PT, R147, R26, R109, 0x1c1f ;  /* 0x001c1f6d1a937589 */ /* 0x000e2800000e0000 */
[----:B------:R-:W4:Y:S04]  /*da10*/  SHFL.IDX PT, R115, R158, R109, 0x1c1f ;  /* 0x001c1f6d9e737589 */ /* 0x000f2800000e0000 */
[----:B------:R-:W-:Y:S01]  /*da20*/  SHFL.IDX PT, R61, R161, R8, 0x1c1f ;  /* 0x001c1f08a13d7589 */ /* 0x000fe200000e0000 */
[----:B-1----:R-:W-:-:S02]  /*da30*/  SEL R153, R59, R105, P0 ;  /* 0x000000693b997207 */ /* 0x002fc40000000000 */
[----:B------:R-:W-:Y:S01]  /*da40*/  SEL R151, R105, R59, P0 ;  /* 0x0000003b69977207 */ /* 0x000fe20000000000 */
[----:B------:R-:W-:Y:S01]  /*da50*/  SHFL.IDX PT, R42, R103, R8, 0x1c1f ;  /* 0x001c1f08672a7589 */ /* 0x000fe200000e0000 */
[----:B---3--:R-:W-:-:S03]  /*da60*/  SEL R113, R30, R68, P0 ;  /* 0x000000441e717207 */ /* 0x008fc60000000000 */
[----:B------:R-:W-:Y:S04]  /*da70*/  SHFL.IDX PT, R27, R119, R8, 0x1c1f ;  /* 0x001c1f08771b7589 */ /* 0x000fe800000e0000 */
[----:B------:R-:W-:Y:S04]  /*da80*/  SHFL.IDX PT, R28, R120, R109, 0x1c1f ;  /* 0x001c1f6d781c7589 */ /* 0x000fe800000e0000 */
[----:B------:R-:W-:Y:S01]  /*da90*/  SHFL.IDX PT, R104, R162, R109, 0x1c1f ;  /* 0x001c1f6da2687589 */ /* 0x000fe200000e0000 */
[----:B0-----:R-:W-:-:S03]  /*daa0*/  SEL R146, R147, R117, P0 ;  /* 0x0000007593927207 */ /* 0x001fc60000000000 */
[----:B------:R-:W0:Y:S01]  /*dab0*/  SHFL.IDX PT, R119, R56, R109, 0x1c1f ;  /* 0x001c1f6d38777589 */ /* 0x000e2200000e0000 */
[----:B----4-:R-:W-:-:S03]  /*dac0*/  SEL R116, R159, R115, P0 ;  /* 0x000000739f747207 */ /* 0x010fc60000000000 */
[----:B------:R-:W-:Y:S04]  /*dad0*/  SHFL.IDX PT, R103, R72, R109, 0x1c1f ;  /* 0x001c1f6d48677589 */ /* 0x000fe800000e0000 */
[----:B------:R-:W1:Y:S04]  /*dae0*/  SHFL.IDX PT, R121, R121, R109, 0x1c1f ;  /* 0x001c1f6d79797589 */ /* 0x000e6800000e0000 */
[----:B------:R-:W-:Y:S04]  /*daf0*/  SHFL.IDX PT, R166, R90, R109, 0x1c1f ;  /* 0x001c1f6d5aa67589 */ /* 0x000fe800000e0000 */
[----:B------:R3:W-:Y:S04]  /*db00*/  SHFL.IDX PT, R26, R122, R109, 0x1c1f ;  /* 0x001c1f6d7a1a7589 */ /* 0x0007e800000e0000 */
[----:B------:R-:W4:Y:S04]  /*db10*/  SHFL.IDX PT, R64, R76, R109, 0x1c1f ;  /* 0x001c1f6d4c407589 */ /* 0x000f2800000e0000 */
[----:B------:R-:W-:Y:S01]  /*db20*/  SHFL.IDX PT, R183, R82, R109, 0x1c1f ;  /* 0x001c1f6d52b77589 */ /* 0x000fe200000e0000 */
[----:B0-----:R-:W-:-:S02]  /*db30*/  SEL R120, R38, R119, P0 ;  /* 0x0000007726787207 */ /* 0x001fc40000000000 */
[----:B---3--:R-:W-:Y:S01]  /*db40*/  SEL R122, R123, R63, P0 ;  /* 0x0000003f7b7a7207 */ /* 0x008fe20000000000 */
[----:B------:R0:W-:Y:S04]  /*db50*/  SHFL.IDX PT, R90, R110, R109, 0x1c1f ;  /* 0x001c1f6d6e5a7589 */ /* 0x0001e800000e0000 */
[----:B------:R-:W-:Y:S01]  /*db60*/  SHFL.IDX PT, R96, R5, R8, 0x1c1f ;  /* 0x001c1f0805607589 */ /* 0x000fe200000e0000 */
[----:B-1----:R-:W-:-:S03]  /*db70*/  SEL R149, R67, R121, P0 ;  /* 0x0000007943957207 */ /* 0x002fc60000000000 */
[----:B------:R1:W-:Y:S01]  /*db80*/  SHFL.IDX PT, R82, R118, R109, 0x1c1f ;  /* 0x001c1f6d76527589 */ /* 0x0003e200000e0000 */
[----:B0-----:R-:W-:-:S03]  /*db90*/  SEL R110, R111, R31, P0 ;  /* 0x0000001f6f6e7207 */ /* 0x001fc60000000000 */
[----:B------:R0:W-:Y:S04]  /*dba0*/  SHFL.IDX PT, R80, R126, R109, 0x1c1f ;  /* 0x001c1f6d7e507589 */ /* 0x0001e800000e0000 */
[----:B------:R-:W-:Y:S01]  /*dbb0*/  SHFL.IDX PT, R53, R53, R8, 0x1c1f ;  /* 0x001c1f0835357589 */ /* 0x000fe200000e0000 */
[----:B----4-:R-:W-:Y:S02]  /*dbc0*/  SEL R105, R37, R64, P0 ;  /* 0x0000004025697207 */ /* 0x010fe40000000000 */
[----:B-1----:R-:W-:Y:S01]  /*dbd0*/  SEL R118, R119, R38, P0 ;  /* 0x0000002677767207 */ /* 0x002fe20000000000 */
[----:B------:R-:W1:Y:S01]  /*dbe0*/  SHFL.IDX PT, R77, R77, R8, 0x1c1f ;  /* 0x001c1f084d4d7589 */ /* 0x000e6200000e0000 */
[----:B------:R-:W-:Y:S02]  /*dbf0*/  SEL R119, R69, R35, P0 ;  /* 0x0000002345777207 */ /* 0x000fe40000000000 */
[----:B0-----:R-:W-:Y:S01]  /*dc00*/  SEL R126, R127, R43, P0 ;  /* 0x0000002b7f7e7207 */ /* 0x001fe20000000000 */
[----:B------:R-:W-:Y:S04]  /*dc10*/  SHFL.IDX PT, R160, R160, R8, 0x1c1f ;  /* 0x001c1f08a0a07589 */ /* 0x000fe800000e0000 */
[----:B------:R-:W-:Y:S04]  /*dc20*/  SHFL.IDX PT, R156, R156, R8, 0x1c1f ;  /* 0x001c1f089c9c7589 */ /* 0x000fe800000e0000 */
[----:B------:R-:W-:Y:S04]  /*dc30*/  SHFL.IDX PT, R171, R171, R8, 0x1c1f ;  /* 0x001c1f08abab7589 */ /* 0x000fe800000e0000 */
[----:B------:R-:W-:Y:S04]  /*dc40*/  SHFL.IDX PT, R83, R83, R8, 0x1c1f ;  /* 0x001c1f0853537589 */ /* 0x000fe800000e0000 */
[----:B------:R-:W-:Y:S04]  /*dc50*/  SHFL.IDX PT, R172, R172, R8, 0x1c1f ;  /* 0x001c1f08acac7589 */ /* 0x000fe800000e0000 */
[----:B------:R-:W-:Y:S01]  /*dc60*/  SHFL.IDX PT, R91, R91, R8, 0x1c1f ;  /* 0x001c1f085b5b7589 */ /* 0x000fe200000e0000 */
[----:B-1----:R-:W-:-:S03]  /*dc70*/  SEL R38, R36, R77, P0 ;  /* 0x0000004d24267207 */ /* 0x002fc60000000000 */
[----:B------:R-:W-:Y:S04]  /*dc80*/  SHFL.IDX PT, R173, R173, R8, 0x1c1f ;  /* 0x001c1f08adad7589 */ /* 0x000fe800000e0000 */
[----:B------:R0:W-:Y:S04]  /*dc90*/  SHFL.IDX PT, R5, R139, R8, 0x1c1f ;  /* 0x001c1f088b057589 */ /* 0x0001e800000e0000 */
[----:B------:R1:W3:Y:S04]  /*dca0*/  SHFL.IDX PT, R74, R132, R109, 0x1c1f ;  /* 0x001c1f6d844a7589 */ /* 0x0002e800000e0000 */
[----:B------:R4:W5:Y:S01]  /*dcb0*/  SHFL.IDX PT, R8, R136, R109, 0x1c1f ;  /* 0x001c1f6d88087589 */ /* 0x00096200000e0000 */
[----:B0-----:R-:W-:-:S03]  /*dcc0*/  SEL R139, R133, R137, P0 ;  /* 0x00000089858b7207 */ /* 0x001fc60000000000 */
[----:B------:R0:W2:Y:S01]  /*dcd0*/  SHFL.IDX PT, R24, R124, R109, 0x1c1f ;  /* 0x001c1f6d7c187589 */ /* 0x0000a200000e0000 */
[----:B------:R-:W-:Y:S02]  /*dce0*/  SEL R133, R65, R112, P0 ;  /* 0x0000007041857207 */ /* 0x000fe40000000000 */
[----:B-1----:R-:W-:Y:S01]  /*dcf0*/  SEL R132, R66, R131, P0 ;  /* 0x0000008342847207 */ /* 0x002fe20000000000 */
[----:B------:R1:W-:Y:S01]  /*dd00*/  SHFL.IDX PT, R75, R128, R109, 0x1c1f ;  /* 0x001c1f6d804b7589 */ /* 0x0003e200000e0000 */
[----:B------:R-:W-:Y:S02]  /*dd10*/  SEL R137, R47, R93, P0 ;  /* 0x0000005d2f897207 */ /* 0x000fe40000000000 */
[----:B----4-:R-:W-:Y:S01]  /*dd20*/  SEL R136, R51, R135, P0 ;  /* 0x0000008733887207 */ /* 0x010fe20000000000 */
[----:B------:R4:W-:Y:S01]  /*dd30*/  SHFL.IDX PT, R72, R140, R109, 0x1c1f ;  /* 0x001c1f6d8c487589 */ /* 0x0009e200000e0000 */
[----:B0-----:R-:W-:-:S03]  /*dd40*/  SEL R124, R63, R123, P0 ;  /* 0x0000007b3f7c7207 */ /* 0x001fc60000000000 */
[----:B------:R-:W0:Y:S01]  /*dd50*/  SHFL.IDX PT, R168, R86, R109, 0x1c1f ;  /* 0x001c1f6d56a87589 */ /* 0x000e2200000e0000 */
[----:B------:R-:W-:Y:S02]  /*dd60*/  SEL R123, R108, R62, P0 ;  /* 0x0000003e6c7b7207 */ /* 0x000fe40000000000 */
[----:B-1----:R-:W-:Y:S01]  /*dd70*/  SEL R128, R43, R127, P0 ;  /* 0x0000007f2b807207 */ /* 0x002fe20000000000 */
[----:B------:R-:W1:Y:S01]  /*dd80*/  SHFL.IDX PT, R56, R88, R109, 0x1c1f ;  /* 0x001c1f6d58387589 */ /* 0x000e6200000e0000 */
[----:B------:R-:W-:Y:S02]  /*dd90*/  SEL R127, R71, R39, P0 ;  /* 0x00000027477f7207 */ /* 0x000fe40000000000 */
[----:B----4-:R-:W-:Y:S01]  /*dda0*/  SEL R140, R129, R125, P0 ;  /* 0x0000007d818c7207 */ /* 0x010fe20000000000 */
[----:B------:R4:W-:Y:S01]  /*ddb0*/  SHFL.IDX PT, R78, R134, R109, 0x1c1f ;  /* 0x001c1f6d864e7589 */ /* 0x0009e200000e0000 */
[----:B------:R-:W-:Y:S02]  /*ddc0*/  SEL R63, R52, R57, P0 ;  /* 0x00000039343f7207 */ /* 0x000fe40000000000 */
[----:B------:R-:W-:Y:S01]  /*ddd0*/  SEL R43, R90, R29, P0 ;  /* 0x0000001d5a2b7207 */ /* 0x000fe20000000000 */
[----:B------:R3:W1:Y:S04]  /*dde0*/  SHFL.IDX PT, R79, R130, R109, 0x1c1f ;  /* 0x001c1f6d824f7589 */ /* 0x00066800000e0000 */
[----:B------:R5:W1:Y:S01]  /*ddf0*/  SHFL.IDX PT, R76, R138, R109, 0x1c1f ;  /* 0x001c1f6d8a4c7589 */ /* 0x000a6200000e0000 */
[----:B----4-:R-:W-:-:S03]  /*de00*/  SEL R134, R135, R51, P0 ;  /* 0x0000003387867207 */ /* 0x010fc60000000000 */
[----:B------:R-:W4:Y:S01]  /*de10*/  SHFL.IDX PT, R48, R97, R109, 0x1c1f ;  /* 0x001c1f6d61307589 */ /* 0x000f2200000e0000 */
[----:B------:R-:W-:Y:S02]  /*de20*/  SEL R135, R93, R47, P0 ;  /* 0x0000002f5d877207 */ /* 0x000fe40000000000 */
[----:B---3--:R-:W-:Y:S01]  /*de30*/  SEL R130, R131, R66, P0 ;  /* 0x0000004283827207 */ /* 0x008fe20000000000 */
[----:B------:R-:W-:Y:S01]  /*de40*/  SHFL.IDX PT, R163, R87, R109, 0x1c1f ;  /* 0x001c1f6d57a37589 */ /* 0x000fe200000e0000 */
[----:B------:R-:W-:Y:S02]  /*de50*/  SEL R131, R112, R65, P0 ;  /* 0x0000004170837207 */ /* 0x000fe40000000000 */
[----:B-----5:R-:W-:Y:S01]  /*de60*/  SEL R138, R125, R129, P0 ;  /* 0x000000817d8a7207 */ /* 0x020fe20000000000 */
[----:B------:R3:W5:Y:S01]  /*de70*/  SHFL.IDX PT, R158, R106, R109, 0x1c1f ;  /* 0x001c1f6d6a9e7589 */ /* 0x00076200000e0000 */
[----:B------:R-:W-:Y:S02]  /*de80*/  SEL R125, R62, R108, P0 ;  /* 0x0000006c3e7d7207 */ /* 0x000fe40000000000 */
[----:B------:R-:W-:Y:S01]  /*de90*/  SEL R108, R165, R107, P0 ;  /* 0x0000006ba56c7207 */ /* 0x000fe20000000000 */
[----:B------:R2:W5:Y:S01]  /*dea0*/  SHFL.IDX PT, R87, R114, R109, 0x1c1f ;  /* 0x001c1f6d72577589 */ /* 0x00056200000e0000 */
[----:B------:R-:W-:-:S02]  /*deb0*/  SEL R129, R39, R71, P0 ;  /* 0x0000004727817207 */ /* 0x000fc40000000000 */
[----:B------:R-:W-:Y:S01]  /*dec0*/  SEL R112, R31, R111, P0 ;  /* 0x0000006f1f707207 */ /* 0x000fe20000000000 */
[----:B------:R0:W5:Y:S01]  /*ded0*/  SHFL.IDX PT, R86, R142, R109, 0x1c1f ;  /* 0x001c1f6d8e567589 */ /* 0x00016200000e0000 */
[----:B------:R-:W-:Y:S02]  /*dee0*/  SEL R111, R68, R30, P0 ;  /* 0x0000001e446f7207 */ /* 0x000fe40000000000 */
[----:B---3--:R-:W-:Y:S01]  /*def0*/  SEL R106, R107, R165, P0 ;  /* 0x000000a56b6a7207 */ /* 0x008fe20000000000 */
[----:B------:R3:W5:Y:S01]  /*df00*/  SHFL.IDX PT, R88, R144, R109, 0x1c1f ;  /* 0x001c1f6d90587589 */ /* 0x00076200000e0000 */
[----:B------:R-:W-:Y:S02]  /*df10*/  SEL R107, R100, R167, P0 ;  /* 0x000000a7646b7207 */ /* 0x000fe40000000000 */
[----:B--2---:R-:W-:Y:S01]  /*df20*/  SEL R114, R115, R159, P0 ;  /* 0x0000009f73727207 */ /* 0x004fe20000000000 */
[----:B------:R2:W5:Y:S01]  /*df30*/  SHFL.IDX PT, R164, R94, R109, 0x1c1f ;  /* 0x001c1f6d5ea47589 */ /* 0x00056200000e0000 */
[----:B------:R-:W-:-:S02]  /*df40*/  SEL R39, R32, R81, P0 ;  /* 0x0000005120277207 */ /* 0x000fc40000000000 */
[----:B0-----:R-:W-:Y:S01]  /*df50*/  SEL R142, R143, R58, P0 ;  /* 0x0000003a8f8e7207 */ /* 0x001fe20000000000 */
[----:B------:R0:W-:Y:S01]  /*df60*/  SHFL.IDX PT, R161, R148, R109, 0x1c1f ;  /* 0x001c1f6d94a17589 */ /* 0x0001e200000e0000 */
[----:B------:R-:W-:Y:S02]  /*df70*/  SEL R115, R104, R61, P0 ;  /* 0x0000003d68737207 */ /* 0x000fe40000000000 */
[----:B---3--:R-:W-:Y:S01]  /*df80*/  SEL R144, R58, R143, P0 ;  /* 0x0000008f3a907207 */ /* 0x008fe20000000000 */
[----:B------:R-:W3:Y:S01]  /*df90*/  SHFL.IDX PT, R162, R102, R109, 0x1c1f ;  /* 0x001c1f6d66a27589 */ /* 0x000ee200000e0000 */
[----:B------:R-:W-:Y:S02]  /*dfa0*/  SEL R143, R95, R55, P0 ;  /* 0x000000375f8f7207 */ /* 0x000fe40000000000 */
[----:B--2---:R-:W-:Y:S01]  /*dfb0*/  SEL R94, R101, R169, P0 ;  /* 0x000000a9655e7207 */ /* 0x004fe20000000000 */
[----:B------:R2:W3:Y:S01]  /*dfc0*/  SHFL.IDX PT, R97, R6, R109, 0x1c1f ;  /* 0x001c1f6d06617589 */ /* 0x0004e200000e0000 */
[----:B------:R-:W-:-:S02]  /*dfd0*/  SEL R95, R92, R170, P0 ;  /* 0x000000aa5c5f7207 */ /* 0x000fc40000000000 */
[----:B0-----:R-:W-:Y:S02]  /*dfe0*/  SEL R148, R117, R147, P0 ;  /* 0x0000009375947207 */ /* 0x001fe40000000000 */
[----:B------:R-:W-:Y:S02]  /*dff0*/  SEL R117, R61, R104, P0 ;  /* 0x000000683d757207 */ /* 0x000fe40000000000 */
[----:B------:R-:W-:Y:S02]  /*e000*/  SEL R65, R57, R52, P0 ;  /* 0x0000003439417207 */ /* 0x000fe40000000000 */
[----:B------:R-:W-:Y:S02]  /*e010*/  SEL R30, R28, R89, P0 ;  /* 0x000000591c1e7207 */ /* 0x000fe40000000000 */
[----:B--2---:R-:W-:Y:S02]  /*e020*/  SEL R109, R167, R100, P0 ;  /* 0x00000064a76d7207 */ /* 0x004fe40000000000 */
        /* <DEDUP_REMOVED lines=44> */
[----:B------:R-:W-:Y:S02]  /*e2f0*/  SEL R6, R73, R76, P0 ;  /* 0x0000004c49067207 */ /* 0x000fe40000000000 */
[----:B------:R-:W-:Y:S01]  /*e300*/  SEL R4, R76, R73, P0 ;  /* 0x000000494c047207 */ /* 0x000fe20000000000 */
[----:B------:R0:W-:Y:S01]  /*e310*/  STSM.16.M88.4 [R7], R80 ;  /* 0x0000005007007844 */ /* 0x0001e20000000200 */
[----:B----4-:R-:W-:Y:S02]  /*e320*/  SEL R56, R54, R48, P0 ;  /* 0x0000003036387207 */ /* 0x010fe40000000000 */
        /* <DEDUP_REMOVED lines=8> */
[----:B------:R-:W-:Y:S01]  /*e3b0*/  F2FP.BF16.F32.PACK_AB R76, R137, R136 ;  /* 0x00000088894c723e */ /* 0x000fe200000010ff */
[----:B------:R1:W-:Y:S01]  /*e3c0*/  STSM.16.M88.4 [R84], R72 ;  /* 0x0000004854007844 */ /* 0x0003e20000000200 */
[----:B------:R-:W-:Y:S02]  /*e3d0*/  F2FP.BF16.F32.PACK_AB R77, R133, R132 ;  /* 0x00000084854d723e */ /* 0x000fe400000010ff */
[----:B------:R-:W-:Y:S02]  /*e3e0*/  F2FP.BF16.F32.PACK_AB R78, R135, R134 ;  /* 0x00000086874e723e */ /* 0x000fe400000010ff */
[----:B------:R-:W-:Y:S02]  /*e3f0*/  F2FP.BF16.F32.PACK_AB R79, R131, R130 ;  /* 0x00000082834f723e */ /* 0x000fe400000010ff */
[----:B------:R-:W-:Y:S02]  /*e400*/  SEL R48, R46, R44, P0 ;  /* 0x0000002c2e307207 */ /* 0x000fe40000000000 */
[----:B------:R-:W-:Y:S01]  /*e410*/  SEL R46, R44, R46, P0 ;  /* 0x0000002e2c2e7207 */ /* 0x000fe20000000000 */
[----:B------:R2:W-:Y:S01]  /*e420*/  STSM.16.M88.4 [R85], R76 ;  /* 0x0000004c55007844 */ /* 0x0005e20000000200 */
[----:B-----5:R-:W-:-:S02]  /*e430*/  SEL R44, R42, R158, P0 ;  /* 0x0000009e2a2c7207 */ /* 0x020fc40000000000 */
[----:B------:R-:W-:Y:S02]  /*e440*/  SEL R42, R158, R42, P0 ;  /* 0x0000002a9e2a7207 */ /* 0x000fe40000000000 */
[----:B------:R-:W-:Y:S02]  /*e450*/  SEL R36, R34, R87, P0 ;  /* 0x0000005722247207 */ /* 0x000fe40000000000 */
[----:B0-----:R-:W-:Y:S02]  /*e460*/  SEL R7, R5, R86, P0 ;  /* 0x0000005605077207 */ /* 0x001fe40000000000 */
        /* <DEDUP_REMOVED lines=13> */
[----:B-1----:R-:W-:Y:S02]  /*e540*/  F2FP.BF16.F32.PACK_AB R84, R121, R120 ;  /* 0x000000787954723e */ /* 0x002fe400000010ff */
[----:B------:R-:W-:Y:S02]  /*e550*/  F2FP.BF16.F32.PACK_AB R86, R119, R118 ;  /* 0x000000767756723e */ /* 0x000fe400000010ff */
[----:B------:R-:W-:Y:S02]  /*e560*/  F2FP.BF16.F32.PACK_AB R87, R115, R114 ;  /* 0x000000727357723e */ /* 0x000fe400000010ff */
[----:B--2---:R-:W-:-:S02]  /*e570*/  F2FP.BF16.F32.PACK_AB R85, R117, R116 ;  /* 0x000000747555723e */ /* 0x004fc400000010ff */
[----:B------:R-:W-:Y:S02]  /*e580*/  SEL R60, R172, R166, P0 ;  /* 0x000000a6ac3c7207 */ /* 0x000fe40000000000 */
[----:B------:R-:W-:Y:S01]  /*e590*/  SEL R58, R166, R172, P0 ;  /* 0x000000aca63a7207 */ /* 0x000fe20000000000 */
[----:B------:R1:W-:Y:S01]  /*e5a0*/  STSM.16.M88.4 [R99], R84 ;  /* 0x0000005463007844 */ /* 0x0003e20000000200 */
[----:B------:R-:W-:Y:S02]  /*e5b0*/  SEL R52, R50, R163, P0 ;  /* 0x000000a332347207 */ /* 0x000fe40000000000 */
[----:B------:R-:W-:Y:S02]  /*e5c0*/  F2FP.BF16.F32.PACK_AB R88, R113, R112 ;  /* 0x000000707158723e */ /* 0x000fe400000010ff */
[----:B------:R-:W-:Y:S02]  /*e5d0*/  F2FP.BF16.F32.PACK_AB R90, R111, R110 ;  /* 0x0000006e6f5a723e */ /* 0x000fe400000010ff */
[----:B------:R-:W-:-:S02]  /*e5e0*/  F2FP.BF16.F32.PACK_AB R91, R107, R106 ;  /* 0x0000006a6b5b723e */ /* 0x000fc400000010ff */
[----:B------:R-:W-:Y:S02]  /*e5f0*/  F2FP.BF16.F32.PACK_AB R89, R109, R108 ;  /* 0x0000006c6d59723e */ /* 0x000fe400000010ff */
[----:B------:R-:W-:Y:S02]  /*e600*/  SEL R50, R163, R50, P0 ;  /* 0x00000032a3327207 */ /* 0x000fe40000000000 */
[----:B---3--:R-:W-:Y:S01]  /*e610*/  SEL R53, R173, R162, P0 ;  /* 0x000000a2ad357207 */ /* 0x008fe20000000000 */
[----:B------:R2:W-:Y:S01]  /*e620*/  STSM.16.M88.4 [R98], R88 ;  /* 0x0000005862007844 */ /* 0x0005e20000000200 */
[----:B------:R-:W-:Y:S02]  /*e630*/  SEL R51, R162, R173, P0 ;  /* 0x000000ada2337207 */ /* 0x000fe40000000000 */
[----:B------:R-:W-:Y:S02]  /*e640*/  F2FP.BF16.F32.PACK_AB R72, R105, R104 ;  /* 0x000000686948723e */ /* 0x000fe400000010ff */
[----:B------:R-:W-:-:S02]  /*e650*/  F2FP.BF16.F32.PACK_AB R74, R103, R102 ;  /* 0x00000066674a723e */ /* 0x000fc400000010ff */
[----:B------:R-:W-:Y:S02]  /*e660*/  F2FP.BF16.F32.PACK_AB R75, R95, R94 ;  /* 0x0000005e5f4b723e */ /* 0x000fe400000010ff */
[----:B------:R-:W-:Y:S02]  /*e670*/  F2FP.BF16.F32.PACK_AB R73, R101, R100 ;  /* 0x000000646549723e */ /* 0x000fe400000010ff */
[----:B------:R-:W-:Y:S02]  /*e680*/  F2FP.BF16.F32.PACK_AB R76, R93, R92 ;  /* 0x0000005c5d4c723e */ /* 0x000fe400000010ff */
[----:B------:R-:W-:Y:S01]  /*e690*/  F2FP.BF16.F32.PACK_AB R78, R71, R70 ;  /* 0x00000046474e723e */ /* 0x000fe200000010ff */
[----:B------:R3:W-:Y:S01]  /*e6a0*/  STSM.16.M88.4 [R3], R72 ;  /* 0x0000004803007844 */ /* 0x0007e20000000200 */
[----:B------:R-:W-:Y:S02]  /*e6b0*/  F2FP.BF16.F32.PACK_AB R79, R67, R66 ;  /* 0x00000042434f723e */ /* 0x000fe400000010ff */
[----:B------:R-:W-:-:S02]  /*e6c0*/  F2FP.BF16.F32.PACK_AB R77, R69, R68 ;  /* 0x00000044454d723e */ /* 0x000fc400000010ff */
[----:B------:R-:W-:Y:S02]  /*e6d0*/  SEL R159, R156, R161, P0 ;  /* 0x000000a19c9f7207 */ /* 0x000fe40000000000 */
[----:B0-----:R-:W-:Y:S01]  /*e6e0*/  F2FP.BF16.F32.PACK_AB R80, R65, R64 ;  /* 0x000000404150723e */ /* 0x001fe200000010ff */
[----:B------:R0:W-:Y:S01]  /*e6f0*/  STSM.16.M88.4 [R174], R76 ;  /* 0x0000004cae007844 */ /* 0x0001e20000000200 */
[----:B------:R-:W-:Y:S02]  /*e700*/  F2FP.BF16.F32.PACK_AB R82, R63, R62 ;  /* 0x0000003e3f52723e */ /* 0x000fe400000010ff */
        /* <DEDUP_REMOVED lines=11> */
[----:B--2---:R-:W-:-:S02]  /*e7c0*/  F2FP.BF16.F32.PACK_AB R88, R49, R48 ;  /* 0x000000303158723e */ /* 0x004fc400000010ff */
[----:B------:R-:W-:Y:S02]  /*e7d0*/  F2FP.BF16.F32.PACK_AB R90, R47, R46 ;  /* 0x0000002e2f5a723e */ /* 0x000fe400000010ff */
[----:B------:R-:W-:Y:S02]  /*e7e0*/  F2FP.BF16.F32.PACK_AB R91, R43, R42 ;  /* 0x0000002a2b5b723e */ /* 0x000fe400000010ff */
[----:B------:R-:W-:Y:S02]  /*e7f0*/  F2FP.BF16.F32.PACK_AB R89, R45, R44 ;  /* 0x0000002c2d59723e */ /* 0x000fe400000010ff */
[----:B------:R-:W-:Y:S02]  /*e800*/  F2FP.BF16.F32.PACK_AB R96, R41, R40 ;  /* 0x000000282960723e */ /* 0x000fe400000010ff */
[----:B------:R-:W-:Y:S01]  /*e810*/  F2FP.BF16.F32.PACK_AB R98, R39, R38 ;  /* 0x000000262762723e */ /* 0x000fe200000010ff */
[----:B------:R-:W-:Y:S01]  /*e820*/  STSM.16.M88.4 [R177], R88 ;  /* 0x00000058b1007844 */ /* 0x000fe20000000200 */
[----:B------:R-:W-:-:S02]  /*e830*/  F2FP.BF16.F32.PACK_AB R99, R35, R34 ;  /* 0x000000222363723e */ /* 0x000fc400000010ff */
[----:B------:R-:W-:Y:S02]  /*e840*/  F2FP.BF16.F32.PACK_AB R97, R37, R36 ;  /* 0x000000242561723e */ /* 0x000fe400000010ff */
[----:B---3--:R-:W-:Y:S02]  /*e850*/  F2FP.BF16.F32.PACK_AB R72, R33, R32 ;  /* 0x000000202148723e */ /* 0x008fe400000010ff */
[----:B------:R-:W-:Y:S01]  /*e860*/  F2FP.BF16.F32.PACK_AB R74, R31, R30 ;  /* 0x0000001e1f4a723e */ /* 0x000fe200000010ff */
[----:B------:R-:W-:Y:S01]  /*e870*/  STSM.16.M88.4 [R178], R96 ;  /* 0x00000060b2007844 */ /* 0x000fe20000000200 */
[----:B------:R-:W-:Y:S02]  /*e880*/  F2FP.BF16.F32.PACK_AB R75, R27, R26 ;  /* 0x0000001a1b4b723e */ /* 0x000fe400000010ff */
[----:B------:R-:W-:Y:S02]  /*e890*/  F2FP.BF16.F32.PACK_AB R73, R29, R28 ;  /* 0x0000001c1d49723e */ /* 0x000fe400000010ff */
[----:B0-----:R-:W-:-:S02]  /*e8a0*/  F2FP.BF16.F32.PACK_AB R76, R25, R24 ;  /* 0x00000018194c723e */ /* 0x001fc400000010ff */
[----:B------:R-:W-:Y:S01]  /*e8b0*/  F2FP.BF16.F32.PACK_AB R78, R21, R20 ;  /* 0x00000014154e723e */ /* 0x000fe200000010ff */
[----:B------:R0:W-:Y:S01]  /*e8c0*/  STSM.16.M88.4 [R179], R72 ;  /* 0x00000048b3007844 */ /* 0x0001e20000000200 */
[----:B------:R-:W-:Y:S02]  /*e8d0*/  F2FP.BF16.F32.PACK_AB R79, R13, R12 ;  /* 0x0000000c0d4f723e */ /* 0x000fe400000010ff */
[----:B------:R-:W-:Y:S02]  /*e8e0*/  F2FP.BF16.F32.PACK_AB R77, R15, R14 ;  /* 0x0000000e0f4d723e */ /* 0x000fe400000010ff */
[----:B-1----:R-:W-:Y:S02]  /*e8f0*/  F2FP.BF16.F32.PACK_AB R80, R11, R10 ;  /* 0x0000000a0b50723e */ /* 0x002fe400000010ff */
[----:B------:R-:W-:Y:S01]  /*e900*/  F2FP.BF16.F32.PACK_AB R82, R9, R8 ;  /* 0x000000080952723e */ /* 0x000fe200000010ff */
[----:B------:R-:W-:Y:S01]  /*e910*/  STSM.16.M88.4 [R180], R76 ;  /* 0x0000004cb4007844 */ /* 0x000fe20000000200 */
[----:B------:R-:W-:-:S02]  /*e920*/  F2FP.BF16.F32.PACK_AB R83, R5, R4 ;  /* 0x000000040553723e */ /* 0x000fc400000010ff */
[----:B------:R-:W-:Y:S02]  /*e930*/  F2FP.BF16.F32.PACK_AB R81, R7, R6 ;  /* 0x000000060751723e */ /* 0x000fe400000010ff */
[----:B----4-:R-:W-:Y:S02]  /*e940*/  F2FP.BF16.F32.PACK_AB R85, R157, R156 ;  /* 0x0000009c9d55723e */ /* 0x010fe400000010ff */
        /* <DEDUP_REMOVED lines=8> */
[----:B------:R-:W-:Y:S01]  /*e9d0*/  BAR.SYNC.DEFER_BLOCKING 0x1, 0x100 ;  /* 0x0044000000007b1d */ /* 0x000fe20000010000 */
[----:B------:R-:W-:Y:S01]  /*e9e0*/  ISETP.NE.AND.EX P0, PT, RZ, UR17, PT, P0 ;  /* 0x00000011ff007c0c */ /* 0x000fe2000bf05300 */
[----:B------:R-:W-:-:S04]  /*e9f0*/  UISETP.NE.U32.AND UP0, UPT, UR14, URZ, UPT ;  /* 0x0000003f0e00728c */ /* 0x000fc8000bf05070 */
[----:B------:R-:W-:-:S08]  /*ea00*/  UISETP.NE.AND.EX UP0, UPT, UR15, URZ, UPT, UP0 ;  /* 0x0000003f0f00728c */ /* 0x000fd0000bf05300 */
[----:B------:R2:W3:Y:S03]  /*ea10*/  @P0 LDG.E R3, desc[UR52][R72.64] ;  /* 0x0000003448030981 */ /* 0x0004e6000c1e1900 */
[----:B------:R-:W-:Y:S01]  /*ea20*/  @UP0 ULEA UR14, UP1, UR43, UR14, 0x2 ;  /* 0x0000000e2b0e0291 */ /* 0x000fe2000f82103f */
[----:B------:R-:W-:-:S03]  /*ea30*/  PLOP3.LUT P4, PT, PT, PT, UP0, 0x80, 0x0 ;  /* 0x000000000000781c */ /* 0x000fc60003f8f008 */
[----:B------:R-:W-:Y:S02]  /*ea40*/  @UP0 ULEA.HI.X UR15, UR43, UR15, UR42, 0x2, UP1 ;  /* 0x0000000f2b0f0291 */ /* 0x000fe400088f142a */
[----:B--2---:R-:W-:-:S04]  /*ea50*/  IMAD.U32 R72, RZ, RZ, UR14 ;  /* 0x0000000eff487e24 */ /* 0x004fc8000f8e00ff */
[----:B------:R-:W-:-:S05]  /*ea60*/  IMAD.U32 R73, RZ, RZ, UR15 ;  /* 0x0000000fff497e24 */ /* 0x000fca000f8e00ff */
[----:B------:R2:W4:Y:S01]  /*ea70*/  @P4 LDG.E R74, desc[UR52][R72.64] ;  /* 0x00000034484a4981 */ /* 0x000522000c1e1900 */
[----:B------:R-:W-:Y:S01]  /*ea80*/  UISETP.NE.AND UP2, UPT, UR22, 0x1, UPT ;  /* 0x000000011600788c */ /* 0x000fe2000bf45270 */
[----:B-1----:R-:W-:Y:S01]  /*ea90*/  VIADD R82, R17, UR36 ;  /* 0x0000002411527c36 */ /* 0x002fe20008000000 */
[----:B------:R-:W-:Y:S01]  /*eaa0*/  UISETP.GT.AND UP1, UPT, UR46, 0x1, UPT ;  /* 0x000000012e00788c */ /* 0x000fe2000bf24270 */
[----:B------:R-:W-:Y:S01]  /*eab0*/  UMOV UR23, 0x9b8 ;  /* 0x000009b800177882 */ /* 0x000fe20000000000 */
[----:B------:R-:W-:Y:S02]  /*eac0*/  UISETP.NE.U32.AND UP0, UPT, UR16, URZ, UPT ;  /* 0x0000003f1000728c */ /* 0x000fe4000bf05070 */
[----:B------:R-:W-:Y:S01]  /*ead0*/  PLOP3.LUT P1, PT, PT, PT, UP2, 0x80, 0x0 ;  /* 0x000000000000781c */ /* 0x000fe20003f2f028 */
[----:B------:R-:W-:Y:S02]  /*eae0*/  USEL UR23, UR23, 0x978, UP1 ;  /* 0x0000097817177887 */ /* 0x000fe40008800000 */
[----:B------:R-:W-:Y:S01]  /*eaf0*/  UISETP.NE.AND.EX UP0, UPT, UR17, URZ, UPT, UP0 ;  /* 0x0000003f1100728c */ /* 0x000fe2000bf05300 */
[----:B------:R-:W-:Y:S01]  /*eb00*/  UMOV UR4, URZ ;  /* 0x0000003f00047c82 */ /* 0x000fe20008000000 */
[----:B------:R-:W-:-:S02]  /*eb10*/  @UP2 ULDC UR26, c[0x0][0xbec] ;  /* 0x0002fb00001a2ab9 */ /* 0x000fc40000000800 */
[----:B------:R-:W-:Y:S02]  /*eb20*/  USEL UR43, UR43, URZ, !UP0 ;  /* 0x0000003f2b2b7287 */ /* 0x000fe4000c000000 */
[----:B------:R-:W-:Y:S02]  /*eb30*/  USEL UR9, UR37, URZ, UP1 ;  /* 0x0000003f25097287 */ /* 0x000fe40008800000 */
[----:B------:R-:W-:Y:S02]  /*eb40*/  USEL UR42, UR42, URZ, !UP0 ;  /* 0x0000003f2a2a7287 */ /* 0x000fe4000c000000 */
[----:B------:R-:W-:Y:S01]  /*eb50*/  ULDC.64 UR16, c[0x0][UR23+0x220] ;  /* 0x0000880017107abb */ /* 0x000fe20008000a00 */
[----:B------:R-:W-:Y:S01]  /*eb60*/  ULDC.64 UR20, c[0x0][UR23+0x218] ;  /* 0x0000860017147abb */ /* 0x000fe20008000a00 */
[----:B--2---:R-:W-:Y:S01]  /*eb70*/  @P1 IMAD.HI.U32 R72, R82, UR26, RZ ;  /* 0x0000001a52481c27 */ /* 0x004fe2000f8e00ff */
[----:B------:R-:W-:Y:S01]  /*eb80*/  ULDC.64 UR18, c[0x0][UR23+0x228] ;  /* 0x00008a0017127abb */ /* 0x000fe20008000a00 */
[----:B------:R-:W-:-:S02]  /*eb90*/  UIMAD UR17, UR17, UR43, URZ ;  /* 0x0000002b111172a4 */ /* 0x000fc4000f8e023f */
[----:B------:R-:W-:Y:S01]  /*eba0*/  UIMAD.WIDE.U32 UR14, UR20, UR44, URZ ;  /* 0x0000002c140e72a5 */ /* 0x000fe2000f8e003f */
[----:B------:R-:W-:Y:S01]  /*ebb0*/  @UP2 ULDC UR27, c[0x0][0xbf0] ;  /* 0x0002fc00001b2ab9 */ /* 0x000fe20000000800 */
[----:B------:R-:W-:Y:S02]  /*ebc0*/  UIMAD UR20, UR21, UR44, URZ ;  /* 0x0000002c151472a4 */ /* 0x000fe4000f8e023f */
[----:B------:R-:W-:Y:S02]  /*ebd0*/  UIMAD.WIDE.U32 UR24, UR18, UR9, URZ ;  /* 0x00000009121872a5 */ /* 0x000fe4000f8e003f */
[----:B------:R-:W-:Y:S02]  /*ebe0*/  UIMAD UR9, UR19, UR9, URZ ;  /* 0x00000009130972a4 */ /* 0x000fe4000f8e023f */
[----:B------:R-:W-:Y:S02]  /*ebf0*/  UIMAD.WIDE.U32 UR18, UR16, UR43, URZ ;  /* 0x0000002b101272a5 */ /* 0x000fe4000f8e003f */
[----:B------:R-:W-:-:S02]  /*ec00*/  UIMAD UR17, UR16, UR42, UR17 ;  /* 0x0000002a101172a4 */ /* 0x000fc4000f8e0211 */
[----:B------:R-:W-:Y:S02]  /*ec10*/  UIADD3 UR20, UR15, UR20, URZ ;  /* 0x000000140f147290 */ /* 0x000fe4000fffe03f */
[----:B------:R-:W-:Y:S02]  /*ec20*/  UIADD3 UR15, UR25, UR9, URZ ;  /* 0x00000009190f7290 */ /* 0x000fe4000fffe03f */
[----:B------:R-:W-:-:S04]  /*ec30*/  UIADD3 UR9, UR19, UR17, URZ ;  /* 0x0000001113097290 */ /* 0x000fc8000fffe03f */
[----:B------:R-:W-:Y:S01]  /*ec40*/  IMAD.U32 R78, RZ, RZ, UR15 ;  /* 0x0000000fff4e7e24 */ /* 0x000fe2000f8e00ff */
[----:B---3--:R-:W-:Y:S01]  /*ec50*/  @P0 R2UR UR4, R3 ;  /* 0x00000000030402ca */ /* 0x008fe200000e0000 */
[----:B------:R-:W-:Y:S01]  /*ec60*/  IMAD.MOV.U32 R3, RZ, RZ, R82 ;  /* 0x000000ffff037224 */ /* 0x000fe200078e0052 */
[----:B------:R-:W-:Y:S01]  /*ec70*/  @P1 SHF.R.U32.HI R3, RZ, UR27, R72 ;  /* 0x0000001bff031c19 */ /* 0x000fe20008011648 */
[----:B------:R-:W-:-:S03]  /*ec80*/  IMAD.U32 R72, RZ, RZ, UR24 ;  /* 0x00000018ff487e24 */ /* 0x000fc6000f8e00ff */
[--C-:B------:R-:W-:Y:S01]  /*ec90*/  SHF.R.S32.HI R73, RZ, 0x1f, R3.reuse ;  /* 0x0000001fff497819 */ /* 0x100fe20000011403 */
[----:B------:R-:W-:-:S04]  /*eca0*/  IMAD.MOV R75, RZ, RZ, -R3 ;  /* 0x000000ffff4b7224 */ /* 0x000fc800078e0a03 */
[----:B------:R-:W-:Y:S02]  /*ecb0*/  IMAD R75, R75, UR22, R82 ;  /* 0x000000164b4b7c24 */ /* 0x000fe4000f8e0252 */
        /* <DEDUP_REMOVED lines=9> */
[----:B------:R-:W-:Y:S01]  /*ed50*/  @!UP1 ULDC UR19, c[0x0][0xb54] ;  /* 0x0002d50000139ab9 */ /* 0x000fe20000000800 */
[----:B------:R-:W-:Y:S01]  /*ed60*/  IADD3.X R73, R73, UR9, R78, P2, P3 ;  /* 0x0000000949497c10 */ /* 0x000fe200097e644e */
[----:B------:R-:W-:Y:S01]  /*ed70*/  ULDC UR9, c[0x0][0xa88] ;  /* 0x0002a20000097ab9 */ /* 0x000fe20000000800 */
[----:B------:R-:W-:Y:S01]  /*ed80*/  IMAD R3, R3, UR14, R76 ;  /* 0x0000000e03037c24 */ /* 0x000fe2000f8e024c */
        /* <DEDUP_REMOVED lines=16> */
.L_x_2303:
[----:B------:R-:W2:Y:S04]  /*ee90*/  LDL R78, [R1+0x40] ;  /* 0x00004000014e7983 */ /* 0x000ea80000100800 */
[----:B------:R-:W3:Y:S01]  /*eea0*/  LDL R77, [R1+0x3c] ;  /* 0x00003c00014d7983 */ /* 0x000ee20000100800 */
[----:B------:R-:W-:-:S03]  /*eeb0*/  UIMAD UR9, UR9, UR22, URZ ;  /* 0x00000016090972a4 */ /* 0x000fc6000f8e023f */
[----:B------:R-:W-:Y:S04]  /*eec0*/  SHFL.IDX PT, R72, R76, RZ, 0x1c1f ;  /* 0x001c1fff4c487589 */ /* 0x000fe800000e0000 */
[----:B------:R-:W0:Y:S04]  /*eed0*/  SHFL.IDX PT, R73, R3, RZ, 0x1c1f ;  /* 0x001c1fff03497589 */ /* 0x000e2800000e0000 */
[----:B------:R-:W-:Y:S04]  /*eee0*/  SHFL.IDX PT, R74, R76, 0x1, 0x1c1f ;  /* 0x003c1f004c4a7f89 */ /* 0x000fe800000e0000 */
[----:B------:R-:W1:Y:S01]  /*eef0*/  SHFL.IDX PT, R75, R3, 0x1, 0x1c1f ;  /* 0x003c1f00034b7f89 */ /* 0x000e6200000e0000 */
[----:B--2---:R-:W-:Y:S01]  /*ef00*/  VIADD R80, R78, UR36 ;  /* 0x000000244e507c36 */ /* 0x004fe20008000000 */
        /* <DEDUP_REMOVED lines=21> */
[----:B------:R-:W-:Y:S02]  /*f060*/  LOP3.LUT R24, R25, 0x380, RZ, 0xc0, !PT ;  /* 0x0000038019187812 */ /* 0x000fe400078ec0ff */
[----:B------:R-:W-:Y:S02]  /*f070*/  IADD3 R13, P3, R2, 0x2000, RZ ;  /* 0x00002000020d7810 */ /* 0x000fe40007f7e0ff */
[----:B------:R-:W-:Y:S02]  /*f080*/  SHF.R.U64 R24, R24, 0x3, RZ ;  /* 0x0000000318187819 */ /* 0x000fe400000012ff */
[----:B------:R-:W-:-:S02]  /*f090*/  LOP3.LUT R8, R9, 0x380, RZ, 0xc0, !PT ;  /* 0x0000038009087812 */ /* 0x000fc400078ec0ff */
[----:B------:R-:W-:Y:S02]  /*f0a0*/  LOP3.LUT R12, R13, 0x380, RZ, 0xc0, !PT ;  /* 0x000003800d0c7812 */ /* 0x000fe400078ec0ff */
[----:B------:R-:W-:Y:S01]  /*f0b0*/  LOP3.LUT R24, R24, R25, RZ, 0x3c, !PT ;  /* 0x0000001918187212 */ /* 0x000fe200078e3cff */
[--C-:B------:R-:W-:Y:S01]  /*f0c0*/  IMAD.X R25, RZ, RZ, R3.reuse, P2 ;  /* 0x000000ffff197224 */ /* 0x100fe200010e0603 */
[----:B------:R-:W-:Y:S02]  /*f0d0*/  IADD3 R49, P2, R2, 0x9000, RZ ;  /* 0x0000900002317810 */ /* 0x000fe40007f5e0ff */
[----:B------:R-:W-:Y:S02]  /*f0e0*/  SHF.R.U64 R8, R8, 0x3, RZ ;  /* 0x0000000308087819 */ /* 0x000fe400000012ff */
[----:B------:R-:W-:Y:S01]  /*f0f0*/  SHF.R.U64 R12, R12, 0x3, RZ ;  /* 0x000000030c0c7819 */ /* 0x000fe200000012ff */
[----:B------:R-:W-:Y:S01]  /*f100*/  UIMAD UR12, UR16, UR14, URZ ;  /* 0x0000000e100c72a4 */ /* 0x000fe2000f8e023f */
[----:B------:R-:W-:Y:S01]  /*f110*/  LOP3.LUT R48, R49, 0x380, RZ, 0xc0, !PT ;  /* 0x0000038031307812 */ /* 0x000fe200078ec0ff */
[----:B------:R-:W-:Y:S01]  /*f120*/  UIMAD.WIDE.U32 UR10, UR4, UR14, URZ ;  /* 0x0000000e040a72a5 */ /* 0x000fe2000f8e003f */
[----:B------:R-:W-:Y:S01]  /*f130*/  LOP3.LUT R8, R8, R9, RZ, 0x3c, !PT ;  /* 0x0000000908087212 */ /* 0x000fe200078e3cff */
[--C-:B------:R-:W-:Y:S01]  /*f140*/  IMAD.X R9, RZ, RZ, R3.reuse, P4 ;  /* 0x000000ffff097224 */ /* 0x100fe200020e0603 */
[----:B------:R-:W-:Y:S01]  /*f150*/  LOP3.LUT R12, R12, R13, RZ, 0x3c, !PT ;  /* 0x0000000d0c0c7212 */ /* 0x000fe200078e3cff */
[----:B------:R-:W-:Y:S01]  /*f160*/  IMAD.X R13, RZ, RZ, R3, P3 ;  /* 0x000000ffff0d7224 */ /* 0x000fe200018e0603 */
[----:B------:R-:W-:-:S02]  /*f170*/  IADD3 R29, P0, R2, 0x4000, RZ ;  /* 0x00004000021d7810 */ /* 0x000fc40007f1e0ff */
[C---:B------:R-:W-:Y:S02]  /*f180*/  IADD3 R33, P6, R2.reuse, 0x5000, RZ ;  /* 0x0000500002217810 */ /* 0x040fe40007fde0ff */
[C---:B------:R-:W-:Y:S02]  /*f190*/  IADD3 R37, P5, R2.reuse, 0x6000, RZ ;  /* 0x0000600002257810 */ /* 0x040fe40007fbe0ff */
[C---:B------:R-:W-:Y:S01]  /*f1a0*/  LOP3.LUT R7, R2.reuse, 0x380, RZ, 0xc0, !PT ;  /* 0x0000038002077812 */ /* 0x040fe200078ec0ff */
[----:B------:R-:W-:Y:S01]  /*f1b0*/  UIMAD UR12, UR4, UR15, UR12 ;  /* 0x0000000f040c72a4 */ /* 0x000fe2000f8e020c */
[C---:B------:R-:W-:Y:S01]  /*f1c0*/  IADD3 R41, P4, R2.reuse, 0x7000, RZ ;  /* 0x0000700002297810 */ /* 0x040fe20007f9e0ff */
[----:B------:R-:W-:Y:S01]  /*f1d0*/  @UP2 ULDC UR14, c[0x0][0xbec] ;  /* 0x0002fb00000e2ab9 */ /* 0x000fe20000000800 */
[----:B------:R-:W-:Y:S01]  /*f1e0*/  IADD3 R45, P3, R2, 0x8000, RZ ;  /* 0x00008000022d7810 */ /* 0x000fe20007f7e0ff */
[----:B------:R-:W5:Y:S01]  /*f1f0*/  LD.E.128 R8, desc[UR52][R8.64] ;  /* 0x0000003408087980 */ /* 0x000f62000c101d00 */
[----:B------:R-:W-:-:S02]  /*f200*/  SHF.R.U64 R48, R48, 0x3, RZ ;  /* 0x0000000330307819 */ /* 0x000fc400000012ff */
[----:B------:R-:W-:Y:S01]  /*f210*/  LOP3.LUT R28, R29, 0x380, RZ, 0xc0, !PT ;  /* 0x000003801d1c7812 */ /* 0x000fe200078ec0ff */
[----:B------:R-:W5:Y:S01]  /*f220*/  LD.E.128 R12, desc[UR52][R12.64] ;  /* 0x000000340c0c7980 */ /* 0x000f62000c101d00 */
[----:B------:R-:W-:Y:S02]  /*f230*/  LOP3.LUT R32, R33, 0x380, RZ, 0xc0, !PT ;  /* 0x0000038021207812 */ /* 0x000fe400078ec0ff */
[----:B------:R-:W-:Y:S01]  /*f240*/  LOP3.LUT R36, R37, 0x380, RZ, 0xc0, !PT ;  /* 0x0000038025247812 */ /* 0x000fe200078ec0ff */
[----:B------:R-:W5:Y:S01]  /*f250*/  LD.E.128 R24, desc[UR52][R24.64] ;  /* 0x0000003418187980 */ /* 0x000f62000c101d00 */
[----:B------:R-:W-:Y:S02]  /*f260*/  LOP3.LUT R40, R41, 0x380, RZ, 0xc0, !PT ;  /* 0x0000038029287812 */ /* 0x000fe400078ec0ff */
[----:B------:R-:W-:Y:S02]  /*f270*/  LOP3.LUT R44, R45, 0x380, RZ, 0xc0, !PT ;  /* 0x000003802d2c7812 */ /* 0x000fe400078ec0ff */
[----:B------:R-:W-:Y:S01]  /*f280*/  LOP3.LUT R48, R48, R49, RZ, 0x3c, !PT ;  /* 0x0000003130307212 */ /* 0x000fe200078e3cff */
[----:B------:R-:W-:Y:S01]  /*f290*/  IMAD.X R49, RZ, RZ, R3, P2 ;  /* 0x000000ffff317224 */ /* 0x000fe200010e0603 */
[----:B------:R-:W-:-:S02]  /*f2a0*/  IADD3 R5, P2, R2, 0xf000, RZ ;  /* 0x0000f00002057810 */ /* 0x000fc40007f5e0ff */
[----:B------:R-:W-:Y:S02]  /*f2b0*/  SHF.R.U64 R28, R28, 0x3, RZ ;  /* 0x000000031c1c7819 */ /* 0x000fe400000012ff */
[----:B------:R-:W-:Y:S02]  /*f2c0*/  SHF.R.U64 R32, R32, 0x3, RZ ;  /* 0x0000000320207819 */ /* 0x000fe400000012ff */
[----:B------:R-:W-:Y:S01]  /*f2d0*/  SHF.R.U64 R7, R7, 0x3, RZ ;  /* 0x0000000307077819 */ /* 0x000fe200000012ff */
[----:B------:R-:W-:Y:S01]  /*f2e0*/  UIADD3 UR11, UR11, UR12, URZ ;  /* 0x0000000c0b0b7290 */ /* 0x000fe2000fffe03f */
[----:B------:R-:W-:Y:S01]  /*f2f0*/  SHF.R.U64 R36, R36, 0x3, RZ ;  /* 0x0000000324247819 */ /* 0x000fe200000012ff */
[----:B------:R-:W-:Y:S01]  /*f300*/  USHF.R.S32.HI UR4, URZ, 0x1f, UR43 ;  /* 0x0000001f3f047899 */ /* 0x000fe2000801142b */
[----:B------:R-:W-:Y:S01]  /*f310*/  SHF.R.U64 R40, R40, 0x3, RZ ;  /* 0x0000000328287819 */ /* 0x000fe200000012ff */
[----:B------:R-:W-:Y:S01]  /*f320*/  ULDC.64 UR12, c[0x0][0xae8] ;  /* 0x0002ba00000c7ab9 */ /* 0x000fe20000000a00 */
[----:B------:R-:W-:Y:S01]  /*f330*/  SHF.R.U64 R44, R44, 0x3, RZ ;  /* 0x000000032c2c7819 */ /* 0x000fe200000012ff */
[--C-:B------:R-:W-:Y:S01]  /*f340*/  IMAD.X R73, RZ, RZ, R3.reuse, P2 ;  /* 0x000000ffff497224 */ /* 0x100fe200010e0603 */
[----:B------:R-:W-:Y:S01]  /*f350*/  LOP3.LUT R4, R5, 0x380, RZ, 0xc0, !PT ;  /* 0x0000038005047812 */ /* 0x000fe200078ec0ff */
[----:B------:R-:W5:Y:S01]  /*f360*/  LD.E.128 R48, desc[UR52][R48.64] ;  /* 0x0000003430307980 */ /* 0x000f62000c101d00 */
        /* <DEDUP_REMOVED lines=11> */
[----:B------:R-:W-:Y:S01]  /*f420*/  UIMAD.WIDE.U32 UR10, UR44, UR12, UR10 ;  /* 0x0000000c2c0a72a5 */ /* 0x000fe2000f8e000a */
[C---:B------:R-:W-:Y:S01]  /*f430*/  IADD3 R57, P6, R2.reuse, 0xb000, RZ ;  /* 0x0000b00002397810 */ /* 0x040fe20007fde0ff */
[----:B------:R-:W5:Y:S01]  /*f440*/  LD.E.128 R28, desc[UR52][R28.64] ;  /* 0x000000341c1c7980 */ /* 0x000f62000c101d00 */
[----:B------:R-:W-:-:S02]  /*f450*/  IADD3 R61, P5, R2, 0xc000, RZ ;  /* 0x0000c000023d7810 */ /* 0x000fc40007fbe0ff */
[C---:B------:R-:W-:Y:S01]  /*f460*/  IADD3 R65, P4, R2.reuse, 0xd000, RZ ;  /* 0x0000d00002417810 */ /* 0x040fe20007f9e0ff */
[----:B------:R-:W5:Y:S01]  /*f470*/  LD.E.128 R32, desc[UR52][R32.64] ;  /* 0x0000003420207980 */ /* 0x000f62000c101d00 */
[----:B------:R-:W-:Y:S02]  /*f480*/  IADD3 R69, P3, R2, 0xe000, RZ ;  /* 0x0000e00002457810 */ /* 0x000fe40007f7e0ff */
[----:B------:R-:W-:Y:S01]  /*f490*/  SHF.R.U64 R4, R4, 0x3, RZ ;  /* 0x0000000304047819 */ /* 0x000fe200000012ff */
[----:B------:R-:W5:Y:S01]  /*f4a0*/  LD.E.128 R36, desc[UR52][R36.64] ;  /* 0x0000003424247980 */ /* 0x000f62000c101d00 */
[----:B------:R-:W-:Y:S02]  /*f4b0*/  LOP3.LUT R2, R7, R2, RZ, 0x3c, !PT ;  /* 0x0000000207027212 */ /* 0x000fe400078e3cff */
[----:B------:R-:W-:Y:S01]  /*f4c0*/  LOP3.LUT R72, R4, R5, RZ, 0x3c, !PT ;  /* 0x0000000504487212 */ /* 0x000fe200078e3cff */
[----:B------:R-:W-:Y:S01]  /*f4d0*/  UIMAD UR11, UR44, UR13, UR11 ;  /* 0x0000000d2c0b72a4 */ /* 0x000fe2000f8e020b */
[----:B------:R-:W-:Y:S01]  /*f4e0*/  LOP3.LUT R52, R53, 0x380, RZ, 0xc0, !PT ;  /* 0x0000038035347812 */ /* 0x000fe200078ec0ff */
[----:B------:R0:W5:Y:S01]  /*f4f0*/  LD.E.128 R4, desc[UR52][R2.64] ;  /* 0x0000003402047980 */ /* 0x000162000c101d00 */
[----:B------:R-:W-:Y:S01]  /*f500*/  ULDC.64 UR12, c[0x0][0xaf0] ;  /* 0x0002bc00000c7ab9 */ /* 0x000fe20000000a00 */
[----:B------:R-:W-:-:S02]  /*f510*/  LOP3.LUT R56, R57, 0x380, RZ, 0xc0, !PT ;  /* 0x0000038039387812 */ /* 0x000fc400078ec0ff */
[----:B------:R-:W-:Y:S01]  /*f520*/  LOP3.LUT R60, R61, 0x380, RZ, 0xc0, !PT ;  /* 0x000003803d3c7812 */ /* 0x000fe200078ec0ff */
[----:B------:R-:W5:Y:S01]  /*f530*/  LD.E.128 R40, desc[UR52][R40.64] ;  /* 0x0000003428287980 */ /* 0x000f62000c101d00 */
[----:B------:R-:W-:Y:S02]  /*f540*/  LOP3.LUT R64, R65, 0x380, RZ, 0xc0, !PT ;  /* 0x0000038041407812 */ /* 0x000fe400078ec0ff */
[----:B------:R-:W-:Y:S01]  /*f550*/  LOP3.LUT R68, R69, 0x380, RZ, 0xc0, !PT ;  /* 0x0000038045447812 */ /* 0x000fe200078ec0ff */
[----:B------:R-:W5:Y:S01]  /*f560*/  LD.E.128 R44, desc[UR52][R44.64] ;  /* 0x000000342c2c7980 */ /* 0x000f62000c101d00 */
[----:B0-----:R-:W-:Y:S01]  /*f570*/  IMAD R2, R20, 0x20, R81 ;  /* 0x0000002014027824 */ /* 0x001fe200078e0251 */
[----:B------:R-:W-:Y:S01]  /*f580*/  UIMAD UR4, UR4, UR12, URZ ;  /* 0x0000000c040472a4 */ /* 0x000fe2000f8e023f */
[----:B------:R-:W-:Y:S01]  /*f590*/  SHF.R.U64 R52, R52, 0x3, RZ ;  /* 0x0000000334347819 */ /* 0x000fe200000012ff */
[----:B------:R-:W5:Y:S01]  /*f5a0*/  LD.E.128 R72, desc[UR52][R72.64] ;  /* 0x0000003448487980 */ /* 0x000f62000c101d00 */
[----:B------:R-:W-:Y:S01]  /*f5b0*/  VIADD R76, R2, UR36 ;  /* 0x00000024024c7c36 */ /* 0x000fe20008000000 */
[----:B------:R-:W-:Y:S01]  /*f5c0*/  UIMAD.WIDE.U32 UR10, UR43, UR12, UR10 ;  /* 0x0000000c2b0a72a5 */ /* 0x000fe2000f8e000a */
[----:B------:R-:W-:-:S02]  /*f5d0*/  SHF.R.U64 R56, R56, 0x3, RZ ;  /* 0x0000000338387819 */ /* 0x000fc400000012ff */
[----:B------:R-:W-:Y:S01]  /*f5e0*/  @P1 IMAD.HI.U32 R2, R76, UR14, RZ ;  /* 0x0000000e4c021c27 */ /* 0x000fe2000f8e00ff */
[----:B------:R-:W-:Y:S01]  /*f5f0*/  @UP2 ULDC UR12, c[0x0][0xbf0] ;  /* 0x0002fc00000c2ab9 */ /* 0x000fe20000000800 */
[----:B------:R-:W-:Y:S01]  /*f600*/  UIMAD UR4, UR43, UR13, UR4 ;  /* 0x0000000d2b0472a4 */ /* 0x000fe2000f8e0204 */
[----:B------:R-:W-:Y:S01]  /*f610*/  SHF.R.U64 R60, R60, 0x3, RZ ;  /* 0x000000033c3c7819 */ /* 0x000fe200000012ff */
[----:B------:R-:W-:Y:S01]  /*f620*/  IMAD.MOV.U32 R21, RZ, RZ, R76 ;  /* 0x000000ffff157224 */ /* 0x000fe200078e004c */
[----:B------:R-:W-:Y:S01]  /*f630*/  @P1 SHF.R.U32.HI R21, RZ, UR12, R2 ;  /* 0x0000000cff151c19 */ /* 0x000fe20008011602 */
[----:B------:R-:W-:Y:S01]  /*f640*/  UIADD3 UR4, UR11, UR4, URZ ;  /* 0x000000040b047290 */ /* 0x000fe2000fffe03f */
[----:B------:R-:W-:Y:S01]  /*f650*/  SHF.R.U64 R64, R64, 0x3, RZ ;  /* 0x0000000340407819 */ /* 0x000fe200000012ff */
[----:B------:R-:W-:Y:S01]  /*f660*/  ULDC.64 UR12, c[0x0][0xae0] ;  /* 0x0002b800000c7ab9 */ /* 0x000fe20000000a00 */
[----:B------:R-:W-:Y:S01]  /*f670*/  SHF.R.U64 R68, R68, 0x3, RZ ;  /* 0x0000000344447819 */ /* 0x000fe200000012ff */
[--C-:B------:R-:W-:Y:S01]  /*f680*/  IMAD.MOV R77, RZ, RZ, -R21.reuse ;  /* 0x000000ffff4d7224 */ /* 0x100fe200078e0a15 */
[----:B------:R-:W-:-:S02]  /*f690*/  SHF.R.S32.HI R20, RZ, 0x1f, R21 ;  /* 0x0000001fff147819 */ /* 0x000fc40000011415 */
        /* <DEDUP_REMOVED lines=10> */
[----:B------:R-:W5:Y:S01]  /*f740*/  LD.E.128 R52, desc[UR52][R52.64] ;  /* 0x0000003434347980 */ /* 0x000f62000c101d00 */
[----:B------:R-:W-:-:S02]  /*f750*/  IMAD R20, R20, UR12, RZ ;  /* 0x0000000c14147c24 */ /* 0x000fc4000f8e02ff */
[----:B------:R-:W-:Y:S01]  /*f760*/  IMAD R77, R77, UR22, R76 ;  /* 0x000000164d4d7c24 */ /* 0x000fe2000f8e024c */
[----:B------:R-:W5:Y:S01]  /*f770*/  LD.E.128 R56, desc[UR52][R56.64] ;  /* 0x0000003438387980 */ /* 0x000f62000c101d00 */
[----:B------:R-:W-:Y:S02]  /*f780*/  IMAD.U32 R3, RZ, RZ, UR11 ;  /* 0x0000000bff037e24 */ /* 0x000fe4000f8e00ff */
[----:B------:R-:W-:Y:S01]  /*f790*/  IMAD.U32 R2, RZ, RZ, UR10 ;  /* 0x0000000aff027e24 */ /* 0x000fe2000f8e00ff */
[----:B------:R-:W-:Y:S01]  /*f7a0*/  ULDC.64 UR10, c[0x0][0xad8] ;  /* 0x0002b600000a7ab9 */ /* 0x000fe20000000a00 */
[----:B------:R-:W-:Y:S01]  /*f7b0*/  IMAD.U32 R3, RZ, RZ, UR4 ;  /* 0x00000004ff037e24 */ /* 0x000fe2000f8e00ff */
[----:B------:R-:W5:Y:S01]  /*f7c0*/  LD.E.128 R60, desc[UR52][R60.64] ;  /* 0x000000343c3c7980 */ /* 0x000f62000c101d00 */
[C---:B------:R-:W-:Y:S01]  /*f7d0*/  IMAD R79, R21.reuse, UR13, R20 ;  /* 0x0000000d154f7c24 */ /* 0x040fe2000f8e0214 */
[----:B------:R-:W-:Y:S01]  /*f7e0*/  SHF.R.S32.HI R20, RZ, 0x1f, R77 ;  /* 0x0000001fff147819 */ /* 0x000fe2000001144d */
[----:B------:R-:W-:Y:S01]  /*f7f0*/  IMAD.WIDE.U32 R2, R21, UR12, R2 ;  /* 0x0000000c15027c25 */ /* 0x000fe2000f8e0002 */
[----:B------:R-:W5:Y:S03]  /*f800*/  LD.E.128 R64, desc[UR52][R64.64] ;  /* 0x0000003440407980 */ /* 0x000f66000c101d00 */
[----:B------:R-:W-:Y:S01]  /*f810*/  IMAD.IADD R3, R3, 0x1, R79 ;  /* 0x0000000103037824 */ /* 0x000fe200078e024f */
[----:B------:R-:W5:Y:S01]  /*f820*/  LD.E.128 R68, desc[UR52][R68.64] ;  /* 0x0000003444447980 */ /* 0x000f62000c101d00 */
[----:B------:R-:W-:Y:S01]  /*f830*/  IMAD R20, R20, UR10, RZ ;  /* 0x0000000a14147c24 */ /* 0x000fe2000f8e02ff */
[----:B------:R-:W-:Y:S01]  /*f840*/  @!PT LDS RZ, [RZ] ;  /* 0x00000000fffff984 */ /* 0x000fe20000000800 */
[----:B------:R-:W-:Y:S01]  /*f850*/  @!PT LDS RZ, [RZ] ;  /* 0x00000000fffff984 */ /* 0x000fe20000000800 */
[----:B------:R-:W-:Y:S01]  /*f860*/  @!PT LDS RZ, [RZ] ;  /* 0x00000000fffff984 */ /* 0x000fe20000000800 */
[----:B------:R-:W-:Y:S01]  /*f870*/  @!PT LDS RZ, [RZ] ;  /* 0x00000000fffff984 */ /* 0x000fe20000000800 */
[----:B------:R0:W-:Y:S06]  /*f880*/  MEMBAR.ALL.CTA ;  /* 0x0000000000007992 */ /* 0x0001ec0000008000 */
[----:B0-----:R-:W0:Y:S01]  /*f890*/  FENCE.VIEW.ASYNC.S ;  /* 0x00000000000073c6 */ /* 0x001e220000000000 */
[----:B------:R-:W-:-:S02]  /*f8a0*/  IMAD R21, R77, UR11, R20 ;  /* 0x0000000b4d157c24 */ /* 0x000fc4000f8e0214 */
[----:B------:R-:W-:Y:S01]  /*f8b0*/  IMAD.WIDE.U32 R2, R77, UR10, R2 ;  /* 0x0000000a4d027c25 */ /* 0x000fe2000f8e0002 */
[----:B------:R-:W-:-:S03]  /*f8c0*/  ULDC.64 UR10, c[0x0][0xa80] ;  /* 0x0002a000000a7ab9 */ /* 0x000fc60000000a00 */
[----:B------:R-:W-:Y:S01]  /*f8d0*/  IMAD.IADD R3, R3, 0x1, R21 ;  /* 0x0000000103037824 */ /* 0x000fe200078e0215 */
[C---:B------:R-:W-:Y:S01]  /*f8e0*/  LEA R80, P2, R2.reuse, UR10, 0x1 ;  /* 0x0000000a02507c11 */ /* 0x040fe2000f8408ff */
[----:B------:R-:W-:Y:S01]  /*f8f0*/  VIADD R82, R81, UR36 ;  /* 0x0000002451527c36 */ /* 0x000fe20008000000 */
[----:B------:R-:W-:Y:S02]  /*f900*/  UIADD3 UR8, UR8, 0x38820, URZ ;  /* 0x0003882008087890 */ /* 0x000fe4000fffe03f */
[----:B------:R-:W-:Y:S02]  /*f910*/  LEA.HI.X R81, R2, UR11, R3, 0x1, P2 ;  /* 0x0000000b02517c11 */ /* 0x000fe400090f0c03 */
[C---:B------:R-:W-:Y:S01]  /*f920*/  ISETP.GE.AND P2, PT, R82.reuse, UR9, PT ;  /* 0x0000000952007c0c */ /* 0x040fe2000bf46270 */
[----:B------:R-:W-:Y:S01]  /*f930*/  UPRMT UR8, URZ, 0x654, UR8 ;  /* 0x000006543f087896 */ /* 0x000fe20008000008 */
[C---:B------:R-:W-:Y:S02]  /*f940*/  VIADD R20, R82.reuse, 0x20 ;  /* 0x0000002052147836 */ /* 0x040fe40000000000 */
[----:B------:R-:W-:-:S02]  /*f950*/  VIADD R76, R82, 0x40 ;  /* 0x00000040524c7836 */ /* 0x000fc40000000000 */
        /* <DEDUP_REMOVED lines=31> */
.L_x_2306:
[----:B------:R-:W-:Y:S05]  /*fb50*/  BSYNC B1 ;  /* 0x0000000000017941 */ /* 0x000fea0003800000 */
.L_x_2305:
        /* <DEDUP_REMOVED lines=21> */
.L_x_2308:
[----:B------:R-:W-:Y:S05]  /*fcb0*/  BSYNC B1 ;  /* 0x0000000000017941 */ /* 0x000fea0003800000 */
.L_x_2307:
        /* <DEDUP_REMOVED lines=21> */
.L_x_2310:
[----:B------:R-:W-:Y:S05]  /*fe10*/  BSYNC B1 ;  /* 0x0000000000017941 */ /* 0x000fea0003800000 */
.L_x_2309:
        /* <DEDUP_REMOVED lines=24> */
.L_x_2304:
        /* <DEDUP_REMOVED lines=21> */
[----:B------:R-:W-:Y:S01]  /*100f0*/  VIADD R176, R16, 0x58 ;  /* 0x0000005810b07836 */ /* 0x000fe20000000000 */
[----:B------:R-:W-:Y:S01]  /*10100*/  @UP2 ULDC UR12, c[0x0][0xbec] ;  /* 0x0002fb00000c2ab9 */ /* 0x000fe20000000800 */
[----:B------:R-:W-:Y:S01]  /*10110*/  UIADD3 UR8, UR8, 0x38820, URZ ;  /* 0x0003882008087890 */ /* 0x000fe2000fffe03f */
[----:B------:R-:W-:Y:S01]  /*10120*/  @P1 IMAD.HI.U32 R0, R82, UR12, RZ ;  /* 0x0000000c52001c27 */ /* 0x000fe2000f8e00ff */
[----:B------:R-:W-:Y:S01]  /*10130*/  UIMAD.WIDE.U32 UR10, UR43, UR14, UR10 ;  /* 0x0000000e2b0a72a5 */ /* 0x000fe2000f8e000a */
[----:B------:R-:W-:Y:S01]  /*10140*/  BSSY B1, `(.L_x_2312) ;  /* 0x00000de000017945 */ /* 0x000fe20003800000 */
[----:B------:R-:W-:Y:S01]  /*10150*/  ULDC.64 UR12, c[0x0][0xb48] ;  /* 0x0002d200000c7ab9 */ /* 0x000fe20000000a00 */
[----:B------:R-:W-:Y:S01]  /*10160*/  UPRMT UR8, URZ, 0x654, UR8 ;  /* 0x000006543f087896 */ /* 0x000fe20008000008 */
[C---:B------:R-:W-:Y:S01]  /*10170*/  VIADD R178, R16.reuse, 0x50 ;  /* 0x0000005010b27836 */ /* 0x040fe20000000000 */
[----:B------:R-:W-:Y:S01]  /*10180*/  UIADD3 UR11, UR11, UR4, URZ ;  /* 0x000000040b0b7290 */ /* 0x000fe2000fffe03f */
[C---:B------:R-:W-:Y:S01]  /*10190*/  VIADD R180, R16.reuse, 0x48 ;  /* 0x0000004810b47836 */ /* 0x040fe20000000000 */
[----:B------:R-:W-:Y:S01]  /*101a0*/  SHF.R.S32.HI R86, RZ, 0x1f, R19 ;  /* 0x0000001fff567819 */ /* 0x000fe20000011413 */
[----:B------:R-:W-:Y:S01]  /*101b0*/  @UP2 ULDC UR4, c[0x0][0xbf0] ;  /* 0x0002fc0000042ab9 */ /* 0x000fe20000000800 */
[----:B------:R-:W-:Y:S01]  /*101c0*/  UIMAD.WIDE.U32 UR10, UR37, UR12, UR10 ;  /* 0x0000000c250a72a5 */ /* 0x000fe2000f8e000a */
[----:B------:R-:W-:Y:S01]  /*101d0*/  @P1 SHF.R.U32.HI R73, RZ, UR4, R0 ;  /* 0x00000004ff491c19 */ /* 0x000fe20008011600 */
[----:B------:R-:W-:Y:S01]  /*101e0*/  VIADD R182, R16, 0x40 ;  /* 0x0000004010b67836 */ /* 0x000fe20000000000 */
[----:B------:R-:W-:Y:S01]  /*101f0*/  SYNCS.ARRIVE.TRANS64.RED.A1T0 RZ, [UR8], RZ ;  /* 0x000000ffffff79a7 */ /* 0x000fe20008100408 */
[----:B------:R-:W-:Y:S01]  /*10200*/  UIMAD UR37, UR37, UR13, UR11 ;  /* 0x0000000d252572a4 */ /* 0x000fe2000f8e020b */
[--C-:B------:R-:W-:Y:S01]  /*10210*/  SHF.R.S32.HI R0, RZ, 0x1f, R73.reuse ;  /* 0x0000001fff007819 */ /* 0x100fe20000011449 */
[----:B------:R-:W-:Y:S01]  /*10220*/  IMAD.MOV R75, RZ, RZ, -R73 ;  /* 0x000000ffff4b7224 */ /* 0x000fe200078e0a49 */
[----:B------:R-:W-:Y:S01]  /*10230*/  ULDC.64 UR12, c[0x0][0xb30] ;  /* 0x0002cc00000c7ab9 */ /* 0x000fe20000000a00 */
[----:B------:R-:W-:Y:S01]  /*10240*/  IMAD.U32 R3, RZ, RZ, UR11 ;  /* 0x0000000bff037e24 */ /* 0x000fe2000f8e00ff */
[----:B------:R-:W-:Y:S01]  /*10250*/  SHF.R.S32.HI R87, RZ, 0x1f, R22 ;  /* 0x0000001fff577819 */ /* 0x000fe20000011416 */
        /* <DEDUP_REMOVED lines=64> */
[C---:B------:R-:W-:Y:S02]  /*10660*/  VIADD R189, R16.reuse, 0x20 ;  /* 0x0000002010bd7836 */ /* 0x040fe40000000000 */
[C---:B------:R-:W-:Y:S02]  /*10670*/  VIADD R191, R16.reuse, 0x18 ;  /* 0x0000001810bf7836 */ /* 0x040fe40000000000 */
        /* <DEDUP_REMOVED lines=10> */
[-C--:B------:R-:W-:Y:S02]  /*10720*/  @!P2 LEA R72, P6, R195, R2.reuse, 0x2 ;  /* 0x00000002c348a211 */ /* 0x080fe400078c10ff */
[----:B------:R-:W-:Y:S01]  /*10730*/  @!P1 LEA R76, P5, R193, R2, 0x2 ;  /* 0x00000002c14c9211 */ /* 0x000fe200078a10ff */
[----:B------:R0:W-:Y:S01]  /*10740*/  @!P4 ST.E.64 desc[UR52][R74.64], R152 ;  /* 0x000000984a00c985 */ /* 0x0001e2000c101b34 */
[----:B------:R-:W-:Y:S02]  /*10750*/  ISETP.GE.AND P4, PT, R187, UR4, PT ;  /* 0x00000004bb007c0c */ /* 0x000fe4000bf86270 */
[-C--:B------:R-:W-:Y:S02]  /*10760*/  @!P2 LEA.HI.X R73, R195, R3.reuse, R196, 0x2, P6 ;  /* 0x00000003c349a211 */ /* 0x080fe400030f14c4 */
[----:B------:R-:W-:-:S03]  /*10770*/  @!P1 LEA.HI.X R77, R193, R3, R194, 0x2, P5 ;  /* 0x00000003c14d9211 */ /* 0x000fc600028f14c2 */
[----:B------:R1:W-:Y:S04]  /*10780*/  @!P2 ST.E.64 desc[UR52][R72.64], R150 ;  /* 0x000000964800a985 */ /* 0x0003e8000c101b34 */
[----:B------:R2:W-:Y:S01]  /*10790*/  @!P1 ST.E.64 desc[UR52][R76.64], R144 ;  /* 0x000000904c009985 */ /* 0x0005e2000c101b34 */
[----:B------:R-:W-:Y:S02]  /*107a0*/  ISETP.GE.AND P1, PT, R185, UR4, PT ;  /* 0x00000004b9007c0c */ /* 0x000fe4000bf26270 */
[----:B0-----:R-:W-:-:S04]  /*107b0*/  @!P0 LEA R74, P6, R189, R2, 0x2 ;  /* 0x00000002bd4a8211 */ /* 0x001fc800078c10ff */
[----:B------:R-:W-:Y:S02]  /*107c0*/  @!P0 LEA.HI.X R75, R189, R3, R190, 0x2, P6 ;  /* 0x00000003bd4b8211 */ /* 0x000fe400030f14be */
[----:B-1----:R-:W-:-:S04]  /*107d0*/  @!P3 LEA R72, P2, R191, R2, 0x2 ;  /* 0x00000002bf48b211 */ /* 0x002fc800078410ff */
[-C--:B------:R-:W-:Y:S02]  /*107e0*/  @!P3 LEA.HI.X R73, R191, R3.reuse, R192, 0x2, P2 ;  /* 0x00000003bf49b211 */ /* 0x080fe400010f14c0 */
[----:B------:R-:W-:Y:S02]  /*107f0*/  ISETP.GE.AND P2, PT, R183, UR4, PT ;  /* 0x00000004b7007c0c */ /* 0x000fe4000bf46270 */
[----:B--2---:R-:W-:Y:S01]  /*10800*/  @!P4 LEA R76, P5, R187, R2, 0x2 ;  /* 0x00000002bb4cc211 */ /* 0x004fe200078a10ff */
[----:B------:R0:W-:Y:S01]  /*10810*/  @!P3 ST.E.64 desc[UR52][R72.64], R142 ;  /* 0x0000008e4800b985 */ /* 0x0001e2000c101b34 */
[----:B------:R-:W-:Y:S02]  /*10820*/  ISETP.GE.AND P3, PT, R181, UR4, PT ;  /* 0x00000004b5007c0c */ /* 0x000fe4000bf66270 */
[----:B------:R-:W-:Y:S01]  /*10830*/  @!P4 LEA.HI.X R77, R187, R3, R188, 0x2, P5 ;  /* 0x00000003bb4dc211 */ /* 0x000fe200028f14bc */
[----:B------:R1:W-:Y:S04]  /*10840*/  @!P0 ST.E.64 desc[UR52][R74.64], R136 ;  /* 0x000000884a008985 */ /* 0x0003e8000c101b34 */
[----:B------:R2:W-:Y:S01]  /*10850*/  @!P4 ST.E.64 desc[UR52][R76.64], R134 ;  /* 0x000000864c00c985 */ /* 0x0005e2000c101b34 */
[----:B------:R-:W-:-:S02]  /*10860*/  ISETP.GE.AND P4, PT, R179, UR4, PT ;  /* 0x00000004b3007c0c */ /* 0x000fc4000bf86270 */
[----:B0-----:R-:W-:-:S04]  /*10870*/  @!P1 LEA R72, P0, R185, R2, 0x2 ;  /* 0x00000002b9489211 */ /* 0x001fc800078010ff */
[-C--:B------:R-:W-:Y:S02]  /*10880*/  @!P1 LEA.HI.X R73, R185, R3.reuse, R186, 0x2, P0 ;  /* 0x00000003b9499211 */ /* 0x080fe400000f14ba */
[-C--:B-1----:R-:W-:Y:S02]  /*10890*/  @!P2 LEA R74, P6, R183, R2.reuse, 0x2 ;  /* 0x00000002b74aa211 */ /* 0x082fe400078c10ff */
[----:B------:R-:W-:Y:S01]  /*108a0*/  ISETP.GE.AND P0, PT, R177, UR4, PT ;  /* 0x00000004b1007c0c */ /* 0x000fe2000bf06270 */
[----:B------:R0:W-:Y:S01]  /*108b0*/  @!P1 ST.E.64 desc[UR52][R72.64], R128 ;  /* 0x0000008048009985 */ /* 0x0001e2000c101b34 */
[-C--:B------:R-:W-:Y:S02]  /*108c0*/  @!P2 LEA.HI.X R75, R183, R3.reuse, R184, 0x2, P6 ;  /* 0x00000003b74ba211 */ /* 0x080fe400030f14b8 */
[----:B--2---:R-:W-:Y:S02]  /*108d0*/  @!P3 LEA R76, P5, R181, R2, 0x2 ;  /* 0x00000002b54cb211 */ /* 0x004fe400078a10ff */
[----:B------:R-:W-:Y:S01]  /*108e0*/  ISETP.GE.AND P1, PT, R175, UR4, PT ;  /* 0x00000004af007c0c */ /* 0x000fe2000bf26270 */
[----:B------:R1:W-:Y:S01]  /*108f0*/  @!P2 ST.E.64 desc[UR52][R74.64], R126 ;  /* 0x0000007e4a00a985 */ /* 0x0003e2000c101b34 */
[----:B------:R-:W-:-:S02]  /*10900*/  @!P3 LEA.HI.X R77, R181, R3, R182, 0x2, P5 ;  /* 0x00000003b54db211 */ /* 0x000fc400028f14b6 */
        /* <DEDUP_REMOVED lines=12> */
[----:B------:R-:W-:Y:S02]  /*109d0*/  ISETP.GE.AND P0, PT, R167, UR4, PT ;  /* 0x00000004a7007c0c */ /* 0x000fe4000bf06270 */
[----:B0-----:R-:W-:Y:S01]  /*109e0*/  @!P2 LEA R72, P5, R173, R2, 0x2 ;  /* 0x00000002ad48a211 */ /* 0x001fe200078a10ff */
[----:B------:R0:W-:Y:S01]  /*109f0*/  @!P1 ST.E.64 desc[UR52][R76.64], R110 ;  /* 0x0000006e4c009985 */ /* 0x0001e2000c101b34 */
[----:B------:R-:W-:Y:S02]  /*10a00*/  ISETP.GE.AND P1, PT, R165, UR4, PT ;  /* 0x00000004a5007c0c */ /* 0x000fe4000bf26270 */
[----:B------:R-:W-:-:S05]  /*10a10*/  @!P2 LEA.HI.X R73, R173, R3, R174, 0x2, P5 ;  /* 0x00000003ad49a211 */ /* 0x000fca00028f14ae */
[----:B------:R2:W-:Y:S01]  /*10a20*/  @!P2 ST.E.64 desc[UR52][R72.64], R104 ;  /* 0x000000684800a985 */ /* 0x0005e2000c101b34 */
[-C--:B-1----:R-:W-:Y:S02]  /*10a30*/  @!P3 LEA R74, P6, R171, R2.reuse, 0x2 ;  /* 0x00000002ab4ab211 */ /* 0x082fe400078c10ff */
[----:B------:R-:W-:Y:S02]  /*10a40*/  ISETP.GE.AND P2, PT, R163, UR4, PT ;  /* 0x00000004a3007c0c */ /* 0x000fe4000bf46270 */
[-C--:B------:R-:W-:Y:S02]  /*10a50*/  @!P3 LEA.HI.X R75, R171, R3.reuse, R172, 0x2, P6 ;  /* 0x00000003ab4bb211 */ /* 0x080fe400030f14ac */
[-C--:B0-----:R-:W-:Y:S02]  /*10a60*/  @!P4 LEA R76, P5, R169, R2.reuse, 0x2 ;  /* 0x00000002a94cc211 */ /* 0x081fe400078a10ff */
[----:B------:R-:W-:Y:S01]  /*10a70*/  @!P1 LEA R84, P6, R165, R2, 0x2 ;  /* 0x00000002a5549211 */ /* 0x000fe200078c10ff */
[----:B------:R0:W-:Y:S01]  /*10a80*/  @!P3 ST.E.64 desc[UR52][R74.64], R102 ;  /* 0x000000664a00b985 */ /* 0x0001e2000c101b34 */
[----:B------:R-:W-:-:S02]  /*10a90*/  @!P4 LEA.HI.X R77, R169, R3, R170, 0x2, P5 ;  /* 0x00000003a94dc211 */ /* 0x000fc400028f14aa */
[-C--:B------:R-:W-:Y:S02]  /*10aa0*/  @!P0 LEA R80, P5, R167, R2.reuse, 0x2 ;  /* 0x00000002a7508211 */ /* 0x080fe400078a10ff */
[----:B------:R-:W-:Y:S01]  /*10ab0*/  ISETP.GE.AND P3, PT, R99, UR4, PT ;  /* 0x0000000463007c0c */ /* 0x000fe2000bf66270 */
[----:B------:R1:W-:Y:S01]  /*10ac0*/  @!P4 ST.E.64 desc[UR52][R76.64], R92 ;  /* 0x0000005c4c00c985 */ /* 0x0003e2000c101b34 */
[----:B------:R-:W-:Y:S02]  /*10ad0*/  ISETP.GE.AND P4, PT, R237, UR4, PT ;  /* 0x00000004ed007c0c */ /* 0x000fe4000bf86270 */
[-C--:B------:R-:W-:Y:S02]  /*10ae0*/  @!P0 LEA.HI.X R81, R167, R3.reuse, R168, 0x2, P5 ;  /* 0x00000003a7518211 */ /* 0x080fe400028f14a8 */
[----:B------:R-:W-:Y:S02]  /*10af0*/  @!P2 LEA R82, P5, R163, R2, 0x2 ;  /* 0x00000002a352a211 */ /* 0x000fe400078a10ff */
[-C--:B------:R-:W-:Y:S01]  /*10b00*/  @!P1 LEA.HI.X R85, R165, R3.reuse, R166, 0x2, P6 ;  /* 0x00000003a5559211 */ /* 0x080fe200030f14a6 */
[----:B------:R-:W-:Y:S01]  /*10b10*/  @!P0 ST.E.64 desc[UR52][R80.64], R70 ;  /* 0x0000004650008985 */ /* 0x000fe2000c101b34 */
[----:B------:R-:W-:-:S02]  /*10b20*/  @!P2 LEA.HI.X R83, R163, R3, R164, 0x2, P5 ;  /* 0x00000003a353a211 */ /* 0x000fc400028f14a4 */
[----:B------:R-:W-:Y:S01]  /*10b30*/  ISETP.GE.AND P0, PT, R236, UR4, PT ;  /* 0x00000004ec007c0c */ /* 0x000fe2000bf06270 */
[----:B------:R-:W-:Y:S01]  /*10b40*/  @!P1 ST.E.64 desc[UR52][R84.64], R64 ;  /* 0x0000004054009985 */ /* 0x000fe2000c101b34 */
[-C--:B--2---:R-:W-:Y:S02]  /*10b50*/  @!P3 LEA R72, P1, R99, R2.reuse, 0x2 ;  /* 0x000000026348b211 */ /* 0x084fe400078210ff */
[----:B0-----:R-:W-:Y:S01]  /*10b60*/  @!P4 LEA R74, P6, R237, R2, 0x2 ;  /* 0x00000002ed4ac211 */ /* 0x001fe200078c10ff */
[----:B------:R0:W-:Y:S01]  /*10b70*/  @!P2 ST.E.64 desc[UR52][R82.64], R62 ;  /* 0x0000003e5200a985 */ /* 0x0001e2000c101b34 */
[----:B------:R-:W-:Y:S02]  /*10b80*/  ISETP.GE.AND P2, PT, R235, UR4, PT ;  /* 0x00000004eb007c0c */ /* 0x000fe4000bf46270 */
[-C--:B------:R-:W-:Y:S02]  /*10b90*/  @!P3 LEA.HI.X R73, R99, R3.reuse, R162, 0x2, P1 ;  /* 0x000000036349b211 */ /* 0x080fe400008f14a2 */
[----:B------:R-:W-:-:S02]  /*10ba0*/  @!P4 LEA.HI.X R75, R237, R3, R98, 0x2, P6 ;  /* 0x00000003ed4bc211 */ /* 0x000fc400030f1462 */
[----:B------:R-:W-:Y:S01]  /*10bb0*/  ISETP.GE.AND P1, PT, R234, UR4, PT ;  /* 0x00000004ea007c0c */ /* 0x000fe2000bf26270 */
[----:B------:R2:W-:Y:S01]  /*10bc0*/  @!P3 ST.E.64 desc[UR52][R72.64], R56 ;  /* 0x000000384800b985 */ /* 0x0005e2000c101b34 */
[-C--:B-1----:R-:W-:Y:S02]  /*10bd0*/  @!P0 LEA R76, P5, R236, R2.reuse, 0x2 ;  /* 0x00000002ec4c8211 */ /* 0x082fe400078a10ff */
[----:B------:R-:W-:Y:S01]  /*10be0*/  ISETP.GE.AND P3, PT, R233, UR4, PT ;  /* 0x00000004e9007c0c */ /* 0x000fe2000bf66270 */
[----:B------:R-:W-:Y:S01]  /*10bf0*/  @!P4 ST.E.64 desc[UR52][R74.64], R54 ;  /* 0x000000364a00c985 */ /* 0x000fe2000c101b34 */
[----:B------:R-:W-:Y:S02]  /*10c00*/  ISETP.GE.AND P4, PT, R232, UR4, PT ;  /* 0x00000004e8007c0c */ /* 0x000fe4000bf86270 */
[----:B------:R-:W-:Y:S02]  /*10c10*/  @!P0 LEA.HI.X R77, R236, R3, R97, 0x2, P5 ;  /* 0x00000003ec4d8211 */ /* 0x000fe400028f1461 */
[----:B0-----:R-:W-:-:S03]  /*10c20*/  @!P2 LEA R62, P5, R235, R2, 0x2 ;  /* 0x00000002eb3ea211 */ /* 0x001fc600078a10ff */
[----:B------:R0:W-:Y:S01]  /*10c30*/  @!P0 ST.E.64 desc[UR52][R76.64], R48 ;  /* 0x000000304c008985 */ /* 0x0001e2000c101b34 */
[-C--:B------:R-:W-:Y:S02]  /*10c40*/  @!P2 LEA.HI.X R63, R235, R3.reuse, R96, 0x2, P5 ;  /* 0x00000003eb3fa211 */ /* 0x080fe400028f1460 */
[----:B------:R-:W-:Y:S02]  /*10c50*/  ISETP.GE.AND P0, PT, R23, UR4, PT ;  /* 0x0000000417007c0c */ /* 0x000fe4000bf06270 */
[-C--:B------:R-:W-:Y:S01]  /*10c60*/  @!P1 LEA R64, P6, R234, R2.reuse, 0x2 ;  /* 0x00000002ea409211 */ /* 0x080fe200078c10ff */
[----:B------:R1:W-:Y:S01]  /*10c70*/  @!P2 ST.E.64 desc[UR52][R62.64], R46 ;  /* 0x0000002e3e00a985 */ /* 0x0003e2000c101b34 */
[-C--:B------:R-:W-:Y:S02]  /*10c80*/  @!P3 LEA R70, P5, R233, R2.reuse, 0x2 ;  /* 0x00000002e946b211 */ /* 0x080fe400078a10ff */
[----:B--2---:R-:W-:Y:S02]  /*10c90*/  @!P4 LEA R56, P2, R232, R2, 0x2 ;  /* 0x00000002e838c211 */ /* 0x004fe400078410ff */
[----:B------:R-:W-:-:S02]  /*10ca0*/  @!P1 LEA.HI.X R65, R234, R3, R91, 0x2, P6 ;  /* 0x00000003ea419211 */ /* 0x000fc400030f145b */
[-C--:B------:R-:W-:Y:S01]  /*10cb0*/  @!P3 LEA.HI.X R71, R233, R3.reuse, R90, 0x2, P5 ;  /* 0x00000003e947b211 */ /* 0x080fe200028f145a */
[----:B0-----:R-:W-:Y:S01]  /*10cc0*/  VIADD R49, R16, 0xf0 ;  /* 0x000000f010317836 */ /* 0x001fe20000000000 */
[-C--:B------:R-:W-:Y:S01]  /*10cd0*/  @!P4 LEA.HI.X R57, R232, R3.reuse, R89, 0x2, P2 ;  /* 0x00000003e839c211 */ /* 0x080fe200010f1459 */
[----:B------:R0:W-:Y:S01]  /*10ce0*/  @!P1 ST.E.64 desc[UR52][R64.64], R40 ;  /* 0x0000002840009985 */ /* 0x0001e2000c101b34 */
[----:B------:R-:W-:Y:S02]  /*10cf0*/  ISETP.GE.AND P2, PT, R22, UR4, PT ;  /* 0x0000000416007c0c */ /* 0x000fe4000bf46270 */
[----:B------:R-:W-:Y:S01]  /*10d00*/  ISETP.GE.AND P1, PT, R19, UR4, PT ;  /* 0x0000000413007c0c */ /* 0x000fe2000bf26270 */
[----:B------:R2:W-:Y:S01]  /*10d10*/  @!P3 ST.E.64 desc[UR52][R70.64], R38 ;  /* 0x000000264600b985 */ /* 0x0005e2000c101b34 */
[C---:B------:R-:W-:Y:S01]  /*10d20*/  @!P0 LEA R54, P5, R23.reuse, R2, 0x2 ;  /* 0x0000000217368211 */ /* 0x040fe200078a10ff */
[----:B-1----:R-:W-:Y:S01]  /*10d30*/  VIADD R63, R16, 0xe8 ;  /* 0x000000e8103f7836 */ /* 0x002fe20000000000 */
[----:B------:R-:W-:Y:S01]  /*10d40*/  ISETP.GE.AND P3, PT, R18, UR4, PT ;  /* 0x0000000412007c0c */ /* 0x000fe2000bf66270 */
[----:B------:R1:W-:Y:S01]  /*10d50*/  @!P4 ST.E.64 desc[UR52][R56.64], R32 ;  /* 0x000000203800c985 */ /* 0x0003e2000c101b34 */
[----:B------:R-:W-:-:S02]  /*10d60*/  @!P0 LEA.HI.X R55, R23, R3, R88, 0x2, P5 ;  /* 0x0000000317378211 */ /* 0x000fc400028f1458 */
[----:B------:R-:W-:Y:S02]  /*10d70*/  ISETP.GE.AND P4, PT, R63, UR4, PT ;  /* 0x000000043f007c0c */ /* 0x000fe4000bf86270 */
[----:B------:R-:W-:Y:S01]  /*10d80*/  SHF.R.S32.HI R47, RZ, 0x1f, R18 ;  /* 0x0000001fff2f7819 */ /* 0x000fe20000011412 */
[----:B------:R3:W-:Y:S01]  /*10d90*/  @!P0 ST.E.64 desc[UR52][R54.64], R30 ;  /* 0x0000001e36008985 */ /* 0x0007e2000c101b34 */
[----:B0-----:R-:W-:Y:S01]  /*10da0*/  VIADD R65, R16, 0xf8 ;  /* 0x000000f810417836 */ /* 0x001fe20000000000 */
[-C--:B------:R-:W-:Y:S02]  /*10db0*/  @!P1 LEA R40, P6, R19, R2.reuse, 0x2 ;  /* 0x0000000213289211 */ /* 0x080fe400078c10ff */
[C---:B--2---:R-:W-:Y:S02]  /*10dc0*/  @!P2 LEA R38, P5, R22.reuse, R2, 0x2 ;  /* 0x000000021626a211 */ /* 0x044fe400078a10ff */
[----:B------:R-:W-:Y:S02]  /*10dd0*/  ISETP.GE.AND P0, PT, R49, UR4, PT ;  /* 0x0000000431007c0c */ /* 0x000fe4000bf06270 */
[----:B------:R-:W-:-:S02]  /*10de0*/  @!P2 LEA.HI.X R39, R22, R3, R87, 0x2, P5 ;  /* 0x000000031627a211 */ /* 0x000fc400028f1457 */
[CC--:B-1----:R-:W-:Y:S02]  /*10df0*/  @!P3 LEA R32, P5, R18.reuse, R2.reuse, 0x2 ;  /* 0x000000021220b211 */ /* 0x0c2fe400078a10ff */
[-C--:B------:R-:W-:Y:S01]  /*10e00*/  @!P1 LEA.HI.X R41, R19, R3.reuse, R86, 0x2, P6 ;  /* 0x0000000313299211 */ /* 0x080fe200030f1456 */
[----:B------:R0:W-:Y:S01]  /*10e10*/  @!P2 ST.E.64 desc[UR52][R38.64], R24 ;  /* 0x000000182600a985 */ /* 0x0001e2000c101b34 */
[----:B------:R-:W-:Y:S02]  /*10e20*/  ISETP.GE.AND P6, PT, R65, UR4, PT ;  /* 0x0000000441007c0c */ /* 0x000fe4000bfc6270 */
[----:B------:R-:W-:Y:S01]  /*10e30*/  @!P3 LEA.HI.X R33, R18, R3, R47, 0x2, P5 ;  /* 0x000000031221b211 */ /* 0x000fe200028f142f */
[----:B------:R0:W-:Y:S01]  /*10e40*/  @!P1 ST.E.64 desc[UR52][R40.64], R20 ;  /* 0x0000001428009985 */ /* 0x0001e2000c101b34 */
[----:B---3--:R-:W-:Y:S02]  /*10e50*/  SHF.R.S32.HI R31, RZ, 0x1f, R63 ;  /* 0x0000001fff1f7819 */ /* 0x008fe4000001143f */
[----:B------:R-:W-:Y:S01]  /*10e60*/  @!P4 LEA R30, P5, R63, R2, 0x2 ;  /* 0x000000023f1ec211 */ /* 0x000fe200078a10ff */
[----:B------:R0:W-:Y:S01]  /*10e70*/  @!P3 ST.E.64 desc[UR52][R32.64], R10 ;  /* 0x0000000a2000b985 */ /* 0x0001e2000c101b34 */
[----:B------:R-:W-:-:S02]  /*10e80*/  SHF.R.S32.HI R47, RZ, 0x1f, R49 ;  /* 0x0000001fff2f7819 */ /* 0x000fc40000011431 */
[-C--:B------:R-:W-:Y:S02]  /*10e90*/  @!P4 LEA.HI.X R31, R63, R3.reuse, R31, 0x2, P5 ;  /* 0x000000033f1fc211 */ /* 0x080fe400028f141f */
[CC--:B------:R-:W-:Y:S02]  /*10ea0*/  @!P0 LEA R46, P5, R49.reuse, R2.reuse, 0x2 ;  /* 0x00000002312e8211 */ /* 0x0c0fe400078a10ff */
[----:B------:R-:W-:Y:S01]  /*10eb0*/  SHF.R.S32.HI R48, RZ, 0x1f, R65 ;  /* 0x0000001fff307819 */ /* 0x000fe20000011441 */
[----:B------:R0:W-:Y:S01]  /*10ec0*/  @!P4 ST.E.64 desc[UR52][R30.64], R8 ;  /* 0x000000081e00c985 */ /* 0x0001e2000c101b34 */
[----:B------:R-:W-:Y:S02]  /*10ed0*/  @!P0 LEA.HI.X R47, R49, R3, R47, 0x2, P5 ;  /* 0x00000003312f8211 */ /* 0x000fe400028f142f */
[----:B------:R-:W-:-:S03]  /*10ee0*/  @!P6 LEA R2, P5, R65, R2, 0x2 ;  /* 0x000000024102e211 */ /* 0x000fc600078a10ff */
[----:B------:R0:W-:Y:S01]  /*10ef0*/  @!P0 ST.E.64 desc[UR52][R46.64], R158 ;  /* 0x0000009e2e008985 */ /* 0x0001e2000c101b34 */
[----:B------:R-:W-:-:S05]  /*10f00*/  @!P6 LEA.HI.X R3, R65, R3, R48, 0x2, P5 ;  /* 0x000000034103e211 */ /* 0x000fca00028f1430 */
[----:B------:R0:W-:Y:S04]  /*10f10*/  @!P6 ST.E.64 desc[UR52][R2.64], R160 ;  /* 0x000000a00200e985 */ /* 0x0001e8000c101b34 */
.L_x_2313:
[----:B------:R-:W-:Y:S05]  /*10f20*/  BSYNC B1 ;  /* 0x0000000000017941 */ /* 0x000fea0003800000 */
.L_x_2312:
[----:B------:R-:W-:Y:S01]  /*10f30*/  ISETP.GE.AND P0, PT, R78, UR9, PT ;  /* 0x000000094e007c0c */ /* 0x000fe2000bf06270 */
[----:B0-----:R0:W1:Y:S04]  /*10f40*/  SHFL.IDX PT, R3, R79, 0x1, 0x1c1f ;  /* 0x003c1f004f037f89 */ /* 0x00106800000e0000 */
[----:B------:R0:W2:Y:S08]  /*10f50*/  SHFL.IDX PT, R2, R0, 0x1, 0x1c1f ;  /* 0x003c1f0000027f89 */ /* 0x0000b000000e0000 */
[----:B0-----:R-:W-:Y:S05]  /*10f60*/  @P0 BRA `(.L_x_2311) ;  /* 0x0000001400e80947 */ /* 0x001fea0003800000 */
[----:B------:R-:W-:Y:S01]  /*10f70*/  ULDC UR4, c[0x0][0xac8] ;  /* 0x0002b20000047ab9 */ /* 0x000fe20000000800 */
[C---:B------:R-:W-:Y:S01]  /*10f80*/  VIADD R41, R16.reuse, 0xe8 ;  /* 0x000000e810297836 */ /* 0x040fe20000000000 */
[----:B------:R-:W-:Y:S01]  /*10f90*/  ISETP.GE.AND P4, PT, R195, UR4, PT ;  /* 0x00000004c3007c0c */ /* 0x000fe2000bf86270 */
[C---:B------:R-:W-:Y:S01]  /*10fa0*/  VIADD R39, R16.reuse, 0xf0 ;  /* 0x000000f010277836 */ /* 0x040fe20000000000 */
[----:B------:R-:W-:Y:S02]  /*10fb0*/  ISETP.GE.AND P0, PT, R193, UR4, PT ;  /* 0x00000004c1007c0c */ /* 0x000fe4000bf06270 */
[----:B------:R-:W-:Y:S02]  /*10fc0*/  ISETP.GE.AND P6, PT, R16, UR4, PT ;  /* 0x0000000410007c0c */ /* 0x000fe4000bfc6270 */
[----:B------:R-:W-:Y:S02]  /*10fd0*/  ISETP.GE.AND P2, PT, R191, UR4, PT ;  /* 0x00000004bf007c0c */ /* 0x000fe4000bf46270 */
[----:B------:R-:W-:-:S02]  /*10fe0*/  ISETP.GE.AND P1, PT, R189, UR4, PT ;  /* 0x00000004bd007c0c */ /* 0x000fc4000bf26270 */
[----:B------:R-:W-:-:S03]  /*10ff0*/  SHF.R.S32.HI R0, RZ, 0x1f, R39 ;  /* 0x0000001fff007819 */ /* 0x000fc60000011427 */
[-C--:B--2---:R-:W-:Y:S02]  /*11000*/  @!P4 LEA R10, P3, R195, R2.reuse, 0x2 ;  /* 0x00000002c30ac211 */ /* 0x084fe400078610ff */
[-C--:B------:R-:W-:Y:S02]  /*11010*/  @!P0 LEA R20, P5, R193, R2.reuse, 0x2 ;  /* 0x00000002c1148211 */ /* 0x080fe400078a10ff */
[----:B-1----:R-:W-:Y:S01]  /*11020*/  @!P6 IMAD.WIDE R8, R16, 0x4, R2 ;  /* 0x000000041008e825 */ /* 0x002fe200078e0202 */
[-C--:B------:R-:W-:Y:S02]  /*11030*/  @!P4 LEA.HI.X R11, R195, R3.reuse, R196, 0x2, P3 ;  /* 0x00000003c30bc211 */ /* 0x080fe400018f14c4 */
[----:B------:R-:W-:Y:S02]  /*11040*/  ISETP.GE.AND P3, PT, R187, UR4, PT ;  /* 0x00000004bb007c0c */ /* 0x000fe4000bf66270 */
[----:B------:R-:W-:Y:S01]  /*11050*/  @!P0 LEA.HI.X R21, R193, R3, R194, 0x2, P5 ;  /* 0x00000003c1158211 */ /* 0x000fe200028f14c2 */
[----:B------:R0:W-:Y:S01]  /*11060*/  @!P6 ST.E.64 desc[UR52][R8.64], R148 ;  /* 0x000000940800e985 */ /* 0x0001e2000c101b34 */
[----:B------:R-:W-:-:S02]  /*11070*/  @!P2 LEA R24, P5, R191, R2, 0x2 ;  /* 0x00000002bf18a211 */ /* 0x000fc400078a10ff */
        /* <DEDUP_REMOVED lines=10> */
[-C--:B------:R-:W-:Y:S02]  /*11120*/  @!P3 LEA.HI.X R33, R187, R3.reuse, R188, 0x2, P5 ;  /* 0x00000003bb21b211 */ /* 0x080fe400028f14bc */
[-C--:B0-----:R-:W-:Y:S01]  /*11130*/  @!P4 LEA R8, P5, R185, R2.reuse, 0x2 ;  /* 0x00000002b908c211 */ /* 0x081fe200078a10ff */
[----:B------:R0:W-:Y:S01]  /*11140*/  @!P1 ST.E.64 desc[UR52][R30.64], R132 ;  /* 0x000000841e009985 */ /* 0x0001e2000c101b34 */
[----:B------:R-:W-:Y:S02]  /*11150*/  ISETP.GE.AND P1, PT, R179, UR4, PT ;  /* 0x00000004b3007c0c */ /* 0x000fe4000bf26270 */
[----:B-1----:R-:W-:Y:S01]  /*11160*/  @!P0 LEA R10, P6, R183, R2, 0x2 ;  /* 0x00000002b70a8211 */ /* 0x002fe200078c10ff */
[----:B------:R1:W-:Y:S01]  /*11170*/  @!P3 ST.E.64 desc[UR52][R32.64], R130 ;  /* 0x000000822000b985 */ /* 0x0003e2000c101b34 */
[----:B------:R-:W-:-:S02]  /*11180*/  @!P4 LEA.HI.X R9, R185, R3, R186, 0x2, P5 ;  /* 0x00000003b909c211 */ /* 0x000fc400028f14ba */
[----:B------:R-:W-:Y:S02]  /*11190*/  ISETP.GE.AND P3, PT, R177, UR4, PT ;  /* 0x00000004b1007c0c */ /* 0x000fe4000bf66270 */
[-C--:B--2---:R-:W-:Y:S01]  /*111a0*/  @!P2 LEA R20, P5, R181, R2.reuse, 0x2 ;  /* 0x00000002b514a211 */ /* 0x084fe200078a10ff */
[----:B------:R2:W-:Y:S01]  /*111b0*/  @!P4 ST.E.64 desc[UR52][R8.64], R124 ;  /* 0x0000007c0800c985 */ /* 0x0005e2000c101b34 */
[-C--:B------:R-:W-:Y:S02]  /*111c0*/  @!P0 LEA.HI.X R11, R183, R3.reuse, R184, 0x2, P6 ;  /* 0x00000003b70b8211 */ /* 0x080fe400030f14b8 */
[----:B------:R-:W-:Y:S02]  /*111d0*/  ISETP.GE.AND P4, PT, R175, UR4, PT ;  /* 0x00000004af007c0c */ /* 0x000fe4000bf86270 */
[----:B------:R-:W-:Y:S01]  /*111e0*/  @!P2 LEA.HI.X R21, R181, R3, R182, 0x2, P5 ;  /* 0x00000003b515a211 */ /* 0x000fe200028f14b6 */
[----:B------:R4:W-:Y:S01]  /*111f0*/  @!P0 ST.E.64 desc[UR52][R10.64], R122 ;  /* 0x0000007a0a008985 */ /* 0x0009e2000c101b34 */
[----:B---3--:R-:W-:-:S03]  /*11200*/  @!P1 LEA R24, P0, R179, R2, 0x2 ;  /* 0x00000002b3189211 */ /* 0x008fc600078010ff */
[----:B------:R3:W-:Y:S01]  /*11210*/  @!P2 ST.E.64 desc[UR52][R20.64], R116 ;  /* 0x000000741400a985 */ /* 0x0007e2000c101b34 */
[----:B------:R-:W-:Y:S02]  /*11220*/  ISETP.GE.AND P2, PT, R173, UR4, PT ;  /* 0x00000004ad007c0c */ /* 0x000fe4000bf46270 */
[-C--:B------:R-:W-:Y:S02]  /*11230*/  @!P1 LEA.HI.X R25, R179, R3.reuse, R180, 0x2, P0 ;  /* 0x00000003b3199211 */ /* 0x080fe400000f14b4 */
[-C--:B0-----:R-:W-:Y:S02]  /*11240*/  @!P3 LEA R30, P6, R177, R2.reuse, 0x2 ;  /* 0x00000002b11eb211 */ /* 0x081fe400078c10ff */
[----:B------:R-:W-:Y:S01]  /*11250*/  ISETP.GE.AND P0, PT, R171, UR4, PT ;  /* 0x00000004ab007c0c */ /* 0x000fe2000bf06270 */
[----:B------:R0:W-:Y:S01]  /*11260*/  @!P1 ST.E.64 desc[UR52][R24.64], R114 ;  /* 0x0000007218009985 */ /* 0x0001e2000c101b34 */
[----:B-1----:R-:W-:Y:S02]  /*11270*/  @!P4 LEA R32, P5, R175, R2, 0x2 ;  /* 0x00000002af20c211 */ /* 0x002fe400078a10ff */
[----:B------:R-:W-:-:S02]  /*11280*/  @!P3 LEA.HI.X R31, R177, R3, R178, 0x2, P6 ;  /* 0x00000003b11fb211 */ /* 0x000fc400030f14b2 */
[----:B------:R-:W-:Y:S02]  /*11290*/  ISETP.GE.AND P1, PT, R169, UR4, PT ;  /* 0x00000004a9007c0c */ /* 0x000fe4000bf26270 */
[----:B------:R-:W-:Y:S01]  /*112a0*/  @!P4 LEA.HI.X R33, R175, R3, R176, 0x2, P5 ;  /* 0x00000003af21c211 */ /* 0x000fe200028f14b0 */
[----:B------:R1:W-:Y:S01]  /*112b0*/  @!P3 ST.E.64 desc[UR52][R30.64], R108 ;  /* 0x0000006c1e00b985 */ /* 0x0003e2000c101b34 */
[----:B--2---:R-:W-:-:S03]  /*112c0*/  @!P2 LEA R8, P3, R173, R2, 0x2 ;  /* 0x00000002ad08a211 */ /* 0x004fc600078610ff */
[----:B------:R2:W-:Y:S01]  /*112d0*/  @!P4 ST.E.64 desc[UR52][R32.64], R106 ;  /* 0x0000006a2000c985 */ /* 0x0005e2000c101b34 */
[----:B------:R-:W-:Y:S02]  /*112e0*/  ISETP.GE.AND P4, PT, R167, UR4, PT ;  /* 0x00000004a7007c0c */ /* 0x000fe4000bf86270 */
[-C--:B------:R-:W-:Y:S02]  /*112f0*/  @!P2 LEA.HI.X R9, R173, R3.reuse, R174, 0x2, P3 ;  /* 0x00000003ad09a211 */ /* 0x080fe400018f14ae */
[-C--:B----4-:R-:W-:Y:S02]  /*11300*/  @!P0 LEA R10, P6, R171, R2.reuse, 0x2 ;  /* 0x00000002ab0a8211 */ /* 0x090fe400078c10ff */
[----:B------:R-:W-:Y:S01]  /*11310*/  ISETP.GE.AND P3, PT, R165, UR4, PT ;  /* 0x00000004a5007c0c */ /* 0x000fe2000bf66270 */
[----:B------:R4:W-:Y:S01]  /*11320*/  @!P2 ST.E.64 desc[UR52][R8.64], R100 ;  /* 0x000000640800a985 */ /* 0x0009e2000c101b34 */
[----:B---3--:R-:W-:Y:S02]  /*11330*/  @!P1 LEA R20, P5, R169, R2, 0x2 ;  /* 0x00000002a9149211 */ /* 0x008fe400078a10ff */
[----:B------:R-:W-:-:S02]  /*11340*/  @!P0 LEA.HI.X R11, R171, R3, R172, 0x2, P6 ;  /* 0x00000003ab0b8211 */ /* 0x000fc400030f14ac */
[----:B------:R-:W-:Y:S02]  /*11350*/  ISETP.GE.AND P2, PT, R163, UR4, PT ;  /* 0x00000004a3007c0c */ /* 0x000fe4000bf46270 */
[----:B------:R-:W-:Y:S01]  /*11360*/  @!P1 LEA.HI.X R21, R169, R3, R170, 0x2, P5 ;  /* 0x00000003a9159211 */ /* 0x000fe200028f14aa */
[----:B------:R3:W-:Y:S01]  /*11370*/  @!P0 ST.E.64 desc[UR52][R10.64], R94 ;  /* 0x0000005e0a008985 */ /* 0x0007e2000c101b34 */
[----:B------:R-:W-:Y:S02]  /*11380*/  ISETP.GE.AND P0, PT, R99, UR4, PT ;  /* 0x0000000463007c0c */ /* 0x000fe4000bf06270 */
[-C--:B0-----:R-:W-:Y:S01]  /*11390*/  @!P4 LEA R24, P5, R167, R2.reuse, 0x2 ;  /* 0x00000002a718c211 */ /* 0x081fe200078a10ff */
[----:B------:R0:W-:Y:S01]  /*113a0*/  @!P1 ST.E.64 desc[UR52][R20.64], R68 ;  /* 0x0000004414009985 */ /* 0x0001e2000c101b34 */
[----:B-1----:R-:W-:Y:S02]  /*113b0*/  @!P3 LEA R30, P6, R165, R2, 0x2 ;  /* 0x00000002a51eb211 */ /* 0x002fe400078c10ff */
[----:B------:R-:W-:-:S02]  /*113c0*/  ISETP.GE.AND P1, PT, R237, UR4, PT ;  /* 0x00000004ed007c0c */ /* 0x000fc4000bf26270 */
[-C--:B------:R-:W-:Y:S02]  /*113d0*/  @!P4 LEA.HI.X R25, R167, R3.reuse, R168, 0x2, P5 ;  /* 0x00000003a719c211 */ /* 0x080fe400028f14a8 */
[-C--:B------:R-:W-:Y:S02]  /*113e0*/  @!P3 LEA.HI.X R31, R165, R3.reuse, R166, 0x2, P6 ;  /* 0x00000003a51fb211 */ /* 0x080fe400030f14a6 */
[CC--:B--2---:R-:W-:Y:S01]  /*113f0*/  @!P2 LEA R32, P5, R163.reuse, R2.reuse, 0x2 ;  /* 0x00000002a320a211 */ /* 0x0c4fe200078a10ff */
[----:B------:R1:W-:Y:S01]  /*11400*/  @!P4 ST.E.64 desc[UR52][R24.64], R66 ;  /* 0x000000421800c985 */ /* 0x0003e2000c101b34 */
[----:B------:R-:W-:Y:S02]  /*11410*/  ISETP.GE.AND P4, PT, R236, UR4, PT ;  /* 0x00000004ec007c0c */ /* 0x000fe4000bf86270 */
[----:B------:R-:W-:Y:S01]  /*11420*/  @!P2 LEA.HI.X R33, R163, R3, R164, 0x2, P5 ;  /* 0x00000003a321a211 */ /* 0x000fe200028f14a4 */
[----:B------:R2:W-:Y:S01]  /*11430*/  @!P3 ST.E.64 desc[UR52][R30.64], R60 ;  /* 0x0000003c1e00b985 */ /* 0x0005e2000c101b34 */
[----:B----4-:R-:W-:-:S02]  /*11440*/  @!P0 LEA R8, P5, R99, R2, 0x2 ;  /* 0x0000000263088211 */ /* 0x010fc400078a10ff */
[----:B------:R-:W-:Y:S01]  /*11450*/  ISETP.GE.AND P3, PT, R235, UR4, PT ;  /* 0x00000004eb007c0c */ /* 0x000fe2000bf66270 */
[----:B------:R4:W-:Y:S01]  /*11460*/  @!P2 ST.E.64 desc[UR52][R32.64], R58 ;  /* 0x0000003a2000a985 */ /* 0x0009e2000c101b34 */
[----:B---3--:R-:W-:Y:S02]  /*11470*/  @!P1 LEA R10, P6, R237, R2, 0x2 ;  /* 0x00000002ed0a9211 */ /* 0x008fe400078c10ff */
[-C--:B------:R-:W-:Y:S02]  /*11480*/  @!P0 LEA.HI.X R9, R99, R3.reuse, R162, 0x2, P5 ;  /* 0x0000000363098211 */ /* 0x080fe400028f14a2 */
[----:B------:R-:W-:Y:S02]  /*11490*/  @!P1 LEA.HI.X R11, R237, R3, R98, 0x2, P6 ;  /* 0x00000003ed0b9211 */ /* 0x000fe400030f1462 */
[----:B------:R-:W-:Y:S01]  /*114a0*/  ISETP.GE.AND P2, PT, R234, UR4, PT ;  /* 0x00000004ea007c0c */ /* 0x000fe2000bf46270 */
[----:B------:R3:W-:Y:S01]  /*114b0*/  @!P0 ST.E.64 desc[UR52][R8.64], R52 ;  /* 0x0000003408008985 */ /* 0x0007e2000c101b34 */
[----:B------:R-:W-:-:S02]  /*114c0*/  ISETP.GE.AND P0, PT, R233, UR4, PT ;  /* 0x00000004e9007c0c */ /* 0x000fc4000bf06270 */
[CC--:B0-----:R-:W-:Y:S01]  /*114d0*/  @!P4 LEA R20, P5, R236.reuse, R2.reuse, 0x2 ;  /* 0x00000002ec14c211 */ /* 0x0c1fe200078a10ff */
[----:B------:R0:W-:Y:S01]  /*114e0*/  @!P1 ST.E.64 desc[UR52][R10.64], R50 ;  /* 0x000000320a009985 */ /* 0x0001e2000c101b34 */
[CC--:B-1----:R-:W-:Y:S02]  /*114f0*/  @!P3 LEA R24, P1, R235.reuse, R2.reuse, 0x2 ;  /* 0x00000002eb18b211 */ /* 0x0c2fe400078210ff */
[-C--:B------:R-:W-:Y:S02]  /*11500*/  @!P4 LEA.HI.X R21, R236, R3.reuse, R97, 0x2, P5 ;  /* 0x00000003ec15c211 */ /* 0x080fe400028f1461 */
[----:B------:R-:W-:Y:S02]  /*11510*/  @!P3 LEA.HI.X R25, R235, R3, R96, 0x2, P1 ;  /* 0x00000003eb19b211 */ /* 0x000fe400008f1460 */
[----:B------:R-:W-:Y:S01]  /*11520*/  ISETP.GE.AND P1, PT, R232, UR4, PT ;  /* 0x00000004e8007c0c */ /* 0x000fe2000bf26270 */
[----:B------:R-:W-:Y:S01]  /*11530*/  @!P4 ST.E.64 desc[UR52][R20.64], R44 ;  /* 0x0000002c1400c985 */ /* 0x000fe2000c101b34 */
[----:B--2---:R-:W-:-:S02]  /*11540*/  @!P2 LEA R30, P4, R234, R2, 0x2 ;  /* 0x00000002ea1ea211 */ /* 0x004fc400078810ff */
[----:B----4-:R-:W-:Y:S01]  /*11550*/  @!P0 LEA R32, P5, R233, R2, 0x2 ;  /* 0x00000002e9208211 */ /* 0x010fe200078a10ff */
[----:B------:R1:W-:Y:S01]  /*11560*/  @!P3 ST.E.64 desc[UR52][R24.64], R42 ;  /* 0x0000002a1800b985 */ /* 0x0003e2000c101b34 */
[----:B------:R-:W-:Y:S02]  /*11570*/  ISETP.GE.AND P3, PT, R23, UR4, PT ;  /* 0x0000000417007c0c */ /* 0x000fe4000bf66270 */
[-C--:B------:R-:W-:Y:S02]  /*11580*/  @!P2 LEA.HI.X R31, R234, R3.reuse, R91, 0x2, P4 ;  /* 0x00000003ea1fa211 */ /* 0x080fe400020f145b */
[----:B------:R-:W-:Y:S02]  /*11590*/  @!P0 LEA.HI.X R33, R233, R3, R90, 0x2, P5 ;  /* 0x00000003e9218211 */ /* 0x000fe400028f145a */
[----:B------:R-:W-:Y:S01]  /*115a0*/  ISETP.GE.AND P4, PT, R19, UR4, PT ;  /* 0x0000000413007c0c */ /* 0x000fe2000bf86270 */
[----:B------:R2:W-:Y:S01]  /*115b0*/  @!P2 ST.E.64 desc[UR52][R30.64], R36 ;  /* 0x000000241e00a985 */ /* 0x0005e2000c101b34 */
[----:B------:R-:W-:-:S02]  /*115c0*/  ISETP.GE.AND P2, PT, R41, UR4, PT ;  /* 0x0000000429007c0c */ /* 0x000fc4000bf46270 */
[----:B------:R-:W-:Y:S01]  /*115d0*/  ISETP.GE.AND P5, PT, R22, UR4, PT ;  /* 0x0000000416007c0c */ /* 0x000fe2000bfa6270 */
[----:B------:R-:W-:Y:S01]  /*115e0*/  @!P0 ST.E.64 desc[UR52][R32.64], R34 ;  /* 0x0000002220008985 */ /* 0x000fe2000c101b34 */
[CC--:B---3--:R-:W-:Y:S02]  /*115f0*/  @!P1 LEA R8, P0, R232.reuse, R2.reuse, 0x2 ;  /* 0x00000002e8089211 */ /* 0x0c8fe400078010ff */
[C---:B0-----:R-:W-:Y:S02]  /*11600*/  @!P3 LEA R10, P6, R23.reuse, R2, 0x2 ;  /* 0x00000002170ab211 */ /* 0x041fe400078c10ff */
[-C--:B------:R-:W-:Y:S02]  /*11610*/  @!P1 LEA.HI.X R9, R232, R3.reuse, R89, 0x2, P0 ;  /* 0x00000003e8099211 */ /* 0x080fe400000f1459 */
[----:B------:R-:W-:Y:S02]  /*11620*/  @!P3 LEA.HI.X R11, R23, R3, R88, 0x2, P6 ;  /* 0x00000003170bb211 */ /* 0x000fe400030f1458 */
[----:B------:R-:W-:Y:S01]  /*11630*/  ISETP.GE.AND P0, PT, R39, UR4, PT ;  /* 0x0000000427007c0c */ /* 0x000fe2000bf06270 */
[----:B------:R0:W-:Y:S01]  /*11640*/  @!P1 ST.E.64 desc[UR52][R8.64], R28 ;  /* 0x0000001c08009985 */ /* 0x0001e2000c101b34 */
[----:B------:R-:W-:-:S02]  /*11650*/  ISETP.GE.AND P1, PT, R18, UR4, PT ;  /* 0x0000000412007c0c */ /* 0x000fc4000bf26270 */
[----:B-1----:R-:W-:Y:S01]  /*11660*/  SHF.R.S32.HI R24, RZ, 0x1f, R41 ;  /* 0x0000001fff187819 */ /* 0x002fe20000011429 */
[----:B------:R1:W-:Y:S01]  /*11670*/  @!P3 ST.E.64 desc[UR52][R10.64], R26 ;  /* 0x0000001a0a00b985 */ /* 0x0003e2000c101b34 */
[CC--:B--2---:R-:W-:Y:S02]  /*11680*/  @!P2 LEA R30, P3, R41.reuse, R2.reuse, 0x2 ;  /* 0x00000002291ea211 */ /* 0x0c4fe400078610ff */
[CC--:B------:R-:W-:Y:S02]  /*11690*/  @!P5 LEA R20, P6, R22.reuse, R2.reuse, 0x2 ;  /* 0x000000021614d211 */ /* 0x0c0fe400078c10ff */
[-C--:B------:R-:W-:Y:S02]  /*116a0*/  @!P2 LEA.HI.X R31, R41, R3.reuse, R24, 0x2, P3 ;  /* 0x00000003291fa211 */ /* 0x080fe400018f1418 */
[----:B------:R-:W-:Y:S02]  /*116b0*/  @!P4 LEA R24, P3, R19, R2, 0x2 ;  /* 0x000000021318c211 */ /* 0x000fe400078610ff */
[----:B------:R-:W-:-:S02]  /*116c0*/  @!P5 LEA.HI.X R21, R22, R3, R87, 0x2, P6 ;  /* 0x000000031615d211 */ /* 0x000fc400030f1457 */
[-C--:B------:R-:W-:Y:S02]  /*116d0*/  @!P4 LEA.HI.X R25, R19, R3.reuse, R86, 0x2, P3 ;  /* 0x000000031319c211 */ /* 0x080fe400018f1456 */
[----:B0-----:R-:W-:Y:S01]  /*116e0*/  SHF.R.S32.HI R9, RZ, 0x1f, R18 ;  /* 0x0000001fff097819 */ /* 0x001fe20000011412 */
[----:B------:R0:W-:Y:S01]  /*116f0*/  @!P5 ST.E.64 desc[UR52][R20.64], R14 ;  /* 0x0000000e1400d985 */ /* 0x0001e2000c101b34 */
[-C--:B------:R-:W-:Y:S01]  /*11700*/  @!P1 LEA R8, P3, R18, R2.reuse, 0x2 ;  /* 0x0000000212089211 */ /* 0x080fe200078610ff */
[----:B-1----:R-:W-:Y:S01]  /*11710*/  VIADD R11, R16, 0xf8 ;  /* 0x000000f8100b7836 */ /* 0x002fe20000000000 */
[C---:B------:R-:W-:Y:S01]  /*11720*/  @!P0 LEA R32, P6, R39.reuse, R2, 0x2 ;  /* 0x0000000227208211 */ /* 0x040fe200078c10ff */
[----:B------:R0:W-:Y:S01]  /*11730*/  @!P4 ST.E.64 desc[UR52][R24.64], R12 ;  /* 0x0000000c1800c985 */ /* 0x0001e2000c101b34 */
[-C--:B------:R-:W-:Y:S02]  /*11740*/  @!P1 LEA.HI.X R9, R18, R3.reuse, R9, 0x2, P3 ;  /* 0x0000000312099211 */ /* 0x080fe400018f1409 */
[----:B------:R-:W-:-:S03]  /*11750*/  @!P0 LEA.HI.X R33, R39, R3, R0, 0x2, P6 ;  /* 0x0000000327218211 */ /* 0x000fc600030f1400 */
[----:B------:R0:W-:Y:S04]  /*11760*/  @!P1 ST.E.64 desc[UR52][R8.64], R6 ;  /* 0x0000000608009985 */ /* 0x0001e8000c101b34 */
[----:B------:R0:W-:Y:S04]  /*11770*/  @!P2 ST.E.64 desc[UR52][R30.64], R4 ;  /* 0x000000041e00a985 */ /* 0x0001e8000c101b34 */
[----:B------:R0:W-:Y:S01]  /*11780*/  @!P0 ST.E.64 desc[UR52][R32.64], R156 ;  /* 0x0000009c20008985 */ /* 0x0001e2000c101b34 */
[----:B------:R-:W-:-:S13]  /*11790*/  ISETP.GE.AND P0, PT, R11, UR4, PT ;  /* 0x000000040b007c0c */ /* 0x000fda000bf06270 */
[----:B0-----:R-:W-:Y:S05]  /*117a0*/  @P0 BRA `(.L_x_2311) ;  /* 0x0000000c00d80947 */ /* 0x001fea0003800000 */
[----:B------:R-:W-:Y:S02]  /*117b0*/  LEA R2, P0, R11, R2, 0x2 ;  /* 0x000000020b027211 */ /* 0x000fe400078010ff */
[----:B------:R-:W-:-:S04]  /*117c0*/  SHF.R.S32.HI R0, RZ, 0x1f, R11 ;  /* 0x0000001fff007819 */ /* 0x000fc8000001140b */
[----:B------:R-:W-:-:S05]  /*117d0*/  LEA.HI.X R3, R11, R3, R0, 0x2, P0 ;  /* 0x000000030b037211 */ /* 0x000fca00000f1400 */
[----:B------:R0:W-:Y:S01]  /*117e0*/  ST.E.64 desc[UR52][R2.64], R154 ;  /* 0x0000009a02007985 */ /* 0x0001e2000c101b34 */
[----:B------:R-:W-:Y:S05]  /*117f0*/  BRA `(.L_x_2311) ;  /* 0x0000000c00c47947 */ /* 0x000fea0003800000 */
.L_x_2302:
        /* <DEDUP_REMOVED lines=10> */
[----:B------:R-:W3:Y:S01]  /*118a0*/  @P1 LDG.E R6, desc[UR52][R2.64] ;  /* 0x0000003402061981 */ /* 0x000ee2000c1e1900 */
[----:B------:R-:W-:Y:S01]  /*118b0*/  UISETP.NE.AND.EX UP1, UPT, UR9, URZ, UPT, UP1 ;  /* 0x0000003f0900728c */ /* 0x000fe2000bf25310 */
[----:B------:R-:W-:Y:S01]  /*118c0*/  ULDC UR4, c[0x0][0xa88] ;  /* 0x0002a20000047ab9 */ /* 0x000fe20000000800 */
[----:B------:R-:W0:Y:S01]  /*118d0*/  S2R R7, SR_TID.X ;  /* 0x0000000000077919 */ /* 0x000e220000002100 */
        /* <DEDUP_REMOVED lines=8> */
[----:B---3--:R-:W-:Y:S01]  /*11960*/  @P1 R2UR UR4, R6 ;  /* 0x00000000060412ca */ /* 0x008fe200000e0000 */
[----:B0-----:R-:W-:-:S05]  /*11970*/  VIADD R6, R7, 0xffffff80 ;  /* 0xffffff8007067836 */ /* 0x001fca0000000000 */
[----:B------:R-:W-:-:S07]  /*11980*/  ISETP.GT.AND P0, PT, R6, 0x7f, PT ;  /* 0x0000007f0600780c */ /* 0x000fce0003f04270 */
[----:B------:R-:W-:Y:S01]  /*11990*/  USHF.R.S32.HI UR16, URZ, 0x1f, UR4 ;  /* 0x0000001f3f107899 */ /* 0x000fe20008011404 */
[----:B-1----:R-:W-:Y:S11]  /*119a0*/  @P2 BRA `(.L_x_2314) ;  /* 0x0000000000102947 */ /* 0x002ff60003800000 */
[----:B------:R-:W-:Y:S05]  /*119b0*/  @!P1 BRA `(.L_x_2314) ;  /* 0x00000000000c9947 */ /* 0x000fea0003800000 */
[----:B------:R-:W3:Y:S04]  /*119c0*/  LDG.E R5, desc[UR52][R2.64] ;  /* 0x0000003402057981 */ /* 0x000ee8000c1e1900 */
[----:B-----5:R-:W3:Y:S02]  /*119d0*/  LDG.E R0, desc[UR52][R2.64+0x4] ;  /* 0x0000043402007981 */ /* 0x020ee4000c1e1900 */
[----:B---3--:R-:W-:-:S07]  /*119e0*/  IMAD.IADD R0, R0, 0x1, -R5 ;  /* 0x0000000100007824 */ /* 0x008fce00078e0a05 */
.L_x_2314:
[----:B------:R-:W-:Y:S01]  /*119f0*/  USEL UR43, UR43, URZ, !UP0 ;  /* 0x0000003f2b2b7287 */ /* 0x000fe2000c000000 */
[----:B------:R-:W-:Y:S01]  /*11a00*/  BSSY B1, `(.L_x_2315) ;  /* 0x0000037000017945 */ /* 0x000fe20003800000 */
[----:B------:R-:W-:-:S03]  /*11a10*/  USEL UR42, UR42, URZ, !UP0 ;  /* 0x0000003f2a2a7287 */ /* 0x000fc6000c000000 */
[----:B------:R-:W-:Y:S09]  /*11a20*/  @P0 BRA `(.L_x_2316) ;  /* 0x0000000000d00947 */ /* 0x000ff20003800000 */
        /* <DEDUP_REMOVED lines=29> */
[----:B------:R-:W-:Y:S02]  /*11c00*/  IMAD.U32 R3, RZ, RZ, UR21 ;  /* 0x00000015ff037e24 */ /* 0x000fe4000f8e00ff */
[----:B------:R-:W-:Y:S01]  /*11c10*/  IMAD.U32 R8, RZ, RZ, UR8 ;  /* 0x00000008ff087e24 */ /* 0x000fe2000f8e00ff */
[----:B------:R-:W-:Y:S01]  /*11c20*/  ULDC.64 UR8, c[0x0][UR17+0x210] ;  /* 0x0000840011087abb */ /* 0x000fe20008000a00 */
[----:B-1----:R-:W-:Y:S01]  /*11c30*/  @P0 SHF.R.U32.HI R5, RZ, R7, R2 ;  /* 0x00000007ff050219 */ /* 0x002fe20000011602 */
        /* <DEDUP_REMOVED lines=19> */
.L_x_2316:
[----:B------:R-:W-:Y:S05]  /*11d70*/  BSYNC B1 ;  /* 0x0000000000017941 */ /* 0x000fea0003800000 */
.L_x_2315:
        /* <DEDUP_REMOVED lines=50> */
[----:B------:R-:W-:Y:S02]  /*120a0*/  VIADD R4, R6, 0x40 ;  /* 0x0000004006047836 */ /* 0x000fe40000000000 */
[----:B------:R-:W-:Y:S01]  /*120b0*/  IMAD.IADD R3, R3, 0x1, R5 ;  /* 0x0000000103037824 */ /* 0x000fe200078e0205 */
[----:B------:R-:W-:Y:S01]  /*120c0*/  LEA R5, P2, R2, UR8, 0x1 ;  /* 0x0000000802057c11 */ /* 0x000fe2000f8408ff */
        /* <DEDUP_REMOVED lines=11> */
[----:B------:R0:W3:Y:S01]  /*12180*/  SHFL.IDX PT, R0, R4, RZ, 0x181f ;  /* 0x00181fff04007589 */ /* 0x0000e200000e0000 */
        /* <DEDUP_REMOVED lines=21> */
.L_x_2318:
[----:B------:R-:W-:Y:S05]  /*122e0*/  BSYNC B1 ;  /* 0x0000000000017941 */ /* 0x000fea0003800000 */
.L_x_2317:
[----:B---3--:R3:W0:Y:S01]  /*122f0*/  SHFL.IDX PT, R0, R4, 0x1, 0x181f ;  /* 0x00381f0004007f89 */ /* 0x00862200000e0000 */
[----:B------:R-:W-:Y:S03]  /*12300*/  BSSY B1, `(.L_x_2319) ;  /* 0x0000014000017945 */ /* 0x000fe60003800000 */
[----:B-1--4-:R3:W1:Y:S01]  /*12310*/  SHFL.IDX PT, R2, R5, 0x1, 0x181f ;  /* 0x00381f0005027f89 */ /* 0x01266200000e0000 */
        /* <DEDUP_REMOVED lines=18> */
.L_x_2320:
[----:B------:R-:W-:Y:S05]  /*12440*/  BSYNC B1 ;  /* 0x0000000000017941 */ /* 0x000fea0003800000 */
.L_x_2319:
[----:B0-----:R0:W0:Y:S01]  /*12450*/  SHFL.IDX PT, R0, R4, 0x2, 0x181f ;  /* 0x00581f0004007f89 */ /* 0x00102200000e0000 */
[----:B------:R-:W-:Y:S03]  /*12460*/  BSSY B1, `(.L_x_2321) ;  /* 0x0000014000017945 */ /* 0x000fe60003800000 */
[----:B-1--4-:R1:W4:Y:S01]  /*12470*/  SHFL.IDX PT, R2, R5, 0x2, 0x181f ;  /* 0x00581f0005027f89 */ /* 0x01232200000e0000 */
        /* <DEDUP_REMOVED lines=18> */
.L_x_2322:
[----:B------:R-:W-:Y:S05]  /*125a0*/  BSYNC B1 ;  /* 0x0000000000017941 */ /* 0x000fea0003800000 */
.L_x_2321:
[----:B0-----:R-:W-:Y:S01]  /*125b0*/  VIADD R0, R6, 0x60 ;  /* 0x0000006006007836 */ /* 0x001fe20000000000 */
[----:B---3--:R-:W0:Y:S04]  /*125c0*/  SHFL.IDX PT, R4, R4, 0x3, 0x181f ;  /* 0x00781f0004047f89 */ /* 0x008e2800000e0000 */
[----:B------:R-:W-:Y:S01]  /*125d0*/  ISETP.GE.AND P0, PT, R0, R11, PT ;  /* 0x0000000b0000720c */ /* 0x000fe20003f06270 */
[----:B----4-:R3:W4:-:S12]  /*125e0*/  SHFL.IDX PT, R2, R5, 0x3, 0x181f ;  /* 0x00781f0005027f89 */ /* 0x01071800000e0000 */
[----:B---3--:R-:W-:Y:S05]  /*125f0*/  @P0 BRA `(.L_x_2311) ;  /* 0x0000000000440947 */ /* 0x008fea0003800000 */
[----:B------:R-:W-:Y:S02]  /*12600*/  ULDC UR4, c[0x0][0xac8] ;  /* 0x0002b20000047ab9 */ /* 0x000fe40000000800 */
[----:B------:R-:W-:Y:S02]  /*12610*/  ISETP.GE.AND P3, PT, R7, UR4, PT ;  /* 0x0000000407007c0c */ /* 0x000fe4000bf66270 */
[----:B------:R-:W-:Y:S02]  /*12620*/  ISETP.GE.AND P2, PT, R15, UR4, PT ;  /* 0x000000040f007c0c */ /* 0x000fe4000bf46270 */
[----:B------:R-:W-:Y:S02]  /*12630*/  ISETP.GE.AND P1, PT, R13, UR4, PT ;  /* 0x000000040d007c0c */ /* 0x000fe4000bf26270 */
[----:B------:R-:W-:-:S07]  /*12640*/  ISETP.GE.AND P0, PT, R9, UR4, PT ;  /* 0x0000000409007c0c */ /* 0x000fce000bf06270 */
[----:B----4-:R-:W-:-:S04]  /*12650*/  @!P3 LEA R6, P4, R7, R2, 0x1 ;  /* 0x000000020706b211 */ /* 0x010fc800078808ff */
        /* <DEDUP_REMOVED lines=11> */
.L_x_2311:
[----:B------:R-:W-:Y:S05]  /*12710*/  BSYNC B0 ;  /* 0x0000000000007941 */ /* 0x000fea0003800000 */
.L_x_2301:
[----:B------:R-:W-:Y:S02]  /*12720*/  ULDC UR4, c[0x0][0xc3c] ;  /* 0x00030f0000047ab9 */ /* 0x000fe40000000800 */
[----:B------:R-:W-:-:S06]  /*12730*/  UISETP.GE.AND UP0, UPT, UR7, UR4, UPT ;  /* 0x000000040700728c */ /* 0x000fcc000bf06270 */
[----:B------:R-:W-:-:S13]  /*12740*/  PLOP3.LUT P0, PT, PT, PT, UP0, 0x80, 0x0 ;  /* 0x000000000000781c */ /* 0x000fda0003f0f008 */
[----:B------:R-:W-:Y:S05]  /*12750*/  @!P0 BRA `(.L_x_2323) ;  /* 0xfffffee800788947 */ /* 0x000fea000383ffff */
[----:B------:R-:W-:Y:S05]  /*12760*/  EXIT ;  /* 0x000000000000794d */ /* 0x000fea0003800000 */
.L_x_2261:
[----:B------:R-:W-:-:S08]  /*12770*/  NOP ;  /* 0x0000000000007918 */ /* 0x000fd00000000000 */
[----:B------:R-:W0:-:S00]  /*12780*/  USETMAXREG.DEALLOC.CTAPOOL 0x18 ;  /* 0x00000018000079c8 */ /* 0x000e0000080e0500 */
[----:B0-----:R-:W-:Y:S01]  /*12790*/  LOP3.LUT R0, R0, 0x3, RZ, 0xc0, !PT ;  /* 0x0000000300007812 */ /* 0x001fe200078ec0ff */
[----:B------:R-:W-:-:S05]  /*127a0*/  IMAD.MOV.U32 R6, RZ, RZ, RZ ;  /* 0x000000ffff067224 */ /* 0x000fca00078e00ff */
[----:B------:R-:W0:Y:S02]  /*127b0*/  SHFL.IDX PT, R0, R0, RZ, 0x1f ;  /* 0x00001fff00007589 */ /* 0x000e2400000e0000 */
[----:B0-----:R-:W-:-:S04]  /*127c0*/  ISETP.NE.AND P0, PT, R0, RZ, PT ;  /* 0x000000ff0000720c */ /* 0x001fc80003f05270 */
[----:B------:R-:W-:-:S05]  /*127d0*/  P2R R0, PR, RZ, 0x1 ;  /* 0x00000001ff007803 */ /* 0x000fca0000000000 */
[----:B------:R0:W-:Y:S04]  /*127e0*/  STL [R1+0x3c], R0 ;  /* 0x00003c0001007387 */ /* 0x0001e80000100800 */
[----:B------:R-:W-:Y:S05]  /*127f0*/  @!P0 BRA `(.L_x_2324) ;  /* 0x00000000002c8947 */ /* 0x000fea0003800000 */
[----:B------:R-:W1:Y:S08]  /*12800*/  S2UR UR5, SR_CgaCtaId ;  /* 0x00000000000579c3 */ /* 0x000e700000008800 */
[----:B------:R-:W-:Y:S06]  /*12810*/  BAR.SYNC.DEFER_BLOCKING 0x5, 0x180 ;  /* 0x0146000000007b1d */ /* 0x000fec0000010000 */
[----:B------:R-:W-:-:S02]  /*12820*/  UMOV UR4, 0x400 ;  /* 0x0000040000047882 */ /* 0x000fc40000000000 */
[----:B-1----:R-:W-:-:S09]  /*12830*/  ULEA UR4, UR5, UR4, 0x18 ;  /* 0x0000000405047291 */ /* 0x002fd2000f8ec03f */
[----:B------:R-:W1:Y:S04]  /*12840*/  LDS.128 R4, [UR4+0x388d0] ;  /* 0x0388d004ff047984 */ /* 0x000e680008000c00 */
[----:B-1----:R1:W-:Y:S01]  /*12850*/  STL.64 [R1+0x10], R4 ;  /* 0x0000100401007387 */ /* 0x0023e20000100a00 */
[----:B0-----:R-:W-:-:S03]  /*12860*/  IMAD.MOV.U32 R0, RZ, RZ, R7 ;  /* 0x000000ffff007224 */ /* 0x001fc600078e0007 */
[----:B------:R1:W-:Y:S02]  /*12870*/  STL [R1+0x18], R6 ;  /* 0x0000180601007387 */ /* 0x0003e40000100800 */
[----:B------:R-:W-:Y:S01]  /*12880*/  R2UR UR42, R0 ;  /* 0x00000000002a72ca */ /* 0x000fe200000e0000 */
[----:B------:R-:W-:Y:S06]  /*12890*/  BAR.ARV 0x4, 0x180 ;  /* 0x0106000000007b1d */ /* 0x000fec0000002000 */
[----:B------:R-:W-:Y:S08]  /*128a0*/  BRA `(.L_x_2325) ;  /* 0x0000000c00c47947 */ /* 0x000ff00003800000 */
.L_x_2324:
[----:B0-----:R-:W0:Y:S01]  /*128b0*/  S2R R0, SR_TID.X ;  /* 0x0000000000007919 */ /* 0x001e220000002100 */
[----:B------:R-:W-:Y:S01]  /*128c0*/  ULDC UR4, c[0x0][0xc3c] ;  /* 0x00030f0000047ab9 */ /* 0x000fe20000000800 */
[----:B0-----:R-:W-:-:S04]  /*128d0*/  LOP3.LUT R0, R0, 0x1f, RZ, 0xc0, !PT ;  /* 0x0000001f00007812 */ /* 0x001fc800078ec0ff */
[----:B------:R-:W-:-:S04]  /*128e0*/  ISETP.NE.AND P0, PT, R0, 0x1f, PT ;  /* 0x0000001f0000780c */ /* 0x000fc80003f05270 */
[----:B------:R-:W-:-:S13]  /*128f0*/  ISETP.GE.OR P1, PT, R0, UR4, !P0 ;  /* 0x0000000400007c0c */ /* 0x000fda000c726670 */
[----:B------:R-:W0:Y:S08]  /*12900*/  @!P1 LDC.64 R2, c[0x0][0xc80] ;  /* 0x00032000ff029b82 */ /* 0x000e300000000a00 */
        /* <DEDUP_REMOVED lines=38> */
.L_x_2328:
        /* <DEDUP_REMOVED lines=39> */
.L_x_2326:
        /* <DEDUP_REMOVED lines=15> */
.L_x_2329:
        /* <DEDUP_REMOVED lines=62> */
.L_x_2330:
        /* <DEDUP_REMOVED lines=63> */
.L_x_2331:
[----:B01----:R-:W-:-:S05]  /*136a0*/  LOP3.LUT R3, RZ, R2, RZ, 0x33, !PT ;  /* 0x00000002ff037212 */ /* 0x003fca00078e33ff */
[----:B------:R-:W-:-:S05]  /*136b0*/  IMAD.IADD R2, R6, 0x1, R3 ;  /* 0x0000000106027824 */ /* 0x000fca00078e0203 */
[----:B------:R1:W-:Y:S01]  /*136c0*/  STL [R1+0x14], R2 ;  /* 0x0000140201007387 */ /* 0x0003e20000100800 */
[----:B------:R-:W-:Y:S05]  /*136d0*/  BRA `(.L_x_2332) ;  /* 0x00000000000c7947 */ /* 0x000fea0003800000 */
.L_x_2327:
[----:B------:R0:W-:Y:S04]  /*136e0*/  STL [R1+0x10], R7 ;  /* 0x0000100701007387 */ /* 0x0001e80000100800 */
[----:B------:R0:W-:Y:S04]  /*136f0*/  STL [R1+0x14], RZ ;  /* 0x000014ff01007387 */ /* 0x0001e80000100800 */
[----:B------:R0:W-:Y:S02]  /*13700*/  STL [R1+0x18], RZ ;  /* 0x000018ff01007387 */ /* 0x0001e40000100800 */
.L_x_2332:
        /* <DEDUP_REMOVED lines=11> */
.L_x_2325:
        /* <DEDUP_REMOVED lines=8> */
[----:B------:R-:W1:Y:S01]  /*13840*/  S2R R7, SR_TID.X ;  /* 0x0000000000077919 */ /* 0x000e620000002100 */
[----:B------:R-:W0:Y:S01]  /*13850*/  S2UR UR5, SR_CgaCtaId ;  /* 0x00000000000579c3 */ /* 0x000e220000008800 */
[----:B------:R-:W-:Y:S01]  /*13860*/  UMOV UR4, 0x400 ;  /* 0x0000040000047882 */ /* 0x000fe20000000000 */
[----:B------:R-:W-:Y:S01]  /*13870*/  ULDC UR40, c[0x0][0xc] ;  /* 0x0000030000287ab9 */ /* 0x000fe20000000800 */
[----:B------:R-:W-:Y:S02]  /*13880*/  ULOP3.LUT UR39, UR38, 0x1, URZ, 0xfc, !UPT ;  /* 0x0000000126277892 */ /* 0x000fe4000f8efc3f */
[----:B------:R-:W-:Y:S01]  /*13890*/  ULOP3.LUT UR41, UR38, 0x2, URZ, 0xfc, !UPT ;  /* 0x0000000226297892 */ /* 0x000fe2000f8efc3f */
[----:B------:R-:W-:Y:S01]  /*138a0*/  ULDC.64 UR48, c[0x0][0x198] ;  /* 0x0000660000307ab9 */ /* 0x000fe20000000a00 */
[----:B0-----:R-:W-:-:S06]  /*138b0*/  ULEA UR4, UR5, UR4, 0x18 ;  /* 0x0000000405047291 */ /* 0x001fcc000f8ec03f */
[----:B------:R-:W-:Y:S01]  /*138c0*/  IMAD.U32 R19, RZ, RZ, UR4 ;  /* 0x00000004ff137e24 */ /* 0x000fe2000f8e00ff */
[C---:B-1----:R-:W-:Y:S01]  /*138d0*/  LOP3.LUT R6, R7.reuse, 0x7f, RZ, 0xc0, !PT ;  /* 0x0000007f07067812 */ /* 0x042fe200078ec0ff */
[C---:B------:R-:W-:Y:S01]  /*138e0*/  IMAD.SHL.U32 R2, R7.reuse, 0x80, RZ ;  /* 0x0000008007027824 */ /* 0x040fe200078e00ff */
        /* <DEDUP_REMOVED lines=35> */
.L_x_2405:
[----:B------:R-:W-:Y:S01]  /*13b20*/  ULDC.64 UR4, c[0x0][0xc88] ;  /* 0x0003220000047ab9 */ /* 0x000fe20000000a00 */
[----:B------:R-:W-:Y:S01]  /*13b30*/  IMAD.MOV.U32 R0, RZ, RZ, RZ ;  /* 0x000000ffff007224 */ /* 0x000fe200078e00ff */
[----:B------:R-:W-:Y:S01]  /*13b40*/  UIMAD.WIDE UR4, UR42, 0x4, UR4 ;  /* 0x000000042a0478a5 */ /* 0x000fe2000f8e0204 */
[----:B--2---:R-:W2:Y:S01]  /*13b50*/  LDL.LU R12, [R1+0x18] ;  /* 0x00001800010c7983 */ /* 0x004ea20000300800 */
[----:B------:R-:W-:Y:S01]  /*13b60*/  ULDC.64 UR6, c[0x0][0xa08] ;  /* 0x0002820000067ab9 */ /* 0x000fe20000000a00 */
[----:B------:R-:W-:Y:S01]  /*13b70*/  IMAD.MOV.U32 R9, RZ, RZ, RZ ;  /* 0x000000ffff097224 */ /* 0x000fe200078e00ff */
[----:B------:R-:W-:Y:S01]  /*13b80*/  ULDC.64 UR8, c[0x0][0xa18] ;  /* 0x0002860000087ab9 */ /* 0x000fe20000000a00 */
[----:B0-----:R-:W0:Y:S01]  /*13b90*/  LDC R17, c[0x0][0x288] ;  /* 0x0000a200ff117b82 */ /* 0x001e220000000800 */
[----:B------:R-:W-:Y:S02]  /*13ba0*/  IMAD.U32 R2, RZ, RZ, UR4 ;  /* 0x00000004ff027e24 */ /* 0x000fe4000f8e00ff */
[----:B------:R-:W-:Y:S01]  /*13bb0*/  IMAD.U32 R3, RZ, RZ, UR5 ;  /* 0x00000005ff037e24 */ /* 0x000fe2000f8e00ff */
[----:B------:R-:W-:-:S04]  /*13bc0*/  ULDC.64 UR4, c[0x0][0xa28] ;  /* 0x00028a0000047ab9 */ /* 0x000fc80000000a00 */
[----:B------:R-:W3:Y:S01]  /*13bd0*/  LDG.E R2, desc[UR52][R2.64] ;  /* 0x0000003402027981 */ /* 0x000ee2000c1e1900 */
[----:B------:R-:W-:Y:S01]  /*13be0*/  UISETP.NE.U32.AND UP0, UPT, UR4, URZ, UPT ;  /* 0x0000003f0400728c */ /* 0x000fe2000bf05070 */
[----:B------:R-:W4:Y:S03]  /*13bf0*/  LDC R10, c[0x0][0x424] ;  /* 0x00010900ff0a7b82 */ /* 0x000f260000000800 */
[----:B------:R-:W-:-:S05]  /*13c00*/  UISETP.NE.AND.EX UP0, UPT, UR5, URZ, UPT, UP0 ;  /* 0x0000003f0500728c */ /* 0x000fca000bf05300 */
[----:B------:R-:W0:Y:S01]  /*13c10*/  LDC R11, c[0x0][0x2f0] ;  /* 0x0000bc00ff0b7b82 */ /* 0x000e220000000800 */
[----:B------:R-:W-:Y:S02]  /*13c20*/  PLOP3.LUT P0, PT, PT, PT, UP0, 0x80, 0x0 ;  /* 0x000000000000781c */ /* 0x000fe40003f0f008 */
[----:B---3--:R-:W-:-:S13]  /*13c30*/  R2UR UR46, R2 ;  /* 0x00000000022e72ca */ /* 0x008fda00000e0000 */
[----:B------:R-:W-:Y:S02]  /*13c40*/  USHF.R.S32.HI UR45, URZ, 0x1f, UR46 ;  /* 0x0000001f3f2d7899 */ /* 0x000fe4000801142e */
[----:B------:R-:W-:-:S04]  /*13c50*/  @UP0 ULEA UR4, UP1, UR46, UR4, 0x2 ;  /* 0x000000042e040291 */ /* 0x000fc8000f82103f */
[----:B------:R-:W-:Y:S02]  /*13c60*/  @UP0 ULEA.HI.X UR5, UR46, UR5, UR45, 0x2, UP1 ;  /* 0x000000052e050291 */ /* 0x000fe400088f142d */
[----:B------:R-:W-:-:S04]  /*13c70*/  IMAD.U32 R2, RZ, RZ, UR4 ;  /* 0x00000004ff027e24 */ /* 0x000fc8000f8e00ff */
[----:B------:R-:W-:Y:S01]  /*13c80*/  IMAD.U32 R3, RZ, RZ, UR5 ;  /* 0x00000005ff037e24 */ /* 0x000fe2000f8e00ff */
[----:B------:R-:W-:Y:S01]  /*13c90*/  ULDC.64 UR4, c[0x0][0xa00] ;  /* 0x0002800000047ab9 */ /* 0x000fe20000000a00 */
[----:B------:R-:W-:-:S03]  /*13ca0*/  USHF.L.U32 UR43, UR46, 0x2, URZ ;  /* 0x000000022e2b7899 */ /* 0x000fc6000800063f */
[----:B------:R3:W5:Y:S01]  /*13cb0*/  @P0 LDG.E R0, desc[UR52][R2.64] ;  /* 0x0000003402000981 */ /* 0x000762000c1e1900 */
[----:B------:R-:W-:Y:S01]  /*13cc0*/  ISETP.NE.U32.AND P0, PT, RZ, UR4, PT ;  /* 0x00000004ff007c0c */ /* 0x000fe2000bf05070 */
[----:B------:R-:W-:Y:S02]  /*13cd0*/  USHF.L.U64.HI UR44, UR46, 0x2, UR45 ;  /* 0x000000022e2c7899 */ /* 0x000fe4000801022d */
[----:B------:R-:W-:Y:S01]  /*13ce0*/  UIADD3 UR4, UP0, UR43, UR4, URZ ;  /* 0x000000042b047290 */ /* 0x000fe2000ff1e03f */
[----:B------:R-:W-:Y:S02]  /*13cf0*/  ISETP.NE.AND.EX P2, PT, RZ, UR5, PT, P0 ;  /* 0x00000005ff007c0c */ /* 0x000fe4000bf45300 */
[----:B------:R-:W-:Y:S01]  /*13d00*/  ISETP.NE.U32.AND P0, PT, RZ, UR6, PT ;  /* 0x00000006ff007c0c */ /* 0x000fe2000bf05070 */
[----:B------:R-:W-:Y:S02]  /*13d10*/  UIADD3.X UR5, UR44, UR5, URZ, UP0, !UPT ;  /* 0x000000052c057290 */ /* 0x000fe400087fe43f */
[----:B------:R-:W-:Y:S01]  /*13d20*/  IMAD.U32 R4, RZ, RZ, UR4 ;  /* 0x00000004ff047e24 */ /* 0x000fe2000f8e00ff */
[----:B------:R-:W-:Y:S01]  /*13d30*/  UIADD3 UR4, UP0, UR43, UR6, URZ ;  /* 0x000000062b047290 */ /* 0x000fe2000ff1e03f */
[----:B------:R-:W-:-:S02]  /*13d40*/  ISETP.NE.AND.EX P0, PT, RZ, UR7, PT, P0 ;  /* 0x00000007ff007c0c */ /* 0x000fc4000bf05300 */
[----:B------:R-:W-:Y:S01]  /*13d50*/  IMAD.U32 R5, RZ, RZ, UR5 ;  /* 0x00000005ff057e24 */ /* 0x000fe2000f8e00ff */
[----:B------:R-:W-:-:S04]  /*13d60*/  UIADD3.X UR5, UR44, UR7, URZ, UP0, !UPT ;  /* 0x000000072c057290 */ /* 0x000fc800087fe43f */
[----:B------:R-:W4:Y:S01]  /*13d70*/  @P2 LDG.E R8, desc[UR52][R4.64] ;  /* 0x0000003404082981 */ /* 0x000f22000c1e1900 */
[----:B------:R-:W-:Y:S01]  /*13d80*/  IMAD.U32 R6, RZ, RZ, UR4 ;  /* 0x00000004ff067e24 */ /* 0x000fe2000f8e00ff */
[----:B------:R-:W-:Y:S01]  /*13d90*/  UISETP.NE.U32.AND UP0, UPT, UR8, URZ, UPT ;  /* 0x0000003f0800728c */ /* 0x000fe2000bf05070 */
[----:B------:R-:W-:-:S03]  /*13da0*/  IMAD.U32 R7, RZ, RZ, UR5 ;  /* 0x00000005ff077e24 */ /* 0x000fc6000f8e00ff */
[----:B------:R-:W-:Y:S02]  /*13db0*/  UISETP.NE.AND.EX UP0, UPT, UR9, URZ, UPT, UP0 ;  /* 0x0000003f0900728c */ /* 0x000fe4000bf05300 */
[----:B------:R-:W5:Y:S04]  /*13dc0*/  @P0 LDG.E R9, desc[UR52][R6.64] ;  /* 0x0000003406090981 */ /* 0x000f68000c1e1900 */
[----:B------:R-:W-:-:S05]  /*13dd0*/  PLOP3.LUT P3, PT, PT, PT, UP0, 0x80, 0x0 ;  /* 0x000000000000781c */ /* 0x000fca0003f6f008 */
[----:B------:R-:W-:-:S04]  /*13de0*/  @UP0 UIADD3 UR4, UP1, UR43, UR8, URZ ;  /* 0x000000082b040290 */ /* 0x000fc8000ff3e03f */
[----:B------:R-:W-:Y:S02]  /*13df0*/  @UP0 UIADD3.X UR5, UR44, UR9, URZ, UP1, !UPT ;  /* 0x000000092c050290 */ /* 0x000fe40008ffe43f */
[----:B---3--:R-:W-:-:S04]  /*13e00*/  IMAD.U32 R2, RZ, RZ, UR4 ;  /* 0x00000004ff027e24 */ /* 0x008fc8000f8e00ff */
[----:B------:R-:W-:-:S05]  /*13e10*/  IMAD.U32 R3, RZ, RZ, UR5 ;  /* 0x00000005ff037e24 */ /* 0x000fca000f8e00ff */
[----:B0-----:R0:W5:Y:S01]  /*13e20*/  @P3 LDG.E R17, desc[UR52][R2.64] ;  /* 0x0000003402113981 */ /* 0x001162000c1e1900 */
[----:B------:R-:W-:Y:S01]  /*13e30*/  UMOV UR47, URZ ;  /* 0x0000003f002f7c82 */ /* 0x000fe20008000000 */
[----:B--2---:R-:W-:Y:S01]  /*13e40*/  R2UR UR36, R12 ;  /* 0x000000000c2472ca */ /* 0x004fe200000e0000 */
[----:B0-----:R-:W0:Y:S02]  /*13e50*/  LDC.64 R2, c[0x0][0x418] ;  /* 0x00010600ff027b82 */ /* 0x001e240000000a00 */
[----:B0-----:R-:W-:Y:S02]  /*13e60*/  ISETP.NE.U32.AND P1, PT, R2, RZ, PT ;  /* 0x000000ff0200720c */ /* 0x001fe40003f25070 */
[----:B------:R-:W-:Y:S02]  /*13e70*/  LOP3.LUT R2, R12, 0xff000000, RZ, 0xc0, !PT ;  /* 0xff0000000c027812 */ /* 0x000fe400078ec0ff */
[----:B------:R-:W-:Y:S02]  /*13e80*/  ISETP.NE.AND.EX P1, PT, R3, RZ, PT, P1 ;  /* 0x000000ff0300720c */ /* 0x000fe40003f25310 */
[----:B------:R-:W-:-:S02]  /*13e90*/  SHF.R.U32.HI R2, RZ, 0x8, R2 ;  /* 0x00000008ff027819 */ /* 0x000fc40000011602 */
[----:B----4-:R-:W-:Y:S02]  /*13ea0*/  @P2 R2UR UR47, R8 ;  /* 0x00000000082f22ca */ /* 0x010fe400000e0000 */
[----:B------:R-:W-:-:S04]  /*13eb0*/  LOP3.LUT R8, R12, 0xff0000, RZ, 0xc0, !PT ;  /* 0x00ff00000c087812 */ /* 0x000fc800078ec0ff */
[----:B------:R-:W-:Y:S01]  /*13ec0*/  LEA.HI R8, R8, R2, RZ, 0x10 ;  /* 0x0000000208087211 */ /* 0x000fe200078f80ff */
[----:B------:R-:W-:Y:S08]  /*13ed0*/  @P3 BRA `(.L_x_2334) ;  /* 0x0000000000103947 */ /* 0x000ff00003800000 */
[----:B------:R-:W-:Y:S05]  /*13ee0*/  @!P2 BRA `(.L_x_2334) ;  /* 0x00000000000ca947 */ /* 0x000fea0003800000 */
[----:B-----5:R-:W2:Y:S04]  /*13ef0*/  LDG.E R17, desc[UR52][R4.64] ;  /* 0x0000003404117981 */ /* 0x020ea8000c1e1900 */
[----:B------:R-:W2:Y:S02]  /*13f00*/  LDG.E R4, desc[UR52][R4.64+0x4] ;  /* 0x0000043404047981 */ /* 0x000ea4000c1e1900 */
[----:B--2---:R-:W-:-:S07]  /*13f10*/  IMAD.IADD R17, R4, 0x1, -R17 ;  /* 0x0000000104117824 */ /* 0x004fce00078e0a11 */
.L_x_2334:
[----:B------:R-:W-:Y:S01]  /*13f20*/  IMAD.U32 R3, RZ, RZ, UR46 ;  /* 0x0000002eff037e24 */ /* 0x000fe2000f8e00ff */
[----:B------:R-:W-:Y:S01]  /*13f30*/  ULDC.64 UR4, c[0x0][0xa20] ;  /* 0x0002880000047ab9 */ /* 0x000fe20000000a00 */
[----:B-----5:R-:W-:Y:S01]  /*13f40*/  IMAD.IADD R4, R9, 0x1, R0 ;  /* 0x0000000109047824 */ /* 0x020fe200078e0200 */
[----:B------:R-:W-:Y:S01]  /*13f50*/  ISETP.NE.U32.AND P2, PT, RZ, UR4, PT ;  /* 0x00000004ff007c0c */ /* 0x000fe2000bf45070 */
[----:B------:R-:W-:Y:S01]  /*13f60*/  ULOP3.LUT UR36, UR36, 0xffff, URZ, 0xc0, !UPT ;  /* 0x0000ffff24247892 */ /* 0x000fe2000f8ec03f */
[----:B------:R0:W-:Y:S01]  /*13f70*/  STL [R1+0x8], R3 ;  /* 0x0000080301007387 */ /* 0x0001e20000100800 */
[----:B------:R-:W-:Y:S02]  /*13f80*/  SEL R2, R10, 0x1, P1 ;  /* 0x000000010a027807 */ /* 0x000fe40000800000 */
[----:B------:R-:W-:Y:S01]  /*13f90*/  ISETP.NE.AND.EX P2, PT, RZ, UR5, PT, P2 ;  /* 0x00000005ff007c0c */ /* 0x000fe2000bf45320 */
[----:B------:R0:W-:Y:S02]  /*13fa0*/  STL [R1+0x28], R4 ;  /* 0x0000280401007387 */ /* 0x0001e40000100800 */
[----:B------:R-:W-:-:S10]  /*13fb0*/  IMAD R2, R2, R11, RZ ;  /* 0x0000000b02027224 */ /* 0x000fd400078e02ff */
[----:B0-----:R-:W-:Y:S05]  /*13fc0*/  @!P2 BRA `(.L_x_2335) ;  /* 0x000000000018a947 */ /* 0x001fea0003800000 */
[----:B------:R-:W-:-:S04]  /*13fd0*/  UIADD3 UR4, UP0, UR43, UR4, URZ ;  /* 0x000000042b047290 */ /* 0x000fc8000ff1e03f */
[----:B------:R-:W-:Y:S02]  /*13fe0*/  UIADD3.X UR5, UR44, UR5, URZ, UP0, !UPT ;  /* 0x000000052c057290 */ /* 0x000fe400087fe43f */
[----:B------:R-:W-:-:S04]  /*13ff0*/  IMAD.U32 R2, RZ, RZ, UR4 ;  /* 0x00000004ff027e24 */ /* 0x000fc8000f8e00ff */
[----:B------:R-:W-:-:S05]  /*14000*/  IMAD.U32 R3, RZ, RZ, UR5 ;  /* 0x00000005ff037e24 */ /* 0x000fca000f8e00ff */
[----:B------:R0:W5:Y:S01]  /*14010*/  LDG.E R2, desc[UR52][R2.64] ;  /* 0x0000003402027981 */ /* 0x000162000c1e1900 */
[----:B------:R-:W-:Y:S05]  /*14020*/  BRA `(.L_x_2336) ;  /* 0x0000000000107947 */ /* 0x000fea0003800000 */
.L_x_2335:
[----:B------:R-:W-:Y:S05]  /*14030*/  @!P0 BRA `(.L_x_2336) ;  /* 0x00000000000c8947 */ /* 0x000fea0003800000 */
[----:B------:R-:W2:Y:S04]  /*14040*/  LDG.E R2, desc[UR52][R6.64] ;  /* 0x0000003406027981 */ /* 0x000ea8000c1e1900 */
[----:B------:R-:W2:Y:S02]  /*14050*/  LDG.E R6, desc[UR52][R6.64+0x4] ;  /* 0x0000043406067981 */ /* 0x000ea4000c1e1900 */
[----:B--2---:R-:W-:-:S07]  /*14060*/  IMAD.IADD R2, R6, 0x1, -R2 ;  /* 0x0000000106027824 */ /* 0x004fce00078e0a02 */
.L_x_2336:
[----:B0-----:R-:W2:Y:S01]  /*14070*/  LDL R3, [R1+0x14] ;  /* 0x0000140001037983 */ /* 0x001ea20000100800 */
[----:B-----5:R-:W-:Y:S02]  /*14080*/  IMAD.IADD R2, R2, 0x1, -R0 ;  /* 0x0000000102027824 */ /* 0x020fe400078e0a00 */
[----:B------:R-:W0:Y:S02]  /*14090*/  LDC R0, c[0x0][0x448] ;  /* 0x00011200ff007b82 */ /* 0x000e240000000800 */
[----:B0-----:R-:W-:-:S13]  /*140a0*/  ISETP.NE.AND P0, PT, R0, 0x1, PT ;  /* 0x000000010000780c */ /* 0x001fda0003f05270 */
[----:B------:R-:W0:Y:S08]  /*140b0*/  @P0 LDC R4, c[0x0][0x44c] ;  /* 0x00011300ff040b82 */ /* 0x000e300000000800 */
[----:B------:R-:W3:Y:S01]  /*140c0*/  @P0 LDC R0, c[0x0][0x450] ;  /* 0x00011400ff000b82 */ /* 0x000ee20000000800 */
[----:B--2---:R-:W-:-:S04]  /*140d0*/  IMAD.SHL.U32 R3, R3, 0x80, RZ ;  /* 0x0000008003037824 */ /* 0x004fc800078e00ff */
[----:B------:R-:W-:-:S04]  /*140e0*/  VIADD R3, R3, 0x7f ;  /* 0x0000007f03037836 */ /* 0x000fc80000000000 */
[----:B0-----:R-:W-:-:S05]  /*140f0*/  @P0 IMAD.HI.U32 R4, R3, R4, RZ ;  /* 0x0000000403040227 */ /* 0x001fca00078e00ff */
[----:B---3--:R-:W-:Y:S02]  /*14100*/  @P0 SHF.R.U32.HI R3, RZ, R0, R4 ;  /* 0x00000000ff030219 */ /* 0x008fe40000011604 */
[C---:B------:R-:W-:Y:S01]  /*14110*/  IADD3 R0, R2.reuse, 0x80, -R17 ;  /* 0x0000008002007810 */ /* 0x040fe20007ffe811 */
[----:B------:R-:W-:-:S04]  /*14120*/  VIADD R2, R2, 0x7f ;  /* 0x0000007f02027836 */ /* 0x000fc80000000000 */
[----:B------:R-:W-:Y:S01]  /*14130*/  IMAD.IADD R0, R0, 0x1, R3 ;  /* 0x0000000100007824 */ /* 0x000fe200078e0203 */
[----:B------:R-:W-:-:S04]  /*14140*/  SHF.R.S32.HI R3, RZ, 0x1f, R2 ;  /* 0x0000001fff037819 */ /* 0x000fc80000011402 */
[----:B------:R-:W-:Y:S02]  /*14150*/  LEA.HI R3, R3, R2, RZ, 0x7 ;  /* 0x0000000203037211 */ /* 0x000fe400078f38ff */
[----:B------:R-:W-:Y:S02]  /*14160*/  SHF.R.S32.HI R2, RZ, 0x1f, R0 ;  /* 0x0000001fff027819 */ /* 0x000fe40000011400 */
[----:B------:R-:W-:Y:S02]  /*14170*/  SHF.R.S32.HI R3, RZ, 0x7, R3 ;  /* 0x00000007ff037819 */ /* 0x000fe40000011403 */
[----:B------:R-:W-:Y:S02]  /*14180*/  LEA.HI R2, R2, R0, RZ, 0x7 ;  /* 0x0000000002027211 */ /* 0x000fe400078f38ff */
[----:B------:R-:W-:Y:S02]  /*14190*/  SHF.R.U32.HI R0, RZ, 0x10, R8 ;  /* 0x00000010ff007819 */ /* 0x000fe40000011608 */
[----:B------:R-:W-:-:S02]  /*141a0*/  SHF.R.S32.HI R2, RZ, 0x7, R2 ;  /* 0x00000007ff027819 */ /* 0x000fc40000011402 */
[----:B------:R-:W-:Y:S02]  /*141b0*/  ISETP.NE.AND P0, PT, R0, RZ, PT ;  /* 0x000000ff0000720c */ /* 0x000fe40003f05270 */
[----:B------:R-:W-:Y:S01]  /*141c0*/  VIMNMX R18, R3, R2, PT ;  /* 0x0000000203127248 */ /* 0x000fe20003fe0100 */
[----:B------:R-:W-:-:S03]  /*141d0*/  IMAD.MOV.U32 R2, RZ, RZ, RZ ;  /* 0x000000ffff027224 */ /* 0x000fc600078e00ff */
[----:B------:R-:W-:-:S07]  /*141e0*/  ISETP.GE.AND P1, PT, R18, 0x1, PT ;  /* 0x000000011200780c */ /* 0x000fce0003f26270 */
[----:B------:R-:W0:Y:S06]  /*141f0*/  @!P0 LDC R0, c[0x0][0x9f0] ;  /* 0x00027c00ff008b82 */ /* 0x000e2c0000000800 */
        /* <DEDUP_REMOVED lines=12> */
[----:B------:R-:W-:-:S04]  /*142c0*/  IADD3 R3, R0, -0x1, R18 ;  /* 0xffffffff00037810 */ /* 0x000fc80007ffe012 */
        /* <DEDUP_REMOVED lines=14> */
.L_x_2337:
[----:B------:R-:W-:Y:S01]  /*143b0*/  LOP3.LUT R8, R8, 0xff, RZ, 0xc0, !PT ;  /* 0x000000ff08087812 */ /* 0x000fe200078ec0ff */
[----:B------:R-:W-:Y:S04]  /*143c0*/  BSSY B7, `(.L_x_2338) ;  /* 0x00003a1000077945 */ /* 0x000fe80003800000 */
[----:B0-----:R-:W-:-:S05]  /*143d0*/  IMAD R0, R8, R2, RZ ;  /* 0x0000000208007224 */ /* 0x001fca00078e02ff */
[----:B------:R0:W-:Y:S01]  /*143e0*/  STL [R1+0x18], R0 ;  /* 0x0000180001007387 */ /* 0x0001e20000100800 */
[----:B------:R-:W-:-:S04]  /*143f0*/  VIADDMNMX R18, R0, R2, R18, PT ;  /* 0x0000000200127246 */ /* 0x000fc80003800112 */
[----:B------:R-:W-:-:S13]  /*14400*/  ISETP.GT.AND P0, PT, R18, R0, PT ;  /* 0x000000001200720c */ /* 0x000fda0003f04270 */
[----:B------:R-:W-:Y:S05]  /*14410*/  @P0 BRA `(.L_x_2339) ;  /* 0x0000000000480947 */ /* 0x000fea0003800000 */
[----:B0-----:R-:W0:Y:S02]  /*14420*/  S2R R0, SR_TID.X ;  /* 0x0000000000007919 */ /* 0x001e240000002100 */
        /* <DEDUP_REMOVED lines=17> */
.L_x_2339:
[----:B0-----:R-:W-:Y:S01]  /*14540*/  VIADD R0, R19, 0x28400 ;  /* 0x0002840013007836 */ /* 0x001fe20000000000 */
        /* <DEDUP_REMOVED lines=19> */
.L_x_2342:
[----:B------:R-:W-:Y:S05]  /*14680*/  BSYNC B6 ;  /* 0x0000000000067941 */ /* 0x000fea0003800000 */
.L_x_2341:
[----:B------:R-:W-:Y:S01]  /*14690*/  VIADD R0, R19, 0x10400 ;  /* 0x0001040013007836 */ /* 0x000fe20000000000 */
[----:B------:R-:W-:Y:S04]  /*146a0*/  BSSY B6, `(.L_x_2343) ;  /* 0x0000014000067945 */ /* 0x000fe80003800000 */
[----:B------:R-:W-:-:S04]  /*146b0*/  LOP3.LUT P0, RZ, R0, 0x3ff, RZ, 0xc0, !PT ;  /* 0x000003ff00ff7812 */ /* 0x000fc8000780c0ff */
[----:B------:R-:W-:-:S09]  /*146c0*/  P2R R16, PR, RZ, 0x1 ;  /* 0x00000001ff107803 */ /* 0x000fd20000000000 */
        /* <DEDUP_REMOVED lines=17> */
.L_x_2344:
[----:B------:R-:W-:Y:S05]  /*147e0*/  BSYNC B6 ;  /* 0x0000000000067941 */ /* 0x000fea0003800000 */
.L_x_2343:
        /* <DEDUP_REMOVED lines=20> */
.L_x_2346:
[----:B------:R-:W-:Y:S05]  /*14930*/  BSYNC B6 ;  /* 0x0000000000067941 */ /* 0x000fea0003800000 */
.L_x_2345:
[----:B------:R-:W-:Y:S01]  /*14940*/  ISETP.NE.AND P6, PT, R16, RZ, PT ;  /* 0x000000ff1000720c */ /* 0x000fe20003fc5270 */
[----:B------:R-:W-:-:S12]  /*14950*/  BSSY B6, `(.L_x_2347) ;  /* 0x0000012000067945 */ /* 0x000fd80003800000 */
        /* <DEDUP_REMOVED lines=17> */
.L_x_2348:
[----:B------:R-:W-:Y:S05]  /*14a70*/  BSYNC B6 ;  /* 0x0000000000067941 */ /* 0x000fea0003800000 */
.L_x_2347:
        /* <DEDUP_REMOVED lines=9> */
[----:B------:R-:W0:Y:S01]  /*14b10*/  S2R R0, SR_TID.X ;  /* 0x0000000000007919 */ /* 0x000e220000002100 */
[----:B------:R-:W-:-:S03]  /*14b20*/  ULDC.64 UR4, c[0x0][0xa08] ;  /* 0x0002820000047ab9 */ /* 0x000fc60000000a00 */
[----:B--2---:R2:W3:Y:S01]  /*14b30*/  @P0 LDG.E R8, desc[UR52][R2.64] ;  /* 0x0000003402080981 */ /* 0x0044e2000c1e1900 */
[----:B0-----:R-:W-:-:S04]  /*14b40*/  SHF.R.U32.HI R0, RZ, 0x5, R0 ;  /* 0x00000005ff007819 */ /* 0x001fc80000011600 */
[----:B------:R-:W-:Y:S01]  /*14b50*/  LOP3.LUT R0, R0, 0x3, RZ, 0xc0, !PT ;  /* 0x0000000300007812 */ /* 0x000fe200078ec0ff */
[----:B--2---:R-:W0:Y:S01]  /*14b60*/  LDC.64 R2, c[0x0][0x418] ;  /* 0x00010600ff027b82 */ /* 0x004e220000000a00 */
[----:B---3--:R-:W-:Y:S01]  /*14b70*/  SHF.R.S32.HI R9, RZ, 0x1f, R8 ;  /* 0x0000001fff097819 */ /* 0x008fe20000011408 */
[----:B------:R2:W-:Y:S01]  /*14b80*/  @P0 STL [R1+0x8], R8 ;  /* 0x0000080801000387 */ /* 0x0005e20000100800 */
[----:B0-----:R-:W-:Y:S01]  /*14b90*/  LOP3.LUT P0, RZ, R2, UR4, RZ, 0xfc, !PT ;  /* 0x0000000402ff7c12 */ /* 0x001fe2000f80fcff */
[----:B------:R-:W-:Y:S02]  /*14ba0*/  UMOV UR4, 0xffffffff ;  /* 0xffffffff00047882 */ /* 0x000fe40000000000 */
[----:B------:R2:W-:Y:S01]  /*14bb0*/  STL [R1+0x1c], R9 ;  /* 0x00001c0901007387 */ /* 0x0005e20000100800 */
[----:B------:R-:W-:-:S04]  /*14bc0*/  LOP3.LUT P0, RZ, R3, UR5, RZ, 0xfc, P0 ;  /* 0x0000000503ff7c12 */ /* 0x000fc8000800fcff */
[----:B------:R-:W-:Y:S01]  /*14bd0*/  SEL R16, R8, RZ, !P0 ;  /* 0x000000ff08107207 */ /* 0x000fe20004000000 */
[----:B------:R-:W-:Y:S08]  /*14be0*/  BRA.DIV UR4, `(.L_x_2349) ;  /* 0x0000004a04607947 */ /* 0x000ff0000b800000 */
[----:B------:R0:W3:Y:S02]  /*14bf0*/  SHFL.IDX PT, R14, R0, RZ, 0x1f ;  /* 0x00001fff000e7589 */ /* 0x0000e400000e0000 */
.L_x_2424:
[----:B------:R-:W-:Y:S02]  /*14c00*/  PLOP3.LUT P1, PT, PT, PT, PT, 0x8, 0x0 ;  /* 0x000000000000781c */ /* 0x000fe40003f2e170 */
[----:B---3--:R-:W-:Y:S02]  /*14c10*/  ISETP.NE.AND P0, PT, R14, RZ, PT ;  /* 0x000000ff0e00720c */ /* 0x008fe40003f05270 */
[----:B0-----:R-:W-:-:S05]  /*14c20*/  P2R R0, PR, RZ, 0x2 ;  /* 0x00000002ff007803 */ /* 0x001fca0000000000 */
[----:B------:R0:W-:Y:S06]  /*14c30*/  STL [R1+0x24], R0 ;  /* 0x0000240001007387 */ /* 0x0001ec0000100800 */
[----:B------:R-:W-:Y:S05]  /*14c40*/  @P0 BRA `(.L_x_2350) ;  /* 0x00000004008c0947 */ /* 0x000fea0003800000 */
[----:B------:R-:W-:Y:S01]  /*14c50*/  UMOV UR4, 0xffffffff ;  /* 0xffffffff00047882 */ /* 0x000fe20000000000 */
[----:B0-----:R-:W-:Y:S02]  /*14c60*/  VIADD R0, R18, 0xffffffff ;  /* 0xffffffff12007836 */ /* 0x001fe40000000000 */
[----:B------:R-:W-:Y:S05]  /*14c70*/  BRA.DIV UR4, `(.L_x_2351) ;  /* 0x0000004a045c7947 */ /* 0x000fea000b800000 */
[----:B------:R-:W-:-:S13]  /*14c80*/  ELECT P6, URZ, PT ;  /* 0x00000000003f782f */ /* 0x000fda00038c0000 */
.L_x_2427:
        /* <DEDUP_REMOVED lines=21> */
.L_x_2352:
[----:B0-----:R-:W3:Y:S04]  /*14de0*/  LDL R3, [R1] ;  /* 0x0000000001037983 */ /* 0x001ee80000100800 */
[----:B------:R-:W4:Y:S01]  /*14df0*/  LDL R2, [R1+0x4] ;  /* 0x0000040001027983 */ /* 0x000f220000100800 */
[----:B--2---:R-:W0:Y:S02]  /*14e00*/  S2R R8, SR_TID.X ;  /* 0x0000000000087919 */ /* 0x004e240000002100 */
[----:B0-----:R-:W-:-:S04]  /*14e10*/  LOP3.LUT R8, R8, 0x7f, RZ, 0xc0, !PT ;  /* 0x0000007f08087812 */ /* 0x001fc800078ec0ff */
[----:B------:R-:W-:Y:S01]  /*14e20*/  ISETP.NE.AND P1, PT, R8, RZ, PT ;  /* 0x000000ff0800720c */ /* 0x000fe20003f25270 */
[----:B---3--:R-:W-:Y:S01]  /*14e30*/  IMAD R4, R3, 0x8, R19 ;  /* 0x0000000803047824 */ /* 0x008fe200078e0213 */
[----:B----4-:R-:W-:-:S04]  /*14e40*/  SHF.L.U32 R3, R2, 0x1f, RZ ;  /* 0x0000001f02037819 */ /* 0x010fc800000006ff */
[----:B------:R-:W0:Y:S02]  /*14e50*/  SYNCS.PHASECHK.TRANS64.TRYWAIT P0, [R4+URZ+0x38880], R3 ;  /* 0x03888003040075a7 */ /* 0x000e24000800017f */
[----:B0-----:R-:W-:Y:S05]  /*14e60*/  @!P0 BRA `(.L_x_2353) ;  /* 0x0000004800008947 */ /* 0x001fea0003800000 */
.L_x_2428:
        /* <DEDUP_REMOVED lines=8> */
.L_x_2354:
[----:B------:R-:W2:Y:S04]  /*14ef0*/  LDL R2, [R1] ;  /* 0x0000000001027983 */ /* 0x000ea80000100800 */
[----:B------:R-:W3:Y:S01]  /*14f00*/  LDL R5, [R1+0x28] ;  /* 0x0000280001057983 */ /* 0x000ee20000100800 */
        /* <DEDUP_REMOVED lines=21> */
[----:B------:R-:W3:Y:S02]  /*15060*/  SYNCS.PHASECHK.TRANS64.TRYWAIT P0, [R4+URZ+0x38840], R3 ;  /* 0x03884003040075a7 */ /* 0x000ee4000800017f */
[----:B--23--:R-:W-:Y:S05]  /*15070*/  @!P0 BRA `(.L_x_2355) ;  /* 0x0000004400908947 */ /* 0x00cfea0003800000 */
.L_x_2429:
        /* <DEDUP_REMOVED lines=8> */
.L_x_2356:
[----:B------:R-:W-:Y:S01]  /*15100*/  R2UR UR8, R2 ;  /* 0x00000000020872ca */ /* 0x000fe200000e0000 */
[----:B------:R-:W-:Y:S01]  /*15110*/  UIADD3 UR4, UP0, UR48, 0x370, URZ ;  /* 0x0000037030047890 */ /* 0x000fe2000ff1e03f */
[----:B------:R-:W-:Y:S01]  /*15120*/  R2UR UR17, R4 ;  /* 0x00000000041172ca */ /* 0x000fe200000e0000 */
[----:B------:R-:W-:Y:S01]  /*15130*/  UMOV UR6, 0x0 ;  /* 0x0000000000067882 */ /* 0x000fe20000000000 */
[----:B------:R-:W-:Y:S01]  /*15140*/  R2UR UR19, R0 ;  /* 0x00000000001372ca */ /* 0x000fe200000e0000 */
[----:B------:R-:W-:Y:S01]  /*15150*/  UIADD3.X UR5, URZ, UR49, URZ, UP0, !UPT ;  /* 0x000000313f057290 */ /* 0x000fe200087fe43f */
[----:B------:R-:W-:Y:S01]  /*15160*/  R2UR UR21, R16 ;  /* 0x00000000101572ca */ /* 0x000fe200000e0000 */
[----:B------:R-:W-:Y:S01]  /*15170*/  UMOV UR7, 0x14f00000 ;  /* 0x14f0000000077882 */ /* 0x000fe20000000000 */
[----:B------:R-:W-:Y:S01]  /*15180*/  PLOP3.LUT P0, PT, PT, PT, PT, 0x80, 0x0 ;  /* 0x000000000000781c */ /* 0x000fe20003f0f070 */
[----:B------:R-:W-:Y:S01]  /*15190*/  UMOV UR18, URZ ;  /* 0x0000003f00127c82 */ /* 0x000fe20008000000 */
[----:B------:R-:W-:Y:S01]  /*151a0*/  UMOV UR20, UR36 ;  /* 0x0000002400147c82 */ /* 0x000fe20008000000 */
[----:B------:R-:W-:Y:S01]  /*151b0*/  UMOV UR10, 0x80 ;  /* 0x00000080000a7882 */ /* 0x000fe20000000000 */
[----:B------:R-:W-:Y:S01]  /*151c0*/  P2R R0, PR, RZ, 0x1 ;  /* 0x00000001ff007803 */ /* 0x000fe20000000000 */
[----:B------:R-:W-:-:S02]  /*151d0*/  UIADD3 UR16, UR8, 0x28400, URZ ;  /* 0x0002840008107890 */ /* 0x000fc4000fffe03f */
[----:B------:R-:W-:Y:S02]  /*151e0*/  UIADD3 UR17, UR17, 0x38830, URZ ;  /* 0x0003883011117890 */ /* 0x000fe4000fffe03f */
[----:B------:R-:W-:Y:S01]  /*151f0*/  UIADD3 UR8, UR8, 0x2c400, URZ ;  /* 0x0002c40008087890 */ /* 0x000fe2000fffe03f */
[----:B------:R3:W-:Y:S01]  /*15200*/  STL [R1+0x24], R0 ;  /* 0x0000240001007387 */ /* 0x0007e20000100800 */
[----:B------:R-:W-:Y:S01]  /*15210*/  UMOV UR12, UR36 ;  /* 0x00000024000c7c82 */ /* 0x000fe20008000000 */
[----:B------:R-:W-:Y:S01]  /*15220*/  UMOV UR11, UR19 ;  /* 0x00000013000b7c82 */ /* 0x000fe20008000000 */
[----:B------:R-:W-:Y:S01]  /*15230*/  UMOV UR13, UR21 ;  /* 0x00000015000d7c82 */ /* 0x000fe20008000000 */
[----:B------:R-:W-:Y:S02]  /*15240*/  UMOV UR9, UR17 ;  /* 0x0000001100097c82 */ /* 0x000fe40008000000 */
[----:B------:R3:W-:Y:S02]  /*15250*/  UTMALDG.4D [UR16], [UR4], desc[UR6] ;  /* 0x00000610040075b4 */ /* 0x0007e40008019000 */
[----:B------:R3:W-:Y:S01]  /*15260*/  UTMALDG.4D [UR8], [UR4], desc[UR6] ;  /* 0x00000608040075b4 */ /* 0x0007e20008019000 */
[----:B------:R-:W-:-:S02]  /*15270*/  NOP ;  /* 0x0000000000007918 */ /* 0x000fc40000000000 */
.L_x_2350:
[----:B------:R-:W-:Y:S05]  /*15280*/  WARPSYNC.ALL ;  /* 0x0000000000007948 */ /* 0x000fea0003800000 */
[----:B0--3--:R-:W-:Y:S01]  /*15290*/  VIADD R0, R19, 0x20400 ;  /* 0x0002040013007836 */ /* 0x009fe20000000000 */
[----:B------:R-:W-:Y:S01]  /*152a0*/  USHF.R.S32.HI UR4, URZ, 0x1f, UR47 ;  /* 0x0000001f3f047899 */ /* 0x000fe2000801142f */
        /* <DEDUP_REMOVED lines=18> */
[----:B--2---:R-:W-:Y:S02]  /*153d0*/  IMAD.U32 R4, RZ, RZ, UR6 ;  /* 0x00000006ff047e24 */ /* 0x004fe4000f8e00ff */
        /* <DEDUP_REMOVED lines=11> */
.L_x_2358:
[----:B------:R-:W-:Y:S05]  /*15490*/  BSYNC B6 ;  /* 0x0000000000067941 */ /* 0x000fea0003800000 */
.L_x_2357:
[----:B--2---:R-:W2:Y:S01]  /*154a0*/  LDL R8, [R1+0x14] ;  /* 0x0000140001087983 */ /* 0x004ea20000100800 */
[----:B------:R-:W0:Y:S01]  /*154b0*/  LDC R5, c[0x0][0x448] ;  /* 0x00011200ff057b82 */ /* 0x000e220000000800 */
[----:B------:R-:W-:Y:S01]  /*154c0*/  ULDC.64 UR6, c[0x0][0x2d8] ;  /* 0x0000b60000067ab9 */ /* 0x000fe20000000a00 */
[----:B------:R-:W3:Y:S01]  /*154d0*/  S2R R2, SR_TID.X ;  /* 0x0000000000027919 */ /* 0x000ee20000002100 */
[----:B------:R-:W-:Y:S01]  /*154e0*/  UMOV UR4, UR50 ;  /* 0x0000003200047c82 */ /* 0x000fe20008000000 */
[----:B------:R-:W-:Y:S01]  /*154f0*/  UMOV UR5, UR37 ;  /* 0x0000002500057c82 */ /* 0x000fe20008000000 */
[----:B------:R-:W-:Y:S01]  /*15500*/  ULDC.64 UR8, c[0x0][0x2e0] ;  /* 0x0000b80000087ab9 */ /* 0x000fe20000000a00 */
[----:B------:R4:W5:Y:S01]  /*15510*/  LDL R9, [R1+0x34] ;  /* 0x0000340001097983 */ /* 0x0009620000100800 */
[----:B0-----:R-:W-:Y:S02]  /*15520*/  ISETP.NE.AND P0, PT, R5, 0x1, PT ;  /* 0x000000010500780c */ /* 0x001fe40003f05270 */
[----:B---3--:R-:W-:-:S11]  /*15530*/  LOP3.LUT R0, R2, 0x7f, RZ, 0xc0, !PT ;  /* 0x0000007f02007812 */ /* 0x008fd600078ec0ff */
[----:B------:R-:W0:Y:S01]  /*15540*/  @P0 LDC R3, c[0x0][0x44c] ;  /* 0x00011300ff030b82 */ /* 0x000e220000000800 */
[----:B------:R-:W-:Y:S01]  /*15550*/  IMAD.SHL.U32 R2, R2, 0x10, RZ ;  /* 0x0000001002027824 */ /* 0x000fe200078e00ff */
[----:B------:R-:W-:-:S06]  /*15560*/  SHF.R.U32.HI R0, RZ, 0x3, R0 ;  /* 0x00000003ff007819 */ /* 0x000fcc0000011600 */
[----:B------:R-:W3:Y:S01]  /*15570*/  @P0 LDC R4, c[0x0][0x450] ;  /* 0x00011400ff040b82 */ /* 0x000ee20000000800 */
[----:B------:R-:W-:Y:S01]  /*15580*/  LOP3.LUT R2, R0, 0x70, R2, 0xf8, !PT ;  /* 0x0000007000027812 */ /* 0x000fe200078ef802 */
[----:B------:R-:W1:Y:S01]  /*15590*/  S2R R6, SR_TID.X ;  /* 0x0000000000067919 */ /* 0x000e620000002100 */
[----:B------:R-:W-:Y:S01]  /*155a0*/  UIMAD.WIDE.U32 UR4, UR36, UR6, UR4 ;  /* 0x00000006240472a5 */ /* 0x000fe2000f8e0004 */
[----:B------:R-:W4:Y:S03]  /*155b0*/  S2R R7, SR_TID.X ;  /* 0x0000000000077919 */ /* 0x000f260000002100 */
[----:B------:R-:W-:Y:S02]  /*155c0*/  UIMAD UR5, UR36, UR7, UR5 ;  /* 0x00000007240572a4 */ /* 0x000fe4000f8e0205 */
[----:B------:R-:W-:Y:S02]  /*155d0*/  UIMAD UR6, UR45, UR8, URZ ;  /* 0x000000082d0672a4 */ /* 0x000fe4000f8e023f */
[----:B------:R-:W-:-:S02]  /*155e0*/  UIMAD.WIDE.U32 UR4, UR46, UR8, UR4 ;  /* 0x000000082e0472a5 */ /* 0x000fc4000f8e0004 */
[----:B------:R-:W-:-:S03]  /*155f0*/  UIMAD UR6, UR46, UR9, UR6 ;  /* 0x000000092e0672a4 */ /* 0x000fc6000f8e0206 */
[----:B------:R-:W-:Y:S01]  /*15600*/  ULDC.64 UR8, c[0x0][0x2d0] ;  /* 0x0000b40000087ab9 */ /* 0x000fe20000000a00 */
[----:B------:R-:W-:Y:S01]  /*15610*/  UIADD3 UR5, UR5, UR6, URZ ;  /* 0x0000000605057290 */ /* 0x000fe2000fffe03f */
[----:B-1----:R-:W-:Y:S02]  /*15620*/  IMAD.SHL.U32 R6, R6, 0x10, RZ ;  /* 0x0000001006067824 */ /* 0x002fe400078e00ff */
[----:B----4-:R-:W-:-:S03]  /*15630*/  IMAD.SHL.U32 R10, R7, 0x10, RZ ;  /* 0x00000010070a7824 */ /* 0x010fc600078e00ff */
[----:B------:R-:W-:Y:S02]  /*15640*/  LOP3.LUT R6, R6, 0x70, RZ, 0xc0, !PT ;  /* 0x0000007006067812 */ /* 0x000fe400078ec0ff */
[----:B------:R-:W-:Y:S02]  /*15650*/  LOP3.LUT R10, R10, 0x70, RZ, 0xc0, !PT ;  /* 0x000000700a0a7812 */ /* 0x000fe400078ec0ff */
[----:B------:R-:W-:Y:S01]  /*15660*/  LOP3.LUT R6, R6, 0x80, RZ, 0xfc, !PT ;  /* 0x0000008006067812 */ /* 0x000fe200078efcff */
[----:B--2---:R-:W-:-:S04]  /*15670*/  IMAD R0, R8, 0x80, R2 ;  /* 0x0000008008007824 */ /* 0x004fc800078e0202 */
[----:B0-----:R-:W-:-:S04]  /*15680*/  @P0 IMAD.HI.U32 R3, R0, R3, RZ ;  /* 0x0000000300030227 */ /* 0x001fc800078e00ff */
[----:B------:R-:W-:Y:S01]  /*15690*/  IMAD.MOV.U32 R2, RZ, RZ, R0 ;  /* 0x000000ffff027224 */ /* 0x000fe200078e0000 */
[----:B---3--:R-:W-:-:S04]  /*156a0*/  @P0 SHF.R.U32.HI R2, RZ, R4, R3 ;  /* 0x00000004ff020219 */ /* 0x008fc80000011603 */
        /* <DEDUP_REMOVED lines=21> */
[----:B------:R-:W0:Y:S02]  /*15800*/  S2R R6, SR_TID.X ;  /* 0x0000000000067919 */ /* 0x000e240000002100 */
[----:B0-----:R-:W-:-:S04]  /*15810*/  LOP3.LUT R6, R6, 0x7f, RZ, 0xc0, !PT ;  /* 0x0000007f06067812 */ /* 0x001fc800078ec0ff */
[----:B------:R-:W-:Y:S02]  /*15820*/  SHF.R.U32.HI R7, RZ, 0x3, R6 ;  /* 0x00000003ff077819 */ /* 0x000fe40000011606 */
[----:B------:R-:W2:Y:S01]  /*15830*/  LDL.LU R6, [R1+0x14] ;  /* 0x0000140001067983 */ /* 0x000ea20000300800 */
[----:B------:R-:W-:-:S03]  /*15840*/  IMAD R3, R17, R5, RZ ;  /* 0x0000000511037224 */ /* 0x000fc600078e02ff */
[----:B------:R-:W-:Y:S01]  /*15850*/  SHFL.IDX PT, R8, R0, 0x1, 0x181f ;  /* 0x00381f0000087f89 */ /* 0x000fe200000e0000 */
[----:B--2---:R-:W-:-:S03]  /*15860*/  IMAD R4, R6, 0x80, R7 ;  /* 0x0000008006047824 */ /* 0x004fc600078e0207 */
[----:B------:R-:W0:Y:S01]  /*15870*/  SHFL.IDX PT, R7, R2, RZ, 0x181f ;  /* 0x00181fff02077589 */ /* 0x000e2200000e0000 */
[C---:B------:R-:W-:Y:S01]  /*15880*/  VIADD R5, R4.reuse, 0x10 ;  /* 0x0000001004057836 */ /* 0x040fe20000000000 */
[-C--:B------:R-:W-:Y:S02]  /*15890*/  ISETP.GE.AND P4, PT, R4, R3.reuse, PT ;  /* 0x000000030400720c */ /* 0x080fe40003f86270 */
[----:B------:R-:W1:Y:S02]  /*158a0*/  SHFL.IDX PT, R6, R0, RZ, 0x181f ;  /* 0x00181fff00067589 */ /* 0x000e6400000e0000 */
[----:B------:R-:W-:Y:S02]  /*158b0*/  ISETP.GE.AND P2, PT, R5, R3, PT ;  /* 0x000000030500720c */ /* 0x000fe40003f46270 */
[----:B------:R-:W2:Y:S07]  /*158c0*/  SHFL.IDX PT, R5, R2, 0x1, 0x181f ;  /* 0x00381f0002057f89 */ /* 0x000eae00000e0000 */
[----:B0-----:R-:W-:-:S05]  /*158d0*/  @!P4 IADD3 R7, P3, R10, R7, RZ ;  /* 0x000000070a07c210 */ /* 0x001fca0007f7e0ff */
[----:B-1----:R-:W-:-:S05]  /*158e0*/  @!P4 IMAD.X R6, RZ, RZ, R6, P3 ;  /* 0x000000ffff06c224 */ /* 0x002fca00018e0606 */
[----:B------:R-:W-:-:S04]  /*158f0*/  @!P4 LOP3.LUT R7, R7, R6, RZ, 0x3c, !PT ;  /* 0x000000060707c212 */ /* 0x000fc800078e3cff */
[----:B------:R-:W-:-:S04]  /*15900*/  @!P4 LOP3.LUT R6, R7, R6, RZ, 0x3c, !PT ;  /* 0x000000060706c212 */ /* 0x000fc800078e3cff */
[----:B------:R-:W-:-:S05]  /*15910*/  @!P4 LOP3.LUT R7, R7, R6, RZ, 0x3c, !PT ;  /* 0x000000060707c212 */ /* 0x000fca00078e3cff */
[----:B-----5:R-:W-:Y:S04]  /*15920*/  @!P4 LDGSTS.E.BYPASS.LTC128B.128 [R9+0x20400], desc[UR52][R6.64], !P0 ;  /* 0x204000000609cfae */ /* 0x020fe8000c101d74 */
[----:B------:R2:W-:Y:S02]  /*15930*/  @!P4 LDGSTS.E.BYPASS.LTC128B.128 [R9+0x24400], desc[UR52][R6.64+0x80], !P1 ;  /* 0x244000800609cfae */ /* 0x0005e4000c901d74 */
[----:B--2---:R-:W-:Y:S01]  /*15940*/  @!P2 IADD3 R7, P3, R10, R5, RZ ;  /* 0x000000050a07a210 */ /* 0x004fe20007f7e0ff */
        /* <DEDUP_REMOVED lines=9> */
[----:B0-----:R-:W0:Y:S04]  /*159e0*/  SHFL.IDX PT, R7, R2, 0x2, 0x181f ;  /* 0x00581f0002077f89 */ /* 0x001e2800000e0000 */
[----:B------:R-:W1:Y:S06]  /*159f0*/  SHFL.IDX PT, R6, R0, 0x2, 0x181f ;  /* 0x00581f0000067f89 */ /* 0x000e6c00000e0000 */
        /* <DEDUP_REMOVED lines=41> */
[----:B0-----:R-:W0:Y:S04]  /*15c90*/  SHFL.IDX PT, R7, R2, 0x6, 0x181f ;  /* 0x00d81f0002077f89 */ /* 0x001e2800000e0000 */
[----:B------:R-:W1:Y:S04]  /*15ca0*/  SHFL.IDX PT, R6, R0, 0x6, 0x181f ;  /* 0x00d81f0000067f89 */ /* 0x000e6800000e0000 */
[----:B------:R-:W2:Y:S04]  /*15cb0*/  SHFL.IDX PT, R0, R0, 0x7, 0x181f ;  /* 0x00f81f0000007f89 */ /* 0x000ea800000e0000 */
[----:B------:R-:W3:Y:S01]  /*15cc0*/  SHFL.IDX PT, R2, R2, 0x7, 0x181f ;  /* 0x00f81f0002027f89 */ /* 0x000ee200000e0000 */
[----:B0-----:R-:W-:-:S05]  /*15cd0*/  @!P2 IADD3 R7, P3, R10, R7, RZ ;  /* 0x000000070a07a210 */ /* 0x001fca0007f7e0ff */
[----:B-1----:R-:W-:-:S05]  /*15ce0*/  @!P2 IMAD.X R6, RZ, RZ, R6, P3 ;  /* 0x000000ffff06a224 */ /* 0x002fca00018e0606 */
[----:B------:R-:W-:-:S04]  /*15cf0*/  @!P2 LOP3.LUT R7, R7, R6, RZ, 0x3c, !PT ;  /* 0x000000060707a212 */ /* 0x000fc800078e3cff */
[----:B------:R-:W-:-:S04]  /*15d00*/  @!P2 LOP3.LUT R6, R7, R6, RZ, 0x3c, !PT ;  /* 0x000000060706a212 */ /* 0x000fc800078e3cff */
[----:B------:R-:W-:-:S05]  /*15d10*/  @!P2 LOP3.LUT R7, R7, R6, RZ, 0x3c, !PT ;  /* 0x000000060707a212 */ /* 0x000fca00078e3cff */
[----:B------:R0:W-:Y:S04]  /*15d20*/  @!P2 LDGSTS.E.BYPASS.LTC128B.128 [R9+0x23400], desc[UR52][R6.64], !P0 ;  /* 0x234000000609afae */ /* 0x0001e8000c101d74 */
[----:B--23--:R0:W-:Y:S02]  /*15d30*/  @!P2 LDGSTS.E.BYPASS.LTC128B.128 [R9+0x27400], desc[UR52][R6.64+0x80], !P1 ;  /* 0x274000800609afae */ /* 0x00c1e4000c901d74 */
.L_x_2446:
        /* <DEDUP_REMOVED lines=11> */
.L_x_2361:
[----:B------:R-:W-:Y:S05]  /*15df0*/  BSYNC B0 ;  /* 0x0000000000007941 */ /* 0x000fea0003800000 */
.L_x_2360:
[----:B------:R-:W-:Y:S01]  /*15e00*/  NOP ;  /* 0x0000000000007918 */ /* 0x000fe20000000000 */
[----:B------:R-:W-:-:S13]  /*15e10*/  PLOP3.LUT P0, PT, PT, PT, PT, 0x80, 0x0 ;  /* 0x000000000000781c */ /* 0x000fda0003f0f070 */
.L_x_2362:
[----:B------:R-:W-:Y:S02]  /*15e20*/  PLOP3.LUT P1, PT, P1, P0, PT, 0xa2, 0x0 ;  /* 0x000000000000781c */ /* 0x000fe40000f21472 */
[----:B------:R-:W-:-:S08]  /*15e30*/  @P0 R2UR P1, UR4, R19 ;  /* 0x00000000130402ca */ /* 0x000fd00000020000 */
[----:B------:R-:W-:-:S05]  /*15e40*/  @P0 PLOP3.LUT P0, PT, P1, PT, PT, 0x80, 0x0 ;  /* 0x000000000000081c */ /* 0x000fca0000f0f070 */
[----:B------:R-:W-:Y:S01]  /*15e50*/  @!P1 SYNCS.ARRIVE.TRANS64.RED.A0T1 RZ, [UR4+0x38800], RZ ;  /* 0x038800ffffff99a7 */ /* 0x000fe20008200404 */
[----:B------:R-:W-:Y:S07]  /*15e60*/  @!P1 ARRIVES.LDGSTSBAR.64.TRANSCNT [UR4+0x38800] ;  /* 0x03880000ff0099b0 */ /* 0x000fee0008000a84 */
[----:B------:R-:W-:Y:S05]  /*15e70*/  @P0 BRA.U.ANY `(.L_x_2362) ;  /* 0xfffffffd00e80947 */ /* 0x000fea000393ffff */
[----:B--2---:R-:W2:Y:S02]  /*15e80*/  LDL.LU R2, [R1+0x38] ;  /* 0x0000380001027983 */ /* 0x004ea40000300800 */
[----:B--2---:R-:W-:-:S05]  /*15e90*/  VIADD R2, R2, 0x1 ;  /* 0x0000000102027836 */ /* 0x004fca0000000000 */
        /* <DEDUP_REMOVED lines=8> */
[----:B------:R-:W3:Y:S03]  /*15f20*/  SYNCS.PHASECHK.TRANS64.TRYWAIT P0, [R19+URZ+0x38820], R0 ;  /* 0x03882000130075a7 */ /* 0x000ee6000800017f */
[----:B--23--:R-:W-:Y:S05]  /*15f30*/  @!P0 BRA `(.L_x_2364) ;  /* 0x0000004000bc8947 */ /* 0x00cfea0003800000 */
.L_x_2447:
[----:B------:R-:W-:Y:S05]  /*15f40*/  BSYNC B0 ;  /* 0x0000000000007941 */ /* 0x000fea0003800000 */
.L_x_2363:
[----:B------:R-:W3:Y:S01]  /*15f50*/  LDL R2, [R1+0x18] ;  /* 0x0000180001027983 */ /* 0x000ee20000100800 */
[----:B------:R-:W-:-:S05]  /*15f60*/  VIADD R17, R18, 0xfffffffe ;  /* 0xfffffffe12117836 */ /* 0x000fca0000000000 */
[----:B---3--:R-:W-:-:S13]  /*15f70*/  ISETP.GE.AND P0, PT, R17, R2, PT ;  /* 0x000000021100720c */ /* 0x008fda0003f06270 */
[----:B------:R-:W-:Y:S05]  /*15f80*/  @!P0 BRA `(.L_x_2365) ;  /* 0x0000001000c08947 */ /* 0x000fea0003800000 */
[----:B--2---:R2:W5:Y:S04]  /*15f90*/  LDL.LU R0, [R1+0x4] ;  /* 0x0000040001007983 */ /* 0x0045680000300800 */
[----:B01----:R2:W5:Y:S02]  /*15fa0*/  LDL.LU R6, [R1] ;  /* 0x0000000001067983 */ /* 0x0035640000300800 */
.L_x_2387:
[----:B------:R-:W3:Y:S01]  /*15fb0*/  LDL R2, [R1+0x24] ;  /* 0x0000240001027983 */ /* 0x000ee20000100800 */
[----:B0----5:R-:W-:Y:S01]  /*15fc0*/  VIADD R3, R6, 0x1 ;  /* 0x0000000106037836 */ /* 0x021fe20000000000 */
[----:B------:R-:W-:Y:S05]  /*15fd0*/  YIELD ;  /* 0x0000000000007946 */ /* 0x000fea0003800000 */
[C---:B------:R-:W-:Y:S01]  /*15fe0*/  ISETP.NE.AND P0, PT, R3.reuse, 0x2, PT ;  /* 0x000000020300780c */ /* 0x040fe20003f05270 */
[----:B------:R-:W-:Y:S03]  /*15ff0*/  BSSY B0, `(.L_x_2366) ;  /* 0x000008b000007945 */ /* 0x000fe60003800000 */
[----:B------:R-:W-:-:S02]  /*16000*/  SEL R9, R3, RZ, P0 ;  /* 0x000000ff03097207 */ /* 0x000fc40000000000 */
[----:B---3--:R-:W-:Y:S02]  /*16010*/  ISETP.NE.AND P1, PT, R2, RZ, PT ;  /* 0x000000ff0200720c */ /* 0x008fe40003f25270 */
        /* <DEDUP_REMOVED lines=11> */
[----:B------:R-:W1:Y:S01]  /*160d0*/  LDC R5, c[0x0][0x43c] ;  /* 0x00010f00ff057b82 */ /* 0x000e620000000800 */
[----:B------:R-:W-:Y:S02]  /*160e0*/  ULDC.64 UR6, c[0x0][0x428] ;  /* 0x00010a0000067ab9 */ /* 0x000fe40000000a00 */
[----:B------:R-:W4:Y:S01]  /*160f0*/  LDL R10, [R1+0x8] ;  /* 0x00000800010a7983 */ /* 0x000f220000100800 */
[----:B-1----:R-:W-:-:S13]  /*16100*/  ISETP.NE.AND P0, PT, R5, 0x1, PT ;  /* 0x000000010500780c */ /* 0x002fda0003f05270 */
[----:B------:R-:W1:Y:S02]  /*16110*/  @P0 LDC.64 R2, c[0x0][0x440] ;  /* 0x00011000ff020b82 */ /* 0x000e640000000a00 */
[----:B-1----:R-:W-:-:S04]  /*16120*/  @P0 IMAD.HI.U32 R4, R17, R2, RZ ;  /* 0x0000000211040227 */ /* 0x002fc800078e00ff */
[----:B------:R-:W-:Y:S01]  /*16130*/  IMAD.MOV.U32 R2, RZ, RZ, R17 ;  /* 0x000000ffff027224 */ /* 0x000fe200078e0011 */
[----:B------:R-:W-:-:S04]  /*16140*/  @P0 SHF.R.U32.HI R2, RZ, R3, R4 ;  /* 0x00000003ff020219 */ /* 0x000fc80000011604 */
[--C-:B------:R-:W-:Y:S01]  /*16150*/  SHF.R.S32.HI R3, RZ, 0x1f, R2.reuse ;  /* 0x0000001fff037819 */ /* 0x100fe20000011402 */
[----:B------:R-:W-:-:S04]  /*16160*/  IMAD.MOV R7, RZ, RZ, -R2 ;  /* 0x000000ffff077224 */ /* 0x000fc800078e0a02 */
[----:B------:R-:W-:Y:S02]  /*16170*/  IMAD R7, R5, R7, R17 ;  /* 0x0000000705077224 */ /* 0x000fe400078e0211 */
[----:B---3--:R-:W-:-:S04]  /*16180*/  IMAD R4, R11, UR6, RZ ;  /* 0x000000060b047c24 */ /* 0x008fc8000f8e02ff */
[C---:B----4-:R-:W-:Y:S02]  /*16190*/  IMAD R4, R10.reuse, UR7, R4 ;  /* 0x000000070a047c24 */ /* 0x050fe4000f8e0204 */
[----:B------:R-:W-:-:S04]  /*161a0*/  IMAD.WIDE.U32 R2, R10, UR6, R2 ;  /* 0x000000060a027c25 */ /* 0x000fc8000f8e0002 */
[----:B------:R-:W-:Y:S01]  /*161b0*/  IMAD.IADD R3, R4, 0x1, R3 ;  /* 0x0000000104037824 */ /* 0x000fe200078e0203 */
[----:B------:R-:W-:-:S04]  /*161c0*/  LEA R4, P0, R2, UR4, 0x2 ;  /* 0x0000000402047c11 */ /* 0x000fc8000f8010ff */
[----:B------:R-:W-:-:S05]  /*161d0*/  LEA.HI.X R5, R2, UR5, R3, 0x2, P0 ;  /* 0x0000000502057c11 */ /* 0x000fca00080f1403 */
[----:B------:R1:W5:Y:S04]  /*161e0*/  LDG.E R16, desc[UR52][R4.64] ;  /* 0x0000003404107981 */ /* 0x000368000c1e1900 */
.L_x_2368:
[----:B-1----:R-:W-:Y:S01]  /*161f0*/  IMAD R4, R9, 0x8, R19 ;  /* 0x0000000809047824 */ /* 0x002fe200078e0213 */
[----:B------:R-:W-:Y:S01]  /*16200*/  SHF.L.U32 R3, R8, 0x1f, RZ ;  /* 0x0000001f08037819 */ /* 0x000fe200000006ff */
[----:B------:R-:W1:Y:S01]  /*16210*/  S2R R2, SR_TID.X ;  /* 0x0000000000027919 */ /* 0x000e620000002100 */
[----:B------:R-:W-:Y:S02]  /*16220*/  BSSY B1, `(.L_x_2369) ;  /* 0x0000005000017945 */ /* 0x000fe40003800000 */
[----:B------:R-:W3:Y:S01]  /*16230*/  SYNCS.PHASECHK.TRANS64.TRYWAIT P0, [R4+URZ+0x38880], R3 ;  /* 0x03888003040075a7 */ /* 0x000ee2000800017f */
[----:B-1----:R-:W-:-:S04]  /*16240*/  LOP3.LUT R2, R2, 0x7f, RZ, 0xc0, !PT ;  /* 0x0000007f02027812 */ /* 0x002fc800078ec0ff */
[----:B------:R-:W-:Y:S01]  /*16250*/  ISETP.NE.AND P1, PT, R2, RZ, PT ;  /* 0x000000ff0200720c */ /* 0x000fe20003f25270 */
[----:B---3--:R-:W-:-:S12]  /*16260*/  @!P0 BRA `(.L_x_2370) ;  /* 0x0000004000048947 */ /* 0x008fd80003800000 */
.L_x_2448:
[----:B------:R-:W-:Y:S05]  /*16270*/  BSYNC B1 ;  /* 0x0000000000017941 */ /* 0x000fea0003800000 */
.L_x_2369:
[----:B------:R-:W-:Y:S04]  /*16280*/  BSSY B1, `(.L_x_2371) ;  /* 0x0000009000017945 */ /* 0x000fe80003800000 */
[----:B------:R-:W-:Y:S05]  /*16290*/  @P1 BRA `(.L_x_2372) ;  /* 0x00000000001c1947 */ /* 0x000fea0003800000 */
[----:B------:R-:W3:Y:S02]  /*162a0*/  S2R R2, SR_TID.X ;  /* 0x0000000000027919 */ /* 0x000ee40000002100 */
[----:B---3--:R-:W-:Y:S01]  /*162b0*/  LOP3.LUT R5, R2, 0x1f, RZ, 0xc0, !PT ;  /* 0x0000001f02057812 */ /* 0x008fe200078ec0ff */
[----:B------:R-:W-:-:S03]  /*162c0*/  IMAD.MOV.U32 R2, RZ, RZ, 0x8000 ;  /* 0x00008000ff027424 */ /* 0x000fc600078e00ff */
[----:B------:R-:W-:Y:S01]  /*162d0*/  ISETP.NE.AND P0, PT, R5, RZ, PT ;  /* 0x000000ff0500720c */ /* 0x000fe20003f05270 */
[----:B------:R3:W-:-:S12]  /*162e0*/  SYNCS.ARRIVE.TRANS64 RZ, [R4+URZ+0x38870], R2 ;  /* 0x0388700204ff79a7 */ /* 0x0007d8000800003f */
[----:B---3--:R-:W-:Y:S05]  /*162f0*/  @!P0 BRA `(.L_x_2372) ;  /* 0x0000000000048947 */ /* 0x008fea0003800000 */
[----:B------:R-:W-:Y:S01]  /*16300*/  BPT.TRAP 0x1 ;  /* 0x000000040000795c */ /* 0x000fe20000300000 */
.L_x_2372:
[----:B------:R-:W-:Y:S05]  /*16310*/  BSYNC B1 ;  /* 0x0000000000017941 */ /* 0x000fea0003800000 */
.L_x_2371:
[----:B------:R-:W3:Y:S04]  /*16320*/  LDL R2, [R1] ;  /* 0x0000000001027983 */ /* 0x000ee80000100800 */
        /* <DEDUP_REMOVED lines=9> */
[----:B----4-:R-:W-:Y:S02]  /*163c0*/  IMAD R7, R7, 0x80, R5 ;  /* 0x0000008007077824 */ /* 0x010fe400078e0205 */
[----:B------:R-:W-:Y:S02]  /*163d0*/  VIADD R5, R4, 0x38870 ;  /* 0x0003887004057836 */ /* 0x000fe40000000000 */
[----:B0-----:R-:W-:-:S07]  /*163e0*/  VIADD R8, R2, 0x10400 ;  /* 0x0001040002087836 */ /* 0x001fce0000000000 */
.L_x_2373:
        /* <DEDUP_REMOVED lines=9> */
[----:B0-----:R-:W-:Y:S05]  /*16480*/  @P0 BRA.U.ANY `(.L_x_2373) ;  /* 0xfffffffd00d80947 */ /* 0x001fea000393ffff */
[----:B------:R-:W-:Y:S01]  /*16490*/  IMAD.MOV.U32 R10, RZ, RZ, 0x80 ;  /* 0x00000080ff0a7424 */ /* 0x000fe200078e00ff */
[----:B------:R-:W-:Y:S01]  /*164a0*/  PLOP3.LUT P0, PT, PT, PT, PT, 0x80, 0x0 ;  /* 0x000000000000781c */ /* 0x000fe20003f0f070 */
[----:B------:R-:W-:Y:S01]  /*164b0*/  VIADD R8, R2, 0x14400 ;  /* 0x0001440002087836 */ /* 0x000fe20000000000 */
[----:B------:R-:W-:Y:S01]  /*164c0*/  UMOV UR6, 0x0 ;  /* 0x0000000000067882 */ /* 0x000fe20000000000 */
[----:B------:R-:W-:Y:S01]  /*164d0*/  UMOV UR7, 0x14f00000 ;  /* 0x14f0000000077882 */ /* 0x000fe20000000000 */
[----:B------:R-:W-:-:S15]  /*164e0*/  R2UR UR10, R10 ;  /* 0x000000000a0a72ca */ /* 0x000fde00000e0000 */
.L_x_2374:
        /* <DEDUP_REMOVED lines=10> */
[----:B------:R-:W0:Y:S01]  /*16590*/  SYNCS.PHASECHK.TRANS64.TRYWAIT P0, [R4+URZ+0x38840], R3 ;  /* 0x03884003040075a7 */ /* 0x000e22000800017f */
[----:B------:R-:W-:Y:S04]  /*165a0*/  BSSY B1, `(.L_x_2375) ;  /* 0x0000002000017945 */ /* 0x000fe80003800000 */
[----:B0-----:R-:W-:Y:S05]  /*165b0*/  @!P0 BRA `(.L_x_2376) ;  /* 0x0000003c00448947 */ /* 0x001fea0003800000 */
.L_x_2449:
[----:B------:R-:W-:Y:S05]  /*165c0*/  BSYNC B1 ;  /* 0x0000000000017941 */ /* 0x000fea0003800000 */
.L_x_2375:
[----:B------:R-:W-:Y:S01]  /*165d0*/  BSSY B1, `(.L_x_2377) ;  /* 0x000000b000017945 */ /* 0x000fe20003800000 */
[----:B------:R-:W-:Y:S02]  /*165e0*/  IMAD.MOV.U32 R8, RZ, RZ, 0x0 ;  /* 0x00000000ff087424 */ /* 0x000fe400078e00ff */
[----:B------:R-:W-:Y:S01]  /*165f0*/  IMAD.MOV.U32 R9, RZ, RZ, 0x14f00000 ;  /* 0x14f00000ff097424 */ /* 0x000fe200078e00ff */
[----:B------:R-:W-:Y:S06]  /*16600*/  @P1 BRA `(.L_x_2378) ;  /* 0x00000000001c1947 */ /* 0x000fec0003800000 */
[----:B------:R-:W3:Y:S01]  /*16610*/  S2R R5, SR_TID.X ;  /* 0x0000000000057919 */ /* 0x000ee20000002100 */
[----:B01----:R-:W-:-:S04]  /*16620*/  IMAD.MOV.U32 R3, RZ, RZ, 0x8000 ;  /* 0x00008000ff037424 */ /* 0x003fc800078e00ff */
[----:B------:R4:W-:Y:S01]  /*16630*/  SYNCS.ARRIVE.TRANS64 RZ, [R4+URZ+0x38830], R3 ;  /* 0x0388300304ff79a7 */ /* 0x0009e2000800003f */
[----:B---3--:R-:W-:-:S04]  /*16640*/  LOP3.LUT R5, R5, 0x1f, RZ, 0xc0, !PT ;  /* 0x0000001f05057812 */ /* 0x008fc800078ec0ff */
[----:B------:R-:W-:-:S13]  /*16650*/  ISETP.NE.AND P0, PT, R5, RZ, PT ;  /* 0x000000ff0500720c */ /* 0x000fda0003f05270 */
[----:B----4-:R-:W-:Y:S05]  /*16660*/  @!P0 BRA `(.L_x_2378) ;  /* 0x0000000000048947 */ /* 0x010fea0003800000 */
[----:B------:R-:W-:Y:S01]  /*16670*/  BPT.TRAP 0x1 ;  /* 0x000000040000795c */ /* 0x000fe20000300000 */
.L_x_2378:
[----:B------:R-:W-:Y:S05]  /*16680*/  BSYNC B1 ;  /* 0x0000000000017941 */ /* 0x000fea0003800000 */
.L_x_2377:
        /* <DEDUP_REMOVED lines=8> */
.L_x_2379:
        /* <DEDUP_REMOVED lines=15> */
.L_x_2380:
        /* <DEDUP_REMOVED lines=10> */
.L_x_2367:
[----:B------:R-:W-:Y:S05]  /*168a0*/  BSYNC B0 ;  /* 0x0000000000007941 */ /* 0x000fea0003800000 */
.L_x_2366:
[----:B------:R-:W-:-:S06]  /*168b0*/  UISETP.NE.AND UP0, UPT, UR39, 0x3, UPT ;  /* 0x000000032700788c */ /* 0x000fcc000bf05270 */
[----:B------:R-:W-:-:S13]  /*168c0*/  PLOP3.LUT P0, PT, PT, PT, UP0, 0x80, 0x0 ;  /* 0x000000000000781c */ /* 0x000fda0003f0f008 */
[----:B------:R-:W-:Y:S05]  /*168d0*/  @!P0 BRA `(.L_x_2381) ;  /* 0x0000000000048947 */ /* 0x000fea0003800000 */
[----:B------:R-:W-:Y:S01]  /*168e0*/  BPT.TRAP 0x1 ;  /* 0x000000040000795c */ /* 0x000fe20000300000 */
.L_x_2381:
[----:B------:R-:W-:Y:S01]  /*168f0*/  IMAD.U32 R2, RZ, RZ, UR41 ;  /* 0x00000029ff027e24 */ /* 0x000fe2000f8e00ff */
[----:B------:R-:W-:Y:S01]  /*16900*/  BSSY B0, `(.L_x_2382) ;  /* 0x0000007000007945 */ /* 0x000fe20003800000 */
[----:B------:R-:W-:-:S03]  /*16910*/  IMAD R20, R6, 0x8, R19 ;  /* 0x0000000806147824 */ /* 0x000fc600078e0213 */
[----:B------:R-:W-:Y:S02]  /*16920*/  ISETP.NE.AND P1, PT, R2, 0x3, PT ;  /* 0x000000030200780c */ /* 0x000fe40003f25270 */
[----:B------:R-:W-:-:S04]  /*16930*/  LOP3.LUT R2, R0, 0x1, RZ, 0x3c, !PT ;  /* 0x0000000100027812 */ /* 0x000fc800078e3cff */
[----:B------:R-:W-:-:S04]  /*16940*/  SHF.L.U32 R2, R2, 0x1f, RZ ;  /* 0x0000001f02027819 */ /* 0x000fc800000006ff */
[----:B------:R-:W1:Y:S02]  /*16950*/  SYNCS.PHASECHK.TRANS64.TRYWAIT P0, [R20+URZ+0x38870], R2 ;  /* 0x03887002140075a7 */ /* 0x000e64000800017f */
[----:B-1----:R-:W-:Y:S05]  /*16960*/  @!P0 BRA `(.L_x_2383) ;  /* 0x00000038006c8947 */ /* 0x002fea0003800000 */
.L_x_2450:
[----:B------:R-:W-:Y:S05]  /*16970*/  BSYNC B0 ;  /* 0x0000000000007941 */ /* 0x000fea0003800000 */
.L_x_2382:
[----:B------:R-:W-:Y:S05]  /*16980*/  @!P1 BRA `(.L_x_2384) ;  /* 0x0000000000049947 */ /* 0x000fea0003800000 */
[----:B------:R-:W-:Y:S01]  /*16990*/  BPT.TRAP 0x1 ;  /* 0x000000040000795c */ /* 0x000fe20000300000 */
.L_x_2384:
[----:B------:R-:W-:Y:S01]  /*169a0*/  SHF.L.U32 R0, R0, 0x1f, RZ ;  /* 0x0000001f00007819 */ /* 0x000fe200000006ff */
[----:B------:R-:W-:-:S03]  /*169b0*/  IMAD.SHL.U32 R3, R6, 0x8000, RZ ;  /* 0x0000800006037824 */ /* 0x000fc600078e00ff */
[----:B------:R-:W3:Y:S02]  /*169c0*/  SYNCS.PHASECHK.TRANS64.TRYWAIT P0, [R20+URZ+0x38860], R0 ;  /* 0x03886000140075a7 */ /* 0x000ee4000800017f */
[----:B---3--:R-:W-:Y:S05]  /*169d0*/  @!P0 BRA `(.L_x_2385) ;  /* 0x0000003800648947 */ /* 0x008fea0003800000 */
.L_x_2451:
[----:B-1----:R-:W3:Y:S04]  /*169e0*/  LDL R2, [R1+0x30] ;  /* 0x0000300001027983 */ /* 0x002ee80000100800 */
[----:B------:R-:W4:Y:S04]  /*169f0*/  LDL R18, [R1+0x20] ;  /* 0x0000200001127983 */ /* 0x000f280000100800 */
[----:B------:R-:W5:Y:S01]  /*16a00*/  LDL R12, [R1+0x2c] ;  /* 0x00002c00010c7983 */ /* 0x000f620000100800 */
[----:B------:R-:W-:Y:S05]  /*16a10*/  WARPSYNC.ALL ;  /* 0x0000000000007948 */ /* 0x000fea0003800000 */
[----:B---3--:R-:W-:-:S05]  /*16a20*/  LOP3.LUT R0, R3, R2, RZ, 0xfc, !PT ;  /* 0x0000000203007212 */ /* 0x008fca00078efcff */
[----:B------:R-:W-:-:S05]  /*16a30*/  IMAD.IADD R0, R19, 0x1, R0 ;  /* 0x0000000113007824 */ /* 0x000fca00078e0200 */
[----:B0-----:R-:W0:Y:S01]  /*16a40*/  LDSM.16.MT88.4 R8, [R0+0x10400] ;  /* 0x010400000008783b */ /* 0x001e220000004200 */
[----:B----4-:R-:W-:Y:S01]  /*16a50*/  IMAD.IADD R2, R18, 0x1, R0 ;  /* 0x0000000112027824 */ /* 0x010fe200078e0200 */
[C-C-:B0-----:R-:W-:Y:S02]  /*16a60*/  PRMT R4, R8.reuse, 0x6420, R9.reuse ;  /* 0x0000642008047816 */ /* 0x141fe40000000009 */
[----:B------:R-:W-:Y:S02]  /*16a70*/  PRMT R5, R8, 0x7531, R9 ;  /* 0x0000753108057816 */ /* 0x000fe40000000009 */
[C-C-:B------:R-:W-:Y:S02]  /*16a80*/  PRMT R6, R10.reuse, 0x6420, R11.reuse ;  /* 0x000064200a067816 */ /* 0x140fe4000000000b */
[----:B------:R-:W-:Y:S02]  /*16a90*/  PRMT R7, R10, 0x7531, R11 ;  /* 0x000075310a077816 */ /* 0x000fe4000000000b */
[----:B------:R-:W0:Y:S01]  /*16aa0*/  LDSM.16.MT88.4 R8, [R2+0x10400] ;  /* 0x010400000208783b */ /* 0x000e220000004200 */
[----:B-----5:R-:W-:-:S05]  /*16ab0*/  IADD3 R3, R19, R3, R12 ;  /* 0x0000000313037210 */ /* 0x020fca0007ffe00c */
[----:B------:R-:W-:Y:S01]  /*16ac0*/  STSM.16.M88.4 [R3+0x400], R4 ;  /* 0x0004000403007844 */ /* 0x000fe20000000200 */
        /* <DEDUP_REMOVED lines=18> */
[----:B0-----:R-:W3:Y:S01]  /*16bf0*/  LDL R15, [R1+0xc] ;  /* 0x00000c00010f7983 */ /* 0x001ee20000100800 */
        /* <DEDUP_REMOVED lines=8> */
[----:B---3--:R-:W-:-:S05]  /*16c80*/  IADD3 R18, R15, 0x400, R3 ;  /* 0x000004000f127810 */ /* 0x008fca0007ffe003 */
        /* <DEDUP_REMOVED lines=62> */
[----:B------:R-:W0:Y:S04]  /*17070*/  LDSM.16.MT88.4 R8, [R0+0x17400] ;  /* 0x017400000008783b */ /* 0x000e280000004200 */
        /* <DEDUP_REMOVED lines=19> */
.L_x_2386:
[----:B------:R-:W3:Y:S01]  /*171b0*/  S2R R0, SR_TID.X ;  /* 0x0000000000007919 */ /* 0x000ee20000002100 */
[----:B-1----:R1:W-:Y:S01]  /*171c0*/  SYNCS.ARRIVE.TRANS64.A1T0 RZ, [R20+URZ+0x38850], RZ ;  /* 0x038850ff14ff79a7 */ /* 0x0023e2000810003f */
[----:B------:R4:W5:Y:S01]  /*171d0*/  LDL R6, [R1] ;  /* 0x0000000001067983 */ /* 0x0009620000100800 */
[----:B---3--:R-:W-:-:S03]  /*171e0*/  LOP3.LUT R2, R0, 0x7f, RZ, 0xc0, !PT ;  /* 0x0000007f00027812 */ /* 0x008fc600078ec0ff */
[----:B------:R-:W3:Y:S01]  /*171f0*/  LDL R0, [R1+0x18] ;  /* 0x0000180001007983 */ /* 0x000ee20000100800 */
[----:B------:R-:W-:Y:S01]  /*17200*/  BAR.SYNC.DEFER_BLOCKING 0x2, 0x80 ;  /* 0x0082000000007b1d */ /* 0x000fe20000010000 */
[----:B------:R-:W-:-:S13]  /*17210*/  ISETP.NE.AND P0, PT, R2, RZ, PT ;  /* 0x000000ff0200720c */ /* 0x000fda0003f05270 */
[----:B-1----:R-:W-:-:S05]  /*17220*/  @!P0 VIADD R20, R20, 0x38880 ;  /* 0x0003888014148836 */ /* 0x002fca0000000000 */
[----:B------:R-:W-:-:S04]  /*17230*/  @!P0 PRMT R20, RZ, 0x654, R20 ;  /* 0x00000654ff148816 */ /* 0x000fc80000000014 */
[----:B------:R4:W-:Y:S01]  /*17240*/  @!P0 SYNCS.ARRIVE.TRANS64.RED.A1T0 RZ, [R20+URZ], RZ ;  /* 0x000000ff14ff89a7 */ /* 0x0009e2000810043f */
[C---:B---3--:R-:W-:Y:S01]  /*17250*/  ISETP.GT.AND P0, PT, R17.reuse, R0, PT ;  /* 0x000000001100720c */ /* 0x048fe20003f04270 */
[----:B------:R-:W-:Y:S01]  /*17260*/  VIADD R17, R17, 0xffffffff ;  /* 0xffffffff11117836 */ /* 0x000fe20000000000 */
[----:B------:R4:W5:Y:S11]  /*17270*/  LDL R0, [R1+0x4] ;  /* 0x0000040001007983 */ /* 0x0009760000100800 */
[----:B----4-:R-:W-:Y:S05]  /*17280*/  @P0 BRA `(.L_x_2387) ;  /* 0xffffffec00480947 */ /* 0x010fea000383ffff */
.L_x_2365:
[----:B------:R-:W3:Y:S01]  /*17290*/  S2R R2, SR_TID.X ;  /* 0x0000000000027919 */ /* 0x000ee20000002100 */
[----:B------:R-:W-:Y:S01]  /*172a0*/  BSSY B0, `(.L_x_2388) ;  /* 0x0000011000007945 */ /* 0x000fe20003800000 */
[----:B---3--:R-:W-:-:S04]  /*172b0*/  LOP3.LUT R2, R2, 0x7f, RZ, 0xc0, !PT ;  /* 0x0000007f02027812 */ /* 0x008fc800078ec0ff */
[----:B------:R-:W-:-:S13]  /*172c0*/  ISETP.NE.AND P0, PT, R2, RZ, PT ;  /* 0x000000ff0200720c */ /* 0x000fda0003f05270 */
[----:B------:R-:W-:Y:S05]  /*172d0*/  @P0 BRA `(.L_x_2389) ;  /* 0x0000000000340947 */ /* 0x000fea0003800000 */
[----:B0-----:R-:W0:Y:S01]  /*172e0*/  S2R R3, SR_LANEID ;  /* 0x0000000000037919 */ /* 0x001e220000000000 */
[----:B------:R-:W-:Y:S02]  /*172f0*/  VOTEU.ANY UR4, UPT, PT ;  /* 0x0000000000047886 */ /* 0x000fe400038e0100 */
[----:B--2--5:R-:W0:Y:S08]  /*17300*/  FLO.U32 R0, UR4 ;  /* 0x0000000400007d00 */ /* 0x024e3000080e0000 */
[----:B------:R-:W2:Y:S01]  /*17310*/  POPC R5, UR4 ;  /* 0x0000000400057d09 */ /* 0x000ea20008000000 */
[----:B0-----:R-:W-:-:S02]  /*17320*/  ISETP.EQ.U32.AND P1, PT, R0, R3, PT ;  /* 0x000000030000720c */ /* 0x001fc40003f22070 */
[----:B------:R-:W2:Y:S11]  /*17330*/  LDC.64 R2, c[0x0][0xc60] ;  /* 0x00031800ff027b82 */ /* 0x000eb60000000a00 */
[----:B--2---:R-:W2:Y:S01]  /*17340*/  @P1 ATOMG.E.ADD.STRONG.GPU PT, R3, desc[UR52][R2.64], R5 ;  /* 0x00000005020319a8 */ /* 0x004ea200081ee1f4 */
[----:B------:R-:W0:Y:S02]  /*17350*/  S2R R4, SR_LTMASK ;  /* 0x0000000000047919 */ /* 0x000e240000003900 */
[----:B0-----:R-:W-:-:S04]  /*17360*/  LOP3.LUT R4, R4, UR4, RZ, 0xc0, !PT ;  /* 0x0000000404047c12 */ /* 0x001fc8000f8ec0ff */
[----:B-1----:R-:W0:Y:S01]  /*17370*/  POPC R7, R4 ;  /* 0x0000000400077309 */ /* 0x002e220000000000 */
[----:B--2---:R-:W0:Y:S02]  /*17380*/  SHFL.IDX PT, R0, R3, R0, 0x1f ;  /* 0x00001f0003007589 */ /* 0x004e2400000e0000 */
[----:B0-----:R-:W-:-:S05]  /*17390*/  IADD3 R0, R0, UR40, R7 ;  /* 0x0000002800007c10 */ /* 0x001fca000fffe007 */
[----:B------:R3:W-:Y:S02]  /*173a0*/  STL [R1+0x10], R0 ;  /* 0x0000100001007387 */ /* 0x0007e40000100800 */
.L_x_2389:
[----:B------:R-:W-:Y:S05]  /*173b0*/  BSYNC B0 ;  /* 0x0000000000007941 */ /* 0x000fea0003800000 */
.L_x_2388:
[----:B------:R-:W-:-:S06]  /*173c0*/  UISETP.NE.AND UP0, UPT, UR39, 0x3, UPT ;  /* 0x000000032700788c */ /* 0x000fcc000bf05270 */
[----:B------:R-:W-:-:S13]  /*173d0*/  PLOP3.LUT P1, PT, PT, PT, UP0, 0x80, 0x0 ;  /* 0x000000000000781c */ /* 0x000fda0003f2f008 */
[----:B------:R-:W-:Y:S05]  /*173e0*/  @!P1 BRA `(.L_x_2390) ;  /* 0x0000000000049947 */ /* 0x000fea0003800000 */
[----:B------:R-:W-:Y:S01]  /*173f0*/  BPT.TRAP 0x1 ;  /* 0x000000040000795c */ /* 0x000fe20000300000 */
.L_x_2390:
[----:B0-----:R-:W4:Y:S04]  /*17400*/  LDL R3, [R1+0x4] ;  /* 0x0000040001037983 */ /* 0x001f280000100800 */
[----:B------:R-:W4:Y:S01]  /*17410*/  LDL R2, [R1] ;  /* 0x0000000001027983 */ /* 0x000f220000100800 */
[----:B--23-5:R-:W-:Y:S01]  /*17420*/  IMAD.U32 R0, RZ, RZ, UR41 ;  /* 0x00000029ff007e24 */ /* 0x02cfe2000f8e00ff */
[----:B------:R-:W-:Y:S04]  /*17430*/  BSSY B0, `(.L_x_2391) ;  /* 0x0000007000007945 */ /* 0x000fe80003800000 */
[----:B------:R-:W-:-:S02]  /*17440*/  ISETP.NE.AND P2, PT, R0, 0x3, PT ;  /* 0x000000030000780c */ /* 0x000fc40003f45270 */
[----:B----4-:R-:W-:-:S04]  /*17450*/  LOP3.LUT R0, R3, 0x1, RZ, 0x3c, !PT ;  /* 0x0000000103007812 */ /* 0x010fc800078e3cff */
[----:B------:R-:W-:Y:S01]  /*17460*/  SHF.L.U32 R0, R0, 0x1f, RZ ;  /* 0x0000001f00007819 */ /* 0x000fe200000006ff */
[----:B------:R-:W-:-:S04]  /*17470*/  IMAD R17, R2, 0x8, R19 ;  /* 0x0000000802117824 */ /* 0x000fc800078e0213 */
[----:B------:R-:W0:Y:S02]  /*17480*/  SYNCS.PHASECHK.TRANS64.TRYWAIT P1, [R17+URZ+0x38870], R0 ;  /* 0x03887000110075a7 */ /* 0x000e24000802017f */
[----:B0-----:R-:W-:Y:S05]  /*17490*/  @!P1 BRA `(.L_x_2392) ;  /* 0x0000002c00c89947 */ /* 0x001fea0003800000 */
.L_x_2452:
[----:B------:R-:W-:Y:S05]  /*174a0*/  BSYNC B0 ;  /* 0x0000000000007941 */ /* 0x000fea0003800000 */
.L_x_2391:
[----:B------:R-:W-:Y:S05]  /*174b0*/  @!P2 BRA `(.L_x_2393) ;  /* 0x000000000004a947 */ /* 0x000fea0003800000 */
[----:B------:R-:W-:Y:S01]  /*174c0*/  BPT.TRAP 0x1 ;  /* 0x000000040000795c */ /* 0x000fe20000300000 */
.L_x_2393:
[----:B0-----:R-:W2:Y:S02]  /*174d0*/  LDL R0, [R1+0x4] ;  /* 0x0000040001007983 */ /* 0x001ea40000100800 */
[----:B--2---:R-:W-:-:S04]  /*174e0*/  SHF.L.U32 R0, R0, 0x1f, RZ ;  /* 0x0000001f00007819 */ /* 0x004fc800000006ff */
[----:B------:R-:W0:Y:S02]  /*174f0*/  SYNCS.PHASECHK.TRANS64.TRYWAIT P1, [R17+URZ+0x38860], R0 ;  /* 0x03886000110075a7 */ /* 0x000e24000802017f */
[----:B0-----:R-:W-:Y:S05]  /*17500*/  @!P1 BRA `(.L_x_2394) ;  /* 0x0000002c00c09947 */ /* 0x001fea0003800000 */
.L_x_2453:
        /* <DEDUP_REMOVED lines=8> */
[----:B-1----:R-:W0:Y:S01]  /*17590*/  LDSM.16.MT88.4 R4, [R0+0x10400] ;  /* 0x010400000004783b */ /* 0x002e220000004200 */
        /* <DEDUP_REMOVED lines=118> */
.L_x_2395:
        /* <DEDUP_REMOVED lines=13> */
.L_x_2340:
[----:B------:R-:W-:Y:S05]  /*17dd0*/  BSYNC B7 ;  /* 0x0000000000077941 */ /* 0x000fea0003800000 */
.L_x_2338:
[----:B0-2---:R-:W2:Y:S02]  /*17de0*/  LDL R0, [R1+0x3c] ;  /* 0x00003c0001007983 */ /* 0x005ea40000100800 */
[----:B--2---:R-:W-:-:S13]  /*17df0*/  ISETP.NE.AND P0, PT, R0, RZ, PT ;  /* 0x000000ff0000720c */ /* 0x004fda0003f05270 */
        /* <DEDUP_REMOVED lines=13> */
.L_x_2396:
[----:B------:R-:W2:Y:S01]  /*17ed0*/  LDL.LU R0, [R1+0x10] ;  /* 0x0000100001007983 */ /* 0x000ea20000300800 */
[----:B------:R-:W-:Y:S01]  /*17ee0*/  ULDC UR4, c[0x0][0xc3c] ;  /* 0x00030f0000047ab9 */ /* 0x000fe20000000800 */
[----:B------:R-:W0:Y:S02]  /*17ef0*/  S2R R2, SR_TID.X ;  /* 0x0000000000027919 */ /* 0x000e240000002100 */
[----:B0-----:R-:W-:-:S04]  /*17f00*/  LOP3.LUT R9, R2, 0x1f, RZ, 0xc0, !PT ;  /* 0x0000001f02097812 */ /* 0x001fc800078ec0ff */
[C---:B------:R-:W-:Y:S01]  /*17f10*/  ISETP.NE.AND P0, PT, R9.reuse, 0x1f, PT ;  /* 0x0000001f0900780c */ /* 0x040fe20003f05270 */
[----:B------:R-:W-:-:S05]  /*17f20*/  VIADD R6, R9, UR42 ;  /* 0x0000002a09067c36 */ /* 0x000fca0008000000 */
[----:B------:R-:W-:Y:S01]  /*17f30*/  ISETP.GE.OR P1, PT, R6, UR4, !P0 ;  /* 0x0000000406007c0c */ /* 0x000fe2000c726670 */
[----:B------:R-:W-:Y:S02]  /*17f40*/  IMAD.MOV.U32 R7, RZ, RZ, RZ ;  /* 0x000000ffff077224 */ /* 0x000fe400078e00ff */
[----:B--2---:R-:W-:-:S10]  /*17f50*/  IMAD.MOV.U32 R8, RZ, RZ, R0 ;  /* 0x000000ffff087224 */ /* 0x004fd400078e0000 */
[----:B------:R-:W0:Y:S01]  /*17f60*/  @!P1 LDC.64 R2, c[0x0][0xc80] ;  /* 0x00032000ff029b82 */ /* 0x000e220000000a00 */
[----:B------:R-:W-:Y:S01]  /*17f70*/  IMAD.MOV.U32 R0, RZ, RZ, RZ ;  /* 0x000000ffff007224 */ /* 0x000fe200078e00ff */
[----:B------:R-:W-:Y:S01]  /*17f80*/  ISETP.GE.U32.AND P2, PT, R9, 0x2, PT ;  /* 0x000000020900780c */ /* 0x000fe20003f46070 */
[----:B------:R-:W-:-:S05]  /*17f90*/  ULDC UR4, c[0x0][0xc3c] ;  /* 0x00030f0000047ab9 */ /* 0x000fca0000000800 */
[----:B------:R-:W2:Y:S01]  /*17fa0*/  @!P1 LDC.64 R4, c[0x0][0xc78] ;  /* 0x00031e00ff049b82 */ /* 0x000ea20000000a00 */
[----:B0-----:R-:W-:-:S05]  /*17fb0*/  @!P1 IMAD.WIDE R2, R6, 0x4, R2 ;  /* 0x0000000406029825 */ /* 0x001fca00078e0202 */
[----:B------:R2:W3:Y:S02]  /*17fc0*/  @!P1 LDG.E R0, desc[UR52][R2.64] ;  /* 0x0000003402009981 */ /* 0x0004e4000c1e1900 */
[----:B--2---:R-:W-:-:S05]  /*17fd0*/  @!P1 IMAD.WIDE R2, R6, 0x4, R4 ;  /* 0x0000000406029825 */ /* 0x004fca00078e0204 */
[----:B------:R-:W3:Y:S01]  /*17fe0*/  @!P1 LDG.E R7, desc[UR52][R2.64] ;  /* 0x0000003402079981 */ /* 0x000ee2000c1e1900 */
        /* <DEDUP_REMOVED lines=26> */
[----:B------:R-:W-:-:S05]  /*18190*/  IMAD.IADD R6, R6, 0x1, R3 ;  /* 0x0000000106067824 */ /* 0x000fca00078e0203 */
[----:B------:R-:W-:-:S13]  /*181a0*/  ISETP.GT.AND P6, PT, R6, R4, PT ;  /* 0x000000040600720c */ /* 0x000fda0003fc4270 */
[----:B------:R-:W-:Y:S05]  /*181b0*/  @P6 BRA `(.L_x_2398) ;  /* 0x0000000000986947 */ /* 0x000fea0003800000 */
.L_x_2400:
[----:B------:R-:W-:-:S04]  /*181c0*/  UIADD3 UR42, UR42, 0x1f, URZ ;  /* 0x0000001f2a2a7890 */ /* 0x000fc8000fffe03f */
[----:B------:R-:W-:-:S06]  /*181d0*/  UISETP.GE.AND UP0, UPT, UR42, UR4, UPT ;  /* 0x000000042a00728c */ /* 0x000fcc000bf06270 */
[----:B------:R-:W-:-:S13]  /*181e0*/  PLOP3.LUT P6, PT, PT, PT, UP0, 0x40, 0x0 ;  /* 0x000000000000781c */ /* 0x000fda0003fce808 */
[----:B------:R-:W-:Y:S05]  /*181f0*/  @!P6 BRA `(.L_x_2399) ;  /* 0x0000000800c8e947 */ /* 0x000fea0003800000 */
[----:B------:R-:W0:Y:S01]  /*18200*/  S2R R0, SR_TID.X ;  /* 0x0000000000007919 */ /* 0x000e220000002100 */
[----:B------:R-:W2:Y:S01]  /*18210*/  LDC R9, c[0x0][0xc38] ;  /* 0x00030e00ff097b82 */ /* 0x000ea20000000800 */
[----:B0-----:R-:W-:-:S05]  /*18220*/  LOP3.LUT R0, R0, 0x1f, RZ, 0xc0, !PT ;  /* 0x0000001f00007812 */ /* 0x001fca00078ec0ff */
[----:B------:R-:W-:Y:S02]  /*18230*/  VIADD R7, R0, UR42 ;  /* 0x0000002a00077c36 */ /* 0x000fe40008000000 */
[----:B------:R-:W-:-:S03]  /*18240*/  IMAD.MOV.U32 R0, RZ, RZ, RZ ;  /* 0x000000ffff007224 */ /* 0x000fc600078e00ff */
[----:B------:R-:W-:-:S13]  /*18250*/  ISETP.GE.OR P6, PT, R7, UR4, !P0 ;  /* 0x0000000407007c0c */ /* 0x000fda000c7c6670 */
[----:B------:R-:W0:Y:S02]  /*18260*/  @!P6 LDC.64 R2, c[0x0][0xc80] ;  /* 0x00032000ff02eb82 */ /* 0x000e240000000a00 */
[----:B0-----:R-:W-:-:S05]  /*18270*/  @!P6 IMAD.WIDE R2, R7, 0x4, R2 ;  /* 0x000000040702e825 */ /* 0x001fca00078e0202 */
[----:B------:R0:W3:Y:S02]  /*18280*/  @!P6 LDG.E R0, desc[UR52][R2.64] ;  /* 0x000000340200e981 */ /* 0x0000e4000c1e1900 */
[----:B0-----:R-:W0:Y:S02]  /*18290*/  @!P6 LDC.64 R2, c[0x0][0xc78] ;  /* 0x00031e00ff02eb82 */ /* 0x001e240000000a00 */
[----:B0-----:R-:W-:-:S04]  /*182a0*/  @!P6 IMAD.WIDE R2, R7, 0x4, R2 ;  /* 0x000000040702e825 */ /* 0x001fc800078e0202 */
[----:B------:R-:W-:-:S06]  /*182b0*/  IMAD.MOV.U32 R7, RZ, RZ, RZ ;  /* 0x000000ffff077224 */ /* 0x000fcc00078e00ff */
[----:B------:R-:W3:Y:S02]  /*182c0*/  @!P6 LDG.E R7, desc[UR52][R2.64] ;  /* 0x000000340207e981 */ /* 0x000ee4000c1e1900 */
        /* <DEDUP_REMOVED lines=16> */
[----:B------:R-:W2:Y:S02]  /*183d0*/  SHFL.IDX PT, R3, R2, 0x1f, 0x1f ;  /* 0x03e01f0002037f89 */ /* 0x000ea400000e0000 */
[----:B--2---:R-:W-:-:S04]  /*183e0*/  IMAD R3, R3, R9, RZ ;  /* 0x0000000903037224 */ /* 0x004fc800078e02ff */
[----:B------:R-:W-:-:S05]  /*183f0*/  IMAD.IADD R6, R3, 0x1, R6 ;  /* 0x0000000103067824 */ /* 0x000fca00078e0206 */
[----:B------:R-:W-:-:S13]  /*18400*/  ISETP.GT.AND P6, PT, R6, R4, PT ;  /* 0x000000040600720c */ /* 0x000fda0003fc4270 */
[----:B------:R-:W-:Y:S05]  /*18410*/  @!P6 BRA `(.L_x_2400) ;  /* 0xfffffffc0068e947 */ /* 0x000fea000383ffff */
.L_x_2398:
        /* <DEDUP_REMOVED lines=13> */
.L_x_2401:
[----:B0---4-:R-:W-:Y:S01]  /*184f0*/  IMAD R2, R5, R9, R6 ;  /* 0x0000000905027224 */ /* 0x011fe200078e0206 */
[----:B---3--:R-:W-:Y:S01]  /*18500*/  ISETP.NE.AND P0, PT, R7, 0x1, PT ;  /* 0x000000010700780c */ /* 0x008fe20003f05270 */
[----:B------:R-:W-:Y:S02]  /*18510*/  UIADD3 UR42, UR4, UR42, URZ ;  /* 0x0000002a042a7290 */ /* 0x000fe4000fffe03f */
[----:B------:R-:W-:Y:S01]  /*18520*/  IMAD.IADD R4, R4, 0x1, -R2 ;  /* 0x0000000104047824 */ /* 0x000fe200078e0a02 */
[----:B------:R0:W-:Y:S09]  /*18530*/  STL [R1+0x10], R2 ;  /* 0x0000100201007387 */ /* 0x0001f20000100800 */
[----:B------:R-:W-:Y:S05]  /*18540*/  @!P0 BRA `(.L_x_2402) ;  /* 0x0000000000e48947 */ /* 0x000fea0003800000 */
[----:B--2---:R-:W-:-:S04]  /*18550*/  IABS R5, R0 ;  /* 0x0000000000057213 */ /* 0x004fc80000000000 */
[----:B0-----:R-:W0:Y:S08]  /*18560*/  I2F.RP R2, R5 ;  /* 0x0000000500027306 */ /* 0x001e300000209400 */
        /* <DEDUP_REMOVED lines=55> */
.L_x_2402:
[----:B------:R-:W-:Y:S02]  /*188e0*/  ULDC.64 UR4, c[0x0][0xc90] ;  /* 0x0003240000047ab9 */ /* 0x000fe40000000a00 */
[----:B------:R-:W-:-:S06]  /*188f0*/  UIMAD.WIDE UR4, UR42, 0x4, UR4 ;  /* 0x000000042a0478a5 */ /* 0x000fcc000f8e0204 */
[----:B0-----:R-:W-:Y:S02]  /*18900*/  IMAD.U32 R2, RZ, RZ, UR4 ;  /* 0x00000004ff027e24 */ /* 0x001fe4000f8e00ff */
[----:B------:R-:W-:-:S05]  /*18910*/  IMAD.U32 R3, RZ, RZ, UR5 ;  /* 0x00000005ff037e24 */ /* 0x000fca000f8e00ff */
[----:B------:R-:W2:Y:S02]  /*18920*/  LDG.E R6, desc[UR52][R2.64] ;  /* 0x0000003402067981 */ /* 0x000ea4000c1e1900 */
[----:B--2---:R-:W-:-:S05]  /*18930*/  IMAD R5, R0, R6, RZ ;  /* 0x0000000600057224 */ /* 0x004fca00078e02ff */
        /* <DEDUP_REMOVED lines=58> */
.L_x_2403:
[----:B--2---:R-:W-:-:S05]  /*18ce0*/  LOP3.LUT R3, RZ, R4, RZ, 0x33, !PT ;  /* 0x00000004ff037212 */ /* 0x004fca00078e33ff */
[----:B------:R-:W-:-:S05]  /*18cf0*/  IMAD.IADD R0, R0, 0x1, R3 ;  /* 0x0000000100007824 */ /* 0x000fca00078e0203 */
[----:B------:R2:W-:Y:S01]  /*18d00*/  STL [R1+0x14], R0 ;  /* 0x0000140001007387 */ /* 0x0005e20000100800 */
[----:B------:R-:W-:Y:S05]  /*18d10*/  BRA `(.L_x_2404) ;  /* 0x0000000000107947 */ /* 0x000fea0003800000 */
.L_x_2399:
[----:B------:R3:W-:Y:S01]  /*18d20*/  STL [R1+0x10], R4 ;  /* 0x0000100401007387 */ /* 0x0007e20000100800 */
[----:B------:R-:W-:-:S03]  /*18d30*/  ULDC UR42, c[0x0][0xc3c] ;  /* 0x00030f00002a7ab9 */ /* 0x000fc60000000800 */
[----:B------:R3:W-:Y:S04]  /*18d40*/  STL [R1+0x14], RZ ;  /* 0x000014ff01007387 */ /* 0x0007e80000100800 */
[----:B------:R3:W-:Y:S02]  /*18d50*/  STL [R1+0x18], RZ ;  /* 0x000018ff01007387 */ /* 0x0007e40000100800 */
.L_x_2404:
[----:B0-----:R-:W4:Y:S04]  /*18d60*/  LDL R2, [R1+0x18] ;  /* 0x0000180001027983 */ /* 0x001f280000100800 */
[----:B------:R-:W5:Y:S04]  /*18d70*/  LDL R3, [R1+0x14] ;  /* 0x0000140001037983 */ /* 0x000f680000100800 */
[----:B---3--:R-:W3:Y:S01]  /*18d80*/  LDL R4, [R1+0x10] ;  /* 0x0000100001047983 */ /* 0x008ee20000100800 */
[----:B--2---:R-:W0:Y:S02]  /*18d90*/  S2R R0, SR_TID.X ;  /* 0x0000000000007919 */ /* 0x004e240000002100 */
[----:B0-----:R-:W-:Y:S01]  /*18da0*/  LOP3.LUT R0, R0, 0x1f, RZ, 0xc0, !PT ;  /* 0x0000001f00007812 */ /* 0x001fe200078ec0ff */
[----:B------:R-:W-:Y:S03]  /*18db0*/  BAR.SYNC.DEFER_BLOCKING 0x4, 0x180 ;  /* 0x0106000000007b1d */ /* 0x000fe60000010000 */
[----:B------:R-:W-:-:S13]  /*18dc0*/  ISETP.NE.AND P0, PT, R0, RZ, PT ;  /* 0x000000ff0000720c */ /* 0x000fda0003f05270 */
[----:B------:R-:W0:Y:S01]  /*18dd0*/  @!P0 S2R R0, SR_CgaCtaId ;  /* 0x0000000000008919 */ /* 0x000e220000008800 */
[----:B----4-:R-:W-:Y:S01]  /*18de0*/  IMAD.MOV.U32 R6, RZ, RZ, R2 ;  /* 0x000000ffff067224 */ /* 0x010fe200078e0002 */
[----:B------:R-:W-:-:S04]  /*18df0*/  @!P0 MOV R2, 0x400 ;  /* 0x0000040000028802 */ /* 0x000fc80000000f00 */
[----:B0-----:R-:W-:Y:S01]  /*18e00*/  @!P0 LEA R19, R0, R2, 0x18 ;  /* 0x0000000200138211 */ /* 0x001fe200078ec0ff */
[----:B------:R-:W-:Y:S02]  /*18e10*/  IMAD.U32 R0, RZ, RZ, UR42 ;  /* 0x0000002aff007e24 */ /* 0x000fe4000f8e00ff */
[----:B-----5:R-:W-:Y:S02]  /*18e20*/  IMAD.MOV.U32 R5, RZ, RZ, R3 ;  /* 0x000000ffff057224 */ /* 0x020fe400078e0003 */
[----:B------:R-:W-:-:S05]  /*18e30*/  @!P0 IMAD.MOV.U32 R7, RZ, RZ, R0 ;  /* 0x000000ffff078224 */ /* 0x000fca00078e0000 */
[----:B---3--:R0:W-:Y:S01]  /*18e40*/  @!P0 STS.128 [R19+0x388d0], R4 ;  /* 0x0388d00413008388 */ /* 0x0081e20000000c00 */
[----:B------:R-:W-:Y:S06]  /*18e50*/  BAR.ARV 0x5, 0x180 ;  /* 0x0146000000007b1d */ /* 0x000fec0000002000 */
.L_x_2397:
[----:B------:R-:W-:Y:S02]  /*18e60*/  ULDC UR4, c[0x0][0xc3c] ;  /* 0x00030f0000047ab9 */ /* 0x000fe40000000800 */
[----:B------:R-:W-:-:S06]  /*18e70*/  UISETP.GE.AND UP0, UPT, UR42, UR4, UPT ;  /* 0x000000042a00728c */ /* 0x000fcc000bf06270 */
[----:B------:R-:W-:-:S13]  /*18e80*/  PLOP3.LUT P0, PT, PT, PT, UP0, 0x80, 0x0 ;  /* 0x000000000000781c */ /* 0x000fda0003f0f008 */
[----:B------:R-:W-:Y:S05]  /*18e90*/  @!P0 BRA `(.L_x_2405) ;  /* 0xffffffac00208947 */ /* 0x000fea000383ffff */
.L_x_2333:
        /* <DEDUP_REMOVED lines=12> */
.L_x_2454:
[----:B------:R-:W-:Y:S05]  /*18f60*/  BSYNC B0 ;  /* 0x0000000000007941 */ /* 0x000fea0003800000 */
.L_x_2406:
[----:B------:R-:W-:-:S03]  /*18f70*/  UMOV UR4, 0xffffffff ;  /* 0xffffffff00047882 */ /* 0x000fc60000000000 */
[----:B------:R-:W-:Y:S05]  /*18f80*/  BRA.DIV UR4, `(.L_x_2408) ;  /* 0x0000001604487947 */ /* 0x000fea000b800000 */
[----:B------:R-:W1:Y:S02]  /*18f90*/  S2R R2, SR_TID.X ;  /* 0x0000000000027919 */ /* 0x000e640000002100 */
[----:B-1----:R-:W-:-:S04]  /*18fa0*/  SHF.R.U32.HI R2, RZ, 0x5, R2 ;  /* 0x00000005ff027819 */ /* 0x002fc80000011602 */
[----:B------:R-:W-:-:S05]  /*18fb0*/  LOP3.LUT R2, R2, 0x3, RZ, 0xc0, !PT ;  /* 0x0000000302027812 */ /* 0x000fca00078ec0ff */
[----:B------:R1:W2:Y:S02]  /*18fc0*/  SHFL.IDX PT, R14, R2, RZ, 0x1f ;  /* 0x00001fff020e7589 */ /* 0x0002a400000e0000 */
.L_x_2457:
[----:B--2---:R-:W-:Y:S01]  /*18fd0*/  ISETP.NE.AND P0, PT, R14, RZ, PT ;  /* 0x000000ff0e00720c */ /* 0x004fe20003f05270 */
[----:B------:R-:W-:-:S12]  /*18fe0*/  BSSY B0, `(.L_x_2409) ;  /* 0x000002e000007945 */ /* 0x000fd80003800000 */
[----:B------:R-:W-:Y:S05]  /*18ff0*/  @P0 BRA `(.L_x_2410) ;  /* 0x0000000000b00947 */ /* 0x000fea0003800000 */
[----:B------:R-:W-:-:S03]  /*19000*/  UMOV UR4, 0xffffffff ;  /* 0xffffffff00047882 */ /* 0x000fc60000000000 */
[----:B------:R-:W-:Y:S05]  /*19010*/  BRA.DIV UR4, `(.L_x_2411) ;  /* 0x0000001604587947 */ /* 0x000fea000b800000 */
[----:B------:R-:W-:-:S13]  /*19020*/  ELECT P6, URZ, PT ;  /* 0x00000000003f782f */ /* 0x000fda00038c0000 */
.L_x_2460:
[----:B------:R-:W-:Y:S05]  /*19030*/  @!P6 BRA `(.L_x_2410) ;  /* 0x0000000000a0e947 */ /* 0x000fea0003800000 */
[----:B------:R-:W-:-:S06]  /*19040*/  ULOP3.LUT UR4, UR38, 0x2, URZ, 0xfc, !UPT ;  /* 0x0000000226047892 */ /* 0x000fcc000f8efc3f */
[----:B-1----:R-:W-:-:S05]  /*19050*/  IMAD.U32 R2, RZ, RZ, UR4 ;  /* 0x00000004ff027e24 */ /* 0x002fca000f8e00ff */
[----:B------:R-:W-:-:S13]  /*19060*/  ISETP.NE.AND P0, PT, R2, 0x3, PT ;  /* 0x000000030200780c */ /* 0x000fda0003f05270 */
[----:B------:R-:W-:Y:S05]  /*19070*/  @!P0 BRA `(.L_x_2412) ;  /* 0x0000000000048947 */ /* 0x000fea0003800000 */
[----:B------:R-:W-:Y:S01]  /*19080*/  BPT.TRAP 0x1 ;  /* 0x000000040000795c */ /* 0x000fe20000300000 */
.L_x_2412:
        /* <DEDUP_REMOVED lines=14> */
.L_x_2461:
[----:B------:R-:W1:Y:S02]  /*19170*/  SYNCS.PHASECHK.TRANS64.TRYWAIT P1, [R7+URZ], R2 ;  /* 0x00000002070075a7 */ /* 0x000e64000802017f */
[----:B-1----:R-:W-:Y:S05]  /*19180*/  @!P1 BRA `(.L_x_2414) ;  /* 0x0000001400309947 */ /* 0x002fea0003800000 */
.L_x_2462:
[----:B------:R-:W-:Y:S05]  /*19190*/  @!P0 BRA `(.L_x_2415) ;  /* 0x0000000000048947 */ /* 0x000fea0003800000 */
[----:B------:R-:W-:Y:S01]  /*191a0*/  BPT.TRAP 0x1 ;  /* 0x000000040000795c */ /* 0x000fe20000300000 */
.L_x_2415:
[----:B------:R-:W2:Y:S02]  /*191b0*/  LDL.LU R4, [R1] ;  /* 0x0000000001047983 */ /* 0x000ea40000300800 */
[----:B--2---:R-:W-:-:S04]  /*191c0*/  IMAD R4, R4, 0x8, R0 ;  /* 0x0000000804047824 */ /* 0x004fc800078e0200 */
[----:B------:R-:W2:Y:S02]  /*191d0*/  SYNCS.PHASECHK.TRANS64.TRYWAIT P1, [R4+URZ+0x38860], R5 ;  /* 0x03886005040075a7 */ /* 0x000ea4000802017f */
[----:B--2---:R-:W-:Y:S05]  /*191e0*/  @!P1 BRA `(.L_x_2416) ;  /* 0x00000014002c9947 */ /* 0x004fea0003800000 */
.L_x_2463:
[----:B------:R-:W-:Y:S05]  /*191f0*/  @!P0 BRA `(.L_x_2417) ;  /* 0x0000000000048947 */ /* 0x000fea0003800000 */
[----:B------:R-:W-:Y:S01]  /*19200*/  BPT.TRAP 0x1 ;  /* 0x000000040000795c */ /* 0x000fe20000300000 */
.L_x_2417:
[----:B------:R-:W-:-:S04]  /*19210*/  IMAD R3, R3, 0x8, R0 ;  /* 0x0000000803037824 */ /* 0x000fc800078e0200 */
[----:B------:R-:W3:Y:S02]  /*19220*/  SYNCS.PHASECHK.TRANS64.TRYWAIT P1, [R3+URZ+0x38860], R2 ;  /* 0x03886002030075a7 */ /* 0x000ee4000802017f */
[----:B---3--:R-:W-:Y:S05]  /*19230*/  @!P1 BRA `(.L_x_2418) ;  /* 0x00000014002c9947 */ /* 0x008fea0003800000 */
.L_x_2464:
[----:B------:R-:W-:Y:S05]  /*19240*/  @!P0 BRA `(.L_x_2419) ;  /* 0x0000000000048947 */ /* 0x000fea0003800000 */
[----:B------:R-:W-:Y:S01]  /*19250*/  BPT.TRAP 0x1 ;  /* 0x000000040000795c */ /* 0x000fe20000300000 */
.L_x_2419:
[----:B------:R-:W4:Y:S02]  /*19260*/  SYNCS.PHASECHK.TRANS64.TRYWAIT P0, [R4+URZ+0x38880], R5 ;  /* 0x03888005040075a7 */ /* 0x000f24000800017f */
[----:B----4-:R-:W-:Y:S05]  /*19270*/  @!P0 BRA `(.L_x_2420) ;  /* 0x0000001400308947 */ /* 0x010fea0003800000 */
.L_x_2421:
[----:B------:R0:W0:Y:S02]  /*19280*/  SYNCS.PHASECHK.TRANS64.TRYWAIT P0, [R3+URZ+0x38880], R2 ;  /* 0x03888002030075a7 */ /* 0x000024000800017f */
[----:B0-----:R-:W-:Y:S05]  /*19290*/  @!P0 NANOSLEEP.SYNCS 0x989680 ;  /* 0x009896800000895d */ /* 0x001fea0003900000 */
[----:B------:R-:W0:Y:S02]  /*192a0*/  @!P0 SYNCS.PHASECHK.TRANS64 P0, [R3+URZ+0x38880], R2 ;  /* 0x03888002030085a7 */ /* 0x000e24000800007f */
[----:B0-----:R-:W-:Y:S05]  /*192b0*/  @!P0 BRA `(.L_x_2421) ;  /* 0xfffffffc00f08947 */ /* 0x001fea000383ffff */
.L_x_2410:
[----:B------:R-:W-:Y:S05]  /*192c0*/  BSYNC B0 ;  /* 0x0000000000007941 */ /* 0x000fea0003800000 */
.L_x_2409:
[----:B------:R-:W-:Y:S05]  /*192d0*/  EXIT ;  /* 0x000000000000794d */ /* 0x000fea0003800000 */
.L_x_2269:
[----:B0-----:R-:W-:-:S04]  /*192e0*/  IMAD.U32 R3, RZ, RZ, UR41 ;  /* 0x00000029ff037e24 */ /* 0x001fc8000f8e00ff */
[----:B------:R0:W1:Y:S03]  /*192f0*/  SYNCS.PHASECHK.TRANS64.TRYWAIT P0, [R3+URZ+0x38800], R2 ;  /* 0x03880002030075a7 */ /* 0x000066000800017f */
[----:B-1----:R-:W-:Y:S05]  /*19300*/  @!P0 NANOSLEEP.SYNCS 0x989680 ;  /* 0x009896800000895d */ /* 0x002fea0003900000 */
[----:B------:R-:W1:Y:S02]  /*19310*/  @!P0 SYNCS.PHASECHK.TRANS64 P0, [R3+URZ+0x38800], R2 ;  /* 0x03880002030085a7 */ /* 0x000e64000800007f */
[----:B-1----:R-:W-:Y:S05]  /*19320*/  @!P0 BRA `(.L_x_2269) ;  /* 0xfffffffc00ec8947 */ /* 0x002fea000383ffff */
[----:B------:R-:W-:Y:S05]  /*19330*/  BRA `(.L_x_2422) ;  /* 0xfffffe9000187947 */ /* 0x000fea000383ffff */
.L_x_2273:
[----:B-1----:R1:W2:Y:S02]  /*19340*/  SYNCS.PHASECHK.TRANS64.TRYWAIT P2, [R2+URZ+0x38830], R3 ;  /* 0x03883003020075a7 */ /* 0x0022a4000804017f */
[----:B--2---:R-:W-:Y:S05]  /*19350*/  @!P2 NANOSLEEP.SYNCS 0x989680 ;  /* 0x009896800000a95d */ /* 0x004fea0003900000 */
[----:B------:R-:W2:Y:S02]  /*19360*/  @!P2 SYNCS.PHASECHK.TRANS64 P2, [R2+URZ+0x38830], R3 ;  /* 0x038830030200a5a7 */ /* 0x000ea4000804007f */
[----:B--2---:R-:W-:Y:S05]  /*19370*/  @!P2 BRA `(.L_x_2273) ;  /* 0xfffffffc00f0a947 */ /* 0x004fea000383ffff */
[----:B------:R-:W-:Y:S05]  /*19380*/  BRA `(.L_x_2272) ;  /* 0xfffffe90003c7947 */ /* 0x000fea000383ffff */
.L_x_2278:
[----:B-1----:R-:W-:-:S04]  /*19390*/  IMAD.U32 R7, RZ, RZ, UR6 ;  /* 0x00000006ff077e24 */ /* 0x002fc8000f8e00ff */
[----:B------:R1:W2:Y:S03]  /*193a0*/  SYNCS.PHASECHK.TRANS64.TRYWAIT P3, [R7+URZ+0x38830], R6 ;  /* 0x03883006070075a7 */ /* 0x0002a6000806017f */
[----:B--2---:R-:W-:Y:S05]  /*193b0*/  @!P3 NANOSLEEP.SYNCS 0x989680 ;  /* 0x009896800000b95d */ /* 0x004fea0003900000 */
[----:B------:R-:W2:Y:S02]  /*193c0*/  @!P3 SYNCS.PHASECHK.TRANS64 P3, [R7+URZ+0x38830], R6 ;  /* 0x038830060700b5a7 */ /* 0x000ea4000806007f */
[----:B--2---:R-:W-:Y:S05]  /*193d0*/  @!P3 BRA `(.L_x_2278) ;  /* 0xfffffffc00ecb947 */ /* 0x004fea000383ffff */
[----:B------:R-:W-:Y:S05]  /*193e0*/  BRA `(.L_x_2275) ;  /* 0xfffffec000c07947 */ /* 0x000fea000383ffff */
.L_x_2282:
[----:B-1----:R-:W-:-:S04]  /*193f0*/  IMAD.U32 R7, RZ, RZ, UR6 ;  /* 0x00000006ff077e24 */ /* 0x002fc8000f8e00ff */
[----:B------:R1:W2:Y:S03]  /*19400*/  SYNCS.PHASECHK.TRANS64.TRYWAIT P3, [R7+URZ+0x38850], R6 ;  /* 0x03885006070075a7 */ /* 0x0002a6000806017f */
[----:B--2---:R-:W-:Y:S05]  /*19410*/  @!P3 NANOSLEEP.SYNCS 0x989680 ;  /* 0x009896800000b95d */ /* 0x004fea0003900000 */
[----:B------:R-:W2:Y:S02]  /*19420*/  @!P3 SYNCS.PHASECHK.TRANS64 P3, [R7+URZ+0x38850], R6 ;  /* 0x038850060700b5a7 */ /* 0x000ea4000806007f */
[----:B--2---:R-:W-:Y:S05]  /*19430*/  @!P3 BRA `(.L_x_2282) ;  /* 0xfffffffc00ecb947 */ /* 0x004fea000383ffff */
[----:B------:R-:W-:Y:S05]  /*19440*/  BRA `(.L_x_2279) ;  /* 0xfffffec400947947 */ /* 0x000fea000383ffff */
.L_x_2289:
[----:B-1----:R-:W-:-:S04]  /*19450*/  IMAD.U32 R7, RZ, RZ, UR6 ;  /* 0x00000006ff077e24 */ /* 0x002fc8000f8e00ff */
[----:B------:R1:W2:Y:S03]  /*19460*/  SYNCS.PHASECHK.TRANS64.TRYWAIT P2, [R7+URZ+0x38830], R6 ;  /* 0x03883006070075a7 */ /* 0x0002a6000804017f */
[----:B--2---:R-:W-:Y:S05]  /*19470*/  @!P2 NANOSLEEP.SYNCS 0x989680 ;  /* 0x009896800000a95d */ /* 0x004fea0003900000 */
[----:B------:R-:W2:Y:S02]  /*19480*/  @!P2 SYNCS.PHASECHK.TRANS64 P2, [R7+URZ+0x38830], R6 ;  /* 0x038830060700a5a7 */ /* 0x000ea4000804007f */
[----:B--2---:R-:W-:Y:S05]  /*19490*/  @!P2 BRA `(.L_x_2289) ;  /* 0xfffffffc00eca947 */ /* 0x004fea000383ffff */
[----:B------:R-:W-:Y:S05]  /*194a0*/  BRA `(.L_x_2286) ;  /* 0xfffffef400e87947 */ /* 0x000fea000383ffff */
.L_x_2293:
[----:B-1----:R-:W-:-:S04]  /*194b0*/  IMAD.U32 R7, RZ, RZ, UR6 ;  /* 0x00000006ff077e24 */ /* 0x002fc8000f8e00ff */
[----:B------:R1:W2:Y:S03]  /*194c0*/  SYNCS.PHASECHK.TRANS64.TRYWAIT P2, [R7+URZ+0x38850], R6 ;  /* 0x03885006070075a7 */ /* 0x0002a6000804017f */
[----:B--2---:R-:W-:Y:S05]  /*194d0*/  @!P2 NANOSLEEP.SYNCS 0x989680 ;  /* 0x009896800000a95d */ /* 0x004fea0003900000 */
[----:B------:R-:W2:Y:S02]  /*194e0*/  @!P2 SYNCS.PHASECHK.TRANS64 P2, [R7+URZ+0x38850], R6 ;  /* 0x038850060700a5a7 */ /* 0x000ea4000804007f */
[----:B--2---:R-:W-:Y:S05]  /*194f0*/  @!P2 BRA `(.L_x_2293) ;  /* 0xfffffffc00eca947 */ /* 0x004fea000383ffff */
[----:B------:R-:W-:Y:S05]  /*19500*/  BRA `(.L_x_2290) ;  /* 0xfffffef800b07947 */ /* 0x000fea000383ffff */
.L_x_2299:
[----:B-1----:R-:W-:-:S04]  /*19510*/  IMAD.U32 R5, RZ, RZ, UR5 ;  /* 0x00000005ff057e24 */ /* 0x002fc8000f8e00ff */
[----:B------:R1:W3:Y:S03]  /*19520*/  SYNCS.PHASECHK.TRANS64.TRYWAIT P0, [R5+URZ+0x38850], R0 ;  /* 0x03885000050075a7 */ /* 0x0002e6000800017f */
[----:B---3--:R-:W-:Y:S05]  /*19530*/  @!P0 NANOSLEEP.SYNCS 0x989680 ;  /* 0x009896800000895d */ /* 0x008fea0003900000 */
[----:B------:R-:W3:Y:S02]  /*19540*/  @!P0 SYNCS.PHASECHK.TRANS64 P0, [R5+URZ+0x38850], R0 ;  /* 0x03885000050085a7 */ /* 0x000ee4000800007f */
[----:B---3--:R-:W-:Y:S05]  /*19550*/  @!P0 BRA `(.L_x_2299) ;  /* 0xfffffffc00ec8947 */ /* 0x008fea000383ffff */
[----:B------:R-:W-:Y:S05]  /*19560*/  BRA `(.L_x_2298) ;  /* 0xffffff2000747947 */ /* 0x000fea000383ffff */
.L_x_2349:
[----:B------:R-:W-:Y:S02]  /*19570*/  IMAD.MOV.U32 R13, RZ, RZ, R0 ;  /* 0x000000ffff0d7224 */ /* 0x000fe400078e0000 */
[----:B------:R-:W-:Y:S02]  /*19580*/  IMAD.MOV.U32 R12, RZ, RZ, RZ ;  /* 0x000000ffff0c7224 */ /* 0x000fe400078e00ff */
[----:B------:R-:W-:Y:S02]  /*19590*/  IMAD.MOV.U32 R11, RZ, RZ, 0x1f ;  /* 0x0000001fff0b7424 */ /* 0x000fe400078e00ff */
[----:B------:R-:W-:-:S07]  /*195a0*/  IMAD.MOV.U32 R15, RZ, RZ, -0x1 ;  /* 0xffffffffff0f7424 */ /* 0x000fce00078e00ff */
[----:B-12---:R-:W-:Y:S05]  /*195b0*/  WARPSYNC.COLLECTIVE R15, `(.L_x_2423) ;  /* 0x000000000f087348 */ /* 0x006fea0003c00000 */
[----:B------:R0:W3:Y:S02]  /*195c0*/  SHFL.IDX P6, R14, R13, R12, R11 ;  /* 0x0000000c0d0e7389 */ /* 0x0000e400000c000b */
[----:B0123--:R-:W-:Y:S01]  /*195d0*/  ENDCOLLECTIVE ;  /* 0x000000000000791b */ /* 0x00ffe20003800000 */
.L_x_2423:
[----:B------:R-:W-:Y:S05]  /*195e0*/  BRA `(.L_x_2424) ;  /* 0xffffffb400847947 */ /* 0x000fea000383ffff */
.L_x_2351:
[----:B------:R-:W-:Y:S01]  /*195f0*/  BSSY B0, `(.L_x_2425) ;  /* 0x0000006000007945 */ /* 0x000fe20003800000 */
[----:B------:R-:W-:-:S07]  /*19600*/  IMAD.MOV.U32 R15, RZ, RZ, -0x1 ;  /* 0xffffffffff0f7424 */ /* 0x000fce00078e00ff */
[----:B-12---:R-:W-:Y:S05]  /*19610*/  WARPSYNC.COLLECTIVE R15, `(.L_x_2426) ;  /* 0x000000000f0c7348 */ /* 0x006fea0003c00000 */
[----:B------:R-:W-:Y:S02]  /*19620*/  ELECT P6, UR62, PT ;  /* 0x00000000003e782f */ /* 0x000fe400038c0000 */
[----:B------:R-:W-:Y:S01]  /*19630*/  MOV R14, UR62 ;  /* 0x0000003e000e7c02 */ /* 0x000fe20008000f00 */
[----:B-12---:R-:W-:Y:S10]  /*19640*/  ENDCOLLECTIVE ;  /* 0x000000000000791b */ /* 0x006ff40003800000 */
.L_x_2426:
[----:B------:R-:W-:Y:S05]  /*19650*/  BSYNC B0 ;  /* 0x0000000000007941 */ /* 0x000fea0003800000 */
.L_x_2425:
[----:B------:R-:W-:Y:S05]  /*19660*/  BRA `(.L_x_2427) ;  /* 0xffffffb400887947 */ /* 0x000fea000383ffff */
.L_x_2353:
[----:B0-----:R0:W2:Y:S02]  /*19670*/  SYNCS.PHASECHK.TRANS64.TRYWAIT P0, [R4+URZ+0x38880], R3 ;  /* 0x03888003040075a7 */ /* 0x0010a4000800017f */
[----:B--2---:R-:W-:Y:S05]  /*19680*/  @!P0 NANOSLEEP.SYNCS 0x989680 ;  /* 0x009896800000895d */ /* 0x004fea0003900000 */
[----:B------:R-:W2:Y:S02]  /*19690*/  @!P0 SYNCS.PHASECHK.TRANS64 P0, [R4+URZ+0x38880], R3 ;  /* 0x03888003040085a7 */ /* 0x000ea4000800007f */
[----:B--2---:R-:W-:Y:S05]  /*196a0*/  @!P0 BRA `(.L_x_2353) ;  /* 0xfffffffc00f08947 */ /* 0x004fea000383ffff */
[----:B------:R-:W-:Y:S05]  /*196b0*/  BRA `(.L_x_2428) ;  /* 0xffffffb400ec7947 */ /* 0x000fea000383ffff */
.L_x_2355:
[----:B--2---:R2:W3:Y:S02]  /*196c0*/  SYNCS.PHASECHK.TRANS64.TRYWAIT P0, [R4+URZ+0x38840], R3 ;  /* 0x03884003040075a7 */ /* 0x0044e4000800017f */
[----:B---3--:R-:W-:Y:S05]  /*196d0*/  @!P0 NANOSLEEP.SYNCS 0x989680 ;  /* 0x009896800000895d */ /* 0x008fea0003900000 */
[----:B------:R-:W3:Y:S02]  /*196e0*/  @!P0 SYNCS.PHASECHK.TRANS64 P0, [R4+URZ+0x38840], R3 ;  /* 0x03884003040085a7 */ /* 0x000ee4000800007f */
[----:B---3--:R-:W-:Y:S05]  /*196f0*/  @!P0 BRA `(.L_x_2355) ;  /* 0xfffffffc00f08947 */ /* 0x008fea000383ffff */
[----:B------:R-:W-:Y:S05]  /*19700*/  BRA `(.L_x_2429) ;  /* 0xffffffb8005c7947 */ /* 0x000fea000383ffff */
.L_x_2359:
[----:B------:R-:W-:Y:S01]  /*19710*/  IMAD.MOV.U32 R13, RZ, RZ, R0 ;  /* 0x000000ffff0d7224 */ /* 0x000fe200078e0000 */
[----:B------:R-:W-:Y:S01]  /*19720*/  LOP3.LUT R7, R7, 0x7f, RZ, 0xc0, !PT ;  /* 0x0000007f07077812 */ /* 0x000fe200078ec0ff */
[----:B------:R-:W-:Y:S02]  /*19730*/  IMAD.MOV.U32 R12, RZ, RZ, RZ ;  /* 0x000000ffff0c7224 */ /* 0x000fe400078e00ff */
[----:B------:R-:W-:Y:S01]  /*19740*/  IMAD.MOV.U32 R11, RZ, RZ, 0x181f ;  /* 0x0000181fff0b7424 */ /* 0x000fe200078e00ff */
[----:B------:R-:W-:Y:S01]  /*19750*/  SHF.R.U32.HI R4, RZ, 0x3, R7 ;  /* 0x00000003ff047819 */ /* 0x000fe20000011607 */
[----:B------:R-:W-:Y:S02]  /*19760*/  IMAD.MOV.U32 R15, RZ, RZ, -0x1 ;  /* 0xffffffffff0f7424 */ /* 0x000fe400078e00ff */
[----:B------:R-:W-:Y:S02]  /*19770*/  IMAD R3, R17, R5, RZ ;  /* 0x0000000511037224 */ /* 0x000fe400078e02ff */
[----:B------:R-:W-:-:S07]  /*19780*/  IMAD R4, R8, 0x80, R4 ;  /* 0x0000008008047824 */ /* 0x000fce00078e0204 */
[----:B-----5:R-:W-:Y:S05]  /*19790*/  WARPSYNC.COLLECTIVE R15, `(.L_x_2430) ;  /* 0x000000000f087348 */ /* 0x020fea0003c00000 */
[----:B------:R0:W1:Y:S02]  /*197a0*/  SHFL.IDX P6, R14, R13, R12, R11 ;  /* 0x0000000c0d0e7389 */ /* 0x00006400000c000b */
[----:B01---5:R-:W-:Y:S01]  /*197b0*/  ENDCOLLECTIVE ;  /* 0x000000000000791b */ /* 0x023fe20003800000 */
.L_x_2430:
[C---:B------:R-:W-:Y:S01]  /*197c0*/  VIADD R5, R4.reuse, 0x10 ;  /* 0x0000001004057836 */ /* 0x040fe20000000000 */
[----:B------:R-:W-:Y:S01]  /*197d0*/  ISETP.GE.AND P2, PT, R4, R3, PT ;  /* 0x000000030400720c */ /* 0x000fe20003f46270 */
[----:B------:R-:W-:Y:S02]  /*197e0*/  IMAD.MOV.U32 R13, RZ, RZ, R2 ;  /* 0x000000ffff0d7224 */ /* 0x000fe400078e0002 */
[----:B------:R-:W-:-:S10]  /*197f0*/  IMAD.MOV.U32 R6, RZ, RZ, R14 ;  /* 0x000000ffff067224 */ /* 0x000fd400078e000e */
[----:B------:R-:W-:Y:S05]  /*19800*/  WARPSYNC.COLLECTIVE R15, `(.L_x_2431) ;  /* 0x000000000f087348 */ /* 0x000fea0003c00000 */
[----:B------:R0:W1:Y:S02]  /*19810*/  SHFL.IDX P6, R14, R13, R12, R11 ;  /* 0x0000000c0d0e7389 */ /* 0x00006400000c000b */
[----:B01----:R-:W-:Y:S01]  /*19820*/  ENDCOLLECTIVE ;  /* 0x000000000000791b */ /* 0x003fe20003800000 */
.L_x_2431:
[----:B------:R-:W-:Y:S02]  /*19830*/  IMAD.MOV.U32 R13, RZ, RZ, R0 ;  /* 0x000000ffff0d7224 */ /* 0x000fe400078e0000 */
[----:B------:R-:W-:Y:S02]  /*19840*/  IMAD.MOV.U32 R12, RZ, RZ, 0x1 ;  /* 0x00000001ff0c7424 */ /* 0x000fe400078e00ff */
[----:B------:R-:W-:-:S07]  /*19850*/  IMAD.MOV.U32 R7, RZ, RZ, R14 ;  /* 0x000000ffff077224 */ /* 0x000fce00078e000e */
[----:B------:R-:W-:Y:S05]  /*19860*/  WARPSYNC.COLLECTIVE R15, `(.L_x_2432) ;  /* 0x000000000f087348 */ /* 0x000fea0003c00000 */
[----:B------:R0:W1:Y:S02]  /*19870*/  SHFL.IDX P6, R14, R13, R12, R11 ;  /* 0x0000000c0d0e7389 */ /* 0x00006400000c000b */
[----:B01----:R-:W-:Y:S01]  /*19880*/  ENDCOLLECTIVE ;  /* 0x000000000000791b */ /* 0x003fe20003800000 */
.L_x_2432:
        /* <DEDUP_REMOVED lines=10> */
.L_x_2433:
        /* <DEDUP_REMOVED lines=12> */
.L_x_2434:
[----:B------:R-:W-:Y:S01]  /*199f0*/  @!P2 IADD3 R7, P3, R10, R5, RZ ;  /* 0x000000050a07a210 */ /* 0x000fe20007f7e0ff */
[----:B------:R-:W-:-:S04]  /*19a00*/  VIADD R5, R4, 0x20 ;  /* 0x0000002004057836 */ /* 0x000fc80000000000 */
[----:B------:R-:W-:Y:S02]  /*19a10*/  @!P2 IMAD.X R6, RZ, RZ, R8, P3 ;  /* 0x000000ffff06a224 */ /* 0x000fe400018e0608 */
[----:B------:R-:W-:-:S03]  /*19a20*/  VIADD R8, R4, 0x60 ;  /* 0x0000006004087836 */ /* 0x000fc60000000000 */
        /* <DEDUP_REMOVED lines=15> */
.L_x_2435:
[----:B------:R-:W-:Y:S02]  /*19b20*/  IMAD.MOV.U32 R13, RZ, RZ, R0 ;  /* 0x000000ffff0d7224 */ /* 0x000fe400078e0000 */
[----:B------:R-:W-:Y:S02]  /*19b30*/  IMAD.MOV.U32 R12, RZ, RZ, 0x3 ;  /* 0x00000003ff0c7424 */ /* 0x000fe400078e00ff */
[----:B------:R-:W-:-:S07]  /*19b40*/  IMAD.MOV.U32 R7, RZ, RZ, R14 ;  /* 0x000000ffff077224 */ /* 0x000fce00078e000e */
[----:B------:R-:W-:Y:S05]  /*19b50*/  WARPSYNC.COLLECTIVE R15, `(.L_x_2436) ;  /* 0x000000000f087348 */ /* 0x000fea0003c00000 */
[----:B------:R0:W1:Y:S02]  /*19b60*/  SHFL.IDX P6, R14, R13, R12, R11 ;  /* 0x0000000c0d0e7389 */ /* 0x00006400000c000b */
[----:B01----:R-:W-:Y:S01]  /*19b70*/  ENDCOLLECTIVE ;  /* 0x000000000000791b */ /* 0x003fe20003800000 */
.L_x_2436:
        /* <DEDUP_REMOVED lines=17> */
.L_x_2437:
[----:B------:R-:W-:Y:S02]  /*19c90*/  IMAD.MOV.U32 R13, RZ, RZ, R0 ;  /* 0x000000ffff0d7224 */ /* 0x000fe400078e0000 */
[----:B------:R-:W-:Y:S02]  /*19ca0*/  IMAD.MOV.U32 R12, RZ, RZ, 0x4 ;  /* 0x00000004ff0c7424 */ /* 0x000fe400078e00ff */
[----:B------:R-:W-:-:S07]  /*19cb0*/  IMAD.MOV.U32 R7, RZ, RZ, R14 ;  /* 0x000000ffff077224 */ /* 0x000fce00078e000e */
[----:B------:R-:W-:Y:S05]  /*19cc0*/  WARPSYNC.COLLECTIVE R15, `(.L_x_2438) ;  /* 0x000000000f087348 */ /* 0x000fea0003c00000 */
[----:B------:R0:W1:Y:S02]  /*19cd0*/  SHFL.IDX P6, R14, R13, R12, R11 ;  /* 0x0000000c0d0e7389 */ /* 0x00006400000c000b */
[----:B01----:R-:W-:Y:S01]  /*19ce0*/  ENDCOLLECTIVE ;  /* 0x000000000000791b */ /* 0x003fe20003800000 */
.L_x_2438:
        /* <DEDUP_REMOVED lines=17> */
.L_x_2439:
[----:B------:R-:W-:Y:S02]  /*19e00*/  IMAD.MOV.U32 R13, RZ, RZ, R0 ;  /* 0x000000ffff0d7224 */ /* 0x000fe400078e0000 */
[----:B------:R-:W-:Y:S02]  /*19e10*/  IMAD.MOV.U32 R12, RZ, RZ, 0x5 ;  /* 0x00000005ff0c7424 */ /* 0x000fe400078e00ff */
[----:B------:R-:W-:-:S07]  /*19e20*/  IMAD.MOV.U32 R7, RZ, RZ, R14 ;  /* 0x000000ffff077224 */ /* 0x000fce00078e000e */
[----:B------:R-:W-:Y:S05]  /*19e30*/  WARPSYNC.COLLECTIVE R15, `(.L_x_2440) ;  /* 0x000000000f087348 */ /* 0x000fea0003c00000 */
[----:B------:R0:W1:Y:S02]  /*19e40*/  SHFL.IDX P6, R14, R13, R12, R11 ;  /* 0x0000000c0d0e7389 */ /* 0x00006400000c000b */
[----:B01----:R-:W-:Y:S01]  /*19e50*/  ENDCOLLECTIVE ;  /* 0x000000000000791b */ /* 0x003fe20003800000 */
.L_x_2440:
        /* <DEDUP_REMOVED lines=16> */
.L_x_2441:
[----:B------:R-:W-:Y:S02]  /*19f60*/  IMAD.MOV.U32 R13, RZ, RZ, R0 ;  /* 0x000000ffff0d7224 */ /* 0x000fe400078e0000 */
[----:B------:R-:W-:Y:S02]  /*19f70*/  IMAD.MOV.U32 R12, RZ, RZ, 0x6 ;  /* 0x00000006ff0c7424 */ /* 0x000fe400078e00ff */
[----:B------:R-:W-:-:S07]  /*19f80*/  IMAD.MOV.U32 R7, RZ, RZ, R14 ;  /* 0x000000ffff077224 */ /* 0x000fce00078e000e */
[----:B------:R-:W-:Y:S05]  /*19f90*/  WARPSYNC.COLLECTIVE R15, `(.L_x_2442) ;  /* 0x000000000f087348 */ /* 0x000fea0003c00000 */
[----:B------:R0:W1:Y:S02]  /*19fa0*/  SHFL.IDX P6, R14, R13, R12, R11 ;  /* 0x0000000c0d0e7389 */ /* 0x00006400000c000b */
[----:B01----:R-:W-:Y:S01]  /*19fb0*/  ENDCOLLECTIVE ;  /* 0x000000000000791b */ /* 0x003fe20003800000 */
.L_x_2442:
        /* <DEDUP_REMOVED lines=16> */
.L_x_2443:
[----:B------:R-:W-:Y:S02]  /*1a0c0*/  IMAD.MOV.U32 R13, RZ, RZ, R0 ;  /* 0x000000ffff0d7224 */ /* 0x000fe400078e0000 */
[----:B------:R-:W-:Y:S02]  /*1a0d0*/  IMAD.MOV.U32 R12, RZ, RZ, 0x7 ;  /* 0x00000007ff0c7424 */ /* 0x000fe400078e00ff */
[----:B------:R-:W-:-:S07]  /*1a0e0*/  IMAD.MOV.U32 R7, RZ, RZ, R14 ;  /* 0x000000ffff077224 */ /* 0x000fce00078e000e */
[----:B------:R-:W-:Y:S05]  /*1a0f0*/  WARPSYNC.COLLECTIVE R15, `(.L_x_2444) ;  /* 0x000000000f087348 */ /* 0x000fea0003c00000 */
[----:B------:R0:W1:Y:S02]  /*1a100*/  SHFL.IDX P6, R14, R13, R12, R11 ;  /* 0x0000000c0d0e7389 */ /* 0x00006400000c000b */
[----:B01----:R-:W-:Y:S01]  /*1a110*/  ENDCOLLECTIVE ;  /* 0x000000000000791b */ /* 0x003fe20003800000 */
.L_x_2444:
        /* <DEDUP_REMOVED lines=10> */
.L_x_2445:
[----:B------:R-:W-:Y:S01]  /*1a1c0*/  @!PT LDS RZ, [RZ] ;  /* 0x00000000fffff984 */ /* 0x000fe20000000800 */
[----:B------:R-:W-:Y:S01]  /*1a1d0*/  @!PT LDS RZ, [RZ] ;  /* 0x00000000fffff984 */ /* 0x000fe20000000800 */
[----:B------:R-:W-:Y:S01]  /*1a1e0*/  @!PT LDS RZ, [RZ] ;  /* 0x00000000fffff984 */ /* 0x000fe20000000800 */
[----:B------:R1:W-:Y:S04]  /*1a1f0*/  @!P2 LDGSTS.E.BYPASS.LTC128B.128 [R9+0x23400], desc[UR52][R6.64], !P0 ;  /* 0x234000000609afae */ /* 0x0003e8000c101d74 */
[----:B------:R1:W-:Y:S01]  /*1a200*/  @!P2 LDGSTS.E.BYPASS.LTC128B.128 [R9+0x27400], desc[UR52][R6.64+0x80], !P1 ;  /* 0x274000800609afae */ /* 0x0003e2000c901d74 */
[----:B------:R-:W-:Y:S01]  /*1a210*/  IMAD.MOV.U32 R2, RZ, RZ, R14 ;  /* 0x000000ffff027224 */ /* 0x000fe200078e000e */
[----:B------:R-:W-:Y:S06]  /*1a220*/  BRA `(.L_x_2446) ;  /* 0xffffffb800c47947 */ /* 0x000fec000383ffff */
.L_x_2364:
[----:B--2---:R2:W3:Y:S02]  /*1a230*/  SYNCS.PHASECHK.TRANS64.TRYWAIT P0, [R19+URZ+0x38820], R0 ;  /* 0x03882000130075a7 */ /* 0x0044e4000800017f */
[----:B---3--:R-:W-:Y:S05]  /*1a240*/  @!P0 NANOSLEEP.SYNCS 0x989680 ;  /* 0x009896800000895d */ /* 0x008fea0003900000 */
[----:B------:R-:W3:Y:S02]  /*1a250*/  @!P0 SYNCS.PHASECHK.TRANS64 P0, [R19+URZ+0x38820], R0 ;  /* 0x03882000130085a7 */ /* 0x000ee4000800007f */
[----:B---3--:R-:W-:Y:S05]  /*1a260*/  @!P0 BRA `(.L_x_2364) ;  /* 0xfffffffc00f08947 */ /* 0x008fea000383ffff */
[----:B------:R-:W-:Y:S05]  /*1a270*/  BRA `(.L_x_2447) ;  /* 0xffffffbc00307947 */ /* 0x000fea000383ffff */
.L_x_2370:
[----:B-1----:R1:W3:Y:S02]  /*1a280*/  SYNCS.PHASECHK.TRANS64.TRYWAIT P0, [R4+URZ+0x38880], R3 ;  /* 0x03888003040075a7 */ /* 0x0022e4000800017f */
[----:B---3--:R-:W-:Y:S05]  /*1a290*/  @!P0 NANOSLEEP.SYNCS 0x989680 ;  /* 0x009896800000895d */ /* 0x008fea0003900000 */
[----:B------:R-:W3:Y:S02]  /*1a2a0*/  @!P0 SYNCS.PHASECHK.TRANS64 P0, [R4+URZ+0x38880], R3 ;  /* 0x03888003040085a7 */ /* 0x000ee4000800007f */
[----:B---3--:R-:W-:Y:S05]  /*1a2b0*/  @!P0 BRA `(.L_x_2370) ;  /* 0xfffffffc00f08947 */ /* 0x008fea000383ffff */
[----:B------:R-:W-:Y:S05]  /*1a2c0*/  BRA `(.L_x_2448) ;  /* 0xffffffbc00e87947 */ /* 0x000fea000383ffff */
.L_x_2376:
[----:B0-----:R0:W3:Y:S02]  /*1a2d0*/  SYNCS.PHASECHK.TRANS64.TRYWAIT P0, [R4+URZ+0x38840], R3 ;  /* 0x03884003040075a7 */ /* 0x0010e4000800017f */
[----:B---3--:R-:W-:Y:S05]  /*1a2e0*/  @!P0 NANOSLEEP.SYNCS 0x989680 ;  /* 0x009896800000895d */ /* 0x008fea0003900000 */
[----:B------:R-:W3:Y:S02]  /*1a2f0*/  @!P0 SYNCS.PHASECHK.TRANS64 P0, [R4+URZ+0x38840], R3 ;  /* 0x03884003040085a7 */ /* 0x000ee4000800007f */
[----:B---3--:R-:W-:Y:S05]  /*1a300*/  @!P0 BRA `(.L_x_2376) ;  /* 0xfffffffc00f08947 */ /* 0x008fea000383ffff */
[----:B------:R-:W-:Y:S05]  /*1a310*/  BRA `(.L_x_2449) ;  /* 0xffffffc000a87947 */ /* 0x000fea000383ffff */
.L_x_2383:
[----:B-1----:R1:W3:Y:S02]  /*1a320*/  SYNCS.PHASECHK.TRANS64.TRYWAIT P0, [R20+URZ+0x38870], R2 ;  /* 0x03887002140075a7 */ /* 0x0022e4000800017f */
[----:B---3--:R-:W-:Y:S05]  /*1a330*/  @!P0 NANOSLEEP.SYNCS 0x989680 ;  /* 0x009896800000895d */ /* 0x008fea0003900000 */
[----:B------:R-:W3:Y:S02]  /*1a340*/  @!P0 SYNCS.PHASECHK.TRANS64 P0, [R20+URZ+0x38870], R2 ;  /* 0x03887002140085a7 */ /* 0x000ee4000800007f */
[----:B---3--:R-:W-:Y:S05]  /*1a350*/  @!P0 BRA `(.L_x_2383) ;  /* 0xfffffffc00f08947 */ /* 0x008fea000383ffff */
[----:B------:R-:W-:Y:S05]  /*1a360*/  BRA `(.L_x_2450) ;  /* 0xffffffc400807947 */ /* 0x000fea000383ffff */
.L_x_2385:
[----:B---3--:R3:W4:Y:S02]  /*1a370*/  SYNCS.PHASECHK.TRANS64.TRYWAIT P0, [R20+URZ+0x38860], R0 ;  /* 0x03886000140075a7 */ /* 0x008724000800017f */
[----:B----4-:R-:W-:Y:S05]  /*1a380*/  @!P0 NANOSLEEP.SYNCS 0x989680 ;  /* 0x009896800000895d */ /* 0x010fea0003900000 */
[----:B------:R-:W4:Y:S02]  /*1a390*/  @!P0 SYNCS.PHASECHK.TRANS64 P0, [R20+URZ+0x38860], R0 ;  /* 0x03886000140085a7 */ /* 0x000f24000800007f */
[----:B----4-:R-:W-:Y:S05]  /*1a3a0*/  @!P0 BRA `(.L_x_2385) ;  /* 0xfffffffc00f08947 */ /* 0x010fea000383ffff */
[----:B------:R-:W-:Y:S05]  /*1a3b0*/  BRA `(.L_x_2451) ;  /* 0xffffffc400887947 */ /* 0x000fea000383ffff */
.L_x_2392:
[----:B0-----:R0:W2:Y:S02]  /*1a3c0*/  SYNCS.PHASECHK.TRANS64.TRYWAIT P1, [R17+URZ+0x38870], R0 ;  /* 0x03887000110075a7 */ /* 0x0010a4000802017f */
[----:B--2---:R-:W-:Y:S05]  /*1a3d0*/  @!P1 NANOSLEEP.SYNCS 0x989680 ;  /* 0x009896800000995d */ /* 0x004fea0003900000 */
[----:B------:R-:W2:Y:S02]  /*1a3e0*/  @!P1 SYNCS.PHASECHK.TRANS64 P1, [R17+URZ+0x38870], R0 ;  /* 0x03887000110095a7 */ /* 0x000ea4000802007f */
[----:B--2---:R-:W-:Y:S05]  /*1a3f0*/  @!P1 BRA `(.L_x_2392) ;  /* 0xfffffffc00f09947 */ /* 0x004fea000383ffff */
[----:B------:R-:W-:Y:S05]  /*1a400*/  BRA `(.L_x_2452) ;  /* 0xffffffd000247947 */ /* 0x000fea000383ffff */
.L_x_2394:
[----:B0-----:R0:W2:Y:S02]  /*1a410*/  SYNCS.PHASECHK.TRANS64.TRYWAIT P1, [R17+URZ+0x38860], R0 ;  /* 0x03886000110075a7 */ /* 0x0010a4000802017f */
[----:B--2---:R-:W-:Y:S05]  /*1a420*/  @!P1 NANOSLEEP.SYNCS 0x989680 ;  /* 0x009896800000995d */ /* 0x004fea0003900000 */
[----:B------:R-:W2:Y:S02]  /*1a430*/  @!P1 SYNCS.PHASECHK.TRANS64 P1, [R17+URZ+0x38860], R0 ;  /* 0x03886000110095a7 */ /* 0x000ea4000802007f */
[----:B--2---:R-:W-:Y:S05]  /*1a440*/  @!P1 BRA `(.L_x_2394) ;  /* 0xfffffffc00f09947 */ /* 0x004fea000383ffff */
[----:B------:R-:W-:Y:S05]  /*1a450*/  BRA `(.L_x_2453) ;  /* 0xffffffd0002c7947 */ /* 0x000fea000383ffff */
.L_x_2407:
[----:B0-----:R0:W1:Y:S02]  /*1a460*/  SYNCS.PHASECHK.TRANS64.TRYWAIT P0, [R0+URZ+0x38820], R3 ;  /* 0x03882003000075a7 */ /* 0x001064000800017f */
[----:B-1----:R-:W-:Y:S05]  /*1a470*/  @!P0 NANOSLEEP.SYNCS 0x989680 ;  /* 0x009896800000895d */ /* 0x002fea0003900000 */
[----:B------:R-:W1:Y:S02]  /*1a480*/  @!P0 SYNCS.PHASECHK.TRANS64 P0, [R0+URZ+0x38820], R3 ;  /* 0x03882003000085a7 */ /* 0x000e64000800007f */
[----:B-1----:R-:W-:Y:S05]  /*1a490*/  @!P0 BRA `(.L_x_2407) ;  /* 0xfffffffc00f08947 */ /* 0x002fea000383ffff */
[----:B------:R-:W-:Y:S05]  /*1a4a0*/  BRA `(.L_x_2454) ;  /* 0xffffffe800ac7947 */ /* 0x000fea000383ffff */
.L_x_2408:
        /* <DEDUP_REMOVED lines=11> */
.L_x_2456:
[----:B------:R-:W-:Y:S05]  /*1a560*/  BSYNC B0 ;  /* 0x0000000000007941 */ /* 0x000fea0003800000 */
.L_x_2455:
[----:B------:R-:W-:Y:S05]  /*1a570*/  BRA `(.L_x_2457) ;  /* 0xffffffe800947947 */ /* 0x000fea000383ffff */
.L_x_2411:
[----:B------:R-:W-:Y:S01]  /*1a580*/  BSSY B1, `(.L_x_2458) ;  /* 0x0000006000017945 */ /* 0x000fe20003800000 */
[----:B------:R-:W-:-:S07]  /*1a590*/  IMAD.MOV.U32 R15, RZ, RZ, -0x1 ;  /* 0xffffffffff0f7424 */ /* 0x000fce00078e00ff */
[----:B01----:R-:W-:Y:S05]  /*1a5a0*/  WARPSYNC.COLLECTIVE R15, `(.L_x_2459) ;  /* 0x000000000f0c7348 */ /* 0x003fea0003c00000 */
[----:B------:R-:W-:Y:S02]  /*1a5b0*/  ELECT P6, UR62, PT ;  /* 0x00000000003e782f */ /* 0x000fe400038c0000 */
[----:B------:R-:W-:Y:S01]  /*1a5c0*/  MOV R14, UR62 ;  /* 0x0000003e000e7c02 */ /* 0x000fe20008000f00 */
[----:B01----:R-:W-:Y:S10]  /*1a5d0*/  ENDCOLLECTIVE ;  /* 0x000000000000791b */ /* 0x003ff40003800000 */
.L_x_2459:
[----:B------:R-:W-:Y:S05]  /*1a5e0*/  BSYNC B1 ;  /* 0x0000000000017941 */ /* 0x000fea0003800000 */
.L_x_2458:
[----:B------:R-:W-:Y:S05]  /*1a5f0*/  BRA `(.L_x_2460) ;  /* 0xffffffe8008c7947 */ /* 0x000fea000383ffff */
.L_x_2413:
[----:B0-----:R0:W1:Y:S02]  /*1a600*/  SYNCS.PHASECHK.TRANS64.TRYWAIT P1, [R6+URZ], R5 ;  /* 0x00000005060075a7 */ /* 0x001064000802017f */
[----:B-1----:R-:W-:Y:S05]  /*1a610*/  @!P1 NANOSLEEP.SYNCS 0x989680 ;  /* 0x009896800000995d */ /* 0x002fea0003900000 */
[----:B------:R-:W1:Y:S02]  /*1a620*/  @!P1 SYNCS.PHASECHK.TRANS64 P1, [R6+URZ], R5 ;  /* 0x00000005060095a7 */ /* 0x000e64000802007f */
[----:B-1----:R-:W-:Y:S05]  /*1a630*/  @!P1 BRA `(.L_x_2413) ;  /* 0xfffffffc00f09947 */ /* 0x002fea000383ffff */
[----:B------:R-:W-:Y:S05]  /*1a640*/  BRA `(.L_x_2461) ;  /* 0xffffffe800c87947 */ /* 0x000fea000383ffff */
.L_x_2414:
[----:B-1----:R1:W2:Y:S02]  /*1a650*/  SYNCS.PHASECHK.TRANS64.TRYWAIT P1, [R7+URZ], R2 ;  /* 0x00000002070075a7 */ /* 0x0022a4000802017f */
[----:B--2---:R-:W-:Y:S05]  /*1a660*/  @!P1 NANOSLEEP.SYNCS 0x989680 ;  /* 0x009896800000995d */ /* 0x004fea0003900000 */
[----:B------:R-:W2:Y:S02]  /*1a670*/  @!P1 SYNCS.PHASECHK.TRANS64 P1, [R7+URZ], R2 ;  /* 0x00000002070095a7 */ /* 0x000ea4000802007f */
[----:B--2---:R-:W-:Y:S05]  /*1a680*/  @!P1 BRA `(.L_x_2414) ;  /* 0xfffffffc00f09947 */ /* 0x004fea000383ffff */
[----:B------:R-:W-:Y:S05]  /*1a690*/  BRA `(.L_x_2462) ;  /* 0xffffffe800bc7947 */ /* 0x000fea000383ffff */
.L_x_2416:
[----:B--2---:R2:W3:Y:S02]  /*1a6a0*/  SYNCS.PHASECHK.TRANS64.TRYWAIT P1, [R4+URZ+0x38860], R5 ;  /* 0x03886005040075a7 */ /* 0x0044e4000802017f */
[----:B---3--:R-:W-:Y:S05]  /*1a6b0*/  @!P1 NANOSLEEP.SYNCS 0x989680 ;  /* 0x009896800000995d */ /* 0x008fea0003900000 */
[----:B------:R-:W3:Y:S02]  /*1a6c0*/  @!P1 SYNCS.PHASECHK.TRANS64 P1, [R4+URZ+0x38860], R5 ;  /* 0x03886005040095a7 */ /* 0x000ee4000802007f */
[----:B---3--:R-:W-:Y:S05]  /*1a6d0*/  @!P1 BRA `(.L_x_2416) ;  /* 0xfffffffc00f09947 */ /* 0x008fea000383ffff */
[----:B------:R-:W-:Y:S05]  /*1a6e0*/  BRA `(.L_x_2463) ;  /* 0xffffffe800c07947 */ /* 0x000fea000383ffff */
.L_x_2418:
[----:B---3--:R3:W4:Y:S02]  /*1a6f0*/  SYNCS.PHASECHK.TRANS64.TRYWAIT P1, [R3+URZ+0x38860], R2 ;  /* 0x03886002030075a7 */ /* 0x008724000802017f */
[----:B----4-:R-:W-:Y:S05]  /*1a700*/  @!P1 NANOSLEEP.SYNCS 0x989680 ;  /* 0x009896800000995d */ /* 0x010fea0003900000 */
[----:B------:R-:W4:Y:S02]  /*1a710*/  @!P1 SYNCS.PHASECHK.TRANS64 P1, [R3+URZ+0x38860], R2 ;  /* 0x03886002030095a7 */ /* 0x000f24000802007f */
[----:B----4-:R-:W-:Y:S05]  /*1a720*/  @!P1 BRA `(.L_x_2418) ;  /* 0xfffffffc00f09947 */ /* 0x010fea000383ffff */
[----:B------:R-:W-:Y:S05]  /*1a730*/  BRA `(.L_x_2464) ;  /* 0xffffffe800c07947 */ /* 0x000fea000383ffff */
.L_x_2420:
[----:B----4-:R4:W0:Y:S02]  /*1a740*/  SYNCS.PHASECHK.TRANS64.TRYWAIT P0, [R4+URZ+0x38880], R5 ;  /* 0x03888005040075a7 */ /* 0x010824000800017f */
[----:B0-----:R-:W-:Y:S05]  /*1a750*/  @!P0 NANOSLEEP.SYNCS 0x989680 ;  /* 0x009896800000895d */ /* 0x001fea0003900000 */
[----:B------:R-:W0:Y:S02]  /*1a760*/  @!P0 SYNCS.PHASECHK.TRANS64 P0, [R4+URZ+0x38880], R5 ;  /* 0x03888005040085a7 */ /* 0x000e24000800007f */
[----:B0-----:R-:W-:Y:S05]  /*1a770*/  @!P0 BRA `(.L_x_2420) ;  /* 0xfffffffc00f08947 */ /* 0x001fea000383ffff */
[----:B------:R-:W-:Y:S05]  /*1a780*/  BRA `(.L_x_2421) ;  /* 0xffffffe800bc7947 */ /* 0x000fea000383ffff */
.L_x_2465:
        /* <DEDUP_REMOVED lines=15> */
.L_x_3141:


//--------------------- .text._ZN7cutlass13device_kernelIN5flash11enable_sm90INS1_16FlashAttnFwdSm90INS1_25CollectiveMainloopFwdSm90ILi2EN4cute5tupleIJNS5_1CILi1EEES8_S8_EEENS6_IJNS7_ILi128EEESA_NS7_ILi256EEEEEELi256ENS_12float_e4m3_tEfNS_4arch4Sm90ELb1ELb0ELb1ELb1ELb0ELb1ELb0ELb1ELb1ELb1ELb1ELb0EEENS1_21CollectiveEpilogueFwdINS6_IJSA_SB_SA_EEES9_NS_10bfloat16_tESF_Li256ELb1ELb1ELb1ELb1EEENS1_36VarlenDynamicPersistentTileSchedulerILi128ELi128ELi256ELi128ELb1ELb1ELb1ELb1ELb1ELb1EEEEEEEEEvNT_6ParamsE --------------------------
	.section	.text._ZN7cutlass13device_kernelIN5flash11enable_sm90INS1_16FlashAttnFwdSm90INS1_25CollectiveMainloopFwdSm90ILi2EN4cute5tupleIJNS5_1CILi1EEES8_S8_EEENS6_IJNS7_ILi128EEESA_NS7_ILi256EEEEEELi256ENS_12float_e4m3_tEfNS_4arch4Sm90ELb1ELb0ELb1ELb1ELb0ELb1ELb0ELb1ELb1ELb1ELb1ELb0EEENS1_21CollectiveEpilogueFwdINS6_IJSA_SB_SA_EEES9_NS_10bfloat16_tESF_Li256ELb1ELb1ELb1ELb1EEENS1_36VarlenDynamicPersistentTileSchedulerILi128ELi128ELi256ELi128ELb1ELb1ELb1ELb1ELb1ELb1EEEEEEEEEvNT_6ParamsE,"ax",@progbits
	.align	128
.text._ZN7cutlass13device_kernelIN5flash11enable_sm90INS1_16FlashAttnFwdSm90INS1_25CollectiveMainloopFwdSm90ILi2EN4cute5tupleIJNS5_1CILi1EEES8_S8_EEENS6_IJNS7_ILi128EEESA_NS7_ILi256EEEEEELi256ENS_12float_e4m3_tEfNS_4arch4Sm90ELb1ELb0ELb1ELb1ELb0ELb1ELb0ELb1ELb1ELb1ELb1ELb0EEENS1_21CollectiveEpilogueFwdINS6_IJSA_SB_SA_EEES9_NS_10bfloat16_tESF_Li256ELb1ELb1ELb1ELb1EEENS1_36VarlenDynamicPersistentTileSchedulerILi128ELi128ELi256ELi128ELb1ELb1ELb1ELb1ELb1ELb1EEEEEEEEEvNT_6ParamsE:
        .type           _ZN7cutlass13device_kernelIN5flash11enable_sm90INS1_16FlashAttnFwdSm90INS1_25CollectiveMainloopFwdSm90ILi2EN4cute5tupleIJNS5_1CILi1EEES8_S8_EEENS6_IJNS7_ILi128EEESA_NS7_ILi256EEEEEELi256ENS_12float_e4m3_tEfNS_4arch4Sm90ELb1ELb0ELb1ELb1ELb0ELb1ELb0ELb1ELb1ELb1ELb1ELb0EEENS1_21CollectiveEpilogueFwdINS6_IJSA_SB_SA_EEES9_NS_10bfloat16_tESF_Li256ELb1ELb1ELb1ELb1EEENS1_36VarlenDynamicPersistentTileSchedulerILi128ELi128ELi256ELi128ELb1ELb1ELb1ELb1ELb1ELb1EEEEEEEEEvNT_6ParamsE,@function
        .size           _ZN7cutlass13device_kernelIN5flash11enable_sm90INS1_16FlashAttnFwdSm90INS1_25CollectiveMainloopFwdSm90ILi2EN4cute5tupleIJNS5_1CILi1EEES8_S8_EEENS6_IJNS7_ILi128EEESA_NS7_ILi256EEEEEELi256ENS_12float_e4m3_tEfNS_4arch4Sm90ELb1ELb0ELb1ELb1ELb0ELb1ELb0ELb1ELb1ELb1ELb1ELb0EEENS1_21CollectiveEpilogueFwdINS6_IJSA_SB_SA_EEES9_NS_10bfloat16_tESF_Li256ELb1ELb1ELb1ELb1EEENS1_36VarlenDynamicPersistentTileSchedulerILi128ELi128ELi256ELi128ELb1ELb1ELb1ELb1ELb1ELb1EEEEEEEEEvNT_6ParamsE,(.L_x_3142 - _ZN7cutlass13device_kernelIN5flash11enable_sm90INS1_16FlashAttnFwdSm90INS1_25CollectiveMainloopFwdSm90ILi2EN4cute5tupleIJNS5_1CILi1EEES8_S8_EEENS6_IJNS7_ILi128EEESA_NS7_ILi256EEEEEELi256ENS_12float_e4m3_tEfNS_4arch4Sm90ELb1ELb0ELb1ELb1ELb0ELb1ELb0ELb1ELb1ELb1ELb1ELb0EEENS1_21CollectiveEpilogueFwdINS6_IJSA_SB_SA_EEES9_NS_10bfloat16_tESF_Li256ELb1ELb1ELb1ELb1EEENS1_36VarlenDynamicPersistentTileSchedulerILi128ELi128ELi256ELi128ELb1ELb1ELb1ELb1ELb1ELb1EEEEEEEEEvNT_6ParamsE)
        .other          _ZN7cutlass13device_kernelIN5flash11enable_sm90INS1_16FlashAttnFwdSm90INS1_25CollectiveMainloopFwdSm90ILi2EN4cute5tupleIJNS5_1CILi1EEES8_S8_EEENS6_IJNS7_ILi128EEESA_NS7_ILi256EEEEEELi256ENS_12float_e4m3_tEfNS_4arch4Sm90ELb1ELb0ELb1ELb1ELb0ELb1ELb0ELb1ELb1ELb1ELb1ELb0EEENS1_21CollectiveEpilogueFwdINS6_IJSA_SB_SA_EEES9_NS_10bfloat16_tESF_Li256ELb1ELb1ELb1ELb1EEENS1_36VarlenDynamicPersistentTileSchedulerILi128ELi128ELi256ELi128ELb1ELb1ELb1ELb1ELb1ELb1EEEEEEEEEvNT_6ParamsE,@"STO_CUDA_ENTRY STV_DEFAULT"
_ZN7cutlass13device_kernelIN5flash11enable_sm90INS1_16FlashAttnFwdSm90INS1_25CollectiveMainloopFwdSm90ILi2EN4cute5tupleIJNS5_1CILi1EEES8_S8_EEENS6_IJNS7_ILi128EEESA_NS7_ILi256EEEEEELi256ENS_12float_e4m3_tEfNS_4arch4Sm90ELb1ELb0ELb1ELb1ELb0ELb1ELb0ELb1ELb1ELb1ELb1ELb0EEENS1_21CollectiveEpilogueFwdINS6_IJSA_SB_SA_EEES9_NS_10bfloat16_tESF_Li256ELb1ELb1ELb1ELb1EEENS1_36VarlenDynamicPersistentTileSchedulerILi128ELi128ELi256ELi128ELb1ELb1ELb1ELb1ELb1ELb1EEEEEEEEEvNT_6ParamsE:
        /* <DEDUP_REMOVED lines=24> */
.L_x_2467:
[----:B------:R-:W-:Y:S05]  /*0180*/  BSYNC B0 ;  /* 0x0000000000007941 */ /* 0x000fea0003800000 */
.L_x_2466:
        /* <DEDUP_REMOVED lines=41> */
.L_x_2468:
        /* <DEDUP_REMOVED lines=22> */
.L_x_2469:
        /* <DEDUP_REMOVED lines=18> */
.L_x_2470:
        /* <DEDUP_REMOVED lines=22> */
.L_x_2471:
        /* <DEDUP_REMOVED lines=22> */
.L_x_2472:
        /* <DEDUP_REMOVED lines=8> */
.L_x_2475:
        /* <DEDUP_REMOVED lines=38> */
[----:B------:R-:W-:Y:S01]  /*0c40*/  SHF.R.S32.HI R8, RZ, 0x1f, R14 ;  /* 0x0000001fff087819 */ /* 0x000fe2000001140e */
[----:B------:R-:W-:Y:S01]  /*0c50*/  IMAD.SHL.U32 R6, R5, 0x20, RZ ;  /* 0x0000002005067824 */ /* 0x000fe200078e00ff */
[C---:B------:R-:W-:Y:S01]  /*0c60*/  LOP3.LUT R5, R4.reuse, 0x3fffff0, RZ, 0xc0, !PT ;  /* 0x03fffff004057812 */ /* 0x040fe200078ec0ff */
[----:B------:R-:W-:Y:S01]  /*0c70*/  STL [R1+0x11c], R14 ;  /* 0x00011c0e01007387 */ /* 0x000fe20000100800 */
[----:B------:R-:W-:Y:S02]  /*0c80*/  LEA.HI R4, R4, R7, RZ, 0x1 ;  /* 0x0000000704047211 */ /* 0x000fe400078f08ff */
[----:B------:R-:W-:Y:S01]  /*0c90*/  LOP3.LUT R6, R6, 0xfffffc00, RZ, 0xc0, !PT ;  /* 0xfffffc0006067812 */ /* 0x000fe200078ec0ff */
[----:B------:R-:W-:Y:S01]  /*0ca0*/  IMAD.IADD R5, R0, 0x1, -R5 ;  /* 0x0000000100057824 */ /* 0x000fe200078e0a05 */
[----:B------:R-:W-:Y:S02]  /*0cb0*/  LEA.HI R10, R8, R14, RZ, 0x2 ;  /* 0x0000000e080a7211 */ /* 0x000fe400078f10ff */
[----:B------:R-:W-:Y:S01]  /*0cc0*/  LOP3.LUT R4, R4, 0x1ffffffe, RZ, 0xc0, !PT ;  /* 0x1ffffffe04047812 */ /* 0x000fe200078ec0ff */
[----:B------:R-:W-:Y:S01]  /*0cd0*/  IMAD R9, R5, 0x40, R6 ;  /* 0x0000004005097824 */ /* 0x000fe200078e0206 */
[----:B------:R-:W-:-:S02]  /*0ce0*/  SHF.R.S32.HI R5, RZ, 0x7, R2 ;  /* 0x00000007ff057819 */ /* 0x000fc40000011402 */
[--C-:B------:R-:W-:Y:S02]  /*0cf0*/  SHF.R.S32.HI R11, RZ, 0x2, R10.reuse ;  /* 0x00000002ff0b7819 */ /* 0x100fe4000001140a */
[----:B------:R-:W-:Y:S02]  /*0d00*/  LEA.HI R2, R2, R5, RZ, 0x1 ;  /* 0x0000000502027211 */ /* 0x000fe400078f08ff */
[----:B------:R-:W-:Y:S02]  /*0d10*/  SHF.R.S32.HI R12, RZ, 0x1f, R10 ;  /* 0x0000001fff0c7819 */ /* 0x000fe4000001140a */
[----:B------:R-:W-:Y:S02]  /*0d20*/  LOP3.LUT R2, R2, 0x3fffffe, RZ, 0xc0, !PT ;  /* 0x03fffffe02027812 */ /* 0x000fe400078ec0ff */
[----:B------:R-:W-:Y:S02]  /*0d30*/  LEA.HI R6, R3, R0, RZ, 0x2 ;  /* 0x0000000003067211 */ /* 0x000fe400078f10ff */
[----:B------:R-:W-:Y:S01]  /*0d40*/  IADD3 R4, R7, -R4, RZ ;  /* 0x8000000407047210 */ /* 0x000fe20007ffe0ff */
[----:B------:R-:W-:Y:S01]  /*0d50*/  IMAD.IADD R2, R5, 0x1, -R2 ;  /* 0x0000000105027824 */ /* 0x000fe200078e0a02 */
[----:B------:R-:W-:-:S02]  /*0d60*/  LEA.HI R12, R12, R11, RZ, 0x3 ;  /* 0x0000000b0c0c7211 */ /* 0x000fc400078f18ff */
[----:B------:R-:W-:Y:S02]  /*0d70*/  LOP3.LUT R7, R6, 0xfffffffc, RZ, 0xc0, !PT ;  /* 0xfffffffc06077812 */ /* 0x000fe400078ec0ff */
[----:B------:R-:W-:Y:S02]  /*0d80*/  LOP3.LUT R5, R19, 0xfffffff8, RZ, 0xc0, !PT ;  /* 0xfffffff813057812 */ /* 0x000fe400078ec0ff */
[----:B------:R-:W-:Y:S01]  /*0d90*/  LOP3.LUT R12, R12, 0xfffffff8, RZ, 0xc0, !PT ;  /* 0xfffffff80c0c7812 */ /* 0x000fe200078ec0ff */
[----:B------:R-:W-:Y:S01]  /*0da0*/  IMAD.IADD R7, R0, 0x1, -R7 ;  /* 0x0000000100077824 */ /* 0x000fe200078e0a07 */
[----:B------:R-:W-:Y:S01]  /*0db0*/  LEA.HI R8, R8, R14, RZ, 0x5 ;  /* 0x0000000e08087211 */ /* 0x000fe200078f28ff */
[----:B------:R-:W-:Y:S01]  /*0dc0*/  IMAD.IADD R5, R0, 0x1, -R5 ;  /* 0x0000000100057824 */ /* 0x000fe200078e0a05 */
[----:B------:R-:W-:Y:S01]  /*0dd0*/  LEA.HI R3, R3, R0, RZ, 0x6 ;  /* 0x0000000003037211 */ /* 0x000fe200078f30ff */
[----:B------:R-:W-:Y:S01]  /*0de0*/  IMAD R0, R4, 0x8, R9 ;  /* 0x0000000804007824 */ /* 0x000fe200078e0209 */
[----:B------:R-:W-:Y:S01]  /*0df0*/  SHF.R.S32.HI R19, RZ, 0x3, R19 ;  /* 0x00000003ff137819 */ /* 0x000fe20000011413 */
[----:B------:R-:W-:Y:S01]  /*0e00*/  IMAD.IADD R11, R11, 0x1, -R12 ;  /* 0x000000010b0b7824 */ /* 0x000fe200078e0a0c */
[----:B------:R-:W-:Y:S01]  /*0e10*/  SHF.R.S32.HI R8, RZ, 0x5, R8 ;  /* 0x00000005ff087819 */ /* 0x000fe20000011408 */
[----:B------:R-:W-:Y:S01]  /*0e20*/  IMAD.SHL.U32 R3, R3, 0x10, RZ ;  /* 0x0000001003037824 */ /* 0x000fe200078e00ff */
[----:B------:R0:W-:Y:S01]  /*0e30*/  STL [R1+0x1ac], R0 ;  /* 0x0001ac0001007387 */ /* 0x0001e20000100800 */
[----:B------:R-:W-:Y:S01]  /*0e40*/  LEA.HI R6, R7, R7, RZ, 0x1 ;  /* 0x0000000707067211 */ /* 0x000fe200078f08ff */
[----:B------:R-:W-:Y:S01]  /*0e50*/  VIADD R12, R19, 0x40 ;  /* 0x00000040130c7836 */ /* 0x000fe20000000000 */
[----:B------:R-:W-:Y:S01]  /*0e60*/  SHF.L.U32 R16, R5, 0x4, RZ ;  /* 0x0000000405107819 */ /* 0x000fe200000006ff */
[----:B------:R-:W-:Y:S01]  /*0e70*/  IMAD R11, R8, 0x10, R11 ;  /* 0x00000010080b7824 */ /* 0x000fe200078e020b */
[----:B------:R-:W-:Y:S01]  /*0e80*/  LOP3.LUT R6, R6, 0x1ffffffe, RZ, 0xc0, !PT ;  /* 0x1ffffffe06067812 */ /* 0x000fe200078ec0ff */
[----:B------:R-:W-:Y:S01]  /*0e90*/  VIADD R20, R19, 0x20 ;  /* 0x0000002013147836 */ /* 0x000fe20000000000 */
[----:B------:R-:W-:Y:S01]  /*0ea0*/  LOP3.LUT R13, R3, 0xfffffc00, RZ, 0xc0, !PT ;  /* 0xfffffc00030d7812 */ /* 0x000fe200078ec0ff */
[C---:B------:R-:W-:Y:S01]  /*0eb0*/  VIADD R8, R19.reuse, 0x60 ;  /* 0x0000006013087836 */ /* 0x040fe20000000000 */
[----:B------:R-:W-:Y:S01]  /*0ec0*/  LEA R11, R2, R11, 0x6 ;  /* 0x0000000b020b7211 */ /* 0x000fe200078e30ff */
[----:B0-----:R-:W-:Y:S01]  /*0ed0*/  IMAD.SHL.U32 R0, R19, 0x80, RZ ;  /* 0x0000008013007824 */ /* 0x001fe200078e00ff */
[----:B------:R-:W-:Y:S01]  /*0ee0*/  SHF.R.S32.HI R4, RZ, 0x1f, R12 ;  /* 0x0000001fff047819 */ /* 0x000fe2000001140c */
[----:B------:R-:W-:Y:S01]  /*0ef0*/  IMAD.SHL.U32 R3, R12, 0x80, RZ ;  /* 0x000000800c037824 */ /* 0x000fe200078e00ff */
[----:B------:R-:W-:Y:S01]  /*0f00*/  SHF.R.S32.HI R2, RZ, 0x1f, R19 ;  /* 0x0000001fff027819 */ /* 0x000fe20000011413 */
[----:B------:R-:W-:Y:S01]  /*0f10*/  IMAD.IADD R6, R7, 0x1, -R6 ;  /* 0x0000000107067824 */ /* 0x000fe200078e0a06 */
[----:B------:R-:W-:Y:S01]  /*0f20*/  LOP3.LUT R15, R0, 0x380, RZ, 0xc0, !PT ;  /* 0x00000380000f7812 */ /* 0x000fe200078ec0ff */
[----:B------:R-:W-:Y:S01]  /*0f30*/  IMAD.SHL.U32 R0, R20, 0x80, RZ ;  /* 0x0000008014007824 */ /* 0x000fe200078e00ff */
[----:B------:R-:W-:Y:S01]  /*0f40*/  SHF.R.S32.HI R2, RZ, 0x1f, R20 ;  /* 0x0000001fff027819 */ /* 0x000fe20000011414 */
[----:B------:R-:W-:Y:S01]  /*0f50*/  IMAD.SHL.U32 R22, R5, 0x8, RZ ;  /* 0x0000000805167824 */ /* 0x000fe200078e00ff */
[----:B------:R-:W-:Y:S01]  /*0f60*/  SHF.R.S32.HI R7, RZ, 0x1f, R8 ;  /* 0x0000001fff077819 */ /* 0x000fe20000011408 */
[----:B------:R-:W-:Y:S01]  /*0f70*/  STL [R1+0x1a8], R11 ;  /* 0x0001a80b01007387 */ /* 0x000fe20000100800 */
[----:B------:R-:W-:Y:S01]  /*0f80*/  LEA.HI R4, R4, R12, RZ, 0x3 ;  /* 0x0000000c04047211 */ /* 0x000fe200078f18ff */
[----:B------:R-:W-:Y:S01]  /*0f90*/  IMAD.SHL.U32 R5, R8, 0x80, RZ ;  /* 0x0000008008057824 */ /* 0x000fe200078e00ff */
[----:B------:R-:W-:Y:S01]  /*0fa0*/  LOP3.LUT R12, R0, 0x380, RZ, 0xc0, !PT ;  /* 0x00000380000c7812 */ /* 0x000fe200078ec0ff */
[----:B------:R0:W-:Y:S01]  /*0fb0*/  STL [R1+0x70], R13 ;  /* 0x0000700d01007387 */ /* 0x0001e20000100800 */
[----:B------:R-:W-:Y:S01]  /*0fc0*/  LOP3.LUT R9, R3, 0x380, RZ, 0xc0, !PT ;  /* 0x0000038003097812 */ /* 0x000fe200078ec0ff */
[----:B------:R-:W-:Y:S01]  /*0fd0*/  IMAD.SHL.U32 R4, R4, 0x80, RZ ;  /* 0x0000008004047824 */ /* 0x000fe200078e00ff */
[----:B------:R-:W-:Y:S01]  /*0fe0*/  LEA.HI R2, R2, R20, RZ, 0x3 ;  /* 0x0000001402027211 */ /* 0x000fe200078f18ff */
[C---:B------:R-:W-:Y:S01]  /*0ff0*/  VIADD R20, R22.reuse, 0x80 ;  /* 0x0000008016147836 */ /* 0x040fe20000000000 */
[----:B------:R-:W-:Y:S01]  /*1000*/  LOP3.LUT R0, R15, 0x70, R16, 0xf8, !PT ;  /* 0x000000700f007812 */ /* 0x000fe200078ef810 */
[C---:B------:R-:W-:Y:S01]  /*1010*/  VIADD R233, R22.reuse, 0x40 ;  /* 0x0000004016e97836 */ /* 0x040fe20000000000 */
[----:B------:R-:W-:Y:S01]  /*1020*/  SHF.R.U32.HI R3, RZ, 0x3, R15 ;  /* 0x00000003ff037819 */ /* 0x000fe2000001160f */
[----:B------:R-:W-:Y:S01]  /*1030*/  VIADD R15, R22, 0xc0 ;  /* 0x000000c0160f7836 */ /* 0x000fe20000000000 */
[----:B------:R-:W-:Y:S01]  /*1040*/  LEA.HI R7, R7, R8, RZ, 0x3 ;  /* 0x0000000807077211 */ /* 0x000fe200078f18ff */
[----:B------:R1:W-:Y:S01]  /*1050*/  STL [R1+0x50], R20 ;  /* 0x0000501401007387 */ /* 0x0003e20000100800 */
[----:B0-----:R-:W-:-:S02]  /*1060*/  LOP3.LUT R13, R13, R0, R3, 0xf6, !PT ;  /* 0x000000000d0d7212 */ /* 0x001fc400078ef603 */
[----:B------:R-:W-:Y:S01]  /*1070*/  SHF.L.U32 R2, R2, 0x7, RZ ;  /* 0x0000000702027819 */ /* 0x000fe200000006ff */
[----:B------:R0:W-:Y:S01]  /*1080*/  STL [R1+0x58], R15 ;  /* 0x0000580f01007387 */ /* 0x0001e20000100800 */
[----:B------:R-:W-:Y:S01]  /*1090*/  IMAD.SHL.U32 R7, R7, 0x80, RZ ;  /* 0x0000008007077824 */ /* 0x000fe200078e00ff */
[----:B------:R-:W-:Y:S02]  /*10a0*/  LOP3.LUT R8, R5, 0x380, RZ, 0xc0, !PT ;  /* 0x0000038005087812 */ /* 0x000fe400078ec0ff */
[----:B------:R2:W-:Y:S01]  /*10b0*/  STL [R1+0x7c], R13 ;  /* 0x00007c0d01007387 */ /* 0x0005e20000100800 */
[----:B------:R-:W-:Y:S02]  /*10c0*/  LOP3.LUT R2, R2, 0xfffffc00, RZ, 0xc0, !PT ;  /* 0xfffffc0002027812 */ /* 0x000fe400078ec0ff */
[----:B-1----:R-:W-:Y:S02]  /*10d0*/  SHF.R.S32.HI R20, RZ, 0x1f, R20 ;  /* 0x0000001fff147819 */ /* 0x002fe40000011414 */
[----:B------:R-:W-:-:S02]  /*10e0*/  LOP3.LUT R10, R10, 0x7ffffffc, RZ, 0xc0, !PT ;  /* 0x7ffffffc0a0a7812 */ /* 0x000fc400078ec0ff */
[----:B0-----:R-:W-:Y:S01]  /*10f0*/  SHF.R.S32.HI R15, RZ, 0x1f, R15 ;  /* 0x0000001fff0f7819 */ /* 0x001fe2000001140f */
[----:B------:R-:W-:Y:S01]  /*1100*/  STL [R1+0x98], R20 ;  /* 0x0000981401007387 */ /* 0x000fe20000100800 */
[----:B------:R-:W-:Y:S01]  /*1110*/  SHF.R.U32.HI R3, RZ, 0x3, R12 ;  /* 0x00000003ff037819 */ /* 0x000fe2000001160c */
[----:B--2---:R-:W-:Y:S01]  /*1120*/  IMAD.IADD R13, R18, 0x1, R13 ;  /* 0x00000001120d7824 */ /* 0x004fe200078e020d */
[----:B------:R-:W-:Y:S01]  /*1130*/  LOP3.LUT R0, R12, 0x70, R16, 0xf8, !PT ;  /* 0x000000700c007812 */ /* 0x000fe200078ef810 */
[----:B------:R-:W-:Y:S01]  /*1140*/  STL [R1+0x94], R15 ;  /* 0x0000940f01007387 */ /* 0x000fe20000100800 */
[----:B------:R-:W-:Y:S01]  /*1150*/  LOP3.LUT R4, R4, 0xfffffc00, RZ, 0xc0, !PT ;  /* 0xfffffc0004047812 */ /* 0x000fe200078ec0ff */
[----:B------:R-:W-:Y:S01]  /*1160*/  IMAD.IADD R10, R14, 0x1, -R10 ;  /* 0x000000010e0a7824 */ /* 0x000fe200078e0a0a */
[----:B------:R-:W-:Y:S01]  /*1170*/  SHF.R.U32.HI R12, RZ, 0x3, R9 ;  /* 0x00000003ff0c7819 */ /* 0x000fe20000011609 */
[----:B------:R-:W-:Y:S01]  /*1180*/  STL [R1+0x6c], R2 ;  /* 0x00006c0201007387 */ /* 0x000fe20000100800 */
[----:B------:R-:W-:-:S02]  /*1190*/  LOP3.LUT R5, R9, 0x70, R16, 0xf8, !PT ;  /* 0x0000007009057812 */ /* 0x000fc400078ef810 */
[----:B------:R-:W-:Y:S01]  /*11a0*/  LOP3.LUT R7, R7, 0xfffffc00, RZ, 0xc0, !PT ;  /* 0xfffffc0007077812 */ /* 0x000fe200078ec0ff */
[----:B------:R-:W-:Y:S01]  /*11b0*/  STL [R1+0x74], R13 ;  /* 0x0000740d01007387 */ /* 0x000fe20000100800 */
[----:B------:R-:W-:Y:S02]  /*11c0*/  SHF.R.U32.HI R9, RZ, 0x3, R8 ;  /* 0x00000003ff097819 */ /* 0x000fe40000011608 */
[----:B------:R-:W-:Y:S01]  /*11d0*/  LOP3.LUT R8, R8, 0x70, R16, 0xf8, !PT ;  /* 0x0000007008087812 */ /* 0x000fe200078ef810 */
[----:B------:R0:W-:Y:S01]  /*11e0*/  STL [R1+0x68], R4 ;  /* 0x0000680401007387 */ /* 0x0001e20000100800 */
[----:B------:R-:W-:Y:S01]  /*11f0*/  LOP3.LUT R3, R2, R0, R3, 0xf6, !PT ;  /* 0x0000000002037212 */ /* 0x000fe200078ef603 */
[----:B------:R-:W-:Y:S01]  /*1200*/  IMAD.SHL.U32 R0, R10, 0x2, RZ ;  /* 0x000000020a007824 */ /* 0x000fe200078e00ff */
[----:B------:R-:W-:Y:S01]  /*1210*/  LOP3.LUT R5, R4, R5, R12, 0xf6, !PT ;  /* 0x0000000504057212 */ /* 0x000fe200078ef60c */
[----:B------:R1:W-:Y:S01]  /*1220*/  STL [R1+0x64], R7 ;  /* 0x0000640701007387 */ /* 0x0003e20000100800 */
[----:B------:R-:W-:Y:S01]  /*1230*/  SHF.R.S32.HI R17, RZ, 0x1f, R16 ;  /* 0x0000001fff117819 */ /* 0x000fe20000011410 */
[C---:B------:R-:W-:Y:S01]  /*1240*/  VIADD R43, R0.reuse, 0x8 ;  /* 0x00000008002b7836 */ /* 0x040fe20000000000 */
[C---:B------:R-:W-:Y:S01]  /*1250*/  IADD3 R33, R0.reuse, 0x40, RZ ;  /* 0x0000004000217810 */ /* 0x040fe20007ffe0ff */
[C---:B------:R-:W-:Y:S01]  /*1260*/  VIADD R42, R0.reuse, 0x10 ;  /* 0x00000010002a7836 */ /* 0x040fe20000000000 */
[----:B------:R-:W-:Y:S01]  /*1270*/  IADD3 R25, R0, 0x80, RZ ;  /* 0x0000008000197810 */ /* 0x000fe20007ffe0ff */
[----:B0-----:R-:W-:Y:S01]  /*1280*/  IMAD.IADD R4, R18, 0x1, R3 ;  /* 0x0000000112047824 */ /* 0x001fe200078e0203 */
[----:B------:R-:W-:Y:S01]  /*1290*/  IADD3 R10, R0, 0xc0, RZ ;  /* 0x000000c0000a7810 */ /* 0x000fe20007ffe0ff */
[----:B------:R-:W-:Y:S01]  /*12a0*/  IMAD.IADD R3, R18, 0x1, R5 ;  /* 0x0000000112037824 */ /* 0x000fe200078e0205 */
[----:B------:R-:W-:Y:S01]  /*12b0*/  SHF.R.S32.HI R23, RZ, 0x1f, R22 ;  /* 0x0000001fff177819 */ /* 0x000fe20000011416 */
[C---:B------:R-:W-:Y:S01]  /*12c0*/  VIADD R41, R0.reuse, 0x18 ;  /* 0x0000001800297836 */ /* 0x040fe20000000000 */
[----:B-1----:R-:W-:Y:S01]  /*12d0*/  LOP3.LUT R7, R7, R8, R9, 0xf6, !PT ;  /* 0x0000000807077212 */ /* 0x002fe200078ef609 */
[----:B------:R-:W-:Y:S01]  /*12e0*/  STL [R1+0x1a4], R4 ;  /* 0x0001a40401007387 */ /* 0x000fe20000100800 */
[----:B------:R-:W-:-:S02]  /*12f0*/  VIADD R40, R0, 0x20 ;  /* 0x0000002000287836 */ /* 0x000fc40000000000 */
[----:B------:R-:W-:Y:S01]  /*1300*/  IADD3 R2, R18, R7, RZ ;  /* 0x0000000712027210 */ /* 0x000fe20007ffe0ff */
[----:B------:R-:W-:Y:S01]  /*1310*/  STL [R1+0x5c], R0 ;  /* 0x00005c0001007387 */ /* 0x000fe20000100800 */
[C---:B------:R-:W-:Y:S01]  /*1320*/  VIADD R36, R0.reuse, 0x28 ;  /* 0x0000002800247836 */ /* 0x040fe20000000000 */
[----:B------:R-:W-:Y:S01]  /*1330*/  SHF.R.S32.HI R7, RZ, 0x1f, R43 ;  /* 0x0000001fff077819 */ /* 0x000fe2000001142b */
[C---:B------:R-:W-:Y:S01]  /*1340*/  VIADD R35, R0.reuse, 0x30 ;  /* 0x0000003000237836 */ /* 0x040fe20000000000 */
[----:B------:R-:W-:Y:S01]  /*1350*/  STL [R1+0x1a0], R3 ;  /* 0x0001a00301007387 */ /* 0x000fe20000100800 */
[C---:B------:R-:W-:Y:S02]  /*1360*/  VIADD R34, R0.reuse, 0x38 ;  /* 0x0000003800227836 */ /* 0x040fe40000000000 */
[C---:B------:R-:W-:Y:S01]  /*1370*/  VIADD R32, R0.reuse, 0x48 ;  /* 0x0000004800207836 */ /* 0x040fe20000000000 */
[----:B------:R-:W-:Y:S01]  /*1380*/  STL [R1+0x19c], R2 ;  /* 0x00019c0201007387 */ /* 0x000fe20000100800 */
[----:B------:R-:W-:-:S02]  /*1390*/  VIADD R31, R0, 0x50 ;  /* 0x00000050001f7836 */ /* 0x000fc40000000000 */
[C---:B------:R-:W-:Y:S01]  /*13a0*/  VIADD R30, R0.reuse, 0x58 ;  /* 0x00000058001e7836 */ /* 0x040fe20000000000 */
[----:B------:R-:W-:Y:S01]  /*13b0*/  STL [R1+0x118], R43 ;  /* 0x0001182b01007387 */ /* 0x000fe20000100800 */
[C---:B------:R-:W-:Y:S02]  /*13c0*/  VIADD R29, R0.reuse, 0x60 ;  /* 0x00000060001d7836 */ /* 0x040fe40000000000 */
[C---:B------:R-:W-:Y:S01]  /*13d0*/  VIADD R28, R0.reuse, 0x68 ;  /* 0x00000068001c7836 */ /* 0x040fe20000000000 */
[----:B------:R0:W-:Y:S01]  /*13e0*/  STL [R1+0x114], R42 ;  /* 0x0001142a01007387 */ /* 0x0001e20000100800 */
[C---:B------:R-:W-:Y:S02]  /*13f0*/  VIADD R27, R0.reuse, 0x70 ;  /* 0x00000070001b7836 */ /* 0x040fe40000000000 */
[C---:B------:R-:W-:Y:S01]  /*1400*/  VIADD R26, R0.reuse, 0x78 ;  /* 0x00000078001a7836 */ /* 0x040fe20000000000 */
[----:B------:R-:W-:Y:S01]  /*1410*/  STL [R1+0x110], R41 ;  /* 0x0001102901007387 */ /* 0x000fe20000100800 */
[----:B------:R-:W-:-:S02]  /*1420*/  VIADD R24, R0, 0x88 ;  /* 0x0000008800187836 */ /* 0x000fc40000000000 */
[C---:B------:R-:W-:Y:S01]  /*1430*/  VIADD R21, R0.reuse, 0x90 ;  /* 0x0000009000157836 */ /* 0x040fe20000000000 */
[----:B------:R1:W-:Y:S01]  /*1440*/  STL [R1+0x10c], R40 ;  /* 0x00010c2801007387 */ /* 0x0003e20000100800 */
[C---:B------:R-:W-:Y:S01]  /*1450*/  VIADD R20, R0.reuse, 0x98 ;  /* 0x0000009800147836 */ /* 0x040fe20000000000 */
[----:B0-----:R-:W-:Y:S01]  /*1460*/  SHF.R.S32.HI R42, RZ, 0x1f, R42 ;  /* 0x0000001fff2a7819 */ /* 0x001fe2000001142a */
[C---:B------:R-:W-:Y:S01]  /*1470*/  VIADD R15, R0.reuse, 0xa0 ;  /* 0x000000a0000f7836 */ /* 0x040fe20000000000 */
[----:B------:R0:W-:Y:S01]  /*1480*/  STL [R1+0x108], R36 ;  /* 0x0001082401007387 */ /* 0x0001e20000100800 */
[C---:B------:R-:W-:Y:S02]  /*1490*/  VIADD R14, R0.reuse, 0xa8 ;  /* 0x000000a8000e7836 */ /* 0x040fe40000000000 */
[C---:B------:R-:W-:Y:S01]  /*14a0*/  VIADD R13, R0.reuse, 0xb0 ;  /* 0x000000b0000d7836 */ /* 0x040fe20000000000 */
[----:B------:R-:W-:Y:S01]  /*14b0*/  STL [R1+0x104], R35 ;  /* 0x0001042301007387 */ /* 0x000fe20000100800 */
[C---:B------:R-:W-:Y:S01]  /*14c0*/  VIADD R12, R0.reuse, 0xb8 ;  /* 0x000000b8000c7836 */ /* 0x040fe20000000000 */
[----:B-1----:R-:W-:Y:S01]  /*14d0*/  SHF.R.S32.HI R40, RZ, 0x1f, R40 ;  /* 0x0000001fff287819 */ /* 0x002fe20000011428 */
[C---:B------:R-:W-:Y:S01]  /*14e0*/  VIADD R9, R0.reuse, 0xc8 ;  /* 0x000000c800097836 */ /* 0x040fe20000000000 */
[----:B------:R1:W-:Y:S01]  /*14f0*/  STL [R1+0x100], R34 ;  /* 0x0001002201007387 */ /* 0x0003e20000100800 */
[C---:B------:R-:W-:Y:S01]  /*1500*/  VIADD R8, R0.reuse, 0xd0 ;  /* 0x000000d000087836 */ /* 0x040fe20000000000 */
[----:B0-----:R-:W-:Y:S01]  /*1510*/  SHF.R.S32.HI R36, RZ, 0x1f, R36 ;  /* 0x0000001fff247819 */ /* 0x001fe20000011424 */
[C---:B------:R-:W-:Y:S01]  /*1520*/  VIADD R5, R0.reuse, 0xd8 ;  /* 0x000000d800057836 */ /* 0x040fe20000000000 */
[----:B------:R0:W-:Y:S01]  /*1530*/  STL [R1+0xfc], R33 ;  /* 0x0000fc2101007387 */ /* 0x0001e20000100800 */
[----:B------:R-:W-:-:S02]  /*1540*/  VIADD R4, R0, 0xe0 ;  /* 0x000000e000047836 */ /* 0x000fc40000000000 */
[C---:B------:R-:W-:Y:S01]  /*1550*/  VIADD R3, R0.reuse, 0xe8 ;  /* 0x000000e800037836 */ /* 0x040fe20000000000 */
[----:B------:R-:W-:Y:S01]  /*1560*/  STL [R1+0xf8], R32 ;  /* 0x0000f82001007387 */ /* 0x000fe20000100800 */
[C---:B------:R-:W-:Y:S01]  /*1570*/  VIADD R2, R0.reuse, 0xf0 ;  /* 0x000000f000027836 */ /* 0x040fe20000000000 */
[----:B-1----:R-:W-:Y:S01]  /*1580*/  SHF.R.S32.HI R34, RZ, 0x1f, R34 ;  /* 0x0000001fff227819 */ /* 0x002fe20000011422 */
[----:B------:R-:W-:Y:S01]  /*1590*/  VIADD R0, R0, 0xf8 ;  /* 0x000000f800007836 */ /* 0x000fe20000000000 */
[----:B------:R1:W-:Y:S01]  /*15a0*/  STL [R1+0xf4], R31 ;  /* 0x0000f41f01007387 */ /* 0x0003e20000100800 */
[----:B0-----:R-:W-:-:S03]  /*15b0*/  SHF.R.S32.HI R33, RZ, 0x1f, R33 ;  /* 0x0000001fff217819 */ /* 0x001fc60000011421 */
[----:B------:R0:W-:Y:S04]  /*15c0*/  STL [R1+0xf0], R30 ;  /* 0x0000f01e01007387 */ /* 0x0001e80000100800 */
[----:B------:R-:W-:Y:S01]  /*15d0*/  STL [R1+0xec], R29 ;  /* 0x0000ec1d01007387 */ /* 0x000fe20000100800 */
[----:B-1----:R-:W-:-:S03]  /*15e0*/  SHF.R.S32.HI R31, RZ, 0x1f, R31 ;  /* 0x0000001fff1f7819 */ /* 0x002fc6000001141f */
        /* <DEDUP_REMOVED lines=25> */
[----:B------:R-:W-:Y:S01]  /*1780*/  STL [R1+0xac], R4 ;  /* 0x0000ac0401007387 */ /* 0x000fe20000100800 */
[----:B0-----:R-:W-:-:S03]  /*1790*/  SHF.R.S32.HI R8, RZ, 0x1f, R8 ;  /* 0x0000001fff087819 */ /* 0x001fc60000011408 */
        /* <DEDUP_REMOVED lines=43> */
[----:B------:R1:W-:Y:S01]  /*1a50*/  STL [R1+0x12c], R5 ;  /* 0x00012c0501007387 */ /* 0x0003e20000100800 */
[----:B------:R-:W-:-:S03]  /*1a60*/  LEA R0, R6, R11, 0x3 ;  /* 0x0000000b06007211 */ /* 0x000fc600078e18ff */
[----:B------:R1:W-:Y:S04]  /*1a70*/  STL [R1+0x128], R4 ;  /* 0x0001280401007387 */ /* 0x0003e80000100800 */
[----:B------:R1:W-:Y:S04]  /*1a80*/  STL [R1+0x124], R3 ;  /* 0x0001240301007387 */ /* 0x0003e80000100800 */
[----:B------:R1:W-:Y:S04]  /*1a90*/  STL [R1+0x120], R2 ;  /* 0x0001200201007387 */ /* 0x0003e80000100800 */
[----:B------:R1:W-:Y:S02]  /*1aa0*/  STL [R1+0x78], R0 ;  /* 0x0000780001007387 */ /* 0x0003e40000100800 */
.L_x_2696:
[----:B01-3--:R-:W0:Y:S02]  /*1ab0*/  LDC.64 R2, c[0x0][0xc88] ;  /* 0x00032200ff027b82 */ /* 0x00be240000000a00 */
[----:B0-----:R-:W-:-:S05]  /*1ac0*/  IMAD.WIDE R2, R39, 0x4, R2 ;  /* 0x0000000427027825 */ /* 0x001fca00078e0202 */
[----:B--2--5:R-:W2:Y:S01]  /*1ad0*/  LDG.E R30, desc[UR40][R2.64] ;  /* 0x00000028021e7981 */ /* 0x024ea2000c1e1900 */
[----:B------:R-:W-:Y:S05]  /*1ae0*/  YIELD ;  /* 0x0000000000007946 */ /* 0x000fea0003800000 */
[----:B------:R-:W-:Y:S01]  /*1af0*/  ULDC.64 UR4, c[0x0][0xa28] ;  /* 0x00028a0000047ab9 */ /* 0x000fe20000000a00 */
[----:B------:R-:W-:Y:S01]  /*1b00*/  ULDC.64 UR8, c[0x0][0xa18] ;  /* 0x0002860000087ab9 */ /* 0x000fe20000000a00 */
[----:B------:R-:W-:Y:S01]  /*1b10*/  ISETP.NE.U32.AND P1, PT, RZ, UR4, PT ;  /* 0x00000004ff007c0c */ /* 0x000fe2000bf25070 */
[----:B------:R-:W-:Y:S01]  /*1b20*/  IMAD.MOV.U32 R10, RZ, RZ, RZ ;  /* 0x000000ffff0a7224 */ /* 0x000fe200078e00ff */
[----:B------:R-:W-:Y:S01]  /*1b30*/  ULDC.64 UR6, c[0x0][0xa08] ;  /* 0x0002820000067ab9 */ /* 0x000fe20000000a00 */
[----:B------:R-:W-:Y:S01]  /*1b40*/  IMAD.MOV.U32 R27, RZ, RZ, RZ ;  /* 0x000000ffff1b7224 */ /* 0x000fe200078e00ff */
[----:B------:R-:W-:-:S02]  /*1b50*/  ISETP.NE.AND.EX P1, PT, RZ, UR5, PT, P1 ;  /* 0x00000005ff007c0c */ /* 0x000fc4000bf25310 */
[----:B------:R-:W-:-:S04]  /*1b60*/  ISETP.NE.U32.AND P0, PT, RZ, UR6, PT ;  /* 0x00000006ff007c0c */ /* 0x000fc8000bf05070 */
[----:B------:R-:W-:Y:S02]  /*1b70*/  ISETP.NE.AND.EX P0, PT, RZ, UR7, PT, P0 ;  /* 0x00000007ff007c0c */ /* 0x000fe4000bf05300 */
[----:B--2---:R-:W-:Y:S01]  /*1b80*/  SHF.R.S32.HI R0, RZ, 0x1f, R30 ;  /* 0x0000001fff007819 */ /* 0x004fe2000001141e */
[----:B------:R-:W-:-:S04]  /*1b90*/  IMAD.SHL.U32 R32, R30, 0x4, RZ ;  /* 0x000000041e207824 */ /* 0x000fc800078e00ff */
[C---:B------:R-:W-:Y:S01]  /*1ba0*/  @P1 LEA R6, P2, R30.reuse, UR4, 0x2 ;  /* 0x000000041e061c11 */ /* 0x040fe2000f8410ff */
[----:B------:R-:W-:Y:S01]  /*1bb0*/  STL [R1+0x80], R30 ;  /* 0x0000801e01007387 */ /* 0x000fe20000100800 */
[C-C-:B------:R-:W-:Y:S02]  /*1bc0*/  SHF.L.U64.HI R31, R30.reuse, 0x2, R0.reuse ;  /* 0x000000021e1f7819 */ /* 0x140fe40000010200 */
[----:B------:R-:W-:Y:S01]  /*1bd0*/  @P1 LEA.HI.X R7, R30, UR5, R0, 0x2, P2 ;  /* 0x000000051e071c11 */ /* 0x000fe200090f1400 */
[----:B------:R-:W-:Y:S01]  /*1be0*/  ULDC UR4, c[0x0][0x288] ;  /* 0x0000a20000047ab9 */ /* 0x000fe20000000800 */
[----:B------:R-:W-:Y:S01]  /*1bf0*/  ISETP.NE.U32.AND P2, PT, RZ, UR8, PT ;  /* 0x00000008ff007c0c */ /* 0x000fe2000bf45070 */
[----:B------:R0:W-:Y:S01]  /*1c00*/  STL [R1+0x90], R0 ;  /* 0x0000900001007387 */ /* 0x0001e20000100800 */
[----:B------:R-:W-:Y:S02]  /*1c10*/  IADD3 R4, P3, R32, UR6, RZ ;  /* 0x0000000620047c10 */ /* 0x000fe4000ff7e0ff */
[----:B------:R-:W-:Y:S01]  /*1c20*/  ISETP.NE.AND.EX P2, PT, RZ, UR9, PT, P2 ;  /* 0x00000009ff007c0c */ /* 0x000fe2000bf45320 */
[----:B------:R1:W5:Y:S01]  /*1c30*/  @P1 LDG.E R10, desc[UR40][R6.64] ;  /* 0x00000028060a1981 */ /* 0x000362000c1e1900 */
[----:B------:R-:W-:-:S03]  /*1c40*/  IADD3.X R5, R31, UR7, RZ, P3, !PT ;  /* 0x000000071f057c10 */ /* 0x000fc60009ffe4ff */
[----:B------:R1:W-:Y:S01]  /*1c50*/  STL [R1+0x88], R32 ;  /* 0x0000882001007387 */ /* 0x0003e20000100800 */
[----:B0-----:R-:W-:Y:S01]  /*1c60*/  IMAD.U32 R0, RZ, RZ, UR4 ;  /* 0x00000004ff007e24 */ /* 0x001fe2000f8e00ff */
[----:B------:R-:W-:Y:S02]  /*1c70*/  ULDC.64 UR4, c[0x0][0x418] ;  /* 0x0001060000047ab9 */ /* 0x000fe40000000a00 */
[----:B------:R1:W5:Y:S04]  /*1c80*/  @P0 LDG.E R27, desc[UR40][R4.64] ;  /* 0x00000028041b0981 */ /* 0x000368000c1e1900 */
[----:B------:R-:W-:Y:S01]  /*1c90*/  @P2 IADD3 R8, P1, R32, UR8, RZ ;  /* 0x0000000820082c10 */ /* 0x000fe2000ff3e0ff */
[----:B------:R1:W-:Y:S03]  /*1ca0*/  STL [R1+0x8c], R31 ;  /* 0x00008c1f01007387 */ /* 0x0003e60000100800 */
[----:B------:R-:W-:-:S05]  /*1cb0*/  @P2 IADD3.X R9, R31, UR9, RZ, P1, !PT ;  /* 0x000000091f092c10 */ /* 0x000fca0008ffe4ff */
[----:B------:R-:W2:Y:S01]  /*1cc0*/  @P2 LDG.E R0, desc[UR40][R8.64] ;  /* 0x0000002808002981 */ /* 0x000ea2000c1e1900 */
[----:B------:R-:W-:-:S03]  /*1cd0*/  UISETP.NE.U32.AND UP0, UPT, UR4, URZ, UPT ;  /* 0x0000003f0400728c */ /* 0x000fc6000bf05070 */
[----:B------:R-:W-:Y:S01]  /*1ce0*/  ULDC UR4, c[0x0][0x424] ;  /* 0x0001090000047ab9 */ /* 0x000fe20000000800 */
[----:B------:R-:W-:-:S03]  /*1cf0*/  UISETP.NE.AND.EX UP0, UPT, UR5, URZ, UPT, UP0 ;  /* 0x0000003f0500728c */ /* 0x000fc6000bf05300 */
[----:B------:R-:W-:Y:S01]  /*1d00*/  ULDC UR5, c[0x0][0x2f0] ;  /* 0x0000bc0000057ab9 */ /* 0x000fe20000000800 */
[----:B------:R-:W-:-:S04]  /*1d10*/  USEL UR4, UR4, 0x1, UP0 ;  /* 0x0000000104047887 */ /* 0x000fc80008000000 */
[----:B------:R-:W-:-:S03]  /*1d20*/  UIMAD UR4, UR4, UR5, URZ ;  /* 0x00000005040472a4 */ /* 0x000fc6000f8e023f */
[----:B------:R-:W-:Y:S02]  /*1d30*/  ULDC UR5, c[0x0][0x348] ;  /* 0x0000d20000057ab9 */ /* 0x000fe40000000800 */
[----:B------:R-:W-:Y:S02]  /*1d40*/  IMAD.U32 R2, RZ, RZ, UR5 ;  /* 0x00000005ff027e24 */ /* 0x000fe4000f8e00ff */
[----:B------:R-:W-:Y:S01]  /*1d50*/  IMAD.U32 R28, RZ, RZ, UR4 ;  /* 0x00000004ff1c7e24 */ /* 0x000fe2000f8e00ff */
[----:B--2---:R1:W-:Y:S01]  /*1d60*/  STL [R1+0x38], R0 ;  /* 0x0000380001007387 */ /* 0x0043e20000100800 */
[----:B------:R-:W-:Y:S01]  /*1d70*/  IMAD.MOV.U32 R12, RZ, RZ, R0 ;  /* 0x000000ffff0c7224 */ /* 0x000fe200078e0000 */
[----:B----4-:R-:W-:Y:S06]  /*1d80*/  @P2 BRA `(.L_x_2477) ;  /* 0x0000000000282947 */ /* 0x010fec0003800000 */
[----:B------:R-:W-:Y:S02]  /*1d90*/  ULDC.64 UR4, c[0x0][0xa00] ;  /* 0x0002800000047ab9 */ /* 0x000fe40000000a00 */
[----:B------:R-:W-:-:S04]  /*1da0*/  ISETP.NE.U32.AND P1, PT, RZ, UR4, PT ;  /* 0x00000004ff007c0c */ /* 0x000fc8000bf25070 */
[----:B------:R-:W-:-:S13]  /*1db0*/  ISETP.NE.AND.EX P1, PT, RZ, UR5, PT, P1 ;  /* 0x00000005ff007c0c */ /* 0x000fda000bf25310 */
[----:B------:R-:W-:Y:S05]  /*1dc0*/  @!P1 BRA `(.L_x_2477) ;  /* 0x0000000000189947 */ /* 0x000fea0003800000 */
[----:B-1----:R-:W0:Y:S02]  /*1dd0*/  LDC.64 R6, c[0x0][0xa00] ;  /* 0x00028000ff067b82 */ /* 0x002e240000000a00 */
[----:B0-----:R-:W-:-:S05]  /*1de0*/  IMAD.WIDE R6, R30, 0x4, R6 ;  /* 0x000000041e067825 */ /* 0x001fca00078e0206 */
[----:B------:R-:W2:Y:S04]  /*1df0*/  LDG.E R0, desc[UR40][R6.64] ;  /* 0x0000002806007981 */ /* 0x000ea8000c1e1900 */
[----:B------:R-:W2:Y:S02]  /*1e00*/  LDG.E R3, desc[UR40][R6.64+0x4] ;  /* 0x0000042806037981 */ /* 0x000ea4000c1e1900 */
[----:B--2---:R-:W-:-:S05]  /*1e10*/  IADD3 R12, -R0, R3, RZ ;  /* 0x00000003000c7210 */ /* 0x004fca0007ffe1ff */
[----:B------:R0:W-:Y:S02]  /*1e20*/  STL [R1+0x38], R12 ;  /* 0x0000380c01007387 */ /* 0x0001e40000100800 */
.L_x_2477:
[C---:B------:R-:W-:Y:S01]  /*1e30*/  LOP3.LUT R29, R38.reuse, 0xffff, RZ, 0xc0, !PT ;  /* 0x0000ffff261d7812 */ /* 0x040fe200078ec0ff */
[----:B------:R-:W-:Y:S01]  /*1e40*/  ULDC.64 UR4, c[0x0][0xa20] ;  /* 0x0002880000047ab9 */ /* 0x000fe20000000a00 */
[C---:B------:R-:W-:Y:S02]  /*1e50*/  LOP3.LUT R3, R38.reuse, 0xff000000, RZ, 0xc0, !PT ;  /* 0xff00000026037812 */ /* 0x040fe400078ec0ff */
[----:B------:R-:W-:Y:S01]  /*1e60*/  ISETP.NE.U32.AND P1, PT, RZ, UR4, PT ;  /* 0x00000004ff007c0c */ /* 0x000fe2000bf25070 */
[----:B------:R2:W-:Y:S01]  /*1e70*/  STL [R1+0x60], R29 ;  /* 0x0000601d01007387 */ /* 0x0005e20000100800 */
[----:B-1----:R-:W-:Y:S02]  /*1e80*/  LOP3.LUT R0, R38, 0xff0000, RZ, 0xc0, !PT ;  /* 0x00ff000026007812 */ /* 0x002fe400078ec0ff */
[----:B------:R-:W-:Y:S02]  /*1e90*/  ISETP.NE.AND.EX P1, PT, RZ, UR5, PT, P1 ;  /* 0x00000005ff007c0c */ /* 0x000fe4000bf25310 */
[----:B------:R-:W-:-:S04]  /*1ea0*/  SHF.R.U32.HI R3, RZ, 0x8, R3 ;  /* 0x00000008ff037819 */ /* 0x000fc80000011603 */
[----:B------:R-:W-:-:S07]  /*1eb0*/  LEA.HI R11, R0, R3, RZ, 0x10 ;  /* 0x00000003000b7211 */ /* 0x000fce00078f80ff */
[----:B--2---:R-:W-:Y:S05]  /*1ec0*/  @!P1 BRA `(.L_x_2478) ;  /* 0x0000000000109947 */ /* 0x004fea0003800000 */
[----:B------:R-:W-:-:S04]  /*1ed0*/  IADD3 R4, P0, R32, UR4, RZ ;  /* 0x0000000420047c10 */ /* 0x000fc8000ff1e0ff */
[----:B------:R-:W-:-:S05]  /*1ee0*/  IADD3.X R5, R31, UR5, RZ, P0, !PT ;  /* 0x000000051f057c10 */ /* 0x000fca00087fe4ff */
[----:B------:R1:W5:Y:S01]  /*1ef0*/  LDG.E R28, desc[UR40][R4.64] ;  /* 0x00000028041c7981 */ /* 0x000362000c1e1900 */
[----:B------:R-:W-:Y:S05]  /*1f00*/  BRA `(.L_x_2479) ;  /* 0x0000000000107947 */ /* 0x000fea0003800000 */
.L_x_2478:
[----:B------:R-:W-:Y:S05]  /*1f10*/  @!P0 BRA `(.L_x_2479) ;  /* 0x00000000000c8947 */ /* 0x000fea0003800000 */
[----:B------:R-:W2:Y:S04]  /*1f20*/  LDG.E R3, desc[UR40][R4.64] ;  /* 0x0000002804037981 */ /* 0x000ea8000c1e1900 */
[----:B------:R-:W2:Y:S02]  /*1f30*/  LDG.E R28, desc[UR40][R4.64+0x4] ;  /* 0x00000428041c7981 */ /* 0x000ea4000c1e1900 */
[----:B--2---:R-:W-:-:S07]  /*1f40*/  IMAD.IADD R28, R28, 0x1, -R3 ;  /* 0x000000011c1c7824 */ /* 0x004fce00078e0a03 */
.L_x_2479:
[----:B------:R-:W-:Y:S01]  /*1f50*/  ULDC.64 UR4, c[0x0][0xa10] ;  /* 0x0002840000047ab9 */ /* 0x000fe20000000a00 */
[----:B------:R-:W2:Y:S01]  /*1f60*/  LDC R8, c[0x0][0x448] ;  /* 0x00011200ff087b82 */ /* 0x000ea20000000800 */
[----:B------:R-:W-:-:S04]  /*1f70*/  ISETP.NE.U32.AND P0, PT, RZ, UR4, PT ;  /* 0x00000004ff007c0c */ /* 0x000fc8000bf05070 */
[----:B------:R-:W-:Y:S01]  /*1f80*/  ISETP.NE.AND.EX P0, PT, RZ, UR5, PT, P0 ;  /* 0x00000005ff007c0c */ /* 0x000fe2000bf05300 */
[----:B------:R-:W-:-:S12]  /*1f90*/  ULDC.64 UR4, c[0x0][0xa30] ;  /* 0x00028c0000047ab9 */ /* 0x000fd80000000a00 */
[----:B------:R-:W3:Y:S02]  /*1fa0*/  @P0 LDC.64 R6, c[0x0][0xa10] ;  /* 0x00028400ff060b82 */ /* 0x000ee40000000a00 */
[----:B---3--:R-:W-:-:S05]  /*1fb0*/  @P0 IMAD.WIDE R6, R30, 0x4, R6 ;  /* 0x000000041e060825 */ /* 0x008fca00078e0206 */
[----:B------:R-:W3:Y:S04]  /*1fc0*/  @P0 LDG.E R0, desc[UR40][R6.64] ;  /* 0x0000002806000981 */ /* 0x000ee8000c1e1900 */
[----:B------:R4:W3:Y:S01]  /*1fd0*/  @P0 LDG.E R3, desc[UR40][R6.64+0x4] ;  /* 0x0000042806030981 */ /* 0x0008e2000c1e1900 */
[----:B------:R-:W-:Y:S01]  /*1fe0*/  ISETP.NE.U32.AND P1, PT, RZ, UR4, PT ;  /* 0x00000004ff007c0c */ /* 0x000fe2000bf25070 */
[----:B-----5:R-:W-:-:S03]  /*1ff0*/  IMAD.MOV.U32 R24, RZ, RZ, R28 ;  /* 0x000000ffff187224 */ /* 0x020fc600078e001c */
[----:B------:R-:W-:-:S13]  /*2000*/  ISETP.NE.AND.EX P1, PT, RZ, UR5, PT, P1 ;  /* 0x00000005ff007c0c */ /* 0x000fda000bf25310 */
[----:B-1----:R-:W-:-:S04]  /*2010*/  @P1 IADD3 R4, P2, R32, UR4, RZ ;  /* 0x0000000420041c10 */ /* 0x002fc8000ff5e0ff */
[----:B------:R-:W-:-:S05]  /*2020*/  @P1 IADD3.X R5, R31, UR5, RZ, P2, !PT ;  /* 0x000000051f051c10 */ /* 0x000fca00097fe4ff */
[----:B------:R1:W5:Y:S01]  /*2030*/  @P1 LDG.E R24, desc[UR40][R4.64] ;  /* 0x0000002804181981 */ /* 0x000362000c1e1900 */
[----:B--2---:R-:W-:Y:S01]  /*2040*/  ISETP.NE.AND P1, PT, R8, 0x1, PT ;  /* 0x000000010800780c */ /* 0x004fe20003f25270 */
[----:B------:R-:W-:Y:S01]  /*2050*/  IMAD.SHL.U32 R13, R37, 0x80, RZ ;  /* 0x00000080250d7824 */ /* 0x000fe200078e00ff */
[----:B------:R-:W-:Y:S03]  /*2060*/  BSSY B0, `(.L_x_2480) ;  /* 0x0000039000007945 */ /* 0x000fe60003800000 */
[----:B----4-:R-:W-:Y:S01]  /*2070*/  VIADD R6, R13, 0x7f ;  /* 0x0000007f0d067836 */ /* 0x010fe20000000000 */
[----:B------:R2:W-:Y:S07]  /*2080*/  STL [R1+0x34], R13 ;  /* 0x0000340d01007387 */ /* 0x0005ee0000100800 */
[----:B------:R-:W4:Y:S01]  /*2090*/  @P1 LDC R9, c[0x0][0x44c] ;  /* 0x00011300ff091b82 */ /* 0x000f220000000800 */
[----:B--2---:R-:W-:-:S07]  /*20a0*/  IMAD.IADD R13, R28, 0x1, -R10 ;  /* 0x000000011c0d7824 */ /* 0x004fce00078e0a0a */
[----:B------:R-:W2:Y:S01]  /*20b0*/  @P1 LDC R7, c[0x0][0x450] ;  /* 0x00011400ff071b82 */ /* 0x000ea20000000800 */
[----:B---3--:R-:W-:Y:S02]  /*20c0*/  @P0 IMAD.IADD R2, R3, 0x1, -R0 ;  /* 0x0000000103020824 */ /* 0x008fe400078e0a00 */
[----:B----4-:R-:W-:-:S04]  /*20d0*/  @P1 IMAD.HI.U32 R0, R6, R9, RZ ;  /* 0x0000000906001227 */ /* 0x010fc800078e00ff */
[----:B-1----:R-:W-:Y:S01]  /*20e0*/  IMAD.IADD R4, R13, 0x1, R2 ;  /* 0x000000010d047824 */ /* 0x002fe200078e0202 */
[----:B--2---:R-:W-:-:S04]  /*20f0*/  @P1 SHF.R.U32.HI R6, RZ, R7, R0 ;  /* 0x00000007ff061219 */ /* 0x004fc80000011600 */
[C---:B------:R-:W-:Y:S01]  /*2100*/  IADD3 R124, R4.reuse, 0x80, -R12 ;  /* 0x00000080047c7810 */ /* 0x040fe20007ffe80c */
[----:B------:R1:W-:Y:S01]  /*2110*/  STL [R1+0x3c], R4 ;  /* 0x00003c0401007387 */ /* 0x0003e20000100800 */
[----:B------:R-:W-:Y:S02]  /*2120*/  IADD3 R0, R4, 0x7f, RZ ;  /* 0x0000007f04007810 */ /* 0x000fe40007ffe0ff */
[----:B0-----:R-:W-:Y:S01]  /*2130*/  LOP3.LUT R12, R11, 0xff, RZ, 0xc0, !PT ;  /* 0x000000ff0b0c7812 */ /* 0x001fe200078ec0ff */
[----:B------:R-:W-:Y:S01]  /*2140*/  IMAD.IADD R6, R124, 0x1, R6 ;  /* 0x000000017c067824 */ /* 0x000fe200078e0206 */
[----:B------:R-:W-:-:S03]  /*2150*/  SHF.R.S32.HI R3, RZ, 0x1f, R0 ;  /* 0x0000001fff037819 */ /* 0x000fc60000011400 */
[----:B------:R0:W-:Y:S01]  /*2160*/  STL [R1+0x9c], R12 ;  /* 0x00009c0c01007387 */ /* 0x0001e20000100800 */
[----:B------:R-:W-:Y:S02]  /*2170*/  SHF.R.S32.HI R5, RZ, 0x1f, R6 ;  /* 0x0000001fff057819 */ /* 0x000fe40000011406 */
[----:B------:R-:W-:Y:S02]  /*2180*/  LEA.HI R3, R3, R0, RZ, 0x7 ;  /* 0x0000000003037211 */ /* 0x000fe400078f38ff */
[----:B------:R-:W-:Y:S02]  /*2190*/  LEA.HI R5, R5, R6, RZ, 0x7 ;  /* 0x0000000605057211 */ /* 0x000fe400078f38ff */
[----:B-1----:R-:W-:Y:S02]  /*21a0*/  SHF.R.U32.HI R4, RZ, 0x10, R11 ;  /* 0x00000010ff047819 */ /* 0x002fe4000001160b */
[----:B------:R-:W-:Y:S02]  /*21b0*/  SHF.R.S32.HI R125, RZ, 0x7, R3 ;  /* 0x00000007ff7d7819 */ /* 0x000fe40000011403 */
[----:B------:R-:W-:Y:S01]  /*21c0*/  SHF.R.S32.HI R0, RZ, 0x7, R5 ;  /* 0x00000007ff007819 */ /* 0x000fe20000011405 */
[----:B------:R0:W-:Y:S03]  /*21d0*/  STL [R1+0x84], R4 ;  /* 0x0000840401007387 */ /* 0x0001e60000100800 */
[----:B------:R-:W-:Y:S01]  /*21e0*/  VIMNMX R9, R125, R0, PT ;  /* 0x000000007d097248 */ /* 0x000fe20003fe0100 */
[----:B------:R-:W-:-:S03]  /*21f0*/  IMAD.MOV.U32 R0, RZ, RZ, RZ ;  /* 0x000000ffff007224 */ /* 0x000fc600078e00ff */
[----:B------:R-:W-:-:S13]  /*2200*/  ISETP.GE.AND P0, PT, R9, 0x1, PT ;  /* 0x000000010900780c */ /* 0x000fda0003f06270 */
[----:B0-----:R-:W-:Y:S05]  /*2210*/  @!P0 BRA `(.L_x_2481) ;  /* 0x0000000000748947 */ /* 0x001fea0003800000 */
[----:B------:R-:W-:Y:S01]  /*2220*/  ISETP.NE.AND P0, PT, R4, RZ, PT ;  /* 0x000000ff0400720c */ /* 0x000fe20003f05270 */
[----:B------:R-:W-:-:S03]  /*2230*/  ULDC UR4, c[0x0][0x9f0] ;  /* 0x00027c0000047ab9 */ /* 0x000fc60000000800 */
[----:B------:R-:W-:-:S04]  /*2240*/  SEL R10, R4, UR4, P0 ;  /* 0x00000004040a7c07 */ /* 0x000fc80008000000 */
[-C--:B------:R-:W-:Y:S02]  /*2250*/  IABS R6, R10.reuse ;  /* 0x0000000a00067213 */ /* 0x080fe40000000000 */
[----:B------:R-:W-:Y:S02]  /*2260*/  IADD3 R0, R10, -0x1, R9 ;  /* 0xffffffff0a007810 */ /* 0x000fe40007ffe009 */
[----:B------:R-:W0:Y:S01]  /*2270*/  I2F.RP R3, R6 ;  /* 0x0000000600037306 */ /* 0x000e220000209400 */
[----:B------:R-:W-:Y:S02]  /*2280*/  IABS R11, R10 ;  /* 0x0000000a000b7213 */ /* 0x000fe40000000000 */
        /* <DEDUP_REMOVED lines=10> */
[----:B------:R-:W-:-:S06]  /*2330*/  IMAD.HI.U32 R5, R5, R7, R4 ;  /* 0x0000000705057227 */ /* 0x000fcc00078e0004 */
        /* <DEDUP_REMOVED lines=8> */
[----:B------:R-:W-:-:S04]  /*23c0*/  IMAD.MOV.U32 R0, RZ, RZ, R5 ;  /* 0x000000ffff007224 */ /* 0x000fc800078e0005 */
[----:B------:R-:W-:Y:S01]  /*23d0*/  @!P2 IMAD.MOV R0, RZ, RZ, -R0 ;  /* 0x000000ffff00a224 */ /* 0x000fe200078e0a00 */
[----:B------:R-:W-:-:S07]  /*23e0*/  @!P1 LOP3.LUT R0, RZ, R10, RZ, 0x33, !PT ;  /* 0x0000000aff009212 */ /* 0x000fce00078e33ff */
.L_x_2481:
[----:B------:R-:W-:Y:S05]  /*23f0*/  BSYNC B0 ;  /* 0x0000000000007941 */ /* 0x000fea0003800000 */
.L_x_2480:
        /* <DEDUP_REMOVED lines=23> */
[----:B------:R-:W-:Y:S01]  /*2570*/  IMAD.U32 R4, RZ, RZ, UR4 ;  /* 0x00000004ff047e24 */ /* 0x000fe2000f8e00ff */
[----:B------:R-:W-:Y:S01]  /*2580*/  MOV R12, 0x1 ;  /* 0x00000001000c7802 */ /* 0x000fe20000000f00 */
        /* <DEDUP_REMOVED lines=8> */
[----:B------:R-:W-:-:S07]  /*2610*/  IMAD.MOV.U32 R13, RZ, RZ, RZ ;  /* 0x000000ffff0d7224 */ /* 0x000fce00078e00ff */
[----:B------:R-:W-:-:S07]  /*2620*/  LEPC R20, `(.L_x_2484) ;  /* 0x000000001014794e */ /* 0x000fce0000000000 */
[----:B0----5:R-:W-:Y:S05]  /*2630*/  CALL.ABS.NOINC R14 ;  /* 0x000000000e007343 */ /* 0x021fea0003c00000 */
.L_x_2484:
[----:B------:R-:W-:Y:S05]  /*2640*/  BSYNC B6 ;  /* 0x0000000000067941 */ /* 0x000fea0003800000 */
.L_x_2483:
[----:B------:R-:W-:Y:S01]  /*2650*/  VIADD R0, R18, 0x10400 ;  /* 0x0001040012007836 */ /* 0x000fe20000000000 */
[----:B------:R-:W-:Y:S04]  /*2660*/  BSSY B6, `(.L_x_2485) ;  /* 0x0000013000067945 */ /* 0x000fe80003800000 */
[----:B------:R-:W-:-:S13]  /*2670*/  LOP3.LUT P0, RZ, R0, 0x3ff, RZ, 0xc0, !PT ;  /* 0x000003ff00ff7812 */ /* 0x000fda000780c0ff */
[----:B------:R-:W-:Y:S05]  /*2680*/  @!P0 BRA `(.L_x_2486) ;  /* 0x0000000000408947 */ /* 0x000fea0003800000 */
[----:B------:R-:W-:Y:S01]  /*2690*/  MOV R14, 0x0 ;  /* 0x00000000000e7802 */ /* 0x000fe20000000f00 */
[----:B------:R-:W-:Y:S01]  /*26a0*/  ULDC.64 UR4, c[0x4][0xc0] ;  /* 0x0100300000047ab9 */ /* 0x000fe20000000a00 */
[----:B------:R-:W-:Y:S01]  /*26b0*/  ULDC.64 UR6, c[0x4][0x20] ;  /* 0x0100080000067ab9 */ /* 0x000fe20000000a00 */
[----:B------:R-:W-:Y:S01]  /*26c0*/  IMAD.U32 R4, RZ, RZ, UR4 ;  /* 0x00000004ff047e24 */ /* 0x000fe2000f8e00ff */
        /* <DEDUP_REMOVED lines=12> */
.L_x_2486:
[----:B------:R-:W-:Y:S05]  /*2790*/  BSYNC B6 ;  /* 0x0000000000067941 */ /* 0x000fea0003800000 */
.L_x_2485:
[----:B------:R-:W2:Y:S01]  /*27a0*/  LDL.LU R8, [R1+0x10] ;  /* 0x0000100001087983 */ /* 0x000ea20000300800 */
[----:B------:R-:W-:Y:S01]  /*27b0*/  ULDC.64 UR4, c[0x0][0x9f8] ;  /* 0x00027e0000047ab9 */ /* 0x000fe20000000a00 */
[----:B------:R-:W-:Y:S01]  /*27c0*/  IMAD.MOV.U32 R0, RZ, RZ, R30 ;  /* 0x000000ffff007224 */ /* 0x000fe200078e001e */
[----:B------:R-:W-:Y:S01]  /*27d0*/  ISETP.NE.U32.AND P0, PT, RZ, UR4, PT ;  /* 0x00000004ff007c0c */ /* 0x000fe2000bf05070 */
[----:B------:R-:W0:Y:S01]  /*27e0*/  LDC R41, c[0x0][0x3f4] ;  /* 0x0000fd00ff297b82 */ /* 0x000e220000000800 */
[----:B------:R-:W1:Y:S02]  /*27f0*/  S2R R20, SR_TID.X ;  /* 0x0000000000147919 */ /* 0x000e640000002100 */
[----:B------:R-:W-:Y:S01]  /*2800*/  ISETP.NE.AND.EX P0, PT, RZ, UR5, PT, P0 ;  /* 0x00000005ff007c0c */ /* 0x000fe2000bf05300 */
[----:B------:R-:W-:Y:S01]  /*2810*/  IMAD.IADD R46, R27, 0x1, R28 ;  /* 0x000000011b2e7824 */ /* 0x000fe200078e021c */
[----:B------:R-:W3:Y:S03]  /*2820*/  LDL R21, [R1+0x6c] ;  /* 0x00006c0001157983 */ /* 0x000ee60000100800 */
[----:B------:R-:W4:Y:S01]  /*2830*/  LDC.64 R102, c[0x0][0x300] ;  /* 0x0000c000ff667b82 */ /* 0x000f220000000a00 */
[----:B------:R-:W3:Y:S07]  /*2840*/  LDL R28, [R1+0x70] ;  /* 0x00007000011c7983 */ /* 0x000eee0000100800 */
[----:B------:R-:W-:Y:S01]  /*2850*/  @P0 IADD3 R4, P1, R32, UR4, RZ ;  /* 0x0000000420040c10 */ /* 0x000fe2000ff3e0ff */
[----:B------:R-:W2:Y:S03]  /*2860*/  LDC.64 R12, c[0x0][0x3f8] ;  /* 0x0000fe00ff0c7b82 */ /* 0x000ea60000000a00 */
[----:B------:R-:W-:Y:S01]  /*2870*/  @P0 IADD3.X R5, R31, UR5, RZ, P1, !PT ;  /* 0x000000051f050c10 */ /* 0x000fe20008ffe4ff */
[----:B------:R-:W-:-:S04]  /*2880*/  ULDC.64 UR4, c[0x0][0xa08] ;  /* 0x0002820000047ab9 */ /* 0x000fc80000000a00 */
[----:B------:R4:W3:Y:S01]  /*2890*/  @P0 LDG.E R0, desc[UR40][R4.64] ;  /* 0x0000002804000981 */ /* 0x0008e2000c1e1900 */
[----:B0-----:R-:W-:Y:S02]  /*28a0*/  ISETP.GE.AND P2, PT, R16, R41, PT ;  /* 0x000000291000720c */ /* 0x001fe40003f46270 */
[----:B-1----:R-:W-:Y:S02]  /*28b0*/  SHF.R.U32.HI R31, RZ, 0x7, R20 ;  /* 0x00000007ff1f7819 */ /* 0x002fe40000011614 */
[----:B------:R-:W3:Y:S01]  /*28c0*/  LDL R20, [R1+0x68] ;  /* 0x0000680001147983 */ /* 0x000ee20000100800 */
[----:B------:R-:W-:Y:S01]  /*28d0*/  SHF.R.S32.HI R35, RZ, 0x1f, R46 ;  /* 0x0000001fff237819 */ /* 0x000fe2000001142e */
[----:B----4-:R-:W-:-:S04]  /*28e0*/  IMAD.WIDE.U32 R4, R46, R102, RZ ;  /* 0x000000662e047225 */ /* 0x010fc800078e00ff */
[----:B------:R-:W-:Y:S01]  /*28f0*/  IMAD R6, R35, R102, RZ ;  /* 0x0000006623067224 */ /* 0x000fe200078e02ff */
[----:B------:R-:W-:-:S03]  /*2900*/  ISETP.NE.U32.AND P0, PT, RZ, UR4, PT ;  /* 0x00000004ff007c0c */ /* 0x000fc6000bf05070 */
[----:B------:R-:W-:Y:S01]  /*2910*/  IMAD R3, R46, R103, R6 ;  /* 0x000000672e037224 */ /* 0x000fe200078e0206 */
[----:B------:R-:W-:Y:S01]  /*2920*/  ISETP.NE.AND.EX P0, PT, RZ, UR5, PT, P0 ;  /* 0x00000005ff007c0c */ /* 0x000fe2000bf05300 */
[----:B------:R-:W-:Y:S01]  /*2930*/  ULDC.64 UR4, c[0x0][0x308] ;  /* 0x0000c20000047ab9 */ /* 0x000fe20000000a00 */
[----:B------:R-:W-:Y:S01]  /*2940*/  ISETP.NE.AND P6, PT, R31, 0x1, PT ;  /* 0x000000011f00780c */ /* 0x000fe20003fc5270 */
[----:B------:R-:W-:Y:S01]  /*2950*/  IMAD.IADD R5, R5, 0x1, R3 ;  /* 0x0000000105057824 */ /* 0x000fe200078e0203 */
[----:B------:R-:W0:Y:S01]  /*2960*/  LDC.64 R6, c[0x0][0x408] ;  /* 0x00010200ff067b82 */ /* 0x000e220000000a00 */
[----:B--2---:R-:W-:-:S04]  /*2970*/  LOP3.LUT R8, R8, 0xfffffffd, RZ, 0xc0, !PT ;  /* 0xfffffffd08087812 */ /* 0x004fc800078ec0ff */
[----:B------:R-:W-:-:S05]  /*2980*/  @P2 LOP3.LUT R8, R8, 0x2, RZ, 0xfc, !PT ;  /* 0x0000000208082812 */ /* 0x000fca00078efcff */
[----:B------:R1:W-:Y:S04]  /*2990*/  STL [R1+0x10], R8 ;  /* 0x0000100801007387 */ /* 0x0003e80000100800 */
[----:B------:R-:W2:Y:S01]  /*29a0*/  LDL R15, [R1+0x64] ;  /* 0x00006400010f7983 */ /* 0x000ea20000100800 */
[----:B------:R-:W-:-:S04]  /*29b0*/  IMAD.WIDE.U32 R4, R29, UR4, R4 ;  /* 0x000000041d047c25 */ /* 0x000fc8000f8e0004 */
[----:B------:R-:W-:Y:S01]  /*29c0*/  IMAD R101, R29, UR5, R5 ;  /* 0x000000051d657c24 */ /* 0x000fe2000f8e0205 */
[----:B------:R-:W-:Y:S01]  /*29d0*/  ULDC.64 UR4, c[0x0][0x310] ;  /* 0x0000c40000047ab9 */ /* 0x000fe20000000a00 */
[----:B------:R-:W-:Y:S01]  /*29e0*/  IMAD.MOV.U32 R100, RZ, RZ, R4 ;  /* 0x000000ffff647224 */ /* 0x000fe200078e0004 */
[----:B---3--:R-:W-:-:S04]  /*29f0*/  SHF.R.S32.HI R3, RZ, 0x1f, R0 ;  /* 0x0000001fff037819 */ /* 0x008fc80000011400 */
[----:B------:R-:W-:Y:S02]  /*2a00*/  SEL R3, R3, RZ, !P0 ;  /* 0x000000ff03037207 */ /* 0x000fe40004000000 */
[----:B------:R-:W-:-:S03]  /*2a10*/  SEL R98, R0, RZ, !P0 ;  /* 0x000000ff00627207 */ /* 0x000fc60004000000 */
[----:B------:R-:W-:Y:S02]  /*2a20*/  IMAD R43, R3, UR4, RZ ;  /* 0x00000004032b7c24 */ /* 0x000fe4000f8e02ff */
[----:B------:R-:W-:-:S04]  /*2a30*/  IMAD.WIDE.U32 R100, R98, UR4, R100 ;  /* 0x0000000462647c25 */ /* 0x000fc8000f8e0064 */
[----:B------:R-:W-:Y:S01]  /*2a40*/  IMAD R43, R98, UR5, R43 ;  /* 0x00000005622b7c24 */ /* 0x000fe2000f8e022b */
[----:B------:R-:W-:Y:S05]  /*2a50*/  @!P6 WARPSYNC.ALL ;  /* 0x000000000000e948 */ /* 0x000fea0003800000 */
[----:B------:R-:W-:Y:S02]  /*2a60*/  ULDC.64 UR4, c[0x0][0x330] ;  /* 0x0000cc0000047ab9 */ /* 0x000fe40000000a00 */
[----:B------:R-:W-:Y:S01]  /*2a70*/  IMAD.WIDE.U32 R4, R29, UR4, R16 ;  /* 0x000000041d047c25 */ /* 0x000fe2000f8e0010 */
[----:B------:R-:W-:-:S03]  /*2a80*/  SHF.R.S32.HI R36, RZ, 0x1f, R19 ;  /* 0x0000001fff247819 */ /* 0x000fc60000011413 */
[----:B------:R-:W-:Y:S01]  /*2a90*/  IMAD R5, R29, UR5, R5 ;  /* 0x000000051d057c24 */ /* 0x000fe2000f8e0205 */
[----:B------:R-:W-:Y:S02]  /*2aa0*/  ULDC.64 UR4, c[0x0][0x338] ;  /* 0x0000ce0000047ab9 */ /* 0x000fe40000000a00 */
[----:B------:R-:W-:Y:S01]  /*2ab0*/  IMAD R49, R3, UR4, RZ ;  /* 0x0000000403317c24 */ /* 0x000fe2000f8e02ff */
[----:B------:R-:W-:Y:S01]  /*2ac0*/  SEL R3, R41, RZ, P2 ;  /* 0x000000ff29037207 */ /* 0x000fe20001000000 */
[----:B------:R-:W-:Y:S02]  /*2ad0*/  IMAD R0, R36, R12, RZ ;  /* 0x0000000c24007224 */ /* 0x000fe400078e02ff */
[C---:B------:R-:W-:Y:S02]  /*2ae0*/  IMAD R49, R98.reuse, UR5, R49 ;  /* 0x0000000562317c24 */ /* 0x040fe4000f8e0231 */
[----:B------:R-:W-:-:S04]  /*2af0*/  IMAD.WIDE.U32 R98, R98, UR4, R4 ;  /* 0x0000000462627c25 */ /* 0x000fc8000f8e0004 */
[C---:B------:R-:W-:Y:S02]  /*2b00*/  VIADD R27, R19.reuse, 0x20 ;  /* 0x00000020131b7836 */ /* 0x040fe40000000000 */
[----:B------:R-:W-:-:S04]  /*2b10*/  IMAD.WIDE.U32 R96, R19, R12, R22 ;  /* 0x0000000c13607225 */ /* 0x000fc800078e0016 */
[----:B------:R-:W-:-:S04]  /*2b20*/  IMAD.WIDE.U32 R94, R19, R12, R16 ;  /* 0x0000000c135e7225 */ /* 0x000fc800078e0010 */
[C---:B------:R-:W-:Y:S01]  /*2b30*/  IMAD.SHL.U32 R32, R19.reuse, 0x80, RZ ;  /* 0x0000008013207824 */ /* 0x040fe200078e00ff */
[C---:B-1----:R-:W-:Y:S01]  /*2b40*/  IADD3 R8, R19.reuse, 0x40, RZ ;  /* 0x0000004013087810 */ /* 0x042fe20007ffe0ff */
[C---:B------:R-:W-:Y:S02]  /*2b50*/  IMAD R5, R19.reuse, R13, R0 ;  /* 0x0000000d13057224 */ /* 0x040fe400078e0200 */
[C---:B------:R-:W-:Y:S02]  /*2b60*/  VIADD R10, R19.reuse, 0x60 ;  /* 0x00000060130a7836 */ /* 0x040fe40000000000 */
[----:B------:R-:W-:Y:S01]  /*2b70*/  VIADD R30, R19, 0x20 ;  /* 0x00000020131e7836 */ /* 0x000fe20000000000 */
[----:B-----5:R-:W-:Y:S01]  /*2b80*/  SHF.R.S32.HI R11, RZ, 0x1f, R24 ;  /* 0x0000001fff0b7819 */ /* 0x020fe20000011418 */
[----:B0-----:R-:W-:Y:S01]  /*2b90*/  IMAD R0, R36, R6, RZ ;  /* 0x0000000624007224 */ /* 0x001fe200078e02ff */
[----:B------:R-:W-:Y:S01]  /*2ba0*/  SHF.L.U64.HI R89, R102, 0x5, R103 ;  /* 0x0000000566597819 */ /* 0x000fe20000010267 */
[----:B------:R-:W-:-:S02]  /*2bb0*/  IMAD.IADD R3, R16, 0x1, R3 ;  /* 0x0000000110037824 */ /* 0x000fc400078e0203 */
[----:B------:R-:W-:-:S04]  /*2bc0*/  IMAD.WIDE.U32 R92, R19, R6, R22 ;  /* 0x00000006135c7225 */ /* 0x000fc800078e0016 */
[----:B------:R-:W-:-:S04]  /*2bd0*/  IMAD.WIDE.U32 R90, R19, R6, R16 ;  /* 0x00000006135a7225 */ /* 0x000fc800078e0010 */
[----:B------:R-:W-:Y:S01]  /*2be0*/  IMAD.SHL.U32 R88, R102, 0x20, RZ ;  /* 0x0000002066587824 */ /* 0x000fe200078e00ff */
[C---:B------:R-:W-:Y:S01]  /*2bf0*/  IADD3 R46, P0, R19.reuse, R46, RZ ;  /* 0x0000002e132e7210 */ /* 0x040fe20007f1e0ff */
[----:B------:R-:W-:Y:S01]  /*2c00*/  IMAD R9, R19, R7, R0 ;  /* 0x0000000713097224 */ /* 0x000fe200078e0200 */
[----:B------:R-:W-:Y:S01]  /*2c10*/  SHF.R.S32.HI R0, RZ, 0x1f, R3 ;  /* 0x0000001fff007819 */ /* 0x000fe20000011403 */
[----:B------:R-:W-:Y:S01]  /*2c20*/  IMAD.SHL.U32 R27, R27, 0x80, RZ ;  /* 0x000000801b1b7824 */ /* 0x000fe200078e00ff */
[----:B------:R-:W-:Y:S01]  /*2c30*/  ULDC UR4, c[0x0][0x2f4] ;  /* 0x0000bd0000047ab9 */ /* 0x000fe20000000800 */
[----:B------:R-:W-:Y:S01]  /*2c40*/  IMAD.SHL.U32 R29, R19, 0x80, RZ ;  /* 0x00000080131d7824 */ /* 0x000fe200078e00ff */
[----:B------:R-:W-:Y:S02]  /*2c50*/  LEA.HI R106, R0, R3, RZ, 0x4 ;  /* 0x00000003006a7211 */ /* 0x000fe400078f20ff */
[----:B------:R-:W-:Y:S02]  /*2c60*/  LOP3.LUT R27, R27, 0x380, RZ, 0xc0, !PT ;  /* 0x000003801b1b7812 */ /* 0x000fe400078ec0ff */
[----:B------:R-:W-:Y:S01]  /*2c70*/  LOP3.LUT R29, R29, 0x380, RZ, 0xc0, !PT ;  /* 0x000003801d1d7812 */ /* 0x000fe200078ec0ff */
[----:B------:R-:W-:Y:S01]  /*2c80*/  IMAD.IADD R95, R5, 0x1, R95 ;  /* 0x00000001055f7824 */ /* 0x000fe200078e025f */
[----:B------:R-:W-:-:S02]  /*2c90*/  IADD3 R97, R97, R5, RZ ;  /* 0x0000000561617210 */ /* 0x000fc40007ffe0ff */
[----:B------:R-:W-:Y:S02]  /*2ca0*/  LEA.HI R4, R0, R3, RZ, 0x7 ;  /* 0x0000000300047211 */ /* 0x000fe400078f38ff */
[--C-:B------:R-:W-:Y:S01]  /*2cb0*/  LOP3.LUT R0, R29, 0x70, R106.reuse, 0xf8, !PT ;  /* 0x000000701d007812 */ /* 0x100fe200078ef86a */
[----:B------:R-:W-:Y:S01]  /*2cc0*/  VIADD R29, R19, 0x40 ;  /* 0x00000040131d7836 */ /* 0x000fe20000000000 */
[----:B------:R-:W-:Y:S01]  /*2cd0*/  LOP3.LUT R5, R27, 0x70, R106, 0xf8, !PT ;  /* 0x000000701b057812 */ /* 0x000fe200078ef86a */
[----:B------:R-:W-:Y:S01]  /*2ce0*/  VIADD R27, R19, 0x60 ;  /* 0x00000060131b7836 */ /* 0x000fe20000000000 */
[----:B------:R-:W-:Y:S01]  /*2cf0*/  LOP3.LUT R32, R32, 0x380, RZ, 0xc0, !PT ;  /* 0x0000038020207812 */ /* 0x000fe200078ec0ff */
[----:B------:R-:W-:Y:S01]  /*2d00*/  IMAD.SHL.U32 R10, R10, 0x80, RZ ;  /* 0x000000800a0a7824 */ /* 0x000fe200078e00ff */
[----:B------:R-:W-:Y:S01]  /*2d10*/  SHF.L.U32 R29, R29, 0x7, RZ ;  /* 0x000000071d1d7819 */ /* 0x000fe200000006ff */
[----:B------:R-:W-:Y:S01]  /*2d20*/  IMAD.SHL.U32 R8, R8, 0x80, RZ ;  /* 0x0000008008087824 */ /* 0x000fe200078e00ff */
[----:B------:R-:W-:Y:S01]  /*2d30*/  SHF.R.U32.HI R32, RZ, 0x3, R32 ;  /* 0x00000003ff207819 */ /* 0x000fe20000011620 */
[----:B------:R-:W-:-:S02]  /*2d40*/  IMAD.SHL.U32 R27, R27, 0x80, RZ ;  /* 0x000000801b1b7824 */ /* 0x000fc400078e00ff */
[----:B------:R-:W-:Y:S01]  /*2d50*/  IMAD.SHL.U32 R30, R30, 0x80, RZ ;  /* 0x000000801e1e7824 */ /* 0x000fe200078e00ff */
[----:B------:R-:W-:Y:S01]  /*2d60*/  LOP3.LUT R3, R0, R32, RZ, 0x3c, !PT ;  /* 0x0000002000037212 */ /* 0x000fe200078e3cff */
[----:B------:R-:W-:Y:S01]  /*2d70*/  IMAD R0, R11, R6, RZ ;  /* 0x000000060b007224 */ /* 0x000fe200078e02ff */
[----:B------:R-:W-:Y:S02]  /*2d80*/  LOP3.LUT R8, R8, 0x380, RZ, 0xc0, !PT ;  /* 0x0000038008087812 */ /* 0x000fe400078ec0ff */
[----:B------:R-:W-:Y:S02]  /*2d90*/  LOP3.LUT R10, R10, 0x380, RZ, 0xc0, !PT ;  /* 0x000003800a0a7812 */ /* 0x000fe400078ec0ff */
[----:B------:R-:W-:Y:S02]  /*2da0*/  LOP3.LUT R27, R27, 0x380, RZ, 0xc0, !PT ;  /* 0x000003801b1b7812 */ /* 0x000fe400078ec0ff */
[----:B------:R-:W-:Y:S02]  /*2db0*/  LOP3.LUT R29, R29, 0x380, RZ, 0xc0, !PT ;  /* 0x000003801d1d7812 */ /* 0x000fe400078ec0ff */
[----:B------:R-:W-:Y:S01]  /*2dc0*/  LOP3.LUT R30, R30, 0x380, RZ, 0xc0, !PT ;  /* 0x000003801e1e7812 */ /* 0x000fe200078ec0ff */
[----:B------:R-:W-:Y:S01]  /*2dd0*/  IMAD.SHL.U32 R4, R4, 0x80, RZ ;  /* 0x0000008004047824 */ /* 0x000fe200078e00ff */
[----:B------:R-:W-:Y:S01]  /*2de0*/  LOP3.LUT R8, R8, 0x70, R106, 0xf8, !PT ;  /* 0x0000007008087812 */ /* 0x000fe200078ef86a */
[----:B------:R-:W-:Y:S01]  /*2df0*/  IMAD R105, R24, R7, R0 ;  /* 0x0000000718697224 */ /* 0x000fe200078e0200 */
[----:B------:R-:W-:Y:S01]  /*2e00*/  LOP3.LUT R10, R10, 0x70, R106, 0xf8, !PT ;  /* 0x000000700a0a7812 */ /* 0x000fe200078ef86a */
[----:B------:R-:W-:Y:S01]  /*2e10*/  IMAD R0, R36, R102, RZ ;  /* 0x0000006624007224 */ /* 0x000fe200078e02ff */
[----:B------:R-:W-:-:S02]  /*2e20*/  SHF.R.U32.HI R30, RZ, 0x3, R30 ;  /* 0x00000003ff1e7819 */ /* 0x000fc4000001161e */
[----:B------:R-:W-:Y:S02]  /*2e30*/  SHF.R.U32.HI R29, RZ, 0x3, R29 ;  /* 0x00000003ff1d7819 */ /* 0x000fe4000001161d */
[----:B------:R-:W-:Y:S01]  /*2e40*/  SHF.R.U32.HI R27, RZ, 0x3, R27 ;  /* 0x00000003ff1b7819 */ /* 0x000fe2000001161b */
[----:B------:R-:W-:Y:S01]  /*2e50*/  VIADD R32, R19, 0x20 ;  /* 0x0000002013207836 */ /* 0x000fe20000000000 */
[----:B------:R-:W-:Y:S01]  /*2e60*/  LOP3.LUT R4, R4, 0xffffc000, RZ, 0xc0, !PT ;  /* 0xffffc00004047812 */ /* 0x000fe200078ec0ff */
[----:B------:R-:W-:Y:S01]  /*2e70*/  IMAD.IADD R93, R93, 0x1, R9 ;  /* 0x000000015d5d7824 */ /* 0x000fe200078e0209 */
[----:B------:R-:W-:Y:S01]  /*2e80*/  LOP3.LUT R5, R5, R30, RZ, 0x3c, !PT ;  /* 0x0000001e05057212 */ /* 0x000fe200078e3cff */
[----:B------:R-:W-:Y:S01]  /*2e90*/  IMAD.IADD R91, R9, 0x1, R91 ;  /* 0x00000001095b7824 */ /* 0x000fe200078e025b */
[----:B------:R-:W-:Y:S01]  /*2ea0*/  LOP3.LUT R9, R8, R29, RZ, 0x3c, !PT ;  /* 0x0000001d08097212 */ /* 0x000fe200078e3cff */
[C---:B------:R-:W-:Y:S01]  /*2eb0*/  IMAD R37, R19.reuse, R103, R0 ;  /* 0x0000006713257224 */ /* 0x040fe200078e0200 */
[----:B------:R-:W-:Y:S01]  /*2ec0*/  LOP3.LUT R27, R10, R27, RZ, 0x3c, !PT ;  /* 0x0000001b0a1b7212 */ /* 0x000fe200078e3cff */
[----:B------:R-:W-:Y:S01]  /*2ed0*/  IMAD.WIDE.U32 R126, R19, R102, R88 ;  /* 0x00000066137e7225 */ /* 0x000fe200078e0058 */
[----:B------:R-:W-:-:S02]  /*2ee0*/  IADD3 R30, R3, R4, R28 ;  /* 0x00000004031e7210 */ /* 0x000fc40007ffe01c */
[----:B------:R-:W-:Y:S01]  /*2ef0*/  SHF.R.S32.HI R115, RZ, 0x1f, R32 ;  /* 0x0000001fff737819 */ /* 0x000fe20000011420 */
[----:B------:R-:W-:Y:S01]  /*2f00*/  IMAD.WIDE.U32 R44, R19, R102, R16 ;  /* 0x00000066132c7225 */ /* 0x000fe200078e0010 */
[-C--:B------:R-:W-:Y:S02]  /*2f10*/  IADD3 R29, R5, R4.reuse, R21 ;  /* 0x00000004051d7210 */ /* 0x080fe40007ffe015 */
[----:B------:R-:W-:Y:S01]  /*2f20*/  IADD3 R28, R9, R4, R20 ;  /* 0x00000004091c7210 */ /* 0x000fe20007ffe014 */
[C---:B------:R-:W-:Y:S01]  /*2f30*/  VIADD R32, R19.reuse, 0x60 ;  /* 0x0000006013207836 */ /* 0x040fe20000000000 */
[----:B------:R-:W-:Y:S01]  /*2f40*/  IADD3 R3, P1, R88, R126, RZ ;  /* 0x0000007e58037210 */ /* 0x000fe20007f3e0ff */
[----:B------:R-:W-:Y:S02]  /*2f50*/  VIADD R33, R19, 0x40 ;  /* 0x0000004013217836 */ /* 0x000fe40000000000 */
[----:B------:R-:W-:Y:S02]  /*2f60*/  IMAD R14, R11, R12, RZ ;  /* 0x0000000c0b0e7224 */ /* 0x000fe400078e02ff */
[----:B------:R-:W-:Y:S01]  /*2f70*/  IMAD.X R47, R36, 0x1, R35, P0 ;  /* 0x00000001242f7824 */ /* 0x000fe200000e0623 */
[----:B------:R-:W-:Y:S01]  /*2f80*/  IADD3 R40, P0, R100, R44, RZ ;  /* 0x0000002c64287210 */ /* 0x000fe20007f1e0ff */
[----:B------:R-:W-:Y:S01]  /*2f90*/  IMAD.IADD R35, R45, 0x1, R37 ;  /* 0x000000012d237824 */ /* 0x000fe200078e0225 */
[----:B------:R-:W-:Y:S01]  /*2fa0*/  SHF.R.S32.HI R112, RZ, 0x1f, R32 ;  /* 0x0000001fff707819 */ /* 0x000fe20000011420 */
[----:B------:R-:W-:Y:S01]  /*2fb0*/  IMAD.IADD R42, R101, 0x1, R43 ;  /* 0x00000001652a7824 */ /* 0x000fe200078e022b */
[----:B------:R-:W-:Y:S01]  /*2fc0*/  SHF.R.S32.HI R114, RZ, 0x1f, R33 ;  /* 0x0000001fff727819 */ /* 0x000fe20000011421 */
[----:B------:R-:W-:Y:S01]  /*2fd0*/  IMAD R39, R24, R13, R14 ;  /* 0x0000000d18277224 */ /* 0x000fe200078e020e */
[----:B------:R-:W-:Y:S01]  /*2fe0*/  SHF.L.U64.HI R0, R102, 0x7, R103 ;  /* 0x0000000766007819 */ /* 0x000fe20000010267 */
[----:B------:R-:W-:Y:S01]  /*2ff0*/  IMAD.WIDE.U32 R94, R24, R12, R94 ;  /* 0x0000000c185e7225 */ /* 0x000fe200078e005e */
[----:B------:R-:W-:-:S03]  /*3000*/  IADD3 R43, P3, R100, 0x80, RZ ;  /* 0x00000080642b7810 */ /* 0x000fc60007f7e0ff */
[----:B------:R-:W-:Y:S01]  /*3010*/  VIADD R117, R31, 0x8 ;  /* 0x000000081f757836 */ /* 0x000fe20000000000 */
[----:B------:R-:W-:Y:S01]  /*3020*/  SHF.L.U64.HI R31, R102, 0x6, R103 ;  /* 0x00000006661f7819 */ /* 0x000fe20000010267 */
[----:B------:R-:W-:Y:S01]  /*3030*/  IMAD.WIDE.U32 R96, R24, R12, R96 ;  /* 0x0000000c18607225 */ /* 0x000fe200078e0060 */
[----:B------:R-:W-:-:S03]  /*3040*/  IADD3 R103, P2, R40, 0x80, RZ ;  /* 0x0000008028677810 */ /* 0x000fc60007f5e0ff */
[----:B------:R-:W-:Y:S01]  /*3050*/  IMAD.WIDE.U32 R92, R24, R6, R92 ;  /* 0x00000006185c7225 */ /* 0x000fe200078e005c */
[----:B------:R-:W-:-:S03]  /*3060*/  SHF.L.U64.HI R21, R12, 0x5, R13 ;  /* 0x000000050c157819 */ /* 0x000fc6000001020d */
[----:B------:R-:W-:Y:S02]  /*3070*/  VIADD R5, R16, 0x80 ;  /* 0x0000008010057836 */ /* 0x000fe40000000000 */
[----:B------:R-:W-:Y:S01]  /*3080*/  IMAD.SHL.U32 R34, R41, 0x2, RZ ;  /* 0x0000000229227824 */ /* 0x000fe200078e00ff */
[----:B------:R-:W-:Y:S01]  /*3090*/  LOP3.LUT R41, R106, 0xfffffff0, RZ, 0xc0, !PT ;  /* 0xfffffff06a297812 */ /* 0x000fe200078ec0ff */
[----:B------:R-:W-:Y:S01]  /*30a0*/  IMAD.WIDE.U32 R90, R24, R6, R90 ;  /* 0x00000006185a7225 */ /* 0x000fe200078e005a */
[----:B------:R-:W-:-:S03]  /*30b0*/  SHF.L.U64.HI R20, R12, 0x6, R13 ;  /* 0x000000060c147819 */ /* 0x000fc6000001020d */
[--C-:B------:R-:W-:Y:S01]  /*30c0*/  IMAD.X R104, R35, 0x1, R42.reuse, P0 ;  /* 0x0000000123687824 */ /* 0x100fe200000e062a */
[--C-:B------:R-:W-:Y:S01]  /*30d0*/  SHF.L.U64.HI R11, R6, 0x5, R7.reuse ;  /* 0x00000005060b7819 */ /* 0x100fe20000010207 */
[----:B------:R-:W-:Y:S01]  /*30e0*/  IMAD.SHL.U32 R14, R12, 0x20, RZ ;  /* 0x000000200c0e7824 */ /* 0x000fe200078e00ff */
[C-C-:B------:R-:W-:Y:S01]  /*30f0*/  SHF.L.U64.HI R10, R6.reuse, 0x6, R7.reuse ;  /* 0x00000006060a7819 */ /* 0x140fe20000010207 */
[C---:B------:R-:W-:Y:S01]  /*3100*/  IMAD.SHL.U32 R8, R6.reuse, 0x20, RZ ;  /* 0x0000002006087824 */ /* 0x040fe200078e00ff */
[----:B------:R-:W-:Y:S02]  /*3110*/  SHF.L.U64.HI R9, R6, 0x7, R7 ;  /* 0x0000000706097819 */ /* 0x000fe40000010207 */
[----:B------:R-:W-:Y:S01]  /*3120*/  IADD3 R38, R39, R95, RZ ;  /* 0x0000005f27267210 */ /* 0x000fe20007ffe0ff */
[----:B------:R-:W-:Y:S01]  /*3130*/  IMAD.SHL.U32 R118, R102, 0x80, RZ ;  /* 0x0000008066767824 */ /* 0x000fe200078e00ff */
[C---:B------:R-:W-:Y:S01]  /*3140*/  SHF.L.U32 R7, R6.reuse, 0x6, RZ ;  /* 0x0000000606077819 */ /* 0x040fe200000006ff */
[----:B------:R-:W-:Y:S01]  /*3150*/  IMAD.SHL.U32 R6, R6, 0x80, RZ ;  /* 0x0000008006067824 */ /* 0x000fe200078e00ff */
[----:B------:R-:W-:Y:S01]  /*3160*/  @!P6 BAR.SYNC.DEFER_BLOCKING 0x9, 0x100 ;  /* 0x024400000000eb1d */ /* 0x000fe20000010000 */
[----:B------:R-:W-:Y:S01]  /*3170*/  ISETP.GE.AND P0, PT, R16, UR4, PT ;  /* 0x0000000410007c0c */ /* 0x000fe2000bf06270 */
[----:B------:R-:W-:Y:S01]  /*3180*/  IMAD.X R108, RZ, RZ, R42, P3 ;  /* 0x000000ffff6c7224 */ /* 0x000fe200018e062a */
[----:B------:R-:W-:Y:S01]  /*3190*/  SHF.R.S32.HI R106, RZ, 0x4, R106 ;  /* 0x00000004ff6a7819 */ /* 0x000fe2000001146a */
[----:B------:R-:W-:Y:S01]  /*31a0*/  IMAD.X R109, RZ, RZ, R104, P2 ;  /* 0x000000ffff6d7224 */ /* 0x000fe200010e0668 */
[----:B------:R-:W-:Y:S01]  /*31b0*/  SHF.R.S32.HI R107, RZ, 0x1f, R41 ;  /* 0x0000001fff6b7819 */ /* 0x000fe20000011429 */
[----:B------:R-:W-:Y:S01]  /*31c0*/  IMAD.IADD R110, R99, 0x1, R49 ;  /* 0x00000001636e7824 */ /* 0x000fe200078e0231 */
[----:B--2---:R-:W-:-:S02]  /*31d0*/  IADD3 R27, R27, R4, R15 ;  /* 0x000000041b1b7210 */ /* 0x004fc40007ffe00f */
[----:B------:R-:W-:-:S05]  /*31e0*/  IADD3 R4, R37, R127, RZ ;  /* 0x0000007f25047210 */ /* 0x000fca0007ffe0ff */
[----:B------:R-:W-:Y:S01]  /*31f0*/  IMAD.X R32, R4, 0x1, R89, P1 ;  /* 0x0000000104207824 */ /* 0x000fe200008e0659 */
[----:B------:R-:W-:Y:S01]  /*3200*/  IADD3 R33, P1, R3, R88, RZ ;  /* 0x0000005803217210 */ /* 0x000fe20007f3e0ff */
[----:B------:R-:W-:Y:S01]  /*3210*/  IMAD.IADD R37, R97, 0x1, R39 ;  /* 0x0000000161257824 */ /* 0x000fe200078e0227 */
[C---:B------:R-:W-:Y:S01]  /*3220*/  SHF.L.U64.HI R15, R12.reuse, 0x7, R13 ;  /* 0x000000070c0f7819 */ /* 0x040fe2000001020d */
[----:B------:R-:W-:Y:S02]  /*3230*/  IMAD.SHL.U32 R13, R12, 0x40, RZ ;  /* 0x000000400c0d7824 */ /* 0x000fe400078e00ff */
[----:B------:R-:W-:Y:S01]  /*3240*/  IMAD.X R36, R32, 0x1, R89, P1 ;  /* 0x0000000120247824 */ /* 0x000fe200008e0659 */
[----:B------:R-:W-:Y:S01]  /*3250*/  ISETP.GE.AND P1, PT, R5, UR4, PT ;  /* 0x0000000405007c0c */ /* 0x000fe2000bf26270 */
[----:B------:R-:W-:Y:S02]  /*3260*/  IMAD.IADD R39, R93, 0x1, R105 ;  /* 0x000000015d277824 */ /* 0x000fe400078e0269 */
[----:B------:R-:W-:-:S02]  /*3270*/  IMAD.SHL.U32 R12, R12, 0x80, RZ ;  /* 0x000000800c0c7824 */ /* 0x000fc400078e00ff */
[----:B------:R-:W-:-:S08]  /*3280*/  IMAD.IADD R105, R105, 0x1, R91 ;  /* 0x0000000169697824 */ /* 0x000fd000078e025b */
.L_x_2570:
[----:B------:R-:W2:Y:S01]  /*3290*/  LDL R48, [R1+0x7c] ;  /* 0x00007c0001307983 */ /* 0x000ea20000100800 */
[----:B------:R-:W0:Y:S03]  /*32a0*/  LDC R84, c[0x0][0x3f4] ;  /* 0x0000fd00ff547b82 */ /* 0x000e260000000800 */
[----:B------:R-:W3:Y:S01]  /*32b0*/  LDL.LU R58, [R1+0x10] ;  /* 0x00001000013a7983 */ /* 0x000ee20000300800 */
[----:B------:R-:W-:Y:S01]  /*32c0*/  IADD3 R26, R26, -0x1, RZ ;  /* 0xffffffff1a1a7810 */ /* 0x000fe20007ffe0ff */
[----:B------:R-:W-:Y:S05]  /*32d0*/  YIELD ;  /* 0x0000000000007946 */ /* 0x000fea0003800000 */
[----:B------:R-:W-:Y:S01]  /*32e0*/  ISETP.GT.AND P3, PT, R26, R25, PT ;  /* 0x000000191a00720c */ /* 0x000fe20003f64270 */
[----:B------:R-:W-:Y:S01]  /*32f0*/  BSSY B0, `(.L_x_2487) ;  /* 0x000094a000007945 */ /* 0x000fe20003800000 */
[----:B0-----:R-:W-:Y:S01]  /*3300*/  ISETP.GE.AND P2, PT, R84, 0x1, PT ;  /* 0x000000015400780c */ /* 0x001fe20003f46270 */
[----:B--2---:R-:W-:Y:S01]  /*3310*/  IMAD R113, R232, 0x8000, R48 ;  /* 0x00008000e8717824 */ /* 0x004fe200078e0230 */
[----:B---3--:R-:W-:-:S03]  /*3320*/  LOP3.LUT R58, R58, 0xfffffffb, RZ, 0xc0, !PT ;  /* 0xfffffffb3a3a7812 */ /* 0x008fc600078ec0ff */
[----:B------:R-:W-:-:S06]  /*3330*/  IMAD.IADD R113, R18, 0x1, R113 ;  /* 0x0000000112717824 */ /* 0x000fcc00078e0271 */
        /* <DEDUP_REMOVED lines=45> */
.L_x_2491:
[----:B------:R-:W-:Y:S05]  /*3610*/  BSYNC B1 ;  /* 0x0000000000017941 */ /* 0x000fea0003800000 */
.L_x_2490:
[----:B-1----:R-:W-:Y:S01]  /*3620*/  VIADD R52, R19, 0x20 ;  /* 0x0000002013347836 */ /* 0x002fe20000000000 */
[----:B------:R-:W-:Y:S01]  /*3630*/  BSSY B1, `(.L_x_2492) ;  /* 0x000001e000017945 */ /* 0x000fe20003800000 */
[----:B------:R-:W-:Y:S02]  /*3640*/  CS2R R72, SRZ ;  /* 0x0000000000487805 */ /* 0x000fe4000001ff00 */
[----:B------:R-:W-:Y:S02]  /*3650*/  CS2R R70, SRZ ;  /* 0x0000000000467805 */ /* 0x000fe4000001ff00 */
[----:B------:R-:W-:Y:S02]  /*3660*/  CS2R R60, SRZ ;  /* 0x00000000003c7805 */ /* 0x000fe4000001ff00 */
[----:B------:R-:W-:Y:S02]  /*3670*/  ISETP.GE.AND P3, PT, R52, R116, PT ;  /* 0x000000743400720c */ /* 0x000fe40003f66270 */
[----:B------:R-:W-:-:S02]  /*3680*/  CS2R R52, SRZ ;  /* 0x0000000000347805 */ /* 0x000fc4000001ff00 */
[----:B------:R-:W-:Y:S02]  /*3690*/  CS2R R64, SRZ ;  /* 0x0000000000407805 */ /* 0x000fe4000001ff00 */
[----:B------:R-:W-:Y:S02]  /*36a0*/  CS2R R62, SRZ ;  /* 0x00000000003e7805 */ /* 0x000fe4000001ff00 */
[----:B------:R-:W-:-:S05]  /*36b0*/  CS2R R74, SRZ ;  /* 0x00000000004a7805 */ /* 0x000fca000001ff00 */
        /* <DEDUP_REMOVED lines=21> */
.L_x_2493:
[----:B------:R-:W-:Y:S05]  /*3810*/  BSYNC B1 ;  /* 0x0000000000017941 */ /* 0x000fea0003800000 */
.L_x_2492:
[----:B-1----:R-:W-:Y:S01]  /*3820*/  VIADD R55, R19, 0x40 ;  /* 0x0000004013377836 */ /* 0x002fe20000000000 */
[----:B------:R-:W-:Y:S01]  /*3830*/  MOV R54, R58 ;  /* 0x0000003a00367202 */ /* 0x000fe20000000f00 */
        /* <DEDUP_REMOVED lines=27> */
.L_x_2495:
[----:B------:R-:W-:Y:S05]  /*39f0*/  BSYNC B1 ;  /* 0x0000000000017941 */ /* 0x000fea0003800000 */
.L_x_2494:
        /* <DEDUP_REMOVED lines=9> */
[----:B------:R-:W-:Y:S01]  /*3a90*/  ULDC.64 UR4, c[0x0][0x3e8] ;  /* 0x0000fa0000047ab9 */ /* 0x000fe20000000a00 */
[----:B------:R-:W-:Y:S01]  /*3aa0*/  IMAD.MOV.U32 R51, RZ, RZ, R86 ;  /* 0x000000ffff337224 */ /* 0x000fe200078e0056 */
[----:B------:R-:W-:Y:S02]  /*3ab0*/  CS2R R56, SRZ ;  /* 0x0000000000387805 */ /* 0x000fe4000001ff00 */
[----:B------:R-:W-:Y:S01]  /*3ac0*/  CS2R R58, SRZ ;  /* 0x00000000003a7805 */ /* 0x000fe2000001ff00 */
[----:B0-----:R-:W-:-:S04]  /*3ad0*/  IMAD.WIDE.U32 R48, R52, 0x60, R48 ;  /* 0x0000006034307825 */ /* 0x001fc800078e0030 */
[----:B------:R-:W-:Y:S01]  /*3ae0*/  IMAD R53, R53, 0x60, RZ ;  /* 0x0000006035357824 */ /* 0x000fe200078e02ff */
[----:B------:R-:W-:-:S03]  /*3af0*/  IADD3 R48, P5, P6, R96, UR4, R48 ;  /* 0x0000000460307c10 */ /* 0x000fc6000febe030 */
[----:B------:R-:W-:-:S05]  /*3b00*/  IMAD.IADD R52, R49, 0x1, R53 ;  /* 0x0000000131347824 */ /* 0x000fca00078e0235 */
[----:B------:R-:W-:Y:S01]  /*3b10*/  IADD3.X R49, R37, UR5, R52, P5, P6 ;  /* 0x0000000525317c10 */ /* 0x000fe2000afec434 */
[----:B------:R-:W-:Y:S01]  /*3b20*/  ULDC.64 UR4, c[0x0][0x400] ;  /* 0x0001000000047ab9 */ /* 0x000fe20000000a00 */
[----:B------:R-:W0:Y:S02]  /*3b30*/  LDC.64 R52, c[0x0][0x408] ;  /* 0x00010200ff347b82 */ /* 0x000e240000000a00 */
        /* <DEDUP_REMOVED lines=13> */
.L_x_2497:
[----:B------:R-:W-:Y:S05]  /*3c10*/  BSYNC B1 ;  /* 0x0000000000017941 */ /* 0x000fea0003800000 */
.L_x_2496:
[----:B------:R-:W-:Y:S01]  /*3c20*/  UISETP.NE.AND UP0, UPT, UR46, 0x3, UPT ;  /* 0x000000032e00788c */ /* 0x000fe2000bf05270 */
[----:B-----5:R-:W-:Y:S01]  /*3c30*/  IMAD.MOV.U32 R137, RZ, RZ, R76 ;  /* 0x000000ffff897224 */ /* 0x020fe200078e004c */
[----:B------:R-:W-:Y:S01]  /*3c40*/  MOV R138, R78 ;  /* 0x0000004e008a7202 */ /* 0x000fe20000000f00 */
[----:B------:R-:W-:Y:S01]  /*3c50*/  IMAD.MOV.U32 R140, RZ, RZ, R80 ;  /* 0x000000ffff8c7224 */ /* 0x000fe200078e0050 */
[----:B------:R-:W-:Y:S01]  /*3c60*/  MOV R129, R62 ;  /* 0x0000003e00817202 */ /* 0x000fe20000000f00 */
[----:B------:R-:W-:Y:S01]  /*3c70*/  IMAD.MOV.U32 R141, RZ, RZ, R82 ;  /* 0x000000ffff8d7224 */ /* 0x000fe200078e0052 */
[----:B------:R-:W-:Y:S01]  /*3c80*/  PLOP3.LUT P5, PT, PT, PT, UP0, 0x80, 0x0 ;  /* 0x000000000000781c */ /* 0x000fe20003faf008 */
        /* <DEDUP_REMOVED lines=10> */
[----:B------:R-:W-:Y:S01]  /*3d30*/  IMAD.MOV.U32 R123, RZ, RZ, R58 ;  /* 0x000000ffff7b7224 */ /* 0x000fe200078e003a */
[----:B------:R-:W-:Y:S06]  /*3d40*/  @!P5 BRA `(.L_x_2498) ;  /* 0x000000000004d947 */ /* 0x000fec0003800000 */
[----:B------:R-:W-:Y:S01]  /*3d50*/  BPT.TRAP 0x1 ;  /* 0x000000040000795c */ /* 0x000fe20000300000 */
.L_x_2498:
[----:B------:R-:W-:Y:S01]  /*3d60*/  IMAD R111, R232, 0x8, R18 ;  /* 0x00000008e86f7824 */ /* 0x000fe200078e0212 */
[----:B------:R-:W-:Y:S01]  /*3d70*/  SHF.L.U32 R119, R236, 0x1f, RZ ;  /* 0x0000001fec777819 */ /* 0x000fe200000006ff */
[----:B------:R-:W-:Y:S03]  /*3d80*/  BSSY B1, `(.L_x_2499) ;  /* 0x0000003000017945 */ /* 0x000fe60003800000 */
[----:B------:R-:W1:Y:S02]  /*3d90*/  SYNCS.PHASECHK.TRANS64.TRYWAIT P6, [R111+URZ+0x38890], R119 ;  /* 0x038890776f0075a7 */ /* 0x000e6400080c017f */
[----:B-1----:R-:W-:Y:S05]  /*3da0*/  @!P6 BRA `(.L_x_2500) ;  /* 0x000002dc00cce947 */ /* 0x002fea0003800000 */
.L_x_2835:
[----:B------:R-:W-:Y:S05]  /*3db0*/  BSYNC B1 ;  /* 0x0000000000017941 */ /* 0x000fea0003800000 */
.L_x_2499:
        /* <DEDUP_REMOVED lines=112> */
[----:B------:R-:W-:Y:S01]  /*44c0*/  FFMA.FTZ R81, R51, R140, -R81 ;  /* 0x0000008c33517223 */ /* 0x000fe20000010851 */
[----:B------:R-:W-:Y:S01]  /*44d0*/  MOV R51, R80 ;  /* 0x0000005000337202 */ /* 0x000fe20000000f00 */
[----:B------:R-:W-:-:S05]  /*44e0*/  FFMA.FTZ R141, R48, R140, R141 ;  /* 0x0000008c308d7223 */ /* 0x000fca000001008d */
[----:B------:R-:W-:-:S05]  /*44f0*/  F2FP.SATFINITE.E4M3.F32.PACK_AB_MERGE_C R81, R141, R81, R142 ;  /* 0x000000518d51723e */ /* 0x000fca000480708e */
[----:B------:R-:W-:-:S07]  /*4500*/  IMAD.MOV.U32 R48, RZ, RZ, R81 ;  /* 0x000000ffff307224 */ /* 0x000fce00078e0051 */
.L_x_2506:
[----:B------:R-:W-:Y:S05]  /*4510*/  BSYNC B3 ;  /* 0x0000000000037941 */ /* 0x000fea0003800000 */
.L_x_2505:
[----:B------:R-:W-:Y:S02]  /*4520*/  ULDC.64 UR4, c[0x0][0x2e8] ;  /* 0x0000ba0000047ab9 */ /* 0x000fe40000000a00 */
[----:B------:R-:W-:-:S04]  /*4530*/  IADD3 R80, P2, P6, R139, UR4, R100 ;  /* 0x000000048b507c10 */ /* 0x000fc8000fe5e064 */
[----:B------:R-:W-:-:S05]  /*4540*/  IADD3.X R81, R136, UR5, R42, P2, P6 ;  /* 0x0000000588517c10 */ /* 0x000fca00097ec42a */
[----:B--2---:R2:W-:Y:S04]  /*4550*/  STG.E.128 desc[UR40][R80.64], R48 ;  /* 0x0000003050007986 */ /* 0x0045e8000c101d28 */
.L_x_2504:
[----:B------:R-:W-:Y:S05]  /*4560*/  BSYNC B2 ;  /* 0x0000000000027941 */ /* 0x000fea0003800000 */
.L_x_2503:
        /* <DEDUP_REMOVED lines=12> */
[----:B------:R-:W-:Y:S01]  /*4630*/  LOP3.LUT R78, R78, 0xff00, R80, 0xf8, !PT ;  /* 0x0000ff004e4e7812 */ /* 0x000fe200078ef850 */
[----:B------:R-:W-:Y:S01]  /*4640*/  IMAD.SHL.U32 R81, R81, 0x100, RZ ;  /* 0x0000010051517824 */ /* 0x000fe200078e00ff */
[----:B--2---:R-:W-:-:S02]  /*4650*/  F2FP.F16.E4M3.UNPACK_B R80, R49 ;  /* 0x00000031ff50723e */ /* 0x004fc400020006ff */
[----:B------:R-:W-:Y:S02]  /*4660*/  LOP3.LUT R77, R78, 0xff0000, R77, 0xf8, !PT ;  /* 0x00ff00004e4d7812 */ /* 0x000fe400078ef84d */
[-C--:B------:R-:W-:Y:S02]  /*4670*/  F2FP.F16.E4M3.UNPACK_B R78, R138.reuse.H1 ;  /* 0x0000008aff4e723e */ /* 0x080fe400030006ff */
[----:B------:R-:W-:Y:S01]  /*4680*/  SHF.R.U32.HI R76, RZ, 0x10, R79 ;  /* 0x00000010ff4c7819 */ /* 0x000fe2000001164f */
[----:B------:R-:W-:Y:S01]  /*4690*/  HADD2.F32 R79, -RZ, R80.H1_H1 ;  /* 0x30000050ff4f7230 */ /* 0x000fe20000004100 */
[----:B------:R-:W-:Y:S01]  /*46a0*/  LOP3.LUT R82, R82, 0xff00, R81, 0xf8, !PT ;  /* 0x0000ff0052527812 */ /* 0x000fe200078ef851 */
[----:B------:R-:W-:Y:S01]  /*46b0*/  HADD2.F32 R140, -RZ, R78.H0_H0 ;  /* 0x2000004eff8c7230 */ /* 0x000fe20000004100 */
        /* <DEDUP_REMOVED lines=91> */
.L_x_2508:
[----:B------:R-:W-:Y:S05]  /*4c70*/  BSYNC B2 ;  /* 0x0000000000027941 */ /* 0x000fea0003800000 */
.L_x_2507:
[----:B------:R-:W-:Y:S02]  /*4c80*/  ULDC.64 UR4, c[0x0][0x2e8] ;  /* 0x0000ba0000047ab9 */ /* 0x000fe40000000a00 */
[----:B------:R-:W-:-:S04]  /*4c90*/  IADD3 R76, P2, P6, R43, UR4, R139 ;  /* 0x000000042b4c7c10 */ /* 0x000fc8000fe5e08b */
[----:B------:R-:W-:-:S05]  /*4ca0*/  IADD3.X R77, R108, UR5, R136, P2, P6 ;  /* 0x000000056c4d7c10 */ /* 0x000fca00097ec488 */
[----:B--2---:R3:W-:Y:S04]  /*4cb0*/  STG.E.128 desc[UR40][R76.64], R48 ;  /* 0x000000304c007986 */ /* 0x0047e8000c101d28 */
.L_x_2502:
[----:B------:R-:W-:Y:S05]  /*4cc0*/  BSYNC B1 ;  /* 0x0000000000017941 */ /* 0x000fea0003800000 */
.L_x_2501:
        /* <DEDUP_REMOVED lines=116> */
.L_x_2514:
[----:B------:R-:W-:Y:S05]  /*5410*/  BSYNC B3 ;  /* 0x0000000000037941 */ /* 0x000fea0003800000 */
.L_x_2513:
[----:B------:R-:W-:Y:S02]  /*5420*/  ULDC.64 UR4, c[0x0][0x2e8] ;  /* 0x0000ba0000047ab9 */ /* 0x000fe40000000a00 */
[----:B------:R-:W-:-:S04]  /*5430*/  IADD3 R72, P2, P3, R77, UR4, R100 ;  /* 0x000000044d487c10 */ /* 0x000fc8000fb5e064 */
[----:B------:R-:W-:-:S05]  /*5440*/  IADD3.X R73, R76, UR5, R42, P2, P3 ;  /* 0x000000054c497c10 */ /* 0x000fca00097e642a */
[----:B--2---:R3:W-:Y:S04]  /*5450*/  STG.E.128 desc[UR40][R72.64], R48 ;  /* 0x0000003048007986 */ /* 0x0047e8000c101d28 */
.L_x_2512:
[----:B------:R-:W-:Y:S05]  /*5460*/  BSYNC B2 ;  /* 0x0000000000027941 */ /* 0x000fea0003800000 */
.L_x_2511:
        /* <DEDUP_REMOVED lines=109> */
.L_x_2516:
[----:B------:R-:W-:Y:S05]  /*5b40*/  BSYNC B2 ;  /* 0x0000000000027941 */ /* 0x000fea0003800000 */
.L_x_2515:
[----:B------:R-:W-:Y:S02]  /*5b50*/  ULDC.64 UR4, c[0x0][0x2e8] ;  /* 0x0000ba0000047ab9 */ /* 0x000fe40000000a00 */
[----:B------:R-:W-:-:S04]  /*5b60*/  IADD3 R68, P2, P3, R43, UR4, R77 ;  /* 0x000000042b447c10 */ /* 0x000fc8000fb5e04d */
[----:B------:R-:W-:-:S05]  /*5b70*/  IADD3.X R69, R108, UR5, R76, P2, P3 ;  /* 0x000000056c457c10 */ /* 0x000fca00097e644c */
[----:B--2---:R4:W-:Y:S04]  /*5b80*/  STG.E.128 desc[UR40][R68.64], R48 ;  /* 0x0000003044007986 */ /* 0x0049e8000c101d28 */
.L_x_2510:
[----:B------:R-:W-:Y:S05]  /*5b90*/  BSYNC B1 ;  /* 0x0000000000017941 */ /* 0x000fea0003800000 */
.L_x_2509:
        /* <DEDUP_REMOVED lines=17> */
[----:B------:R-:W-:Y:S02]  /*5cb0*/  SHF.R.U32.HI R65, RZ, 0x10, R67 ;  /* 0x00000010ff417819 */ /* 0x000fe40000011643 */
[----:B------:R-:W-:Y:S01]  /*5cc0*/  LOP3.LUT R64, R67, 0xff0000ff, RZ, 0xc0, !PT ;  /* 0xff0000ff43407812 */ /* 0x000fe200078ec0ff */
[----:B------:R-:W-:Y:S01]  /*5cd0*/  IMAD.SHL.U32 R67, R72, 0x100, RZ ;  /* 0x0000010048437824 */ /* 0x000fe200078e00ff */
[----:B------:R-:W-:-:S02]  /*5ce0*/  SHF.L.U32 R70, R70, 0x8, RZ ;  /* 0x0000000846467819 */ /* 0x000fc400000006ff */
[----:B------:R-:W-:Y:S02]  /*5cf0*/  F2FP.F16.E4M3.UNPACK_B R72, R73 ;  /* 0x00000049ff48723e */ /* 0x000fe400020006ff */
[----:B------:R-:W-:Y:S02]  /*5d00*/  LOP3.LUT R67, R64, 0xff00, R67, 0xf8, !PT ;  /* 0x0000ff0040437812 */ /* 0x000fe400078ef843 */
[----:B------:R-:W-:Y:S01]  /*5d10*/  F2FP.F16.E4M3.UNPACK_B R64, R131.H1 ;  /* 0x00000083ff40723e */ /* 0x000fe200030006ff */
[--C-:B------:R-:W-:Y:S01]  /*5d20*/  HADD2.F32 R75, -RZ, R72.reuse.H0_H0 ;  /* 0x20000048ff4b7230 */ /* 0x100fe20000004100 */
[----:B------:R-:W-:Y:S01]  /*5d30*/  LOP3.LUT R70, R71, 0xff00, R70, 0xf8, !PT ;  /* 0x0000ff0047467812 */ /* 0x000fe200078ef846 */
[----:B------:R-:W-:Y:S01]  /*5d40*/  HADD2.F32 R71, -RZ, R72.H1_H1 ;  /* 0x30000048ff477230 */ /* 0x000fe20000004100 */
[----:B------:R-:W-:Y:S01]  /*5d50*/  F2FP.F16.E4M3.UNPACK_B R49, R130.H1 ;  /* 0x00000082ff31723e */ /* 0x000fe200030006ff */
[--C-:B------:R-:W-:Y:S01]  /*5d60*/  HADD2.F32 R76, -RZ, R64.reuse.H0_H0 ;  /* 0x20000040ff4c7230 */ /* 0x100fe20000004100 */
[----:B------:R-:W-:Y:S01]  /*5d70*/  F2FP.F16.E4M3.UNPACK_B R78, R51.H1 ;  /* 0x00000033ff4e723e */ /* 0x000fe200030006ff */
[----:B------:R-:W-:Y:S01]  /*5d80*/  HADD2.F32 R64, -RZ, R64.H1_H1 ;  /* 0x30000040ff407230 */ /* 0x000fe20000004100 */
[----:B------:R-:W-:Y:S01]  /*5d90*/  F2FP.F16.E4M3.UNPACK_B R131, R131 ;  /* 0x00000083ff83723e */ /* 0x000fe200020006ff */
[----:B------:R-:W-:-:S02]  /*5da0*/  HADD2.F32 R74, -RZ, R49.H0_H0 ;  /* 0x20000031ff4a7230 */ /* 0x000fc40000004100 */
[-C--:B------:R-:W-:Y:S01]  /*5db0*/  FMUL.FTZ R72, R71, R76.reuse ;  /* 0x0000004c47487220 */ /* 0x080fe20000410000 */
[C---:B------:R-:W-:Y:S01]  /*5dc0*/  FMUL.FTZ R76, R75.reuse, R76 ;  /* 0x0000004c4b4c7220 */ /* 0x040fe20000410000 */
[----:B------:R-:W-:Y:S01]  /*5dd0*/  HADD2.F32 R49, -RZ, R49.H1_H1 ;  /* 0x30000031ff317230 */ /* 0x000fe20000004100 */
[----:B------:R-:W-:Y:S01]  /*5de0*/  F2FP.F16.E4M3.UNPACK_B R130, R130 ;  /* 0x00000082ff82723e */ /* 0x000fe200020006ff */
        /* <DEDUP_REMOVED lines=10> */
[----:B------:R-:W-:Y:S02]  /*5e90*/  IMAD.U32 R73, R66, 0x10000, RZ ;  /* 0x0001000042497824 */ /* 0x000fe400078e00ff */
[----:B------:R-:W-:Y:S02]  /*5ea0*/  IMAD.U32 R66, R65, 0x10000, RZ ;  /* 0x0001000041427824 */ /* 0x000fe400078e00ff */
[----:B------:R-:W-:Y:S01]  /*5eb0*/  F2FP.SATFINITE.E4M3.F32.PACK_AB_MERGE_C R49, R49, R64, RZ ;  /* 0x000000403131723e */ /* 0x000fe200048070ff */
[----:B------:R-:W-:Y:S01]  /*5ec0*/  IMAD.MOV.U32 R64, RZ, RZ, R50 ;  /* 0x000000ffff407224 */ /* 0x000fe200078e0032 */
[----:B------:R-:W-:Y:S01]  /*5ed0*/  LOP3.LUT R65, R70, 0xff0000, R73, 0xf8, !PT ;  /* 0x00ff000046417812 */ /* 0x000fe200078ef849 */
[--C-:B------:R-:W-:Y:S01]  /*5ee0*/  HADD2.F32 R73, -RZ, R75.reuse.H1_H1 ;  /* 0x3000004bff497230 */ /* 0x100fe20000004100 */
[----:B------:R-:W-:Y:S01]  /*5ef0*/  LOP3.LUT R66, R67, 0xff0000, R66, 0xf8, !PT ;  /* 0x00ff000043427812 */ /* 0x000fe200078ef842 */
[----:B------:R-:W-:Y:S01]  /*5f00*/  HADD2.F32 R75, -RZ, R75.H0_H0 ;  /* 0x2000004bff4b7230 */ /* 0x000fe20000004100 */
[----:B------:R-:W-:-:S02]  /*5f10*/  F2FP.F16.E4M3.UNPACK_B R70, R65.H1 ;  /* 0x00000041ff46723e */ /* 0x000fc400030006ff */
[-C--:B------:R-:W-:Y:S02]  /*5f20*/  F2FP.F16.E4M3.UNPACK_B R67, R66.reuse.H1 ;  /* 0x00000042ff43723e */ /* 0x080fe400030006ff */
[----:B------:R-:W-:Y:S01]  /*5f30*/  F2FP.F16.E4M3.UNPACK_B R66, R66 ;  /* 0x00000042ff42723e */ /* 0x000fe200020006ff */
[----:B------:R-:W-:Y:S01]  /*5f40*/  HADD2.F32 R74, -RZ, R70.H0_H0 ;  /* 0x20000046ff4a7230 */ /* 0x000fe20000004100 */
[----:B------:R-:W-:Y:S01]  /*5f50*/  F2FP.SATFINITE.E4M3.F32.PACK_AB_MERGE_C R49, R71, R72, R49 ;  /* 0x000000484731723e */ /* 0x000fe20004807031 */
[--C-:B------:R-:W-:Y:S02]  /*5f60*/  HADD2.F32 R76, -RZ, R67.reuse.H0_H0 ;  /* 0x20000043ff4c7230 */ /* 0x100fe40000004100 */
[----:B------:R-:W-:Y:S02]  /*5f70*/  HADD2.F32 R67, -RZ, R67.H1_H1 ;  /* 0x30000043ff437230 */ /* 0x000fe40000004100 */
[--C-:B------:R-:W-:Y:S02]  /*5f80*/  HADD2.F32 R72, -RZ, R131.reuse.H1_H1 ;  /* 0x30000083ff487230 */ /* 0x100fe40000004100 */
[-C--:B------:R-:W-:Y:S01]  /*5f90*/  FMUL.FTZ R77, R73, R76.reuse ;  /* 0x0000004c494d7220 */ /* 0x080fe20000410000 */
[----:B------:R-:W-:Y:S01]  /*5fa0*/  FMUL.FTZ R76, R75, R76 ;  /* 0x0000004c4b4c7220 */ /* 0x000fe20000410000 */
[----:B------:R-:W-:-:S02]  /*5fb0*/  HADD2.F32 R131, -RZ, R131.H0_H0 ;  /* 0x20000083ff837230 */ /* 0x000fc40000004100 */
[-C--:B------:R-:W-:Y:S01]  /*5fc0*/  FFMA.FTZ R77, R75, R74.reuse, -R77 ;  /* 0x0000004a4b4d7223 */ /* 0x080fe2000001084d */
[----:B------:R-:W-:Y:S01]  /*5fd0*/  FFMA.FTZ R74, R73, R74, R76 ;  /* 0x0000004a494a7223 */ /* 0x000fe2000001004c */
[--C-:B------:R-:W-:Y:S02]  /*5fe0*/  HADD2.F32 R76, -RZ, R78.reuse.H1_H1 ;  /* 0x3000004eff4c7230 */ /* 0x100fe40000004100 */
[----:B------:R-:W-:Y:S02]  /*5ff0*/  HADD2.F32 R78, -RZ, R78.H0_H0 ;  /* 0x2000004eff4e7230 */ /* 0x000fe40000004100 */
[----:B------:R-:W-:Y:S02]  /*6000*/  HADD2.F32 R73, -RZ, R70.H1_H1 ;  /* 0x30000046ff497230 */ /* 0x000fe40000004100 */
[-C--:B------:R-:W-:Y:S01]  /*6010*/  FMUL.FTZ R51, R76, R67.reuse ;  /* 0x000000434c337220 */ /* 0x080fe20000410000 */
[----:B------:R-:W-:Y:S01]  /*6020*/  F2FP.F16.E4M3.UNPACK_B R70, R64 ;  /* 0x00000040ff46723e */ /* 0x000fe200020006ff */
[----:B------:R-:W-:-:S02]  /*6030*/  FMUL.FTZ R67, R78, R67 ;  /* 0x000000434e437220 */ /* 0x000fc40000410000 */
[-C--:B------:R-:W-:Y:S02]  /*6040*/  FFMA.FTZ R51, R78, R73.reuse, -R51 ;  /* 0x000000494e337223 */ /* 0x080fe40000010833 */
[----:B------:R-:W-:Y:S01]  /*6050*/  FFMA.FTZ R76, R76, R73, R67 ;  /* 0x000000494c4c7223 */ /* 0x000fe20000010043 */
[----:B------:R-:W-:Y:S01]  /*6060*/  F2FP.F16.E4M3.UNPACK_B R67, R65 ;  /* 0x00000041ff43723e */ /* 0x000fe200020006ff */
[----:B------:R-:W-:Y:S02]  /*6070*/  HADD2.F32 R50, -RZ, R70.H1_H1 ;  /* 0x30000046ff327230 */ /* 0x000fe40000004100 */
[----:B------:R-:W-:Y:S01]  /*6080*/  HADD2.F32 R65, -RZ, R66.H0_H0 ;  /* 0x20000042ff417230 */ /* 0x000fe20000004100 */
[----:B------:R-:W-:Y:S01]  /*6090*/  F2FP.SATFINITE.E4M3.F32.PACK_AB_MERGE_C R51, R76, R51, RZ ;  /* 0x000000334c33723e */ /* 0x000fe200048070ff */
[----:B------:R-:W-:Y:S02]  /*60a0*/  HADD2.F32 R70, -RZ, R70.H0_H0 ;  /* 0x20000046ff467230 */ /* 0x000fe40000004100 */
[----:B------:R-:W-:-:S02]  /*60b0*/  HADD2.F32 R71, -RZ, R67.H0_H0 ;  /* 0x20000043ff477230 */ /* 0x000fc40000004100 */
[-C--:B------:R-:W-:Y:S01]  /*60c0*/  FMUL.FTZ R73, R50, R65.reuse ;  /* 0x0000004132497220 */ /* 0x080fe20000410000 */
[----:B------:R-:W-:Y:S02]  /*60d0*/  HADD2.F32 R67, -RZ, R67.H1_H1 ;  /* 0x30000043ff437230 */ /* 0x000fe40000004100 */
[----:B------:R-:W-:Y:S01]  /*60e0*/  FMUL.FTZ R75, R70, R65 ;  /* 0x00000041464b7220 */ /* 0x000fe20000410000 */
[----:B------:R-:W-:Y:S01]  /*60f0*/  F2FP.SATFINITE.E4M3.F32.PACK_AB_MERGE_C R51, R74, R77, R51 ;  /* 0x0000004d4a33723e */ /* 0x000fe20004807033 */
[-C--:B------:R-:W-:Y:S01]  /*6100*/  FFMA.FTZ R65, R70, R71.reuse, -R73 ;  /* 0x0000004746417223 */ /* 0x080fe20000010849 */
[----:B------:R-:W-:Y:S01]  /*6110*/  F2FP.F16.E4M3.UNPACK_B R70, R64.H1 ;  /* 0x00000040ff46723e */ /* 0x000fe200030006ff */
[----:B------:R-:W-:Y:S01]  /*6120*/  FFMA.FTZ R50, R50, R71, R75 ;  /* 0x0000004732327223 */ /* 0x000fe2000001004b */
[----:B------:R-:W-:Y:S02]  /*6130*/  HADD2.F32 R71, -RZ, R66.H1_H1 ;  /* 0x30000042ff477230 */ /* 0x000fe40000004100 */
[----:B------:R-:W-:-:S02]  /*6140*/  IMAD.MOV.U32 R64, RZ, RZ, R48 ;  /* 0x000000ffff407224 */ /* 0x000fc400078e0030 */
        /* <DEDUP_REMOVED lines=26> */
.L_x_2522:
[----:B------:R-:W-:Y:S05]  /*62f0*/  BSYNC B3 ;  /* 0x0000000000037941 */ /* 0x000fea0003800000 */
.L_x_2521:
[----:B------:R-:W-:Y:S02]  /*6300*/  ULDC.64 UR4, c[0x0][0x2e8] ;  /* 0x0000ba0000047ab9 */ /* 0x000fe40000000a00 */
[----:B------:R-:W-:-:S04]  /*6310*/  IADD3 R64, P2, P3, R69, UR4, R100 ;  /* 0x0000000445407c10 */ /* 0x000fc8000fb5e064 */
[----:B------:R-:W-:-:S05]  /*6320*/  IADD3.X R65, R68, UR5, R42, P2, P3 ;  /* 0x0000000544417c10 */ /* 0x000fca00097e642a */
[----:B--2---:R0:W-:Y:S04]  /*6330*/  STG.E.128 desc[UR40][R64.64], R48 ;  /* 0x0000003040007986 */ /* 0x0041e8000c101d28 */
.L_x_2520:
[----:B------:R-:W-:Y:S05]  /*6340*/  BSYNC B2 ;  /* 0x0000000000027941 */ /* 0x000fea0003800000 */
.L_x_2519:
        /* <DEDUP_REMOVED lines=63> */
[----:B------:R-:W-:Y:S02]  /*6740*/  IMAD.MOV.U32 R63, RZ, RZ, R51 ;  /* 0x000000ffff3f7224 */ /* 0x000fe400078e0033 */
[----:B------:R-:W-:Y:S01]  /*6750*/  IMAD.U32 R64, R70, 0x10000, RZ ;  /* 0x0001000046407824 */ /* 0x000fe200078e00ff */
        /* <DEDUP_REMOVED lines=47> */
.L_x_2524:
[----:B------:R-:W-:Y:S05]  /*6a50*/  BSYNC B2 ;  /* 0x0000000000027941 */ /* 0x000fea0003800000 */
.L_x_2523:
[----:B------:R-:W-:Y:S02]  /*6a60*/  ULDC.64 UR4, c[0x0][0x2e8] ;  /* 0x0000ba0000047ab9 */ /* 0x000fe40000000a00 */
[----:B------:R-:W-:-:S04]  /*6a70*/  IADD3 R60, P2, P3, R43, UR4, R69 ;  /* 0x000000042b3c7c10 */ /* 0x000fc8000fb5e045 */
[----:B------:R-:W-:-:S05]  /*6a80*/  IADD3.X R61, R108, UR5, R68, P2, P3 ;  /* 0x000000056c3d7c10 */ /* 0x000fca00097e6444 */
[----:B--2---:R2:W-:Y:S04]  /*6a90*/  STG.E.128 desc[UR40][R60.64], R48 ;  /* 0x000000303c007986 */ /* 0x0045e8000c101d28 */
.L_x_2518:
[----:B------:R-:W-:Y:S05]  /*6aa0*/  BSYNC B1 ;  /* 0x0000000000017941 */ /* 0x000fea0003800000 */
.L_x_2517:
        /* <DEDUP_REMOVED lines=9> */
[----:B--2---:R-:W-:Y:S02]  /*6b40*/  MOV R60, R49 ;  /* 0x00000031003c7202 */ /* 0x004fe40000000f00 */
[----:B------:R-:W-:Y:S02]  /*6b50*/  F2FP.F16.E4M3.UNPACK_B R63, R123.H1 ;  /* 0x0000007bff3f723e */ /* 0x000fe400030006ff */
[----:B------:R-:W-:Y:S02]  /*6b60*/  F2FP.F16.E4M3.UNPACK_B R49, R60 ;  /* 0x0000003cff31723e */ /* 0x000fe400020006ff */
[----:B------:R-:W-:Y:S01]  /*6b70*/  F2FP.F16.E4M3.UNPACK_B R64, R122.H1 ;  /* 0x0000007aff40723e */ /* 0x000fe200030006ff */
[----:B------:R-:W-:Y:S01]  /*6b80*/  HADD2.F32 R61, -RZ, R63.H0_H0 ;  /* 0x2000003fff3d7230 */ /* 0x000fe20000004100 */
[--C-:B------:R-:W-:Y:S01]  /*6b90*/  SHF.R.U32.HI R69, RZ, 0x8, R57.reuse ;  /* 0x00000008ff457819 */ /* 0x100fe20000011639 */
[--C-:B------:R-:W-:Y:S01]  /*6ba0*/  HADD2.F32 R56, -RZ, R49.reuse.H0_H0 ;  /* 0x20000031ff387230 */ /* 0x100fe20000004100 */
[----:B------:R-:W-:Y:S01]  /*6bb0*/  LOP3.LUT R62, R57, 0xff0000ff, RZ, 0xc0, !PT ;  /* 0xff0000ff393e7812 */ /* 0x000fe200078ec0ff */
[----:B------:R-:W-:Y:S01]  /*6bc0*/  HADD2.F32 R49, -RZ, R49.H1_H1 ;  /* 0x30000031ff317230 */ /* 0x000fe20000004100 */
[----:B------:R-:W-:Y:S01]  /*6bd0*/  SHF.R.U32.HI R58, RZ, 0x10, R57 ;  /* 0x00000010ff3a7819 */ /* 0x000fe20000011639 */
[----:B------:R-:W-:-:S02]  /*6be0*/  HADD2.F32 R57, -RZ, R64.H0_H0 ;  /* 0x20000040ff397230 */ /* 0x000fc40000004100 */
[CC--:B------:R-:W-:Y:S01]  /*6bf0*/  FMUL.FTZ R66, R56.reuse, R61.reuse ;  /* 0x0000003d38427220 */ /* 0x0c0fe20000410000 */
[----:B------:R-:W-:Y:S02]  /*6c00*/  HADD2.F32 R68, -RZ, R63.H1_H1 ;  /* 0x3000003fff447230 */ /* 0x000fe40000004100 */
[C---:B------:R-:W-:Y:S01]  /*6c10*/  FMUL.FTZ R65, R49.reuse, R61 ;  /* 0x0000003d31417220 */ /* 0x040fe20000410000 */
[--C-:B------:R-:W-:Y:S01]  /*6c20*/  SHF.R.U32.HI R67, RZ, 0x8, R59.reuse ;  /* 0x00000008ff437819 */ /* 0x100fe2000001163b */
[-C--:B------:R-:W-:Y:S01]  /*6c30*/  FFMA.FTZ R49, R49, R57.reuse, R66 ;  /* 0x0000003931317223 */ /* 0x080fe20000010042 */
[----:B------:R-:W-:Y:S01]  /*6c40*/  SHF.R.U32.HI R61, RZ, 0x10, R59 ;  /* 0x00000010ff3d7819 */ /* 0x000fe2000001163b */
[----:B------:R-:W-:Y:S01]  /*6c50*/  FFMA.FTZ R56, R56, R57, -R65 ;  /* 0x0000003938387223 */ /* 0x000fe20000010841 */
[----:B------:R-:W-:Y:S01]  /*6c60*/  F2FP.F16.E4M3.UNPACK_B R57, R60.H1 ;  /* 0x0000003cff39723e */ /* 0x000fe200030006ff */
[----:B------:R-:W-:Y:S01]  /*6c70*/  IMAD.SHL.U32 R65, R69, 0x100, RZ ;  /* 0x0000010045417824 */ /* 0x000fe200078e00ff */
[----:B------:R-:W-:Y:S01]  /*6c80*/  LOP3.LUT R60, R59, 0xff0000ff, RZ, 0xc0, !PT ;  /* 0xff0000ff3b3c7812 */ /* 0x000fe200078ec0ff */
[----:B------:R-:W-:Y:S01]  /*6c90*/  IMAD.MOV.U32 R59, RZ, RZ, R48 ;  /* 0x000000ffff3b7224 */ /* 0x000fe200078e0030 */
[----:B------:R-:W-:Y:S01]  /*6ca0*/  F2FP.F16.E4M3.UNPACK_B R123, R123 ;  /* 0x0000007bff7b723e */ /* 0x000fe200020006ff */
[--C-:B------:R-:W-:Y:S01]  /*6cb0*/  HADD2.F32 R63, -RZ, R57.reuse.H1_H1 ;  /* 0x30000039ff3f7230 */ /* 0x100fe20000004100 */
[----:B------:R-:W-:Y:S01]  /*6cc0*/  LOP3.LUT R66, R62, 0xff00, R65, 0xf8, !PT ;  /* 0x0000ff003e427812 */ /* 0x000fe200078ef841 */
[----:B------:R-:W-:Y:S01]  /*6cd0*/  HADD2.F32 R57, -RZ, R57.H0_H0 ;  /* 0x20000039ff397230 */ /* 0x000fe20000004100 */
[----:B------:R-:W-:Y:S01]  /*6ce0*/  F2FP.F16.E4M3.UNPACK_B R62, R59.H1 ;  /* 0x0000003bff3e723e */ /* 0x000fe200030006ff */
[----:B------:R-:W-:-:S02]  /*6cf0*/  HADD2.F32 R64, -RZ, R64.H1_H1 ;  /* 0x30000040ff407230 */ /* 0x000fc40000004100 */
[-C--:B------:R-:W-:Y:S01]  /*6d00*/  FMUL.FTZ R48, R63, R68.reuse ;  /* 0x000000443f307220 */ /* 0x080fe20000410000 */
[----:B------:R-:W-:Y:S02]  /*6d10*/  IMAD.SHL.U32 R65, R67, 0x100, RZ ;  /* 0x0000010043417824 */ /* 0x000fe400078e00ff */
[C---:B------:R-:W-:Y:S01]  /*6d20*/  FMUL.FTZ R68, R57.reuse, R68 ;  /* 0x0000004439447220 */ /* 0x040fe20000410000 */
[----:B------:R-:W-:Y:S01]  /*6d30*/  F2FP.F16.E4M3.UNPACK_B R122, R122 ;  /* 0x0000007aff7a723e */ /* 0x000fe200020006ff */
[-C--:B------:R-:W-:Y:S01]  /*6d40*/  FFMA.FTZ R48, R57, R64.reuse, -R48 ;  /* 0x0000004039307223 */ /* 0x080fe20000010830 */
[----:B------:R-:W-:Y:S02]  /*6d50*/  IMAD.U32 R67, R58, 0x10000, RZ ;  /* 0x000100003a437824 */ /* 0x000fe400078e00ff */
[----:B------:R-:W-:Y:S01]  /*6d60*/  FFMA.FTZ R57, R63, R64, R68 ;  /* 0x000000403f397223 */ /* 0x000fe20000010044 */
[----:B------:R-:W-:Y:S01]  /*6d70*/  HADD2.F32 R68, -RZ, R123.H1_H1 ;  /* 0x3000007bff447230 */ /* 0x000fe20000004100 */
[----:B------:R-:W-:Y:S01]  /*6d80*/  LOP3.LUT R69, R60, 0xff00, R65, 0xf8, !PT ;  /* 0x0000ff003c457812 */ /* 0x000fe200078ef841 */
[--C-:B------:R-:W-:Y:S01]  /*6d90*/  HADD2.F32 R63, -RZ, R62.reuse.H0_H0 ;  /* 0x2000003eff3f7230 */ /* 0x100fe20000004100 */
[----:B------:R-:W-:Y:S01]  /*6da0*/  LOP3.LUT R60, R66, 0xff0000, R67, 0xf8, !PT ;  /* 0x00ff0000423c7812 */ /* 0x000fe200078ef843 */
[----:B------:R-:W-:Y:S01]  /*6db0*/  HADD2.F32 R64, -RZ, R62.H1_H1 ;  /* 0x3000003eff407230 */ /* 0x000fe20000004100 */
[----:B------:R-:W-:Y:S01]  /*6dc0*/  F2FP.F16.E4M3.UNPACK_B R62, R59 ;  /* 0x0000003bff3e723e */ /* 0x000fe200020006ff */
[----:B------:R-:W-:-:S02]  /*6dd0*/  HADD2.F32 R65, -RZ, R122.H1_H1 ;  /* 0x3000007aff417230 */ /* 0x000fc40000004100 */
[-C--:B------:R-:W-:Y:S01]  /*6de0*/  FMUL.FTZ R71, R63, R68.reuse ;  /* 0x000000443f477220 */ /* 0x080fe20000410000 */
[----:B------:R-:W-:Y:S02]  /*6df0*/  IMAD.U32 R66, R61, 0x10000, RZ ;  /* 0x000100003d427824 */ /* 0x000fe400078e00ff */
[C---:B------:R-:W-:Y:S01]  /*6e00*/  FMUL.FTZ R58, R64.reuse, R68 ;  /* 0x00000044403a7220 */ /* 0x040fe20000410000 */
[----:B------:R-:W-:Y:S02]  /*6e10*/  HADD2.F32 R123, -RZ, R123.H0_H0 ;  /* 0x2000007bff7b7230 */ /* 0x000fe40000004100 */
[-C--:B------:R-:W-:Y:S01]  /*6e20*/  FFMA.FTZ R59, R64, R65.reuse, R71 ;  /* 0x00000041403b7223 */ /* 0x080fe20000010047 */
[--C-:B------:R-:W-:Y:S02]  /*6e30*/  HADD2.F32 R64, -RZ, R62.reuse.H1_H1 ;  /* 0x3000003eff407230 */ /* 0x100fe40000004100 */
[----:B------:R-:W-:Y:S01]  /*6e40*/  FFMA.FTZ R58, R63, R65, -R58 ;  /* 0x000000413f3a7223 */ /* 0x000fe2000001083a */
[----:B------:R-:W-:Y:S01]  /*6e50*/  HADD2.F32 R62, -RZ, R62.H0_H0 ;  /* 0x2000003eff3e7230 */ /* 0x000fe20000004100 */
[----:B------:R-:W-:Y:S01]  /*6e60*/  LOP3.LUT R63, R69, 0xff0000, R66, 0xf8, !PT ;  /* 0x00ff0000453f7812 */ /* 0x000fe200078ef842 */
[----:B------:R-:W-:-:S02]  /*6e70*/  IMAD.MOV.U32 R65, RZ, RZ, R51 ;  /* 0x000000ffff417224 */ /* 0x000fc400078e0033 */
        /* <DEDUP_REMOVED lines=22> */
[----:B------:R-:W-:Y:S01]  /*6fe0*/  IMAD.MOV.U32 R65, RZ, RZ, R50 ;  /* 0x000000ffff417224 */ /* 0x000fe200078e0032 */
[----:B------:R-:W-:Y:S01]  /*6ff0*/  F2FP.SATFINITE.E4M3.F32.PACK_AB_MERGE_C R51, R62, R51, R58 ;  /* 0x000000333e33723e */ /* 0x000fe2000480703a */
[----:B------:R-:W-:-:S02]  /*7000*/  HADD2.F32 R67, -RZ, R66.H1_H1 ;  /* 0x30000042ff437230 */ /* 0x000fc40000004100 */
        /* <DEDUP_REMOVED lines=28> */
[----:B------:R-:W-:Y:S02]  /*71d0*/  F2FP.SATFINITE.E4M3.F32.PACK_AB_MERGE_C R50, R69, R48, R70 ;  /* 0x000000304532723e */ /* 0x000fe40004807046 */
[----:B------:R-:W-:Y:S01]  /*71e0*/  MOV R48, R51 ;  /* 0x0000003300307202 */ /* 0x000fe20000000f00 */
[----:B------:R-:W-:-:S07]  /*71f0*/  IMAD.MOV.U32 R51, RZ, RZ, R61 ;  /* 0x000000ffff337224 */ /* 0x000fce00078e003d */
.L_x_2529:
[----:B------:R-:W-:Y:S05]  /*7200*/  BSYNC B2 ;  /* 0x0000000000027941 */ /* 0x000fea0003800000 */
.L_x_2528:
[----:B------:R-:W-:Y:S02]  /*7210*/  ULDC.64 UR4, c[0x0][0x2e8] ;  /* 0x0000ba0000047ab9 */ /* 0x000fe40000000a00 */
[----:B------:R-:W-:-:S04]  /*7220*/  IADD3 R56, P2, P3, R120, UR4, R100 ;  /* 0x0000000478387c10 */ /* 0x000fc8000fb5e064 */
[----:B------:R-:W-:-:S05]  /*7230*/  IADD3.X R57, R85, UR5, R42, P2, P3 ;  /* 0x0000000555397c10 */ /* 0x000fca00097e642a */
[----:B--2---:R3:W-:Y:S04]  /*7240*/  STG.E.128 desc[UR40][R56.64], R48 ;  /* 0x0000003038007986 */ /* 0x0047e8000c101d28 */
.L_x_2527:
[----:B------:R-:W-:Y:S05]  /*7250*/  BSYNC B1 ;  /* 0x0000000000017941 */ /* 0x000fea0003800000 */
.L_x_2526:
        /* <DEDUP_REMOVED lines=20> */
[----:B------:R-:W-:Y:S02]  /*73a0*/  LOP3.LUT R52, R53, 0xff0000, R52, 0xf8, !PT ;  /* 0x00ff000035347812 */ /* 0x000fe400078ef834 */
[----:B------:R-:W-:Y:S01]  /*73b0*/  LOP3.LUT R53, R58, 0xff0000, R55, 0xf8, !PT ;  /* 0x00ff00003a357812 */ /* 0x000fe200078ef837 */
[----:B------:R-:W-:Y:S01]  /*73c0*/  HADD2.F32 R60, -RZ, R56.H0_H0 ;  /* 0x20000038ff3c7230 */ /* 0x000fe20000004100 */
[----:B------:R-:W-:Y:S01]  /*73d0*/  F2FP.F16.E4M3.UNPACK_B R58, R86.H1 ;  /* 0x00000056ff3a723e */ /* 0x000fe200030006ff */
[--C-:B------:R-:W-:Y:S01]  /*73e0*/  HADD2.F32 R55, -RZ, R48.reuse.H1_H1 ;  /* 0x30000030ff377230 */ /* 0x100fe20000004100 */
[----:B------:R-:W-:Y:S01]  /*73f0*/  F2FP.F16.E4M3.UNPACK_B R49, R49.H1 ;  /* 0x00000031ff31723e */ /* 0x000fe200030006ff */
[----:B------:R-:W-:Y:S01]  /*7400*/  HADD2.F32 R48, -RZ, R48.H0_H0 ;  /* 0x20000030ff307230 */ /* 0x000fe20000004100 */
[----:B------:R-:W-:Y:S01]  /*7410*/  F2FP.F16.E4M3.UNPACK_B R87, R87 ;  /* 0x00000057ff57723e */ /* 0x000fe200020006ff */
        /* <DEDUP_REMOVED lines=18> */
[----:B------:R-:W-:Y:S01]  /*7540*/  F2FP.F16.E4M3.UNPACK_B R65, R53.H1 ;  /* 0x00000035ff41723e */ /* 0x000fe200030006ff */
[----:B------:R-:W-:Y:S01]  /*7550*/  HADD2.F32 R57, -RZ, R55.H0_H0 ;  /* 0x20000037ff397230 */ /* 0x000fe20000004100 */
[----:B------:R-:W-:Y:S01]  /*7560*/  F2FP.F16.E4M3.UNPACK_B R61, R52 ;  /* 0x00000034ff3d723e */ /* 0x000fe200020006ff */
[--C-:B------:R-:W-:Y:S02]  /*7570*/  HADD2.F32 R55, -RZ, R54.reuse.H0_H0 ;  /* 0x20000036ff377230 */ /* 0x100fe40000004100 */
[----:B------:R-:W-:Y:S01]  /*7580*/  FMUL.FTZ R62, R58, R59 ;  /* 0x0000003b3a3e7220 */ /* 0x000fe20000410000 */
[----:B------:R-:W-:-:S02]  /*7590*/  HADD2.F32 R56, -RZ, R54.H1_H1 ;  /* 0x30000036ff387230 */ /* 0x000fc40000004100 */
[----:B------:R-:W-:Y:S01]  /*75a0*/  FMUL.FTZ R59, R57, R59 ;  /* 0x0000003b393b7220 */ /* 0x000fe20000410000 */
[----:B------:R-:W-:Y:S02]  /*75b0*/  HADD2.F32 R87, -RZ, R87.H0_H0 ;  /* 0x20000057ff577230 */ /* 0x000fe40000004100 */
        /* <DEDUP_REMOVED lines=54> */
.L_x_2531:
[----:B------:R-:W-:Y:S05]  /*7920*/  BSYNC B1 ;  /* 0x0000000000017941 */ /* 0x000fea0003800000 */
.L_x_2530:
[----:B------:R-:W-:Y:S02]  /*7930*/  ULDC.64 UR4, c[0x0][0x2e8] ;  /* 0x0000ba0000047ab9 */ /* 0x000fe40000000a00 */
[----:B------:R-:W-:-:S04]  /*7940*/  IADD3 R52, P2, P3, R43, UR4, R120 ;  /* 0x000000042b347c10 */ /* 0x000fc8000fb5e078 */
[----:B------:R-:W-:-:S05]  /*7950*/  IADD3.X R53, R108, UR5, R85, P2, P3 ;  /* 0x000000056c357c10 */ /* 0x000fca00097e6455 */
[----:B--2---:R4:W-:Y:S01]  /*7960*/  STG.E.128 desc[UR40][R52.64], R48 ;  /* 0x0000003034007986 */ /* 0x0049e2000c101d28 */
[----:B------:R-:W-:Y:S05]  /*7970*/  BRA `(.L_x_2525) ;  /* 0x0000004c00847947 */ /* 0x000fea0003800000 */
.L_x_2489:
        /* <DEDUP_REMOVED lines=12> */
[----:B------:R-:W-:Y:S01]  /*7a40*/  @!P2 MOV R49, R87 ;  /* 0x000000570031a202 */ /* 0x000fe20000000f00 */
[----:B------:R-:W-:-:S06]  /*7a50*/  @!P2 IMAD.MOV.U32 R51, RZ, RZ, R86 ;  /* 0x000000ffff33a224 */ /* 0x000fcc00078e0056 */
[----:B------:R-:W2:Y:S08]  /*7a60*/  @!P2 LDC.64 R80, c[0x0][0x3e8] ;  /* 0x0000fa00ff50ab82 */ /* 0x000eb00000000a00 */
[----:B------:R-:W3:Y:S01]  /*7a70*/  @!P2 LDC.64 R82, c[0x0][0x400] ;  /* 0x00010000ff52ab82 */ /* 0x000ee20000000a00 */
[----:B-1----:R-:W-:-:S04]  /*7a80*/  @!P2 IMAD.WIDE.U32 R54, R52, 0x60, R48 ;  /* 0x000000603436a825 */ /* 0x002fc800078e0030 */
[----:B------:R-:W-:-:S04]  /*7a90*/  @!P2 IMAD R53, R53, 0x60, RZ ;  /* 0x000000603535a824 */ /* 0x000fc800078e02ff */
[----:B------:R-:W-:Y:S01]  /*7aa0*/  @!P2 IMAD.IADD R53, R55, 0x1, R53 ;  /* 0x000000013735a824 */ /* 0x000fe200078e0235 */
[----:B--2---:R-:W-:-:S04]  /*7ab0*/  @!P2 IADD3 R80, P3, P4, R94, R80, R54 ;  /* 0x000000505e50a210 */ /* 0x004fc80007c7e036 */
        /* <DEDUP_REMOVED lines=28> */
[----:B------:R-:W-:Y:S01]  /*7c80*/  ISETP.NE.AND P0, PT, R60, RZ, PT ;  /* 0x000000ff3c00720c */ /* 0x000fe20003f05270 */
[----:B------:R-:W-:Y:S01]  /*7c90*/  @!P4 IMAD.X R65, R54, 0x1, R65, P6 ;  /* 0x000000013641c824 */ /* 0x000fe200030e0641 */
[----:B-1----:R-:W-:Y:S02]  /*7ca0*/  @!P4 IADD3 R66, P6, R53, R66, RZ ;  /* 0x000000423542c210 */ /* 0x002fe40007fde0ff */
[----:B------:R-:W-:-:S03]  /*7cb0*/  CS2R R54, SRZ ;  /* 0x0000000000367805 */ /* 0x000fc6000001ff00 */
[----:B------:R-:W-:Y:S01]  /*7cc0*/  @!P4 IMAD.X R67, R52, 0x1, R67, P6 ;  /* 0x000000013443c824 */ /* 0x000fe200030e0643 */
[----:B--2---:R-:W-:Y:S02]  /*7cd0*/  @!P3 IADD3 R72, P6, R49, R72, RZ ;  /* 0x000000483148b210 */ /* 0x004fe40007fde0ff */
[----:B------:R-:W-:Y:S02]  /*7ce0*/  CS2R R52, SRZ ;  /* 0x0000000000347805 */ /* 0x000fe4000001ff00 */
[----:B------:R-:W-:Y:S02]  /*7cf0*/  @!P3 IADD3.X R73, R48, R73, RZ, P6, !PT ;  /* 0x000000493049b210 */ /* 0x000fe400037fe4ff */
[----:B------:R-:W-:Y:S02]  /*7d00*/  CS2R R48, SRZ ;  /* 0x0000000000307805 */ /* 0x000fe4000001ff00 */
[----:B---3--:R-:W-:Y:S02]  /*7d10*/  @!P3 IADD3 R74, P6, R51, R74, RZ ;  /* 0x0000004a334ab210 */ /* 0x008fe40007fde0ff */
[----:B------:R-:W-:Y:S01]  /*7d20*/  CS2R R50, SRZ ;  /* 0x0000000000327805 */ /* 0x000fe2000001ff00 */
[----:B------:R0:W2:Y:S01]  /*7d30*/  @!P5 LDG.E.128 R52, desc[UR40][R58.64] ;  /* 0x000000283a34d981 */ /* 0x0000a2000c1e1d00 */
[----:B------:R-:W-:-:S02]  /*7d40*/  CS2R R60, SRZ ;  /* 0x00000000003c7805 */ /* 0x000fc4000001ff00 */
[----:B------:R-:W-:Y:S02]  /*7d50*/  CS2R R68, SRZ ;  /* 0x0000000000447805 */ /* 0x000fe4000001ff00 */
[----:B------:R-:W-:Y:S01]  /*7d60*/  CS2R R70, SRZ ;  /* 0x0000000000467805 */ /* 0x000fe2000001ff00 */
[----:B------:R-:W-:Y:S01]  /*7d70*/  @!P3 IMAD.X R75, R86, 0x1, R75, P6 ;  /* 0x00000001564bb824 */ /* 0x000fe200030e064b */
[----:B------:R1:W3:Y:S04]  /*7d80*/  @!P5 LDG.E.128 R48, desc[UR40][R56.64] ;  /* 0x000000283830d981 */ /* 0x0002e8000c1e1d00 */
[----:B------:R4:W5:Y:S01]  /*7d90*/  @!P4 LDG.E.128 R60, desc[UR40][R66.64] ;  /* 0x00000028423cc981 */ /* 0x000962000c1e1d00 */
[----:B0-----:R-:W-:Y:S02]  /*7da0*/  CS2R R58, SRZ ;  /* 0x00000000003a7805 */ /* 0x001fe4000001ff00 */
[----:B------:R-:W-:-:S02]  /*7db0*/  CS2R R76, SRZ ;  /* 0x00000000004c7805 */ /* 0x000fc4000001ff00 */
        /* <DEDUP_REMOVED lines=16> */
[----:B---3--:R-:W-:Y:S02]  /*7ec0*/  IMAD.MOV.U32 R142, RZ, RZ, R48 ;  /* 0x000000ffff8e7224 */ /* 0x008fe400078e0030 */
[----:B------:R-:W-:Y:S01]  /*7ed0*/  IMAD.MOV.U32 R145, RZ, RZ, R50 ;  /* 0x000000ffff917224 */ /* 0x000fe200078e0032 */
[----:B-----5:R-:W-:Y:S01]  /*7ee0*/  MOV R140, R60 ;  /* 0x0000003c008c7202 */ /* 0x020fe20000000f00 */
[----:B------:R-:W-:-:S02]  /*7ef0*/  IMAD.MOV.U32 R141, RZ, RZ, R62 ;  /* 0x000000ffff8d7224 */ /* 0x000fc400078e003e */
[----:B------:R-:W-:Y:S02]  /*7f00*/  IMAD.MOV.U32 R136, RZ, RZ, R68 ;  /* 0x000000ffff887224 */ /* 0x000fe400078e0044 */
[----:B------:R-:W-:Y:S01]  /*7f10*/  IMAD.MOV.U32 R137, RZ, RZ, R70 ;  /* 0x000000ffff897224 */ /* 0x000fe200078e0046 */
[----:B------:R-:W-:Y:S01]  /*7f20*/  MOV R129, R76 ;  /* 0x0000004c00817202 */ /* 0x000fe20000000f00 */
        /* <DEDUP_REMOVED lines=9> */
.L_x_2532:
[----:B------:R-:W-:Y:S01]  /*7fc0*/  IMAD R111, R232, 0x8, R18 ;  /* 0x00000008e86f7824 */ /* 0x000fe200078e0212 */
[----:B------:R-:W-:Y:S01]  /*7fd0*/  SHF.L.U32 R119, R236, 0x1f, RZ ;  /* 0x0000001fec777819 */ /* 0x000fe200000006ff */
[----:B------:R-:W0:Y:S01]  /*7fe0*/  LDC R132, c[0x0][0x2f4] ;  /* 0x0000bd00ff847b82 */ /* 0x000e220000000800 */
[----:B------:R-:W-:Y:S01]  /*7ff0*/  BSSY B1, `(.L_x_2533) ;  /* 0x0000004000017945 */ /* 0x000fe20003800000 */
[----:B------:R-:W-:Y:S01]  /*8000*/  IMAD.MOV.U32 R121, RZ, RZ, R85 ;  /* 0x000000ffff797224 */ /* 0x000fe200078e0055 */
[----:B------:R-:W1:Y:S02]  /*8010*/  SYNCS.PHASECHK.TRANS64.TRYWAIT P3, [R111+URZ+0x38890], R119 ;  /* 0x038890776f0075a7 */ /* 0x000e64000806017f */
[----:B-1----:R-:W-:Y:S05]  /*8020*/  @!P3 BRA `(.L_x_2534) ;  /* 0x0000029c0040b947 */ /* 0x002fea0003800000 */
.L_x_2836:
[----:B------:R-:W-:Y:S05]  /*8030*/  BSYNC B1 ;  /* 0x0000000000017941 */ /* 0x000fea0003800000 */
.L_x_2533:
        /* <DEDUP_REMOVED lines=34> */
[----:B------:R-:W-:Y:S02]  /*8260*/  SHF.R.U32.HI R150, RZ, 0x8, R53 ;  /* 0x00000008ff967819 */ /* 0x000fe40000011635 */
[----:B------:R-:W-:Y:S01]  /*8270*/  SHF.R.U32.HI R148, RZ, 0x8, R51 ;  /* 0x00000008ff947819 */ /* 0x000fe20000011633 */
[----:B------:R-:W-:Y:S01]  /*8280*/  IMAD.SHL.U32 R151, R50, 0x100, RZ ;  /* 0x0000010032977824 */ /* 0x000fe200078e00ff */
[----:B------:R-:W-:Y:S01]  /*8290*/  LOP3.LUT R149, R53, 0xff0000ff, RZ, 0xc0, !PT ;  /* 0xff0000ff35957812 */ /* 0x000fe200078ec0ff */
[----:B------:R-:W-:Y:S01]  /*82a0*/  IMAD.SHL.U32 R150, R150, 0x100, RZ ;  /* 0x0000010096967824 */ /* 0x000fe200078e00ff */
[----:B------:R-:W-:Y:S02]  /*82b0*/  LOP3.LUT R48, R49, 0xff0000ff, RZ, 0xc0, !PT ;  /* 0xff0000ff31307812 */ /* 0x000fe400078ec0ff */
[----:B------:R-:W-:-:S02]  /*82c0*/  SHF.R.U32.HI R52, RZ, 0x10, R49 ;  /* 0x00000010ff347819 */ /* 0x000fc40000011631 */
[----:B------:R-:W-:Y:S02]  /*82d0*/  SHF.R.U32.HI R53, RZ, 0x10, R53 ;  /* 0x00000010ff357819 */ /* 0x000fe40000011635 */
[----:B------:R-:W-:Y:S02]  /*82e0*/  LOP3.LUT R147, R51, 0xff0000ff, RZ, 0xc0, !PT ;  /* 0xff0000ff33937812 */ /* 0x000fe400078ec0ff */
[----:B------:R-:W-:Y:S01]  /*82f0*/  SHF.R.U32.HI R49, RZ, 0x10, R51 ;  /* 0x00000010ff317819 */ /* 0x000fe20000011633 */
[----:B------:R-:W-:Y:S01]  /*8300*/  IMAD.U32 R53, R53, 0x10000, RZ ;  /* 0x0001000035357824 */ /* 0x000fe200078e00ff */
[--C-:B------:R-:W-:Y:S02]  /*8310*/  SHF.R.U32.HI R50, RZ, 0x8, R55.reuse ;  /* 0x00000008ff327819 */ /* 0x100fe40000011637 */
[----:B------:R-:W-:Y:S01]  /*8320*/  LOP3.LUT R51, R55, 0xff0000ff, RZ, 0xc0, !PT ;  /* 0xff0000ff37337812 */ /* 0x000fe200078ec0ff */
[----:B------:R-:W-:Y:S01]  /*8330*/  IMAD.U32 R49, R49, 0x10000, RZ ;  /* 0x0001000031317824 */ /* 0x000fe200078e00ff */
[----:B------:R-:W-:Y:S01]  /*8340*/  SHF.R.U32.HI R54, RZ, 0x10, R55 ;  /* 0x00000010ff367819 */ /* 0x000fe20000011637 */
[----:B------:R-:W-:Y:S01]  /*8350*/  IMAD.SHL.U32 R55, R148, 0x100, RZ ;  /* 0x0000010094377824 */ /* 0x000fe200078e00ff */
[----:B------:R-:W-:Y:S01]  /*8360*/  LOP3.LUT R48, R48, 0xff00, R151, 0xf8, !PT ;  /* 0x0000ff0030307812 */ /* 0x000fe200078ef897 */
[----:B------:R-:W-:Y:S01]  /*8370*/  IMAD.SHL.U32 R50, R50, 0x100, RZ ;  /* 0x0000010032327824 */ /* 0x000fe200078e00ff */
[----:B------:R-:W-:Y:S01]  /*8380*/  SHF.L.U32 R52, R52, 0x10, RZ ;  /* 0x0000001034347819 */ /* 0x000fe200000006ff */
[----:B------:R-:W-:Y:S01]  /*8390*/  IMAD.U32 R54, R54, 0x10000, RZ ;  /* 0x0001000036367824 */ /* 0x000fe200078e00ff */
[----:B------:R-:W-:-:S02]  /*83a0*/  LOP3.LUT R149, R149, 0xff00, R150, 0xf8, !PT ;  /* 0x0000ff0095957812 */ /* 0x000fc400078ef896 */
        /* <DEDUP_REMOVED lines=69> */
[C---:B------:R-:W-:Y:S01]  /*8800*/  FFMA.FTZ R54, R55.reuse, R151, -R54 ;  /* 0x0000009737367223 */ /* 0x040fe20000010836 */
        /* <DEDUP_REMOVED lines=21> */
[-C--:B------:R-:W-:Y:S02]  /*8960*/  F2FP.F16.E4M3.UNPACK_B R87, R142.reuse.H1 ;  /* 0x0000008eff57723e */ /* 0x080fe400030006ff */
[-C--:B------:R-:W-:Y:S01]  /*8970*/  FFMA.FTZ R83, R55, R85.reuse, -R83 ;  /* 0x0000005537537223 */ /* 0x080fe20000010853 */
[----:B------:R-:W-:Y:S01]  /*8980*/  FFMA.FTZ R50, R50, R85, R49 ;  /* 0x0000005532327223 */ /* 0x000fe20000010031 */
[----:B------:R-:W-:Y:S01]  /*8990*/  IMAD.MOV.U32 R49, RZ, RZ, R80 ;  /* 0x000000ffff317224 */ /* 0x000fe200078e0050 */
[-C--:B------:R-:W-:Y:S01]  /*89a0*/  F2FP.F16.E4M3.UNPACK_B R55, R143.reuse.H1 ;  /* 0x0000008fff37723e */ /* 0x080fe200030006ff */
[----:B------:R-:W-:Y:S01]  /*89b0*/  HADD2.F32 R85, -RZ, R81.H0_H0 ;  /* 0x20000051ff557230 */ /* 0x000fe20000004100 */
[----:B------:R-:W-:Y:S01]  /*89c0*/  F2FP.F16.E4M3.UNPACK_B R143, R143 ;  /* 0x0000008fff8f723e */ /* 0x000fe200020006ff */
[----:B------:R-:W-:Y:S01]  /*89d0*/  HADD2.F32 R149, -RZ, R87.H0_H0 ;  /* 0x20000057ff957230 */ /* 0x000fe20000004100 */
[-C--:B------:R-:W-:Y:S01]  /*89e0*/  F2FP.F16.E4M3.UNPACK_B R80, R49.reuse.H1 ;  /* 0x00000031ff50723e */ /* 0x080fe200030006ff */
[--C-:B------:R-:W-:Y:S01]  /*89f0*/  HADD2.F32 R153, -RZ, R55.reuse.H0_H0 ;  /* 0x20000037ff997230 */ /* 0x100fe20000004100 */
[----:B------:R-:W-:Y:S01]  /*8a00*/  F2FP.F16.E4M3.UNPACK_B R49, R49 ;  /* 0x00000031ff31723e */ /* 0x000fe200020006ff */
[----:B------:R-:W-:Y:S01]  /*8a10*/  HADD2.F32 R55, -RZ, R55.H1_H1 ;  /* 0x30000037ff377230 */ /* 0x000fe20000004100 */
[----:B------:R-:W-:Y:S01]  /*8a20*/  F2FP.F16.E4M3.UNPACK_B R142, R142 ;  /* 0x0000008eff8e723e */ /* 0x000fe200020006ff */
[----:B------:R-:W-:-:S02]  /*8a30*/  HADD2.F32 R147, -RZ, R80.H0_H0 ;  /* 0x20000050ff937230 */ /* 0x000fc40000004100 */
[-C--:B------:R-:W-:Y:S01]  /*8a40*/  FMUL.FTZ R150, R85, R153.reuse ;  /* 0x0000009955967220 */ /* 0x080fe20000410000 */
[----:B------:R-:W-:Y:S01]  /*8a50*/  HADD2.F32 R81, -RZ, R81.H1_H1 ;  /* 0x30000051ff517230 */ /* 0x000fe20000004100 */
[----:B------:R-:W-:Y:S01]  /*8a60*/  F2FP.SATFINITE.E4M3.F32.PACK_AB_MERGE_C R83, R83, R154, RZ ;  /* 0x0000009a5353723e */ /* 0x000fe200048070ff */
[----:B------:R-:W-:Y:S02]  /*8a70*/  HADD2.F32 R80, -RZ, R80.H1_H1 ;  /* 0x30000050ff507230 */ /* 0x000fe40000004100 */
[C---:B------:R-:W-:Y:S01]  /*8a80*/  FMUL.FTZ R153, R147.reuse, R153 ;  /* 0x0000009993997220 */ /* 0x040fe20000410000 */
[----:B------:R-:W-:Y:S02]  /*8a90*/  HADD2.F32 R87, -RZ, R87.H1_H1 ;  /* 0x30000057ff577230 */ /* 0x000fe40000004100 */
[----:B------:R-:W-:Y:S01]  /*8aa0*/  FFMA.FTZ R150, R147, R149, -R150 ;  /* 0x0000009593967223 */ /* 0x000fe20000010896 */
[----:B------:R-:W-:Y:S01]  /*8ab0*/  F2FP.SATFINITE.E4M3.F32.PACK_AB_MERGE_C R50, R50, R151, RZ ;  /* 0x000000973232723e */ /* 0x000fe200048070ff */
[----:B------:R-:W-:Y:S01]  /*8ac0*/  FFMA.FTZ R153, R85, R149, R153 ;  /* 0x0000009555997223 */ /* 0x000fe20000010099 */
[-C--:B------:R-:W-:Y:S01]  /*8ad0*/  FMUL.FTZ R85, R81, R55.reuse ;  /* 0x0000003751557220 */ /* 0x080fe20000410000 */
[C---:B------:R-:W-:Y:S01]  /*8ae0*/  FMUL.FTZ R55, R80.reuse, R55 ;  /* 0x0000003750377220 */ /* 0x040fe20000410000 */
[----:B------:R-:W-:Y:S01]  /*8af0*/  HADD2.F32 R149, -RZ, R143.H0_H0 ;  /* 0x2000008fff957230 */ /* 0x000fe20000004100 */
[----:B------:R-:W-:Y:S01]  /*8b00*/  F2FP.SATFINITE.E4M3.F32.PACK_AB_MERGE_C R50, R51, R152, R50 ;  /* 0x000000983332723e */ /* 0x000fe20004807032 */
        /* <DEDUP_REMOVED lines=19> */
[-C--:B------:R-:W-:Y:S01]  /*8c40*/  FFMA.FTZ R81, R49, R142.reuse, -R81 ;  /* 0x0000008e31517223 */ /* 0x080fe20000010851 */
        /* <DEDUP_REMOVED lines=20> */
[-C--:B------:R-:W-:Y:S02]  /*8d90*/  FFMA.FTZ R150, R142, R143.reuse, -R150 ;  /* 0x0000008f8e967223 */ /* 0x080fe40000010896 */
        /* <DEDUP_REMOVED lines=18> */
[----:B------:R-:W-:Y:S01]  /*8ec0*/  FMUL.FTZ R84, R86, R144 ;  /* 0x0000009056547220 */ /* 0x000fe20000410000 */
        /* <DEDUP_REMOVED lines=13> */
.L_x_2538:
[----:B------:R-:W-:Y:S05]  /*8fa0*/  BSYNC B2 ;  /* 0x0000000000027941 */ /* 0x000fea0003800000 */
.L_x_2537:
        /* <DEDUP_REMOVED lines=18> */
.L_x_2536:
[----:B------:R-:W-:Y:S05]  /*90d0*/  BSYNC B1 ;  /* 0x0000000000017941 */ /* 0x000fea0003800000 */
.L_x_2535:
        /* <DEDUP_REMOVED lines=21> */
[----:B------:R-:W-:-:S04]  /*9230*/  IMAD.SHL.U32 R80, R80, 0x10, RZ ;  /* 0x0000001050507824 */ /* 0x000fc800078e00ff */
[----:B------:R-:W-:Y:S01]  /*9240*/  IMAD.SHL.U32 R48, R48, 0x800, RZ ;  /* 0x0000080030307824 */ /* 0x000fe200078e00ff */
[----:B------:R-:W-:-:S04]  /*9250*/  LOP3.LUT R49, R52, 0x70, R80, 0xf8, !PT ;  /* 0x0000007034317812 */ /* 0x000fc800078ef850 */
[----:B------:R-:W-:Y:S02]  /*9260*/  LOP3.LUT R49, R49, R51, RZ, 0x3c, !PT ;  /* 0x0000003331317212 */ /* 0x000fe400078e3cff */
[----:B------:R-:W-:-:S04]  /*9270*/  LOP3.LUT R48, R48, 0xffffc000, RZ, 0xc0, !PT ;  /* 0xffffc00030307812 */ /* 0x000fc800078ec0ff */
[----:B----4-:R-:W-:-:S05]  /*9280*/  IADD3 R48, R49, R48, R50 ;  /* 0x0000003031307210 */ /* 0x010fca0007ffe032 */
[C---:B------:R-:W-:Y:S02]  /*9290*/  IMAD R52, R232.reuse, 0x8000, R48 ;  /* 0x00008000e8347824 */ /* 0x040fe400078e0230 */
[----:B------:R-:W-:Y:S02]  /*92a0*/  IMAD R48, R232, 0x8000, R29 ;  /* 0x00008000e8307824 */ /* 0x000fe400078e021d */
[----:B------:R-:W-:-:S03]  /*92b0*/  IMAD.IADD R52, R18, 0x1, R52 ;  /* 0x0000000112347824 */ /* 0x000fc600078e0234 */
[----:B------:R-:W-:-:S03]  /*92c0*/  IADD3 R48, R18, R48, RZ ;  /* 0x0000003012307210 */ /* 0x000fc60007ffe0ff */
[----:B------:R-:W0:Y:S04]  /*92d0*/  LDS.128 R52, [R52+0x28400] ;  /* 0x0284000034347984 */ /* 0x000e280000000c00 */
[----:B------:R-:W3:Y:S01]  /*92e0*/  LDS.128 R48, [R48+0x28400] ;  /* 0x0284000030307984 */ /* 0x000ee20000000c00 */
[----:B------:R-:W-:Y:S05]  /*92f0*/  @P2 BRA `(.L_x_2542) ;  /* 0x0000000c00542947 */ /* 0x000fea0003800000 */
[----:B------:R-:W-:Y:S02]  /*9300*/  SHF.R.U32.HI R60, RZ, 0x8, R59 ;  /* 0x00000008ff3c7819 */ /* 0x000fe4000001163b */
[--C-:B------:R-:W-:Y:S02]  /*9310*/  SHF.R.U32.HI R82, RZ, 0x8, R61.reuse ;  /* 0x00000008ff527819 */ /* 0x100fe4000001163d */
[----:B------:R-:W-:Y:S01]  /*9320*/  SHF.R.U32.HI R81, RZ, 0x10, R61 ;  /* 0x00000010ff517819 */ /* 0x000fe2000001163d */
[----:B------:R-:W-:Y:S01]  /*9330*/  IMAD.SHL.U32 R60, R60, 0x100, RZ ;  /* 0x000001003c3c7824 */ /* 0x000fe200078e00ff */
[--C-:B------:R-:W-:Y:S01]  /*9340*/  SHF.R.U32.HI R62, RZ, 0x8, R57.reuse ;  /* 0x00000008ff3e7819 */ /* 0x100fe20000011639 */
[----:B------:R-:W-:Y:S01]  /*9350*/  IMAD.SHL.U32 R82, R82, 0x100, RZ ;  /* 0x0000010052527824 */ /* 0x000fe200078e00ff */
[----:B------:R-:W-:Y:S01]  /*9360*/  LOP3.LUT R84, R59, 0xff0000ff, RZ, 0xc0, !PT ;  /* 0xff0000ff3b547812 */ /* 0x000fe200078ec0ff */
[----:B------:R-:W-:Y:S01]  /*9370*/  IMAD.U32 R81, R81, 0x10000, RZ ;  /* 0x0001000051517824 */ /* 0x000fe200078e00ff */
[----:B------:R-:W-:Y:S01]  /*9380*/  LOP3.LUT R83, R61, 0xff0000ff, RZ, 0xc0, !PT ;  /* 0xff0000ff3d537812 */ /* 0x000fe200078ec0ff */
[----:B------:R-:W-:Y:S01]  /*9390*/  IMAD.SHL.U32 R62, R62, 0x100, RZ ;  /* 0x000001003e3e7824 */ /* 0x000fe200078e00ff */
[----:B------:R-:W-:-:S02]  /*93a0*/  SHF.R.U32.HI R58, RZ, 0x10, R57 ;  /* 0x00000010ff3a7819 */ /* 0x000fc40000011639 */
[----:B------:R-:W-:Y:S02]  /*93b0*/  LOP3.LUT R84, R84, 0xff00, R60, 0xf8, !PT ;  /* 0x0000ff0054547812 */ /* 0x000fe400078ef83c */
[----:B------:R-:W-:Y:S01]  /*93c0*/  LOP3.LUT R60, R83, 0xff00, R82, 0xf8, !PT ;  /* 0x0000ff00533c7812 */ /* 0x000fe200078ef852 */
[----:B------:R-:W-:Y:S01]  /*93d0*/  IMAD.U32 R58, R58, 0x10000, RZ ;  /* 0x000100003a3a7824 */ /* 0x000fe200078e00ff */
[----:B------:R-:W-:Y:S02]  /*93e0*/  LOP3.LUT R57, R57, 0xff0000ff, RZ, 0xc0, !PT ;  /* 0xff0000ff39397812 */ /* 0x000fe400078ec0ff */
[----:B------:R-:W-:Y:S02]  /*93f0*/  LOP3.LUT R60, R60, 0xff0000, R81, 0xf8, !PT ;  /* 0x00ff00003c3c7812 */ /* 0x000fe400078ef851 */
[----:B------:R-:W-:Y:S02]  /*9400*/  LOP3.LUT R62, R57, 0xff00, R62, 0xf8, !PT ;  /* 0x0000ff00393e7812 */ /* 0x000fe400078ef83e */
[----:B0-----:R-:W-:-:S02]  /*9410*/  F2FP.F16.E4M3.UNPACK_B R81, R53 ;  /* 0x00000035ff51723e */ /* 0x001fc400020006ff */
[----:B------:R-:W-:Y:S02]  /*9420*/  F2FP.F16.E4M3.UNPACK_B R83, R60 ;  /* 0x0000003cff53723e */ /* 0x000fe400020006ff */
[----:B------:R-:W-:Y:S01]  /*9430*/  LOP3.LUT R62, R62, 0xff0000, R58, 0xf8, !PT ;  /* 0x00ff00003e3e7812 */ /* 0x000fe200078ef83a */
[----:B------:R-:W-:Y:S01]  /*9440*/  HADD2.F32 R58, -RZ, R81.H0_H0 ;  /* 0x20000051ff3a7230 */ /* 0x000fe20000004100 */
[----:B---3--:R-:W-:Y:S01]  /*9450*/  F2FP.F16.E4M3.UNPACK_B R57, R49 ;  /* 0x00000031ff39723e */ /* 0x008fe200020006ff */
[--C-:B------:R-:W-:Y:S01]  /*9460*/  HADD2.F32 R87, -RZ, R83.reuse.H0_H0 ;  /* 0x20000053ff577230 */ /* 0x100fe20000004100 */
[-C--:B------:R-:W-:Y:S01]  /*9470*/  F2FP.F16.E4M3.UNPACK_B R85, R62.reuse ;  /* 0x0000003eff55723e */ /* 0x080fe200020006ff */
[----:B------:R-:W-:Y:S01]  /*9480*/  HADD2.F32 R83, -RZ, R83.H1_H1 ;  /* 0x30000053ff537230 */ /* 0x000fe20000004100 */
[----:B------:R-:W-:Y:S01]  /*9490*/  F2FP.F16.E4M3.UNPACK_B R53, R53.H1 ;  /* 0x00000035ff35723e */ /* 0x000fe200030006ff */
[----:B------:R-:W-:Y:S02]  /*94a0*/  HADD2.F32 R82, -RZ, R57.H0_H0 ;  /* 0x20000039ff527230 */ /* 0x000fe40000004100 */
[----:B------:R-:W-:Y:S01]  /*94b0*/  FMUL.FTZ R142, R58, R87 ;  /* 0x000000573a8e7220 */ /* 0x000fe20000410000 */
[----:B------:R-:W-:Y:S01]  /*94c0*/  HADD2.F32 R86, -RZ, R85.H0_H0 ;  /* 0x20000055ff567230 */ /* 0x000fe20000004100 */
[----:B------:R-:W-:Y:S01]  /*94d0*/  F2FP.F16.E4M3.UNPACK_B R62, R62.H1 ;  /* 0x0000003eff3e723e */ /* 0x000fe200030006ff */
[----:B------:R-:W-:-:S02]  /*94e0*/  HADD2.F32 R57, -RZ, R57.H1_H1 ;  /* 0x30000039ff397230 */ /* 0x000fc40000004100 */
[C---:B------:R-:W-:Y:S01]  /*94f0*/  FMUL.FTZ R87, R82.reuse, R87 ;  /* 0x0000005752577220 */ /* 0x040fe20000410000 */
[----:B------:R-:W-:Y:S02]  /*9500*/  HADD2.F32 R85, -RZ, R85.H1_H1 ;  /* 0x30000055ff557230 */ /* 0x000fe40000004100 */
[-C--:B------:R-:W-:Y:S01]  /*9510*/  FFMA.FTZ R82, R82, R86.reuse, -R142 ;  /* 0x0000005652527223 */ /* 0x080fe2000001088e */
[----:B------:R-:W-:Y:S01]  /*9520*/  SHF.R.U32.HI R61, RZ, 0x8, R63 ;  /* 0x00000008ff3d7819 */ /* 0x000fe2000001163f */
[----:B------:R-:W-:Y:S01]  /*9530*/  FFMA.FTZ R58, R58, R86, R87 ;  /* 0x000000563a3a7223 */ /* 0x000fe20000010057 */
[----:B------:R-:W-:Y:S01]  /*9540*/  HADD2.F32 R86, -RZ, R81.H1_H1 ;  /* 0x30000051ff567230 */ /* 0x000fe20000004100 */
[----:B------:R-:W-:Y:S02]  /*9550*/  SHF.R.U32.HI R56, RZ, 0x10, R59 ;  /* 0x00000010ff387819 */ /* 0x000fe4000001163b */
[----:B------:R-:W-:Y:S02]  /*9560*/  SHF.R.U32.HI R59, RZ, 0x10, R63 ;  /* 0x00000010ff3b7819 */ /* 0x000fe4000001163f */
[-C--:B------:R-:W-:Y:S01]  /*9570*/  FMUL.FTZ R81, R86, R83.reuse ;  /* 0x0000005356517220 */ /* 0x080fe20000410000 */
[----:B------:R-:W-:Y:S01]  /*9580*/  FMUL.FTZ R83, R57, R83 ;  /* 0x0000005339537220 */ /* 0x000fe20000410000 */
[----:B------:R-:W-:Y:S01]  /*9590*/  LOP3.LUT R63, R63, 0xff0000ff, RZ, 0xc0, !PT ;  /* 0xff0000ff3f3f7812 */ /* 0x000fe200078ec0ff */
[----:B------:R-:W-:-:S02]  /*95a0*/  IMAD.U32 R59, R59, 0x10000, RZ ;  /* 0x000100003b3b7824 */ /* 0x000fc400078e00ff */
[-C--:B------:R-:W-:Y:S01]  /*95b0*/  FFMA.FTZ R81, R57, R85.reuse, -R81 ;  /* 0x0000005539517223 */ /* 0x080fe20000010851 */
[----:B------:R-:W-:Y:S01]  /*95c0*/  FFMA.FTZ R57, R86, R85, R83 ;  /* 0x0000005556397223 */ /* 0x000fe20000010053 */
[----:B------:R-:W-:Y:S01]  /*95d0*/  F2FP.F16.E4M3.UNPACK_B R83, R60.H1 ;  /* 0x0000003cff53723e */ /* 0x000fe200030006ff */
[----:B------:R-:W-:Y:S01]  /*95e0*/  HADD2.F32 R86, -RZ, R62.H0_H0 ;  /* 0x2000003eff567230 */ /* 0x000fe20000004100 */
[----:B------:R-:W-:Y:S01]  /*95f0*/  F2FP.F16.E4M3.UNPACK_B R85, R49.H1 ;  /* 0x00000031ff55723e */ /* 0x000fe200030006ff */
[----:B------:R-:W-:Y:S01]  /*9600*/  HADD2.F32 R49, -RZ, R53.H0_H0 ;  /* 0x20000035ff317230 */ /* 0x000fe20000004100 */
[----:B------:R-:W-:Y:S01]  /*9610*/  SHF.L.U32 R56, R56, 0x10, RZ ;  /* 0x0000001038387819 */ /* 0x000fe200000006ff */
        /* <DEDUP_REMOVED lines=14> */
[----:B------:R-:W-:Y:S01]  /*9700*/  IMAD.SHL.U32 R53, R61, 0x100, RZ ;  /* 0x000001003d357824 */ /* 0x000fe200078e00ff */
[----:B------:R-:W-:Y:S02]  /*9710*/  LOP3.LUT R61, R84, 0xff0000, R56, 0xf8, !PT ;  /* 0x00ff0000543d7812 */ /* 0x000fe400078ef838 */
[----:B------:R-:W-:Y:S02]  /*9720*/  F2FP.F16.E4M3.UNPACK_B R56, R55 ;  /* 0x00000037ff38723e */ /* 0x000fe400020006ff */
[----:B------:R-:W-:Y:S01]  /*9730*/  LOP3.LUT R53, R63, 0xff00, R53, 0xf8, !PT ;  /* 0x0000ff003f357812 */ /* 0x000fe200078ef835 */
[----:B------:R-:W-:Y:S01]  /*9740*/  IMAD.MOV.U32 R63, RZ, RZ, R51 ;  /* 0x000000ffff3f7224 */ /* 0x000fe200078e0033 */
[----:B------:R-:W-:Y:S01]  /*9750*/  F2FP.F16.E4M3.UNPACK_B R85, R61 ;  /* 0x0000003dff55723e */ /* 0x000fe200020006ff */
[----:B------:R-:W-:Y:S01]  /*9760*/  HADD2.F32 R86, -RZ, R56.H0_H0 ;  /* 0x20000038ff567230 */ /* 0x000fe20000004100 */
[----:B------:R-:W-:-:S02]  /*9770*/  LOP3.LUT R53, R53, 0xff0000, R59, 0xf8, !PT ;  /* 0x00ff000035357812 */ /* 0x000fc400078ef83b */
[----:B------:R-:W-:Y:S01]  /*9780*/  F2FP.F16.E4M3.UNPACK_B R51, R63 ;  /* 0x0000003fff33723e */ /* 0x000fe200020006ff */
[--C-:B------:R-:W-:Y:S01]  /*9790*/  HADD2.F32 R87, -RZ, R85.reuse.H0_H0 ;  /* 0x20000055ff577230 */ /* 0x100fe20000004100 */
[----:B------:R-:W-:Y:S01]  /*97a0*/  F2FP.F16.E4M3.UNPACK_B R84, R53 ;  /* 0x00000035ff54723e */ /* 0x000fe200020006ff */
[----:B------:R-:W-:Y:S01]  /*97b0*/  HADD2.F32 R85, -RZ, R85.H1_H1 ;  /* 0x30000055ff557230 */ /* 0x000fe20000004100 */
[----:B------:R-:W-:Y:S01]  /*97c0*/  F2FP.F16.E4M3.UNPACK_B R55, R55.H1 ;  /* 0x00000037ff37723e */ /* 0x000fe200030006ff */
[--C-:B------:R-:W-:Y:S01]  /*97d0*/  HADD2.F32 R142, -RZ, R51.reuse.H0_H0 ;  /* 0x20000033ff8e7230 */ /* 0x100fe20000004100 */
[----:B------:R-:W-:Y:S01]  /*97e0*/  F2FP.F16.E4M3.UNPACK_B R53, R53.H1 ;  /* 0x00000035ff35723e */ /* 0x000fe200030006ff */
[--C-:B------:R-:W-:Y:S01]  /*97f0*/  HADD2.F32 R59, -RZ, R84.reuse.H0_H0 ;  /* 0x20000054ff3b7230 */ /* 0x100fe20000004100 */
[----:B------:R-:W-:Y:S01]  /*9800*/  F2FP.F16.E4M3.UNPACK_B R61, R61.H1 ;  /* 0x0000003dff3d723e */ /* 0x000fe200030006ff */
[----:B------:R-:W-:Y:S01]  /*9810*/  HADD2.F32 R84, -RZ, R84.H1_H1 ;  /* 0x30000054ff547230 */ /* 0x000fe20000004100 */
[----:B------:R-:W-:Y:S01]  /*9820*/  F2FP.SATFINITE.E4M3.F32.PACK_AB_MERGE_C R60, R83, R60, RZ ;  /* 0x0000003c533c723e */ /* 0x000fe200048070ff */
[----:B------:R-:W-:-:S02]  /*9830*/  HADD2.F32 R51, -RZ, R51.H1_H1 ;  /* 0x30000033ff337230 */ /* 0x000fc40000004100 */
[-C--:B------:R-:W-:Y:S01]  /*9840*/  FMUL.FTZ R143, R86, R59.reuse ;  /* 0x0000003b568f7220 */ /* 0x080fe20000410000 */
[C---:B------:R-:W-:Y:S01]  /*9850*/  FMUL.FTZ R59, R142.reuse, R59 ;  /* 0x0000003b8e3b7220 */ /* 0x040fe20000410000 */
[----:B------:R-:W-:Y:S02]  /*9860*/  F2FP.SATFINITE.E4M3.F32.PACK_AB_MERGE_C R81, R81, R82, R60 ;  /* 0x000000525151723e */ /* 0x000fe4000480703c */
[-C--:B------:R-:W-:Y:S01]  /*9870*/  FFMA.FTZ R143, R142, R87.reuse, -R143 ;  /* 0x000000578e8f7223 */ /* 0x080fe2000001088f */
[----:B------:R-:W-:Y:S01]  /*9880*/  FFMA.FTZ R86, R86, R87, R59 ;  /* 0x0000005756567223 */ /* 0x000fe2000001003b */
[----:B------:R-:W-:Y:S01]  /*9890*/  HADD2.F32 R59, -RZ, R56.H1_H1 ;  /* 0x30000038ff3b7230 */ /* 0x000fe20000004100 */
[----:B------:R-:W-:Y:S01]  /*98a0*/  F2FP.F16.E4M3.UNPACK_B R60, R52.H1 ;  /* 0x00000034ff3c723e */ /* 0x000fe200030006ff */
[--C-:B------:R-:W-:Y:S01]  /*98b0*/  HADD2.F32 R87, -RZ, R53.reuse.H0_H0 ;  /* 0x20000035ff577230 */ /* 0x100fe20000004100 */
[----:B------:R-:W-:Y:S01]  /*98c0*/  F2FP.SATFINITE.E4M3.F32.PACK_AB_MERGE_C R49, R62, R49, RZ ;  /* 0x000000313e31723e */ /* 0x000fe200048070ff */
[----:B------:R-:W-:-:S02]  /*98d0*/  HADD2.F32 R53, -RZ, R53.H1_H1 ;  /* 0x30000035ff357230 */ /* 0x000fc40000004100 */
[----:B------:R-:W-:Y:S01]  /*98e0*/  FMUL.FTZ R56, R59, R84 ;  /* 0x000000543b387220 */ /* 0x000fe20000410000 */
[----:B------:R-:W-:Y:S02]  /*98f0*/  F2FP.F16.E4M3.UNPACK_B R62, R138.H1 ;  /* 0x0000008aff3e723e */ /* 0x000fe400030006ff */
[----:B------:R-:W-:Y:S01]  /*9900*/  F2FP.F16.E4M3.UNPACK_B R52, R52 ;  /* 0x00000034ff34723e */ /* 0x000fe200020006ff */
[CC--:B------:R-:W-:Y:S01]  /*9910*/  FFMA.FTZ R56, R51.reuse, R85.reuse, -R56 ;  /* 0x0000005533387223 */ /* 0x0c0fe20000010838 */
[----:B------:R-:W-:Y:S01]  /*9920*/  FMUL.FTZ R51, R51, R84 ;  /* 0x0000005433337220 */ /* 0x000fe20000410000 */
[--C-:B------:R-:W-:Y:S01]  /*9930*/  HADD2.F32 R84, -RZ, R61.reuse.H0_H0 ;  /* 0x2000003dff547230 */ /* 0x100fe20000004100 */
[----:B------:R-:W-:Y:S01]  /*9940*/  F2FP.F16.E4M3.UNPACK_B R138, R138 ;  /* 0x0000008aff8a723e */ /* 0x000fe200020006ff */
[----:B------:R-:W-:Y:S02]  /*9950*/  HADD2.F32 R61, -RZ, R61.H1_H1 ;  /* 0x3000003dff3d7230 */ /* 0x000fe40000004100 */
[----:B------:R-:W-:Y:S01]  /*9960*/  FFMA.FTZ R51, R59, R85, R51 ;  /* 0x000000553b337223 */ /* 0x000fe20000010033 */
[----:B------:R-:W-:Y:S01]  /*9970*/  F2FP.F16.E4M3.UNPACK_B R59, R63.H1 ;  /* 0x0000003fff3b723e */ /* 0x000fe200030006ff */
[--C-:B------:R-:W-:Y:S01]  /*9980*/  HADD2.F32 R63, -RZ, R55.reuse.H0_H0 ;  /* 0x20000037ff3f7230 */ /* 0x100fe20000004100 */
[----:B------:R-:W-:Y:S01]  /*9990*/  F2FP.SATFINITE.E4M3.F32.PACK_AB_MERGE_C R57, R57, R58, R49 ;  /* 0x0000003a3939723e */ /* 0x000fe20004807031 */
[----:B------:R-:W-:-:S02]  /*99a0*/  HADD2.F32 R55, -RZ, R55.H1_H1 ;  /* 0x30000037ff377230 */ /* 0x000fc40000004100 */
[--C-:B------:R-:W-:Y:S02]  /*99b0*/  HADD2.F32 R85, -RZ, R59.reuse.H0_H0 ;  /* 0x2000003bff557230 */ /* 0x100fe40000004100 */
[-C--:B------:R-:W-:Y:S01]  /*99c0*/  FMUL.FTZ R142, R63, R87.reuse ;  /* 0x000000573f8e7220 */ /* 0x080fe20000410000 */
[----:B------:R-:W-:Y:S02]  /*99d0*/  HADD2.F32 R59, -RZ, R59.H1_H1 ;  /* 0x3000003bff3b7230 */ /* 0x000fe40000004100 */
[--C-:B------:R-:W-:Y:S02]  /*99e0*/  HADD2.F32 R83, -RZ, R62.reuse.H0_H0 ;  /* 0x2000003eff537230 */ /* 0x100fe40000004100 */
[C---:B------:R-:W-:Y:S01]  /*99f0*/  FFMA.FTZ R142, R85.reuse, R84, -R142 ;  /* 0x00000054558e7223 */ /* 0x040fe2000001088e */
[----:B------:R-:W-:Y:S01]  /*9a00*/  FMUL.FTZ R85, R85, R87 ;  /* 0x0000005755557220 */ /* 0x000fe20000410000 */
[----:B------:R-:W-:Y:S02]  /*9a10*/  HADD2.F32 R62, -RZ, R62.H1_H1 ;  /* 0x3000003eff3e7230 */ /* 0x000fe40000004100 */
[----:B------:R-:W-:-:S02]  /*9a20*/  IMAD.MOV.U32 R49, RZ, RZ, R81 ;  /* 0x000000ffff317224 */ /* 0x000fc400078e0051 */
        /* <DEDUP_REMOVED lines=66> */
[-C--:B------:R-:W-:Y:S01]  /*9e50*/  FFMA.FTZ R140, R84, R138.reuse, -R140 ;  /* 0x0000008a548c7223 */ /* 0x080fe2000001088c */
[----:B------:R-:W-:Y:S02]  /*9e60*/  IMAD.MOV.U32 R48, RZ, RZ, R82 ;  /* 0x000000ffff307224 */ /* 0x000fe400078e0052 */
        /* <DEDUP_REMOVED lines=24> */
[----:B------:R-:W-:Y:S01]  /*9ff0*/  FFMA.FTZ R141, R54, R139, R141 ;  /* 0x0000008b368d7223 */ /* 0x000fe2000001008d */
[----:B------:R-:W-:Y:S01]  /*a000*/  IMAD.MOV.U32 R53, RZ, RZ, R57 ;  /* 0x000000ffff357224 */ /* 0x000fe200078e0039 */
[----:B------:R-:W-:-:S03]  /*a010*/  F2FP.SATFINITE.E4M3.F32.PACK_AB_MERGE_C R59, R60, R84, R59 ;  /* 0x000000543c3b723e */ /* 0x000fc6000480703b */
[----:B------:R-:W-:Y:S02]  /*a020*/  F2FP.SATFINITE.E4M3.F32.PACK_AB_MERGE_C R138, R141, R138, R50 ;  /* 0x0000008a8d8a723e */ /* 0x000fe40004807032 */
[----:B------:R-:W-:-:S03]  /*a030*/  MOV R50, R59 ;  /* 0x0000003b00327202 */ /* 0x000fc60000000f00 */
[----:B------:R-:W-:-:S07]  /*a040*/  IMAD.MOV.U32 R54, RZ, RZ, R138 ;  /* 0x000000ffff367224 */ /* 0x000fce00078e008a */
.L_x_2542:
[----:B------:R-:W-:Y:S05]  /*a050*/  BSYNC B2 ;  /* 0x0000000000027941 */ /* 0x000fea0003800000 */
.L_x_2541:
        /* <DEDUP_REMOVED lines=17> */
.L_x_2540:
[----:B------:R-:W-:Y:S05]  /*a170*/  BSYNC B1 ;  /* 0x0000000000017941 */ /* 0x000fea0003800000 */
.L_x_2539:
        /* <DEDUP_REMOVED lines=8> */
[----:B------:R-:W-:Y:S02]  /*a200*/  VIADD R52, R19, 0x40 ;  /* 0x0000004013347836 */ /* 0x000fe40000000000 */
[----:B------:R-:W-:-:S03]  /*a210*/  IMAD.SHL.U32 R51, R51, 0x80, RZ ;  /* 0x0000008033337824 */ /* 0x000fc600078e00ff */
[----:B------:R-:W-:Y:S02]  /*a220*/  SHF.L.U32 R52, R52, 0x7, RZ ;  /* 0x0000000734347819 */ /* 0x000fe400000006ff */
        /* <DEDUP_REMOVED lines=39> */
[----:B------:R-:W-:Y:S01]  /*a4a0*/  LOP3.LUT R57, R57, 0xff00, R67, 0xf8, !PT ;  /* 0x0000ff0039397812 */ /* 0x000fe200078ef843 */
[----:B------:R-:W-:Y:S01]  /*a4b0*/  IMAD.U32 R56, R56, 0x10000, RZ ;  /* 0x0001000038387824 */ /* 0x000fe200078e00ff */
[----:B------:R-:W-:-:S02]  /*a4c0*/  LOP3.LUT R61, R61, 0xff0000, R66, 0xf8, !PT ;  /* 0x00ff00003d3d7812 */ /* 0x000fc400078ef842 */
[----:B------:R-:W-:Y:S02]  /*a4d0*/  LOP3.LUT R63, R57, 0xff0000, R70, 0xf8, !PT ;  /* 0x00ff0000393f7812 */ /* 0x000fe400078ef846 */
[----:B0-----:R-:W-:Y:S02]  /*a4e0*/  F2FP.F16.E4M3.UNPACK_B R65, R53 ;  /* 0x00000035ff41723e */ /* 0x001fe400020006ff */
[----:B------:R-:W-:Y:S02]  /*a4f0*/  F2FP.F16.E4M3.UNPACK_B R67, R61 ;  /* 0x0000003dff43723e */ /* 0x000fe400020006ff */
[----:B---3--:R-:W-:Y:S01]  /*a500*/  F2FP.F16.E4M3.UNPACK_B R57, R49 ;  /* 0x00000031ff39723e */ /* 0x008fe200020006ff */
[----:B------:R-:W-:Y:S01]  /*a510*/  HADD2.F32 R59, -RZ, R65.H0_H0 ;  /* 0x20000041ff3b7230 */ /* 0x000fe20000004100 */
[--C-:B------:R-:W-:Y:S02]  /*a520*/  SHF.R.U32.HI R60, RZ, 0x8, R71.reuse ;  /* 0x00000008ff3c7819 */ /* 0x100fe40000011647 */
[----:B------:R-:W-:Y:S01]  /*a530*/  LOP3.LUT R62, R71, 0xff0000ff, RZ, 0xc0, !PT ;  /* 0xff0000ff473e7812 */ /* 0x000fe200078ec0ff */
[----:B------:R-:W-:Y:S01]  /*a540*/  HADD2.F32 R66, -RZ, R57.H0_H0 ;  /* 0x20000039ff427230 */ /* 0x000fe20000004100 */
[----:B------:R-:W-:Y:S01]  /*a550*/  SHF.R.U32.HI R64, RZ, 0x10, R71 ;  /* 0x00000010ff407819 */ /* 0x000fe20000011647 */
[--C-:B------:R-:W-:Y:S01]  /*a560*/  HADD2.F32 R71, -RZ, R67.reuse.H0_H0 ;  /* 0x20000043ff477230 */ /* 0x100fe20000004100 */
[----:B------:R-:W-:Y:S01]  /*a570*/  F2FP.F16.E4M3.UNPACK_B R69, R63 ;  /* 0x0000003fff45723e */ /* 0x000fe200020006ff */
[----:B------:R-:W-:Y:S01]  /*a580*/  HADD2.F32 R67, -RZ, R67.H1_H1 ;  /* 0x30000043ff437230 */ /* 0x000fe20000004100 */
[----:B------:R-:W-:Y:S01]  /*a590*/  F2FP.F16.E4M3.UNPACK_B R53, R53.H1 ;  /* 0x00000035ff35723e */ /* 0x000fe200030006ff */
[----:B------:R-:W-:-:S02]  /*a5a0*/  HADD2.F32 R57, -RZ, R57.H1_H1 ;  /* 0x30000039ff397230 */ /* 0x000fc40000004100 */
[CC--:B------:R-:W-:Y:S01]  /*a5b0*/  FMUL.FTZ R80, R59.reuse, R71.reuse ;  /* 0x000000473b507220 */ /* 0x0c0fe20000410000 */
[--C-:B------:R-:W-:Y:S02]  /*a5c0*/  HADD2.F32 R70, -RZ, R69.reuse.H0_H0 ;  /* 0x20000045ff467230 */ /* 0x100fe40000004100 */
[----:B------:R-:W-:Y:S01]  /*a5d0*/  FMUL.FTZ R71, R66, R71 ;  /* 0x0000004742477220 */ /* 0x000fe20000410000 */
[----:B------:R-:W-:Y:S01]  /*a5e0*/  HADD2.F32 R69, -RZ, R69.H1_H1 ;  /* 0x30000045ff457230 */ /* 0x000fe20000004100 */
[----:B------:R-:W-:Y:S01]  /*a5f0*/  F2FP.F16.E4M3.UNPACK_B R63, R63.H1 ;  /* 0x0000003fff3f723e */ /* 0x000fe200030006ff */
[----:B------:R-:W-:Y:S02]  /*a600*/  IMAD.U32 R64, R64, 0x10000, RZ ;  /* 0x0001000040407824 */ /* 0x000fe400078e00ff */
[-C--:B------:R-:W-:Y:S01]  /*a610*/  FFMA.FTZ R66, R66, R70.reuse, -R80 ;  /* 0x0000004642427223 */ /* 0x080fe20000010850 */
[----:B------:R-:W-:Y:S01]  /*a620*/  FFMA.FTZ R59, R59, R70, R71 ;  /* 0x000000463b3b7223 */ /* 0x000fe20000010047 */
[----:B------:R-:W-:-:S05]  /*a630*/  HADD2.F32 R70, -RZ, R65.H1_H1 ;  /* 0x30000041ff467230 */ /* 0x000fca0000004100 */
        /* <DEDUP_REMOVED lines=118> */
[----:B------:R-:W-:Y:S01]  /*ada0*/  MOV R52, R50 ;  /* 0x0000003200347202 */ /* 0x000fe20000000f00 */
[--C-:B------:R-:W-:Y:S01]  /*adb0*/  HADD2.F32 R80, -RZ, R63.reuse.H0_H0 ;  /* 0x2000003fff507230 */ /* 0x100fe20000004100 */
[----:B------:R-:W-:Y:S01]  /*adc0*/  F2FP.SATFINITE.E4M3.F32.PACK_AB_MERGE_C R66, R61, R66, R60 ;  /* 0x000000423d42723e */ /* 0x000fe2000480703c */
[----:B------:R-:W-:Y:S01]  /*add0*/  HADD2.F32 R63, -RZ, R63.H1_H1 ;  /* 0x3000003fff3f7230 */ /* 0x000fe20000004100 */
[----:B------:R-:W-:Y:S01]  /*ade0*/  F2FP.F16.E4M3.UNPACK_B R50, R137.H1 ;  /* 0x00000089ff32723e */ /* 0x000fe200030006ff */
[----:B------:R-:W-:Y:S01]  /*adf0*/  IMAD.MOV.U32 R51, RZ, RZ, R81 ;  /* 0x000000ffff337224 */ /* 0x000fe200078e0051 */
[----:B------:R-:W-:-:S02]  /*ae00*/  F2FP.F16.E4M3.UNPACK_B R61, R54.H1 ;  /* 0x00000036ff3d723e */ /* 0x000fc400030006ff */
[----:B------:R-:W-:Y:S01]  /*ae10*/  F2FP.F16.E4M3.UNPACK_B R60, R52.H1 ;  /* 0x00000034ff3c723e */ /* 0x000fe200030006ff */
[----:B------:R-:W-:Y:S01]  /*ae20*/  HADD2.F32 R83, -RZ, R50.H0_H0 ;  /* 0x20000032ff537230 */ /* 0x000fe20000004100 */
[----:B------:R-:W-:Y:S01]  /*ae30*/  F2FP.F16.E4M3.UNPACK_B R137, R137 ;  /* 0x00000089ff89723e */ /* 0x000fe200020006ff */
[--C-:B------:R-:W-:Y:S01]  /*ae40*/  HADD2.F32 R62, -RZ, R61.reuse.H0_H0 ;  /* 0x2000003dff3e7230 */ /* 0x100fe20000004100 */
[----:B------:R-:W-:Y:S01]  /*ae50*/  F2FP.F16.E4M3.UNPACK_B R54, R54 ;  /* 0x00000036ff36723e */ /* 0x000fe200020006ff */
[----:B------:R-:W-:Y:S01]  /*ae60*/  HADD2.F32 R68, -RZ, R60.H0_H0 ;  /* 0x2000003cff447230 */ /* 0x000fe20000004100 */
[----:B------:R-:W-:Y:S01]  /*ae70*/  F2FP.F16.E4M3.UNPACK_B R52, R52 ;  /* 0x00000034ff34723e */ /* 0x000fe200020006ff */
[----:B------:R-:W-:Y:S02]  /*ae80*/  HADD2.F32 R50, -RZ, R50.H1_H1 ;  /* 0x30000032ff327230 */ /* 0x000fe40000004100 */
[----:B------:R-:W-:Y:S01]  /*ae90*/  FMUL.FTZ R82, R62, R83 ;  /* 0x000000533e527220 */ /* 0x000fe20000410000 */
[----:B------:R-:W-:-:S02]  /*aea0*/  HADD2.F32 R61, -RZ, R61.H1_H1 ;  /* 0x3000003dff3d7230 */ /* 0x000fc40000004100 */
[C---:B------:R-:W-:Y:S01]  /*aeb0*/  FMUL.FTZ R83, R68.reuse, R83 ;  /* 0x0000005344537220 */ /* 0x040fe20000410000 */
[----:B------:R-:W-:Y:S02]  /*aec0*/  HADD2.F32 R60, -RZ, R60.H1_H1 ;  /* 0x3000003cff3c7230 */ /* 0x000fe40000004100 */
[-C--:B------:R-:W-:Y:S01]  /*aed0*/  FFMA.FTZ R82, R68, R80.reuse, -R82 ;  /* 0x0000005044527223 */ /* 0x080fe20000010852 */
[----:B------:R-:W-:Y:S01]  /*aee0*/  FFMA.FTZ R83, R62, R80, R83 ;  /* 0x000000503e537223 */ /* 0x000fe20000010053 */
[CC--:B------:R-:W-:Y:S01]  /*aef0*/  FMUL.FTZ R62, R61.reuse, R50.reuse ;  /* 0x000000323d3e7220 */ /* 0x0c0fe20000410000 */
[C---:B------:R-:W-:Y:S01]  /*af00*/  FMUL.FTZ R50, R60.reuse, R50 ;  /* 0x000000323c327220 */ /* 0x040fe20000410000 */
[----:B------:R-:W-:Y:S02]  /*af10*/  HADD2.F32 R80, -RZ, R137.H0_H0 ;  /* 0x20000089ff507230 */ /* 0x000fe40000004100 */
        /* <DEDUP_REMOVED lines=21> */
[----:B------:R-:W-:Y:S01]  /*b070*/  F2FP.SATFINITE.E4M3.F32.PACK_AB_MERGE_C R53, R57, R59, R49 ;  /* 0x0000003b3935723e */ /* 0x000fe20004807031 */
[----:B------:R-:W-:Y:S01]  /*b080*/  IMAD.MOV.U32 R49, RZ, RZ, R65 ;  /* 0x000000ffff317224 */ /* 0x000fe200078e0041 */
[----:B------:R-:W-:Y:S02]  /*b090*/  F2FP.SATFINITE.E4M3.F32.PACK_AB_MERGE_C R50, R61, R68, R60 ;  /* 0x000000443d32723e */ /* 0x000fe4000480703c */
[----:B------:R-:W-:-:S07]  /*b0a0*/  F2FP.SATFINITE.E4M3.F32.PACK_AB_MERGE_C R54, R137, R80, R54 ;  /* 0x000000508936723e */ /* 0x000fce0004807036 */
.L_x_2546:
[----:B------:R-:W-:Y:S05]  /*b0b0*/  BSYNC B2 ;  /* 0x0000000000027941 */ /* 0x000fea0003800000 */
.L_x_2545:
        /* <DEDUP_REMOVED lines=17> */
.L_x_2544:
[----:B------:R-:W-:Y:S05]  /*b1d0*/  BSYNC B1 ;  /* 0x0000000000017941 */ /* 0x000fea0003800000 */
.L_x_2543:
[----:B---34-:R-:W-:Y:S02]  /*b1e0*/  VIADD R49, R19, 0x60 ;  /* 0x0000006013317836 */ /* 0x018fe40000000000 */
[-C--:B--2---:R-:W-:Y:S02]  /*b1f0*/  IMAD R48, R112, R122.reuse, RZ ;  /* 0x0000007a70307224 */ /* 0x084fe400078e02ff */
[C---:B------:R-:W-:Y:S01]  /*b200*/  IMAD.WIDE.U32 R120, R49.reuse, R122, R120 ;  /* 0x0000007a31787225 */ /* 0x040fe200078e0078 */
[----:B------:R-:W-:-:S03]  /*b210*/  ISETP.GE.OR P3, PT, R49, R116, P0 ;  /* 0x000000743100720c */ /* 0x000fc60000766670 */
[----:B------:R-:W-:-:S10]  /*b220*/  IMAD R61, R49, R123, R48 ;  /* 0x0000007b313d7224 */ /* 0x000fd400078e0230 */
[----:B------:R-:W-:Y:S05]  /*b230*/  @P3 BRA `(.L_x_2525) ;  /* 0x0000001400543947 */ /* 0x000fea0003800000 */
[----:B------:R-:W2:Y:S04]  /*b240*/  LDL R50, [R1+0x10] ;  /* 0x0000100001327983 */ /* 0x000ea80000100800 */
[----:B------:R-:W3:Y:S01]  /*b250*/  LDL R49, [R1+0x64] ;  /* 0x0000640001317983 */ /* 0x000ee20000100800 */
[----:B------:R-:W-:Y:S01]  /*b260*/  VIADD R51, R19, 0x60 ;  /* 0x0000006013337836 */ /* 0x000fe20000000000 */
[----:B------:R-:W0:Y:S01]  /*b270*/  LDC.64 R56, c[0x0][0x2e8] ;  /* 0x0000ba00ff387b82 */ /* 0x000e220000000a00 */
[----:B------:R-:W-:Y:S01]  /*b280*/  IMAD.IADD R61, R121, 0x1, R61 ;  /* 0x00000001793d7824 */ /* 0x000fe200078e023d */
[----:B------:R-:W-:Y:S01]  /*b290*/  IADD3 R59, P3, P4, R100, R120, R41 ;  /* 0x00000078643b7210 */ /* 0x000fe20007c7e029 */
[----:B------:R-:W-:Y:S01]  /*b2a0*/  IMAD.SHL.U32 R51, R51, 0x80, RZ ;  /* 0x0000008033337824 */ /* 0x000fe200078e00ff */
[----:B------:R-:W-:Y:S02]  /*b2b0*/  BSSY B1, `(.L_x_2547) ;  /* 0x00000ed000017945 */ /* 0x000fe40003800000 */
[----:B------:R-:W-:-:S02]  /*b2c0*/  IADD3.X R60, R42, R61, R107, P3, P4 ;  /* 0x0000003d2a3c7210 */ /* 0x000fc40001fe846b */
[----:B------:R-:W-:Y:S02]  /*b2d0*/  LOP3.LUT R51, R51, 0x380, RZ, 0xc0, !PT ;  /* 0x0000038033337812 */ /* 0x000fe400078ec0ff */
[----:B--2---:R-:W-:Y:S02]  /*b2e0*/  LOP3.LUT P6, RZ, R50, 0x2, RZ, 0xc0, !PT ;  /* 0x0000000232ff7812 */ /* 0x004fe400078cc0ff */
[----:B------:R-:W-:Y:S02]  /*b2f0*/  IADD3 R50, R19, 0x60, RZ ;  /* 0x0000006013327810 */ /* 0x000fe40007ffe0ff */
[----:B------:R-:W-:-:S03]  /*b300*/  SEL R133, R34, R133, !P6 ;  /* 0x0000008522857207 */ /* 0x000fc60007000000 */
[----:B------:R-:W-:Y:S01]  /*b310*/  IMAD.SHL.U32 R50, R50, 0x80, RZ ;  /* 0x0000008032327824 */ /* 0x000fe200078e00ff */
[----:B------:R-:W-:-:S04]  /*b320*/  SHF.R.S32.HI R48, RZ, 0x1f, R133 ;  /* 0x0000001fff307819 */ /* 0x000fc80000011485 */
[----:B------:R-:W-:Y:S02]  /*b330*/  LEA.HI R133, R48, R133, RZ, 0x5 ;  /* 0x0000008530857211 */ /* 0x000fe400078f28ff */
[----:B------:R-:W-:Y:S02]  /*b340*/  LOP3.LUT R50, R50, 0x380, RZ, 0xc0, !PT ;  /* 0x0000038032327812 */ /* 0x000fe400078ec0ff */
[----:B------:R-:W-:Y:S02]  /*b350*/  LEA.HI.SX32 R133, R133, R106, 0x1b ;  /* 0x0000006a85857211 */ /* 0x000fe400078fdaff */
[----:B------:R-:W-:Y:S02]  /*b360*/  SHF.R.U32.HI R50, RZ, 0x3, R50 ;  /* 0x00000003ff327819 */ /* 0x000fe40000011632 */
        /* <DEDUP_REMOVED lines=12> */
[----:B------:R-:W2:Y:S04]  /*b430*/  LDS.128 R48, [R49+0x28400] ;  /* 0x0284000031307984 */ /* 0x000ea80000000c00 */
[----:B------:R-:W3:Y:S01]  /*b440*/  LDS.128 R52, [R52+0x28400] ;  /* 0x0284000034347984 */ /* 0x000ee20000000c00 */
[----:B0-----:R-:W-:Y:S05]  /*b450*/  @P2 BRA `(.L_x_2548) ;  /* 0x0000000c00482947 */ /* 0x001fea0003800000 */
[--C-:B------:R-:W-:Y:S02]  /*b460*/  SHF.R.U32.HI R62, RZ, 0x8, R77.reuse ;  /* 0x00000008ff3e7819 */ /* 0x100fe4000001164d */
[----:B------:R-:W-:Y:S02]  /*b470*/  SHF.R.U32.HI R66, RZ, 0x10, R77 ;  /* 0x00000010ff427819 */ /* 0x000fe4000001164d */
[----:B------:R-:W-:Y:S01]  /*b480*/  LOP3.LUT R67, R77, 0xff0000ff, RZ, 0xc0, !PT ;  /* 0xff0000ff4d437812 */ /* 0x000fe200078ec0ff */
[----:B------:R-:W-:Y:S01]  /*b490*/  IMAD.SHL.U32 R62, R62, 0x100, RZ ;  /* 0x000001003e3e7824 */ /* 0x000fe200078e00ff */
[--C-:B------:R-:W-:Y:S01]  /*b4a0*/  SHF.R.U32.HI R58, RZ, 0x8, R73.reuse ;  /* 0x00000008ff3a7819 */ /* 0x100fe20000011649 */
[----:B------:R-:W-:Y:S01]  /*b4b0*/  IMAD.U32 R66, R66, 0x10000, RZ ;  /* 0x0001000042427824 */ /* 0x000fe200078e00ff */
[----:B------:R-:W-:Y:S02]  /*b4c0*/  SHF.R.U32.HI R64, RZ, 0x10, R73 ;  /* 0x00000010ff407819 */ /* 0x000fe40000011649 */
[----:B------:R-:W-:Y:S01]  /*b4d0*/  LOP3.LUT R67, R67, 0xff00, R62, 0xf8, !PT ;  /* 0x0000ff0043437812 */ /* 0x000fe200078ef83e */
[----:B------:R-:W-:Y:S01]  /*b4e0*/  IMAD.SHL.U32 R58, R58, 0x100, RZ ;  /* 0x000001003a3a7824 */ /* 0x000fe200078e00ff */
[----:B------:R-:W-:Y:S01]  /*b4f0*/  LOP3.LUT R65, R73, 0xff0000ff, RZ, 0xc0, !PT ;  /* 0xff0000ff49417812 */ /* 0x000fe200078ec0ff */
[----:B------:R-:W-:Y:S01]  /*b500*/  IMAD.U32 R64, R64, 0x10000, RZ ;  /* 0x0001000040407824 */ /* 0x000fe200078e00ff */
[----:B------:R-:W-:Y:S01]  /*b510*/  LOP3.LUT R66, R67, 0xff0000, R66, 0xf8, !PT ;  /* 0x00ff000043427812 */ /* 0x000fe200078ef842 */
[----:B---3--:R-:W-:Y:S01]  /*b520*/  IMAD.MOV.U32 R67, RZ, RZ, R53 ;  /* 0x000000ffff437224 */ /* 0x008fe200078e0035 */
[----:B------:R-:W-:-:S02]  /*b530*/  LOP3.LUT R65, R65, 0xff00, R58, 0xf8, !PT ;  /* 0x0000ff0041417812 */ /* 0x000fc400078ef83a */
[----:B------:R-:W-:Y:S02]  /*b540*/  F2FP.F16.E4M3.UNPACK_B R70, R66 ;  /* 0x00000042ff46723e */ /* 0x000fe400020006ff */
[----:B------:R-:W-:Y:S02]  /*b550*/  F2FP.F16.E4M3.UNPACK_B R68, R67 ;  /* 0x00000043ff44723e */ /* 0x000fe400020006ff */
[----:B------:R-:W-:Y:S01]  /*b560*/  LOP3.LUT R64, R65, 0xff0000, R64, 0xf8, !PT ;  /* 0x00ff000041407812 */ /* 0x000fe200078ef840 */
[----:B------:R-:W-:Y:S01]  /*b570*/  HADD2.F32 R71, -RZ, R70.H0_H0 ;  /* 0x20000046ff477230 */ /* 0x000fe20000004100 */
[----:B--2---:R-:W-:Y:S01]  /*b580*/  F2FP.F16.E4M3.UNPACK_B R62, R49 ;  /* 0x00000031ff3e723e */ /* 0x004fe200020006ff */
[--C-:B------:R-:W-:Y:S01]  /*b590*/  HADD2.F32 R58, -RZ, R68.reuse.H0_H0 ;  /* 0x20000044ff3a7230 */ /* 0x100fe20000004100 */
[----:B------:R-:W-:Y:S01]  /*b5a0*/  F2FP.F16.E4M3.UNPACK_B R53, R64 ;  /* 0x00000040ff35723e */ /* 0x000fe200020006ff */
[----:B------:R-:W-:Y:S01]  /*b5b0*/  HADD2.F32 R68, -RZ, R68.H1_H1 ;  /* 0x30000044ff447230 */ /* 0x000fe20000004100 */
[----:B------:R-:W-:Y:S01]  /*b5c0*/  F2FP.F16.E4M3.UNPACK_B R67, R67.H1 ;  /* 0x00000043ff43723e */ /* 0x000fe200030006ff */
[----:B------:R-:W-:-:S02]  /*b5d0*/  HADD2.F32 R65, -RZ, R62.H0_H0 ;  /* 0x2000003eff417230 */ /* 0x000fc40000004100 */
[CC--:B------:R-:W-:Y:S01]  /*b5e0*/  FMUL.FTZ R72, R58.reuse, R71.reuse ;  /* 0x000000473a487220 */ /* 0x0c0fe20000410000 */
[--C-:B------:R-:W-:Y:S01]  /*b5f0*/  HADD2.F32 R69, -RZ, R53.reuse.H0_H0 ;  /* 0x20000035ff457230 */ /* 0x100fe20000004100 */
[----:B------:R-:W-:Y:S01]  /*b600*/  F2FP.F16.E4M3.UNPACK_B R64, R64.H1 ;  /* 0x00000040ff40723e */ /* 0x000fe200030006ff */
[----:B------:R-:W-:Y:S02]  /*b610*/  HADD2.F32 R62, -RZ, R62.H1_H1 ;  /* 0x3000003eff3e7230 */ /* 0x000fe40000004100 */
[C---:B------:R-:W-:Y:S01]  /*b620*/  FMUL.FTZ R71, R65.reuse, R71 ;  /* 0x0000004741477220 */ /* 0x040fe20000410000 */
[----:B------:R-:W-:Y:S02]  /*b630*/  HADD2.F32 R53, -RZ, R53.H1_H1 ;  /* 0x30000035ff357230 */ /* 0x000fe40000004100 */
[----:B------:R-:W-:Y:S01]  /*b640*/  FFMA.FTZ R65, R65, R69, -R72 ;  /* 0x0000004541417223 */ /* 0x000fe20000010848 */
[----:B------:R-:W-:Y:S01]  /*b650*/  F2FP.F16.E4M3.UNPACK_B R73, R51 ;  /* 0x00000033ff49723e */ /* 0x000fe200020006ff */
[----:B------:R-:W-:Y:S01]  /*b660*/  FFMA.FTZ R58, R58, R69, R71 ;  /* 0x000000453a3a7223 */ /* 0x000fe20000010047 */
[----:B------:R-:W-:-:S02]  /*b670*/  HADD2.F32 R69, -RZ, R70.H1_H1 ;  /* 0x30000046ff457230 */ /* 0x000fc40000004100 */
[--C-:B------:R-:W-:Y:S02]  /*b680*/  HADD2.F32 R70, -RZ, R64.reuse.H0_H0 ;  /* 0x20000040ff467230 */ /* 0x100fe40000004100 */
[----:B------:R-:W-:Y:S02]  /*b690*/  HADD2.F32 R64, -RZ, R64.H1_H1 ;  /* 0x30000040ff407230 */ /* 0x000fe40000004100 */
        /* <DEDUP_REMOVED lines=29> */
[----:B------:R-:W-:Y:S02]  /*b870*/  SHF.L.U32 R70, R70, 0x10, RZ ;  /* 0x0000001046467819 */ /* 0x000fe400000006ff */
[----:B------:R-:W-:Y:S02]  /*b880*/  LOP3.LUT R69, R69, 0xff00, R68, 0xf8, !PT ;  /* 0x0000ff0045457812 */ /* 0x000fe400078ef844 */
[----:B------:R-:W-:Y:S02]  /*b890*/  LOP3.LUT R67, R67, 0xff00, R66, 0xf8, !PT ;  /* 0x0000ff0043437812 */ /* 0x000fe400078ef842 */
[----:B------:R-:W-:Y:S01]  /*b8a0*/  LOP3.LUT R72, R69, 0xff0000, R72, 0xf8, !PT ;  /* 0x00ff000045487812 */ /* 0x000fe200078ef848 */
[--C-:B------:R-:W-:Y:S01]  /*b8b0*/  HADD2.F32 R69, -RZ, R73.reuse.H0_H0 ;  /* 0x20000049ff457230 */ /* 0x100fe20000004100 */
[----:B------:R-:W-:Y:S01]  /*b8c0*/  F2FP.F16.E4M3.UNPACK_B R75, R55 ;  /* 0x00000037ff4b723e */ /* 0x000fe200020006ff */
[----:B------:R-:W-:Y:S01]  /*b8d0*/  HADD2.F32 R73, -RZ, R73.H1_H1 ;  /* 0x30000049ff497230 */ /* 0x000fe20000004100 */
[----:B------:R-:W-:-:S02]  /*b8e0*/  F2FP.F16.E4M3.UNPACK_B R68, R72 ;  /* 0x00000048ff44723e */ /* 0x000fc400020006ff */
[----:B------:R-:W-:Y:S01]  /*b8f0*/  LOP3.LUT R70, R67, 0xff0000, R70, 0xf8, !PT ;  /* 0x00ff000043467812 */ /* 0x000fe200078ef846 */
[--C-:B------:R-:W-:Y:S01]  /*b900*/  HADD2.F32 R67, -RZ, R75.reuse.H0_H0 ;  /* 0x2000004bff437230 */ /* 0x100fe20000004100 */
[----:B------:R-:W-:Y:S01]  /*b910*/  F2FP.F16.E4M3.UNPACK_B R72, R72.H1 ;  /* 0x00000048ff48723e */ /* 0x000fe200030006ff */
[--C-:B------:R-:W-:Y:S01]  /*b920*/  HADD2.F32 R78, -RZ, R68.reuse.H0_H0 ;  /* 0x20000044ff4e7230 */ /* 0x100fe20000004100 */
[-C--:B------:R-:W-:Y:S01]  /*b930*/  F2FP.F16.E4M3.UNPACK_B R66, R70.reuse ;  /* 0x00000046ff42723e */ /* 0x080fe200020006ff */
[----:B------:R-:W-:Y:S01]  /*b940*/  HADD2.F32 R75, -RZ, R75.H1_H1 ;  /* 0x3000004bff4b7230 */ /* 0x000fe20000004100 */
[----:B------:R-:W-:Y:S01]  /*b950*/  F2FP.F16.E4M3.UNPACK_B R70, R70.H1 ;  /* 0x00000046ff46723e */ /* 0x000fe200030006ff */
[----:B------:R-:W-:Y:S02]  /*b960*/  HADD2.F32 R68, -RZ, R68.H1_H1 ;  /* 0x30000044ff447230 */ /* 0x000fe40000004100 */
[----:B------:R-:W-:Y:S01]  /*b970*/  FMUL.FTZ R80, R67, R78 ;  /* 0x0000004e43507220 */ /* 0x000fe20000410000 */
[----:B------:R-:W-:-:S02]  /*b980*/  HADD2.F32 R76, -RZ, R66.H0_H0 ;  /* 0x20000042ff4c7230 */ /* 0x000fc40000004100 */
[C---:B------:R-:W-:Y:S01]  /*b990*/  FMUL.FTZ R78, R69.reuse, R78 ;  /* 0x0000004e454e7220 */ /* 0x040fe20000410000 */
[----:B------:R-:W-:Y:S01]  /*b9a0*/  HADD2.F32 R66, -RZ, R66.H1_H1 ;  /* 0x30000042ff427230 */ /* 0x000fe20000004100 */
[----:B------:R-:W-:Y:S01]  /*b9b0*/  F2FP.SATFINITE.E4M3.F32.PACK_AB_MERGE_C R64, R64, R49, RZ ;  /* 0x000000314040723e */ /* 0x000fe200048070ff */
[-C--:B------:R-:W-:Y:S01]  /*b9c0*/  FFMA.FTZ R69, R69, R76.reuse, -R80 ;  /* 0x0000004c45457223 */ /* 0x080fe20000010850 */
[----:B------:R-:W-:Y:S01]  /*b9d0*/  FFMA.FTZ R67, R67, R76, R78 ;  /* 0x0000004c43437223 */ /* 0x000fe2000001004e */
[-C--:B------:R-:W-:Y:S01]  /*b9e0*/  FMUL.FTZ R76, R75, R68.reuse ;  /* 0x000000444b4c7220 */ /* 0x080fe20000410000 */
[----:B------:R-:W-:Y:S01]  /*b9f0*/  FMUL.FTZ R78, R73, R68 ;  /* 0x00000044494e7220 */ /* 0x000fe20000410000 */
[----:B------:R-:W-:Y:S02]  /*ba00*/  F2FP.SATFINITE.E4M3.F32.PACK_AB_MERGE_C R53, R53, R58, R64 ;  /* 0x0000003a3535723e */ /* 0x000fe40004807040 */
        /* <DEDUP_REMOVED lines=17> */
[----:B------:R-:W-:-:S03]  /*bb20*/  FMUL.FTZ R78, R75, R72 ;  /* 0x000000484b4e7220 */ /* 0x000fc60000410000 */
[-C--:B------:R-:W-:Y:S01]  /*bb30*/  FFMA.FTZ R72, R75, R70.reuse, -R76 ;  /* 0x000000464b487223 */ /* 0x080fe2000001084c */
[----:B------:R-:W-:Y:S01]  /*bb40*/  IMAD.MOV.U32 R75, RZ, RZ, R52 ;  /* 0x000000ffff4b7224 */ /* 0x000fe200078e0034 */
[----:B------:R-:W-:Y:S01]  /*bb50*/  F2FP.F16.E4M3.UNPACK_B R52, R129.H1 ;  /* 0x00000081ff34723e */ /* 0x000fe200030006ff */
[----:B------:R-:W-:Y:S01]  /*bb60*/  IMAD.MOV.U32 R76, RZ, RZ, R48 ;  /* 0x000000ffff4c7224 */ /* 0x000fe200078e0030 */
[----:B------:R-:W-:Y:S01]  /*bb70*/  F2FP.SATFINITE.E4M3.F32.PACK_AB_MERGE_C R48, R74, R71, RZ ;  /* 0x000000474a30723e */ /* 0x000fe200048070ff */
[----:B------:R-:W-:Y:S01]  /*bb80*/  FFMA.FTZ R70, R73, R70, R78 ;  /* 0x0000004649467223 */ /* 0x000fe2000001004e */
[----:B------:R-:W-:Y:S01]  /*bb90*/  F2FP.F16.E4M3.UNPACK_B R74, R75.H1 ;  /* 0x0000004bff4a723e */ /* 0x000fe200030006ff */
[--C-:B------:R-:W-:Y:S01]  /*bba0*/  HADD2.F32 R82, -RZ, R52.reuse.H0_H0 ;  /* 0x20000034ff527230 */ /* 0x100fe20000004100 */
[----:B------:R-:W-:Y:S01]  /*bbb0*/  F2FP.F16.E4M3.UNPACK_B R77, R76.H1 ;  /* 0x0000004cff4d723e */ /* 0x000fe200030006ff */
[----:B------:R-:W-:Y:S01]  /*bbc0*/  HADD2.F32 R79, -RZ, R52.H1_H1 ;  /* 0x30000034ff4f7230 */ /* 0x000fe20000004100 */
[----:B------:R-:W-:Y:S01]  /*bbd0*/  F2FP.F16.E4M3.UNPACK_B R78, R131.H1 ;  /* 0x00000083ff4e723e */ /* 0x000fe200030006ff */
[--C-:B------:R-:W-:Y:S01]  /*bbe0*/  HADD2.F32 R52, -RZ, R74.reuse.H1_H1 ;  /* 0x3000004aff347230 */ /* 0x100fe20000004100 */
[----:B------:R-:W-:Y:S01]  /*bbf0*/  F2FP.F16.E4M3.UNPACK_B R129, R129 ;  /* 0x00000081ff81723e */ /* 0x000fe200020006ff */
[----:B------:R-:W-:Y:S01]  /*bc00*/  HADD2.F32 R71, -RZ, R74.H0_H0 ;  /* 0x2000004aff477230 */ /* 0x000fe20000004100 */
        /* <DEDUP_REMOVED lines=11> */
[----:B------:R-:W-:Y:S01]  /*bcc0*/  F2FP.F16.E4M3.UNPACK_B R131, R131 ;  /* 0x00000083ff83723e */ /* 0x000fe200020006ff */
[----:B------:R-:W-:-:S02]  /*bcd0*/  HADD2.F32 R81, -RZ, R129.H0_H0 ;  /* 0x20000081ff517230 */ /* 0x000fc40000004100 */
[-C--:B------:R-:W-:Y:S01]  /*bce0*/  FFMA.FTZ R73, R73, R80.reuse, -R84 ;  /* 0x0000005049497223 */ /* 0x080fe20000010854 */
[----:B------:R-:W-:Y:S02]  /*bcf0*/  HADD2.F32 R78, -RZ, R75.H0_H0 ;  /* 0x2000004bff4e7230 */ /* 0x000fe40000004100 */
[----:B------:R-:W-:Y:S01]  /*bd00*/  FFMA.FTZ R71, R71, R80, R82 ;  /* 0x0000005047477223 */ /* 0x000fe20000010052 */
        /* <DEDUP_REMOVED lines=12> */
[-C--:B------:R-:W-:Y:S01]  /*bdd0*/  F2FP.F16.E4M3.UNPACK_B R81, R128.reuse.H1 ;  /* 0x00000080ff51723e */ /* 0x080fe200030006ff */
[-C--:B------:R-:W-:Y:S01]  /*bde0*/  FMUL.FTZ R75, R80, R129.reuse ;  /* 0x00000081504b7220 */ /* 0x080fe20000410000 */
[----:B------:R-:W-:Y:S01]  /*bdf0*/  FMUL.FTZ R129, R76, R129 ;  /* 0x000000814c817220 */ /* 0x000fe20000410000 */
[----:B------:R-:W-:-:S02]  /*be00*/  F2FP.F16.E4M3.UNPACK_B R128, R128 ;  /* 0x00000080ff80723e */ /* 0x000fc400020006ff */
[--C-:B------:R-:W-:Y:S02]  /*be10*/  HADD2.F32 R85, -RZ, R81.reuse.H0_H0 ;  /* 0x20000051ff557230 */ /* 0x100fe40000004100 */
[-C--:B------:R-:W-:Y:S01]  /*be20*/  FFMA.FTZ R76, R76, R131.reuse, -R75 ;  /* 0x000000834c4c7223 */ /* 0x080fe2000001084b */
[----:B------:R-:W-:Y:S01]  /*be30*/  FFMA.FTZ R73, R80, R131, R129 ;  /* 0x0000008350497223 */ /* 0x000fe20000010081 */
[-C--:B------:R-:W-:Y:S01]  /*be40*/  F2FP.F16.E4M3.UNPACK_B R75, R130.reuse.H1 ;  /* 0x00000082ff4b723e */ /* 0x080fe200030006ff */
[----:B------:R-:W-:Y:S01]  /*be50*/  HADD2.F32 R81, -RZ, R81.H1_H1 ;  /* 0x30000051ff517230 */ /* 0x000fe20000004100 */
[----:B------:R-:W-:Y:S02]  /*be60*/  F2FP.F16.E4M3.UNPACK_B R130, R130 ;  /* 0x00000082ff82723e */ /* 0x000fe400020006ff */
[----:B------:R-:W-:Y:S01]  /*be70*/  F2FP.SATFINITE.E4M3.F32.PACK_AB_MERGE_C R77, R76, R77, R74 ;  /* 0x0000004d4c4d723e */ /* 0x000fe2000480704a */
[----:B------:R-:W-:Y:S01]  /*be80*/  IMAD.MOV.U32 R74, RZ, RZ, R54 ;  /* 0x000000ffff4a7224 */ /* 0x000fe200078e0036 */
[----:B------:R-:W-:Y:S01]  /*be90*/  F2FP.SATFINITE.E4M3.F32.PACK_AB_MERGE_C R55, R72, R55, RZ ;  /* 0x000000374837723e */ /* 0x000fe200048070ff */
[----:B------:R-:W-:Y:S01]  /*bea0*/  IMAD.MOV.U32 R76, RZ, RZ, R50 ;  /* 0x000000ffff4c7224 */ /* 0x000fe200078e0032 */
[----:B------:R-:W-:Y:S01]  /*beb0*/  F2FP.SATFINITE.E4M3.F32.PACK_AB_MERGE_C R52, R52, R71, RZ ;  /* 0x000000473434723e */ /* 0x000fe200048070ff */
[--C-:B------:R-:W-:Y:S01]  /*bec0*/  HADD2.F32 R83, -RZ, R75.reuse.H0_H0 ;  /* 0x2000004bff537230 */ /* 0x100fe20000004100 */
[----:B------:R-:W-:Y:S01]  /*bed0*/  F2FP.F16.E4M3.UNPACK_B R80, R74.H1 ;  /* 0x0000004aff50723e */ /* 0x000fe200030006ff */
[----:B------:R-:W-:Y:S01]  /*bee0*/  HADD2.F32 R75, -RZ, R75.H1_H1 ;  /* 0x3000004bff4b7230 */ /* 0x000fe20000004100 */
[----:B------:R-:W-:-:S02]  /*bef0*/  F2FP.F16.E4M3.UNPACK_B R79, R76.H1 ;  /* 0x0000004cff4f723e */ /* 0x000fc400030006ff */
[----:B------:R-:W-:Y:S01]  /*bf00*/  F2FP.F16.E4M3.UNPACK_B R74, R74 ;  /* 0x0000004aff4a723e */ /* 0x000fe200020006ff */
[--C-:B------:R-:W-:Y:S01]  /*bf10*/  HADD2.F32 R54, -RZ, R80.reuse.H0_H0 ;  /* 0x20000050ff367230 */ /* 0x100fe20000004100 */
[----:B------:R-:W-:Y:S01]  /*bf20*/  F2FP.F16.E4M3.UNPACK_B R76, R76 ;  /* 0x0000004cff4c723e */ /* 0x000fe200020006ff */
[--C-:B------:R-:W-:Y:S01]  /*bf30*/  HADD2.F32 R50, -RZ, R79.reuse.H0_H0 ;  /* 0x2000004fff327230 */ /* 0x100fe20000004100 */
[----:B------:R-:W-:Y:S01]  /*bf40*/  F2FP.SATFINITE.E4M3.F32.PACK_AB_MERGE_C R70, R70, R51, RZ ;  /* 0x000000334646723e */ /* 0x000fe200048070ff */
[----:B------:R-:W-:Y:S02]  /*bf50*/  HADD2.F32 R80, -RZ, R80.H1_H1 ;  /* 0x30000050ff507230 */ /* 0x000fe40000004100 */
[-C--:B------:R-:W-:Y:S01]  /*bf60*/  FMUL.FTZ R87, R54, R85.reuse ;  /* 0x0000005536577220 */ /* 0x080fe20000410000 */
[----:B------:R-:W-:Y:S02]  /*bf70*/  HADD2.F32 R79, -RZ, R79.H1_H1 ;  /* 0x3000004fff4f7230 */ /* 0x000fe40000004100 */
[----:B------:R-:W-:Y:S01]  /*bf80*/  FMUL.FTZ R85, R50, R85 ;  /* 0x0000005532557220 */ /* 0x000fe20000410000 */
[----:B------:R-:W-:Y:S01]  /*bf90*/  F2FP.SATFINITE.E4M3.F32.PACK_AB_MERGE_C R49, R62, R65, R48 ;  /* 0x000000413e31723e */ /* 0x000fe20004807030 */
[----:B------:R-:W-:Y:S01]  /*bfa0*/  FMUL.FTZ R82, R80, R81 ;  /* 0x0000005150527220 */ /* 0x000fe20000410000 */
[----:B------:R-:W-:Y:S01]  /*bfb0*/  FFMA.FTZ R50, R50, R83, -R87 ;  /* 0x0000005332327223 */ /* 0x000fe20000010857 */
[C---:B------:R-:W-:Y:S01]  /*bfc0*/  FMUL.FTZ R81, R79.reuse, R81 ;  /* 0x000000514f517220 */ /* 0x040fe20000410000 */
[----:B------:R-:W-:Y:S01]  /*bfd0*/  FFMA.FTZ R54, R54, R83, R85 ;  /* 0x0000005336367223 */ /* 0x000fe20000010055 */
[----:B------:R-:W-:Y:S01]  /*bfe0*/  FFMA.FTZ R79, R79, R75, -R82 ;  /* 0x0000004b4f4f7223 */ /* 0x000fe20000010852 */
[----:B------:R-:W-:-:S02]  /*bff0*/  HADD2.F32 R83, -RZ, R76.H0_H0 ;  /* 0x2000004cff537230 */ /* 0x000fc40000004100 */
[----:B------:R-:W-:Y:S01]  /*c000*/  FFMA.FTZ R75, R80, R75, R81 ;  /* 0x0000004b504b7223 */ /* 0x000fe20000010051 */
[----:B------:R-:W-:Y:S01]  /*c010*/  HADD2.F32 R80, -RZ, R128.H0_H0 ;  /* 0x20000080ff507230 */ /* 0x000fe20000004100 */
[----:B------:R-:W-:Y:S01]  /*c020*/  F2FP.SATFINITE.E4M3.F32.PACK_AB_MERGE_C R51, R68, R69, R55 ;  /* 0x000000454433723e */ /* 0x000fe20004807037 */
[----:B------:R-:W-:Y:S01]  /*c030*/  HADD2.F32 R81, -RZ, R74.H0_H0 ;  /* 0x2000004aff517230 */ /* 0x000fe20000004100 */
[----:B------:R-:W-:Y:S01]  /*c040*/  F2FP.SATFINITE.E4M3.F32.PACK_AB_MERGE_C R50, R79, R50, RZ ;  /* 0x000000324f32723e */ /* 0x000fe200048070ff */
[----:B------:R-:W-:Y:S02]  /*c050*/  HADD2.F32 R82, -RZ, R130.H0_H0 ;  /* 0x20000082ff527230 */ /* 0x000fe40000004100 */
[-C--:B------:R-:W-:Y:S01]  /*c060*/  FMUL.FTZ R86, R83, R80.reuse ;  /* 0x0000005053567220 */ /* 0x080fe20000410000 */
[----:B------:R-:W-:Y:S02]  /*c070*/  HADD2.F32 R74, -RZ, R74.H1_H1 ;  /* 0x3000004aff4a7230 */ /* 0x000fe40000004100 */
[----:B------:R-:W-:Y:S01]  /*c080*/  FMUL.FTZ R84, R81, R80 ;  /* 0x0000005051547220 */ /* 0x000fe20000410000 */
[----:B------:R-:W-:-:S02]  /*c090*/  HADD2.F32 R76, -RZ, R76.H1_H1 ;  /* 0x3000004cff4c7230 */ /* 0x000fc40000004100 */
[-C--:B------:R-:W-:Y:S01]  /*c0a0*/  FFMA.FTZ R81, R81, R82.reuse, R86 ;  /* 0x0000005251517223 */ /* 0x080fe20000010056 */
[----:B------:R-:W-:Y:S02]  /*c0b0*/  HADD2.F32 R85, -RZ, R130.H1_H1 ;  /* 0x30000082ff557230 */ /* 0x000fe40000004100 */
[----:B------:R-:W-:Y:S01]  /*c0c0*/  FFMA.FTZ R80, R83, R82, -R84 ;  /* 0x0000005253507223 */ /* 0x000fe20000010854 */
[----:B------:R-:W-:Y:S01]  /*c0d0*/  HADD2.F32 R83, -RZ, R128.H1_H1 ;  /* 0x30000080ff537230 */ /* 0x000fe20000004100 */
[----:B------:R-:W-:Y:S01]  /*c0e0*/  F2FP.SATFINITE.E4M3.F32.PACK_AB_MERGE_C R54, R75, R54, RZ ;  /* 0x000000364b36723e */ /* 0x000fe200048070ff */
[----:B------:R-:W-:Y:S01]  /*c0f0*/  IMAD.MOV.U32 R48, RZ, RZ, R77 ;  /* 0x000000ffff307224 */ /* 0x000fe200078e004d */
[----:B------:R-:W-:Y:S02]  /*c100*/  F2FP.SATFINITE.E4M3.F32.PACK_AB_MERGE_C R52, R73, R78, R52 ;  /* 0x0000004e4934723e */ /* 0x000fe40004807034 */
[-C--:B------:R-:W-:Y:S01]  /*c110*/  FMUL.FTZ R87, R74, R83.reuse ;  /* 0x000000534a577220 */ /* 0x080fe20000410000 */
[----:B------:R-:W-:Y:S01]  /*c120*/  FMUL.FTZ R123, R76, R83 ;  /* 0x000000534c7b7220 */ /* 0x000fe20000410000 */
[----:B------:R-:W-:-:S02]  /*c130*/  F2FP.SATFINITE.E4M3.F32.PACK_AB_MERGE_C R55, R66, R67, R70 ;  /* 0x000000434237723e */ /* 0x000fc40004807046 */
[-C--:B------:R-:W-:Y:S01]  /*c140*/  FFMA.FTZ R83, R76, R85.reuse, -R87 ;  /* 0x000000554c537223 */ /* 0x080fe20000010857 */
[----:B------:R-:W-:-:S04]  /*c150*/  FFMA.FTZ R74, R74, R85, R123 ;  /* 0x000000554a4a7223 */ /* 0x000fc8000001007b */
[----:B------:R-:W-:Y:S02]  /*c160*/  F2FP.SATFINITE.E4M3.F32.PACK_AB_MERGE_C R50, R83, R80, R50 ;  /* 0x000000505332723e */ /* 0x000fe40004807032 */
[----:B------:R-:W-:-:S07]  /*c170*/  F2FP.SATFINITE.E4M3.F32.PACK_AB_MERGE_C R54, R74, R81, R54 ;  /* 0x000000514a36723e */ /* 0x000fce0004807036 */
.L_x_2548:
[----:B------:R-:W-:Y:S05]  /*c180*/  BSYNC B1 ;  /* 0x0000000000017941 */ /* 0x000fea0003800000 */
.L_x_2547:
[----:B------:R-:W-:-:S05]  /*c190*/  IADD3 R58, P2, R59, R56, RZ ;  /* 0x000000383b3a7210 */ /* 0x000fca0007f5e0ff */
[----:B------:R-:W-:Y:S01]  /*c1a0*/  IMAD.X R59, R60, 0x1, R57, P2 ;  /* 0x000000013c3b7824 */ /* 0x000fe200010e0639 */
[----:B------:R-:W-:-:S04]  /*c1b0*/  ISETP.GE.AND P2, PT, R63, R132, PT ;  /* 0x000000843f00720c */ /* 0x000fc80003f46270 */
[----:B--2---:R0:W-:Y:S09]  /*c1c0*/  STG.E.128 desc[UR40][R58.64], R48 ;  /* 0x000000303a007986 */ /* 0x0041f2000c101d28 */
[----:B------:R-:W-:Y:S05]  /*c1d0*/  @P2 BRA `(.L_x_2525) ;  /* 0x00000004006c2947 */ /* 0x000fea0003800000 */
[--C-:B0-----:R-:W-:Y:S02]  /*c1e0*/  SHF.R.S32.HI R48, RZ, 0x1f, R63.reuse ;  /* 0x0000001fff307819 */ /* 0x101fe4000001143f */
[----:B------:R-:W-:-:S04]  /*c1f0*/  IADD3 R63, P2, P3, R100, R120, R63 ;  /* 0x00000078643f7210 */ /* 0x000fc80007b5e03f */
[----:B------:R-:W-:Y:S02]  /*c200*/  IADD3.X R48, R42, R61, R48, P2, P3 ;  /* 0x0000003d2a307210 */ /* 0x000fe400017e6430 */
[----:B------:R-:W-:-:S04]  /*c210*/  IADD3 R56, P2, R63, R56, RZ ;  /* 0x000000383f387210 */ /* 0x000fc80007f5e0ff */
[----:B------:R-:W-:-:S05]  /*c220*/  IADD3.X R57, R48, R57, RZ, P2, !PT ;  /* 0x0000003930397210 */ /* 0x000fca00017fe4ff */
[----:B---3--:R0:W-:Y:S01]  /*c230*/  STG.E.128 desc[UR40][R56.64], R52 ;  /* 0x0000003438007986 */ /* 0x0081e2000c101d28 */
[----:B------:R-:W-:Y:S05]  /*c240*/  BRA `(.L_x_2525) ;  /* 0x0000000400507947 */ /* 0x000fea0003800000 */
.L_x_2488:
[----:B------:R-:W-:-:S06]  /*c250*/  UISETP.NE.AND UP0, UPT, UR46, 0x3, UPT ;  /* 0x000000032e00788c */ /* 0x000fcc000bf05270 */
[----:B------:R-:W-:-:S13]  /*c260*/  PLOP3.LUT P5, PT, PT, PT, UP0, 0x80, 0x0 ;  /* 0x000000000000781c */ /* 0x000fda0003faf008 */
[----:B------:R-:W-:Y:S05]  /*c270*/  @!P5 BRA `(.L_x_2549) ;  /* 0x000000000004d947 */ /* 0x000fea0003800000 */
[----:B------:R-:W-:Y:S01]  /*c280*/  BPT.TRAP 0x1 ;  /* 0x000000040000795c */ /* 0x000fe20000300000 */
.L_x_2549:
[----:B------:R-:W-:Y:S01]  /*c290*/  IMAD R111, R232, 0x8, R18 ;  /* 0x00000008e86f7824 */ /* 0x000fe200078e0212 */
[----:B------:R-:W-:Y:S01]  /*c2a0*/  SHF.L.U32 R119, R236, 0x1f, RZ ;  /* 0x0000001fec777819 */ /* 0x000fe200000006ff */
[----:B------:R-:W-:Y:S01]  /*c2b0*/  IMAD R116, R26, -0x80, R2 ;  /* 0xffffff801a747824 */ /* 0x000fe200078e0202 */
[----:B------:R-:W-:Y:S01]  /*c2c0*/  BSSY B1, `(.L_x_2550) ;  /* 0x0000006000017945 */ /* 0x000fe20003800000 */
[----:B------:R-:W-:Y:S01]  /*c2d0*/  SHF.R.S32.HI R49, RZ, 0x1f, R26 ;  /* 0x0000001fff317819 */ /* 0x000fe2000001141a */
[----:B------:R-:W1:Y:S01]  /*c2e0*/  SYNCS.PHASECHK.TRANS64.TRYWAIT P2, [R111+URZ+0x38890], R119 ;  /* 0x038890776f0075a7 */ /* 0x000e62000804017f */
[----:B------:R-:W-:Y:S01]  /*c2f0*/  IMAD R48, R0, R26, RZ ;  /* 0x0000001a00307224 */ /* 0x000fe200078e02ff */
[----:B------:R-:W-:Y:S01]  /*c300*/  VIMNMX R116, R116, 0x80, PT ;  /* 0x0000008074747848 */ /* 0x000fe20003fe0100 */
[----:B-1----:R-:W-:Y:S06]  /*c310*/  @!P2 BRA `(.L_x_2551) ;  /* 0x000002580098a947 */ /* 0x002fec0003800000 */
.L_x_2837:
[----:B------:R-:W-:Y:S05]  /*c320*/  BSYNC B1 ;  /* 0x0000000000017941 */ /* 0x000fea0003800000 */
.L_x_2550:
[----:B------:R-:W-:Y:S01]  /*c330*/  ISETP.GE.AND P2, PT, R19, R116, PT ;  /* 0x000000741300720c */ /* 0x000fe20003f46270 */
[----:B------:R-:W-:Y:S01]  /*c340*/  IMAD R49, R49, R118, R48 ;  /* 0x0000007631317224 */ /* 0x000fe200078e0230 */
[----:B------:R-:W-:Y:S01]  /*c350*/  BSSY B1, `(.L_x_2552) ;  /* 0x000000e000017945 */ /* 0x000fe20003800000 */
[----:B------:R-:W-:-:S04]  /*c360*/  IMAD.WIDE.U32 R56, R118, R26, RZ ;  /* 0x0000001a76387225 */ /* 0x000fc800078e00ff */
[----:B------:R-:W-:-:S06]  /*c370*/  IMAD.IADD R62, R49, 0x1, R57 ;  /* 0x00000001313e7824 */ /* 0x000fcc00078e0239 */
        /* <DEDUP_REMOVED lines=11> */
.L_x_2553:
[----:B------:R-:W-:Y:S05]  /*c430*/  BSYNC B1 ;  /* 0x0000000000017941 */ /* 0x000fea0003800000 */
.L_x_2552:
        /* <DEDUP_REMOVED lines=16> */
.L_x_2555:
[----:B------:R-:W-:Y:S05]  /*c540*/  BSYNC B1 ;  /* 0x0000000000017941 */ /* 0x000fea0003800000 */
.L_x_2554:
[----:B--2---:R-:W-:Y:S01]  /*c550*/  VIADD R48, R19, 0x40 ;  /* 0x0000004013307836 */ /* 0x004fe20000000000 */
[----:B------:R-:W-:Y:S04]  /*c560*/  BSSY B1, `(.L_x_2556) ;  /* 0x000000f000017945 */ /* 0x000fe80003800000 */
        /* <DEDUP_REMOVED lines=14> */
.L_x_2557:
[----:B------:R-:W-:Y:S05]  /*c650*/  BSYNC B1 ;  /* 0x0000000000017941 */ /* 0x000fea0003800000 */
.L_x_2556:
[----:B--2---:R-:W-:-:S05]  /*c660*/  VIADD R48, R19, 0x60 ;  /* 0x0000006013307836 */ /* 0x004fca0000000000 */
[----:B------:R-:W-:-:S13]  /*c670*/  ISETP.GE.AND P2, PT, R48, R116, PT ;  /* 0x000000743000720c */ /* 0x000fda0003f46270 */
[----:B------:R-:W-:Y:S05]  /*c680*/  @P2 BRA `(.L_x_2525) ;  /* 0x0000000000402947 */ /* 0x000fea0003800000 */
[----:B------:R-:W2:Y:S01]  /*c690*/  LDC.64 R50, c[0x0][0x300] ;  /* 0x0000c000ff327b82 */ /* 0x000ea20000000a00 */
[----:B0-----:R-:W-:Y:S01]  /*c6a0*/  MOV R58, R56 ;  /* 0x00000038003a7202 */ /* 0x001fe20000000f00 */
[----:B------:R-:W-:Y:S01]  /*c6b0*/  IMAD.MOV.U32 R59, RZ, RZ, R62 ;  /* 0x000000ffff3b7224 */ /* 0x000fe200078e003e */
[----:B------:R-:W-:Y:S05]  /*c6c0*/  @!P1 LDS.128 R52, [R113+0x2f400] ;  /* 0x02f4000071349984 */ /* 0x000fea0000000c00 */
[----:B------:R-:W0:Y:S01]  /*c6d0*/  @!P0 LDC.64 R48, c[0x0][0x2e8] ;  /* 0x0000ba00ff308b82 */ /* 0x000e220000000a00 */
[----:B--2---:R-:W-:-:S04]  /*c6e0*/  IMAD.WIDE.U32 R58, R50, 0x60, R58 ;  /* 0x00000060323a7825 */ /* 0x004fc800078e003a */
[----:B------:R-:W-:-:S04]  /*c6f0*/  IMAD R51, R51, 0x60, RZ ;  /* 0x0000006033337824 */ /* 0x000fc800078e02ff */
[----:B------:R-:W-:Y:S01]  /*c700*/  IMAD.IADD R50, R59, 0x1, R51 ;  /* 0x000000013b327824 */ /* 0x000fe200078e0233 */
[----:B0-----:R-:W-:-:S04]  /*c710*/  @!P0 IADD3 R56, P2, P3, R58, R48, R40 ;  /* 0x000000303a388210 */ /* 0x001fc80007b5e028 */
[----:B------:R-:W-:Y:S02]  /*c720*/  @!P0 IADD3.X R57, R50, R49, R104, P2, P3 ;  /* 0x0000003132398210 */ /* 0x000fe400017e6468 */
[----:B------:R-:W0:Y:S02]  /*c730*/  @!P1 LDC.64 R48, c[0x0][0x2e8] ;  /* 0x0000ba00ff309b82 */ /* 0x000e240000000a00 */
[----:B0-----:R-:W-:-:S04]  /*c740*/  @!P1 IADD3 R58, P2, P3, R103, R48, R58 ;  /* 0x00000030673a9210 */ /* 0x001fc80007b5e03a */
[----:B------:R-:W-:Y:S02]  /*c750*/  @!P1 IADD3.X R59, R109, R49, R50, P2, P3 ;  /* 0x000000316d3b9210 */ /* 0x000fe400017e6432 */
[----:B------:R-:W0:Y:S04]  /*c760*/  @!P0 LDS.128 R48, [R113+0x2b400] ;  /* 0x02b4000071308984 */ /* 0x000e280000000c00 */
[----:B0-----:R2:W-:Y:S04]  /*c770*/  @!P0 STG.E.128 desc[UR40][R56.64], R48 ;  /* 0x0000003038008986 */ /* 0x0015e8000c101d28 */
[----:B------:R2:W-:Y:S02]  /*c780*/  @!P1 STG.E.128 desc[UR40][R58.64], R52 ;  /* 0x000000343a009986 */ /* 0x0005e4000c101d28 */
.L_x_2525:
[----:B------:R-:W-:Y:S05]  /*c790*/  BSYNC B0 ;  /* 0x0000000000007941 */ /* 0x000fea0003800000 */
.L_x_2487:
        /* <DEDUP_REMOVED lines=17> */
.L_x_2559:
[----:B------:R-:W-:Y:S05]  /*c8b0*/  BSYNC B0 ;  /* 0x0000000000007941 */ /* 0x000fea0003800000 */
.L_x_2558:
[----:B------:R-:W2:Y:S01]  /*c8c0*/  SYNCS.PHASECHK.TRANS64.TRYWAIT P3, [R111+URZ+0x388b0], R119 ;  /* 0x0388b0776f0075a7 */ /* 0x000ea2000806017f */
[----:B------:R-:W-:Y:S01]  /*c8d0*/  ULDC UR38, c[0x0][0x2f4] ;  /* 0x0000bd0000267ab9 */ /* 0x000fe20000000800 */
[----:B------:R-:W-:Y:S01]  /*c8e0*/  ULDC.64 UR44, c[0x0][0x328] ;  /* 0x0000ca00002c7ab9 */ /* 0x000fe20000000a00 */
[----:B------:R-:W-:Y:S01]  /*c8f0*/  ULDC.64 UR42, c[0x0][0x318] ;  /* 0x0000c600002a7ab9 */ /* 0x000fe20000000a00 */
[----:B------:R-:W-:Y:S04]  /*c900*/  BSSY B0, `(.L_x_2560) ;  /* 0x0000002000007945 */ /* 0x000fe80003800000 */
[----:B--2---:R-:W-:Y:S05]  /*c910*/  @!P3 BRA `(.L_x_2561) ;  /* 0x00000254002cb947 */ /* 0x004fea0003800000 */
.L_x_2838:
[----:B------:R-:W-:Y:S05]  /*c920*/  BSYNC B0 ;  /* 0x0000000000007941 */ /* 0x000fea0003800000 */
.L_x_2560:
        /* <DEDUP_REMOVED lines=17> */
.L_x_2563:
[----:B------:R-:W-:Y:S05]  /*ca40*/  BSYNC B0 ;  /* 0x0000000000007941 */ /* 0x000fea0003800000 */
.L_x_2562:
[----:B0--3--:R-:W-:Y:S01]  /*ca50*/  VIADD R48, R19, 0x20 ;  /* 0x0000002013307836 */ /* 0x009fe20000000000 */
        /* <DEDUP_REMOVED lines=18> */
.L_x_2565:
[----:B------:R-:W-:Y:S05]  /*cb80*/  BSYNC B0 ;  /* 0x0000000000007941 */ /* 0x000fea0003800000 */
.L_x_2564:
[----:B0-----:R-:W-:Y:S01]  /*cb90*/  VIADD R48, R19, 0x40 ;  /* 0x0000004013307836 */ /* 0x001fe20000000000 */
[----:B------:R-:W-:Y:S04]  /*cba0*/  BSSY B0, `(.L_x_2566) ;  /* 0x0000012000007945 */ /* 0x000fe80003800000 */
[----:B------:R-:W-:-:S13]  /*cbb0*/  ISETP.GE.AND P3, PT, R48, R116, PT ;  /* 0x000000743000720c */ /* 0x000fda0003f66270 */
[----:B------:R-:W-:Y:S05]  /*cbc0*/  @P3 BRA `(.L_x_2567) ;  /* 0x00000000003c3947 */ /* 0x000fea0003800000 */
[----:B------:R-:W-:Y:S01]  /*cbd0*/  IADD3 R51, P3, R52, 0x40, RZ ;  /* 0x0000004034337810 */ /* 0x000fe20007f7e0ff */
[----:B------:R-:W-:Y:S02]  /*cbe0*/  IMAD.MOV.U32 R48, RZ, RZ, R98 ;  /* 0x000000ffff307224 */ /* 0x000fe400078e0062 */
[----:B------:R-:W-:Y:S02]  /*cbf0*/  IMAD.MOV.U32 R49, RZ, RZ, R110 ;  /* 0x000000ffff317224 */ /* 0x000fe400078e006e */
        /* <DEDUP_REMOVED lines=12> */
.L_x_2567:
[----:B------:R-:W-:Y:S05]  /*ccc0*/  BSYNC B0 ;  /* 0x0000000000007941 */ /* 0x000fea0003800000 */
.L_x_2566:
        /* <DEDUP_REMOVED lines=19> */
.L_x_2569:
[----:B------:R-:W-:Y:S05]  /*ce00*/  BSYNC B0 ;  /* 0x0000000000007941 */ /* 0x000fea0003800000 */
.L_x_2568:
        /* <DEDUP_REMOVED lines=23> */
.L_x_2482:
[----:B------:R-:W2:Y:S01]  /*cf80*/  LDL R2, [R1+0x34] ;  /* 0x0000340001027983 */ /* 0x000ea20000100800 */
[----:B------:R-:W0:Y:S01]  /*cf90*/  LDC R0, c[0x0][0x448] ;  /* 0x00011200ff007b82 */ /* 0x000e220000000800 */
[----:B------:R-:W-:Y:S01]  /*cfa0*/  IMAD.MOV.U32 R91, RZ, RZ, RZ ;  /* 0x000000ffff5b7224 */ /* 0x000fe200078e00ff */
[----:B0-----:R-:W-:-:S13]  /*cfb0*/  ISETP.NE.AND P1, PT, R0, 0x1, PT ;  /* 0x000000010000780c */ /* 0x001fda0003f25270 */
[----:B------:R-:W0:Y:S08]  /*cfc0*/  @P1 LDC R0, c[0x0][0x44c] ;  /* 0x00011300ff001b82 */ /* 0x000e300000000800 */
[----:B------:R-:W1:Y:S01]  /*cfd0*/  @P1 LDC R5, c[0x0][0x450] ;  /* 0x00011400ff051b82 */ /* 0x000e620000000800 */
[----:B--2---:R-:W-:-:S04]  /*cfe0*/  VIADD R3, R2, 0x7f ;  /* 0x0000007f02037836 */ /* 0x004fc80000000000 */
[----:B0-----:R-:W-:-:S05]  /*cff0*/  @P1 IMAD.HI.U32 R0, R3, R0, RZ ;  /* 0x0000000003001227 */ /* 0x001fca00078e00ff */
[----:B-1----:R-:W-:-:S05]  /*d000*/  @P1 SHF.R.U32.HI R3, RZ, R5, R0 ;  /* 0x00000005ff031219 */ /* 0x002fca0000011600 */
[----:B------:R-:W-:-:S05]  /*d010*/  IMAD.IADD R3, R124, 0x1, R3 ;  /* 0x000000017c037824 */ /* 0x000fca00078e0203 */
[----:B------:R-:W-:-:S04]  /*d020*/  SHF.R.S32.HI R0, RZ, 0x1f, R3 ;  /* 0x0000001fff007819 */ /* 0x000fc80000011403 */
[----:B------:R-:W-:-:S04]  /*d030*/  LEA.HI R0, R0, R3, RZ, 0x7 ;  /* 0x0000000300007211 */ /* 0x000fc800078f38ff */
[----:B------:R-:W-:-:S04]  /*d040*/  SHF.R.S32.HI R0, RZ, 0x7, R0 ;  /* 0x00000007ff007819 */ /* 0x000fc80000011400 */
[----:B------:R-:W-:-:S04]  /*d050*/  VIMNMX R6, R125, R0, PT ;  /* 0x000000007d067248 */ /* 0x000fc80003fe0100 */
[----:B------:R-:W-:Y:S01]  /*d060*/  ISETP.GE.AND P1, PT, R6, 0x1, PT ;  /* 0x000000010600780c */ /* 0x000fe20003f26270 */
[----:B------:R-:W-:-:S12]  /*d070*/  @P0 BRA `(.L_x_2571) ;  /* 0x00000000000c0947 */ /* 0x000fd80003800000 */
[----:B------:R-:W0:Y:S01]  /*d080*/  FENCE.VIEW.ASYNC.G ;  /* 0x00000000000073c6 */ /* 0x000e220000000100 */
[----:B------:R-:W-:Y:S05]  /*d090*/  WARPSYNC.ALL ;  /* 0x0000000000007948 */ /* 0x000fea0003800000 */
[----:B0-----:R-:W-:Y:S06]  /*d0a0*/  BAR.ARV 0xc, 0x180 ;  /* 0x0306000000007b1d */ /* 0x001fec0000002000 */
.L_x_2571:
[----:B------:R-:W-:Y:S04]  /*d0b0*/  BSSY B0, `(.L_x_2572) ;  /* 0x0000021000007945 */ /* 0x000fe80003800000 */
[----:B------:R-:W-:Y:S05]  /*d0c0*/  @!P1 BRA `(.L_x_2573) ;  /* 0x00000000007c9947 */ /* 0x000fea0003800000 */
[----:B------:R-:W2:Y:S01]  /*d0d0*/  LDL R0, [R1+0x84] ;  /* 0x0000840001007983 */ /* 0x000ea20000100800 */
[----:B------:R-:W-:Y:S01]  /*d0e0*/  ULDC UR4, c[0x0][0x9f0] ;  /* 0x00027c0000047ab9 */ /* 0x000fe20000000800 */
[----:B--2---:R-:W-:-:S04]  /*d0f0*/  ISETP.NE.AND P0, PT, R0, RZ, PT ;  /* 0x000000ff0000720c */ /* 0x004fc80003f05270 */
[----:B------:R-:W-:-:S04]  /*d100*/  SEL R9, R0, UR4, P0 ;  /* 0x0000000400097c07 */ /* 0x000fc80008000000 */
[-C--:B------:R-:W-:Y:S02]  /*d110*/  IABS R5, R9.reuse ;  /* 0x0000000900057213 */ /* 0x080fe40000000000 */
        /* <DEDUP_REMOVED lines=26> */
.L_x_2573:
[----:B------:R-:W-:Y:S05]  /*d2c0*/  BSYNC B0 ;  /* 0x0000000000007941 */ /* 0x000fea0003800000 */
.L_x_2572:
[----:B------:R-:W2:Y:S01]  /*d2d0*/  LDL R0, [R1+0x9c] ;  /* 0x00009c0001007983 */ /* 0x000ea20000100800 */
[----:B------:R-:W-:Y:S02]  /*d2e0*/  PLOP3.LUT P0, PT, PT, PT, PT, 0x80, 0x0 ;  /* 0x000000000000781c */ /* 0x000fe40003f0f070 */
[----:B------:R-:W-:Y:S01]  /*d2f0*/  CS2R R168, SRZ ;  /* 0x0000000000a87805 */ /* 0x000fe2000001ff00 */
[----:B------:R-:W-:Y:S01]  /*d300*/  IMAD.MOV.U32 R5, RZ, RZ, RZ ;  /* 0x000000ffff057224 */ /* 0x000fe200078e00ff */
[----:B------:R-:W-:Y:S02]  /*d310*/  CS2R R146, SRZ ;  /* 0x0000000000927805 */ /* 0x000fe4000001ff00 */
[----:B------:R-:W-:Y:S01]  /*d320*/  CS2R R12, SRZ ;  /* 0x00000000000c7805 */ /* 0x000fe2000001ff00 */
[----:B------:R-:W-:Y:S01]  /*d330*/  IMAD.MOV.U32 R25, RZ, RZ, RZ ;  /* 0x000000ffff197224 */ /* 0x000fe200078e00ff */
        /* <DEDUP_REMOVED lines=61> */
[----:B--2---:R-:W-:Y:S02]  /*d710*/  IMAD R2, R0, R91, RZ ;  /* 0x0000005b00027224 */ /* 0x004fe400078e02ff */
[----:B------:R-:W-:-:S03]  /*d720*/  IMAD.MOV.U32 R0, RZ, RZ, RZ ;  /* 0x000000ffff007224 */ /* 0x000fc600078e00ff */
[----:B------:R0:W-:Y:S01]  /*d730*/  STL [R1+0x40], R2 ;  /* 0x0000400201007387 */ /* 0x0001e20000100800 */
[----:B------:R-:W-:Y:S02]  /*d740*/  VIADDMNMX R91, R2, R91, R6, PT ;  /* 0x0000005b025b7246 */ /* 0x000fe40003800106 */
[----:B------:R-:W-:Y:S02]  /*d750*/  CS2R R6, SRZ ;  /* 0x0000000000067805 */ /* 0x000fe4000001ff00 */
[----:B------:R-:W-:-:S13]  /*d760*/  ISETP.GT.AND P1, PT, R91, R2, PT ;  /* 0x000000025b00720c */ /* 0x000fda0003f24270 */
[----:B0-----:R-:W-:Y:S05]  /*d770*/  @!P1 BRA `(.L_x_2574) ;  /* 0x0000014800309947 */ /* 0x001fea0003800000 */
[----:B------:R-:W0:Y:S01]  /*d780*/  S2R R2, SR_TID.X ;  /* 0x0000000000027919 */ /* 0x000e220000002100 */
[----:B------:R-:W-:Y:S01]  /*d790*/  UMOV UR4, 0xffffffff ;  /* 0xffffffff00047882 */ /* 0x000fe20000000000 */
[----:B------:R-:W-:Y:S01]  /*d7a0*/  IADD3 R0, R18, 0x20400, RZ ;  /* 0x0002040012007810 */ /* 0x000fe20007ffe0ff */
[----:B0-----:R-:W-:-:S05]  /*d7b0*/  VIADD R28, R2, 0xffffff80 ;  /* 0xffffff80021c7836 */ /* 0x001fca0000000000 */
[----:B------:R-:W-:-:S04]  /*d7c0*/  SHF.R.S32.HI R33, RZ, 0x1f, R28 ;  /* 0x0000001fff217819 */ /* 0x000fc8000001141c */
[----:B------:R-:W-:-:S04]  /*d7d0*/  LEA.HI R13, R33, R28, RZ, 0x7 ;  /* 0x0000001c210d7211 */ /* 0x000fc800078f38ff */
[----:B------:R-:W-:Y:S01]  /*d7e0*/  SHF.R.S32.HI R13, RZ, 0x7, R13 ;  /* 0x00000007ff0d7819 */ /* 0x000fe2000001140d */
[----:B------:R-:W-:Y:S06]  /*d7f0*/  BRA.DIV UR4, `(.L_x_2575) ;  /* 0x0000024604887947 */ /* 0x000fec000b800000 */
[----:B------:R0:W1:Y:S02]  /*d800*/  SHFL.IDX PT, R237, R13, RZ, 0x1f ;  /* 0x00001fff0ded7589 */ /* 0x00006400000e0000 */
.L_x_2841:
[----:B-1----:R-:W-:Y:S01]  /*d810*/  LEA.HI R2, R237, R237, RZ, 0x1 ;  /* 0x000000eded027211 */ /* 0x002fe200078f08ff */
[----:B------:R-:W-:Y:S01]  /*d820*/  BSSY B6, `(.L_x_2576) ;  /* 0x0000019000067945 */ /* 0x000fe20003800000 */
[----:B------:R-:W-:Y:S02]  /*d830*/  LOP3.LUT P0, RZ, R0, 0x3ff, RZ, 0xc0, !PT ;  /* 0x000003ff00ff7812 */ /* 0x000fe4000780c0ff */
[----:B------:R-:W-:Y:S02]  /*d840*/  LOP3.LUT R2, R2, 0x1e, RZ, 0xc0, !PT ;  /* 0x0000001e02027812 */ /* 0x000fe400078ec0ff */
[----:B------:R-:W-:-:S03]  /*d850*/  P2R R25, PR, RZ, 0x1 ;  /* 0x00000001ff197803 */ /* 0x000fc60000000000 */
        /* <DEDUP_REMOVED lines=12> */
[----:B------:R-:W-:Y:S01]  /*d920*/  IMAD.U32 R6, RZ, RZ, UR6 ;  /* 0x00000006ff067e24 */ /* 0x000fe2000f8e00ff */
[----:B------:R-:W-:Y:S01]  /*d930*/  MOV R11, UR5 ;  /* 0x00000005000b7c02 */ /* 0x000fe20008000f00 */
[----:B------:R-:W-:-:S02]  /*d940*/  IMAD.U32 R7, RZ, RZ, UR7 ;  /* 0x00000007ff077e24 */ /* 0x000fc4000f8e00ff */
[----:B------:R-:W-:Y:S02]  /*d950*/  IMAD.U32 R10, RZ, RZ, UR4 ;  /* 0x00000004ff0a7e24 */ /* 0x000fe4000f8e00ff */
[----:B------:R-:W-:Y:S02]  /*d960*/  IMAD.MOV.U32 R8, RZ, RZ, 0x70 ;  /* 0x00000070ff087424 */ /* 0x000fe400078e00ff */
[----:B------:R-:W-:Y:S02]  /*d970*/  IMAD.MOV.U32 R12, RZ, RZ, 0x1 ;  /* 0x00000001ff0c7424 */ /* 0x000fe400078e00ff */
[----:B0-----:R-:W-:-:S07]  /*d980*/  IMAD.MOV.U32 R13, RZ, RZ, RZ ;  /* 0x000000ffff0d7224 */ /* 0x001fce00078e00ff */
[----:B------:R-:W-:-:S07]  /*d990*/  LEPC R20, `(.L_x_2577) ;  /* 0x000000001014794e */ /* 0x000fce0000000000 */
[----:B-1---5:R-:W-:Y:S05]  /*d9a0*/  CALL.ABS.NOINC R2 ;  /* 0x0000000002007343 */ /* 0x022fea0003c00000 */
.L_x_2577:
[----:B------:R-:W-:Y:S05]  /*d9b0*/  BSYNC B6 ;  /* 0x0000000000067941 */ /* 0x000fea0003800000 */
.L_x_2576:
        /* <DEDUP_REMOVED lines=10> */
[----:B------:R-:W1:Y:S08]  /*da60*/  @P1 LDC.64 R8, c[0x0][0x9b8] ;  /* 0x00026e00ff081b82 */ /* 0x000e700000000a00 */
[----:B------:R-:W4:Y:S08]  /*da70*/  @P0 LDC.64 R4, c[0x0][0x9b0] ;  /* 0x00026c00ff040b82 */ /* 0x000f300000000a00 */
[----:B------:R-:W4:Y:S01]  /*da80*/  @P1 LDC.64 R2, c[0x0][0x9c0] ;  /* 0x00027000ff021b82 */ /* 0x000f220000000a00 */
[----:B--2---:R-:W-:-:S02]  /*da90*/  @P0 IMAD R0, R26, R6, RZ ;  /* 0x000000061a000224 */ /* 0x004fc400078e02ff */
[----:B-1----:R-:W-:Y:S02]  /*daa0*/  @P1 IMAD R10, R26, R8, RZ ;  /* 0x000000081a0a1224 */ /* 0x002fe400078e02ff */
[C---:B---3--:R-:W-:Y:S02]  /*dab0*/  @P0 IMAD R11, R21.reuse, R7, R0 ;  /* 0x00000007150b0224 */ /* 0x048fe400078e0200 */
[----:B------:R-:W-:-:S04]  /*dac0*/  @P0 IMAD.WIDE.U32 R6, R21, R6, RZ ;  /* 0x0000000615060225 */ /* 0x000fc800078e00ff */
[C---:B0-----:R-:W-:Y:S02]  /*dad0*/  @P1 IMAD R13, R21.reuse, R9, R10 ;  /* 0x00000009150d1224 */ /* 0x041fe400078e020a */
[----:B------:R-:W-:-:S04]  /*dae0*/  @P1 IMAD.WIDE.U32 R8, R21, R8, RZ ;  /* 0x0000000815081225 */ /* 0x000fc800078e00ff */
[----:B------:R-:W-:Y:S02]  /*daf0*/  @P0 IMAD.IADD R7, R7, 0x1, R11 ;  /* 0x0000000107070824 */ /* 0x000fe400078e020b */
[----:B------:R-:W-:Y:S02]  /*db00*/  @P1 IMAD.IADD R9, R9, 0x1, R13 ;  /* 0x0000000109091824 */ /* 0x000fe400078e020d */
[----:B----4-:R-:W-:-:S04]  /*db10*/  @P0 IMAD.WIDE.U32 R6, R20, R4, R6 ;  /* 0x0000000414060225 */ /* 0x010fc800078e0006 */
[----:B------:R-:W-:Y:S01]  /*db20*/  @P1 IMAD.WIDE.U32 R8, R20, R2, R8 ;  /* 0x0000000214081225 */ /* 0x000fe200078e0008 */
[----:B------:R-:W-:Y:S01]  /*db30*/  @P0 LEA R2, P2, R6, UR4, 0x2 ;  /* 0x0000000406020c11 */ /* 0x000fe2000f8410ff */
[----:B------:R-:W-:Y:S02]  /*db40*/  ULDC UR4, c[0x0][0x3f4] ;  /* 0x0000fd0000047ab9 */ /* 0x000fe40000000800 */
[----:B------:R-:W-:Y:S01]  /*db50*/  @P0 IMAD R7, R20, R5, R7 ;  /* 0x0000000514070224 */ /* 0x000fe200078e0207 */
[----:B------:R-:W-:Y:S01]  /*db60*/  @P1 LEA R4, P3, R8, UR6, 0x2 ;  /* 0x0000000608041c11 */ /* 0x000fe2000f8610ff */
[----:B------:R-:W-:Y:S02]  /*db70*/  @P1 IMAD R5, R20, R3, R9 ;  /* 0x0000000314051224 */ /* 0x000fe400078e0209 */
[----:B------:R-:W-:Y:S01]  /*db80*/  IMAD.MOV.U32 R0, RZ, RZ, 0x3f800000 ;  /* 0x3f800000ff007424 */ /* 0x000fe200078e00ff */
        /* <DEDUP_REMOVED lines=13> */
[----:B------:R-:W-:-:S04]  /*dc60*/  MOV R3, UR4 ;  /* 0x0000000400037c02 */ /* 0x000fc80008000f00 */
[----:B------:R-:W-:-:S04]  /*dc70*/  SHF.L.U32 R3, R3, 0x1f, RZ ;  /* 0x0000001f03037819 */ /* 0x000fc800000006ff */
[----:B------:R0:W1:Y:S03]  /*dc80*/  SYNCS.PHASECHK.TRANS64.TRYWAIT P0, [R18+URZ+0x38800], R3 ;  /* 0x03880003120075a7 */ /* 0x000066000800017f */
[----:B-1----:R-:W-:Y:S05]  /*dc90*/  @!P0 NANOSLEEP.SYNCS 0x989680 ;  /* 0x009896800000895d */ /* 0x002fea0003900000 */
[----:B------:R-:W1:Y:S01]  /*dca0*/  @!P0 SYNCS.PHASECHK.TRANS64 P0, [R18+URZ+0x38800], R3 ;  /* 0x03880003120085a7 */ /* 0x000e62000800007f */
[----:B------:R-:W-:Y:S04]  /*dcb0*/  BSSY B0, `(.L_x_2579) ;  /* 0x0000006000007945 */ /* 0x000fe80003800000 */
[----:B-1----:R-:W-:Y:S05]  /*dcc0*/  @P0 BRA `(.L_x_2580) ;  /* 0x0000000000100947 */ /* 0x002fea0003800000 */
.L_x_2581:
[----:B-1----:R1:W2:Y:S02]  /*dcd0*/  SYNCS.PHASECHK.TRANS64.TRYWAIT P0, [R18+URZ+0x38800], R3 ;  /* 0x03880003120075a7 */ /* 0x0022a4000800017f */
[----:B--2---:R-:W-:Y:S05]  /*dce0*/  @!P0 NANOSLEEP.SYNCS 0x989680 ;  /* 0x009896800000895d */ /* 0x004fea0003900000 */
[----:B------:R-:W2:Y:S02]  /*dcf0*/  @!P0 SYNCS.PHASECHK.TRANS64 P0, [R18+URZ+0x38800], R3 ;  /* 0x03880003120085a7 */ /* 0x000ea4000800007f */
[----:B--2---:R-:W-:Y:S05]  /*dd00*/  @!P0 BRA `(.L_x_2581) ;  /* 0xfffffffc00f08947 */ /* 0x004fea000383ffff */
.L_x_2580:
[----:B------:R-:W-:Y:S05]  /*dd10*/  BSYNC B0 ;  /* 0x0000000000007941 */ /* 0x000fea0003800000 */
.L_x_2579:
[----:B------:R-:W-:Y:S05]  /*dd20*/  BRA `(.L_x_2582) ;  /* 0x0000009400c87947 */ /* 0x000fea0003800000 */
.L_x_2578:
[----:B------:R-:W-:Y:S01]  /*dd30*/  ISETP.NE.AND P0, PT, R25, RZ, PT ;  /* 0x000000ff1900720c */ /* 0x000fe20003f05270 */
[----:B------:R-:W-:Y:S01]  /*dd40*/  ULDC.64 UR4, c[0x0][0x3f8] ;  /* 0x0000fe0000047ab9 */ /* 0x000fe20000000a00 */
[----:B-----5:R-:W-:Y:S01]  /*dd50*/  SHF.R.S32.HI R0, RZ, 0x1f, R24 ;  /* 0x0000001fff007819 */ /* 0x020fe20000011418 */
[----:B------:R-:W-:Y:S01]  /*dd60*/  ULDC.64 UR6, c[0x0][0x408] ;  /* 0x0001020000067ab9 */ /* 0x000fe20000000a00 */
[----:B------:R-:W-:Y:S01]  /*dd70*/  IMAD.WIDE.U32 R26, R24, UR4, RZ ;  /* 0x00000004181a7c25 */ /* 0x000fe2000f8e00ff */
[----:B------:R-:W-:Y:S03]  /*dd80*/  BSSY B6, `(.L_x_2583) ;  /* 0x0000019000067945 */ /* 0x000fe60003800000 */
        /* <DEDUP_REMOVED lines=24> */
.L_x_2584:
[----:B------:R-:W-:Y:S05]  /*df10*/  BSYNC B6 ;  /* 0x0000000000067941 */ /* 0x000fea0003800000 */
.L_x_2583:
[----:B------:R-:W2:Y:S01]  /*df20*/  LDL R51, [R1+0x34] ;  /* 0x0000340001337983 */ /* 0x000ea20000100800 */
[----:B------:R-:W-:Y:S01]  /*df30*/  ULDC.U8 UR4, c[0x0][0x410] ;  /* 0x0001040000047ab9 */ /* 0x000fe20000000000 */
[----:B------:R-:W-:Y:S01]  /*df40*/  LEA.HI R33, R33, R28, RZ, 0x3 ;  /* 0x0000001c21217211 */ /* 0x000fe200078f18ff */
[----:B------:R-:W-:Y:S01]  /*df50*/  BSSY B0, `(.L_x_2585) ;  /* 0x0000947000007945 */ /* 0x000fe20003800000 */
[----:B------:R-:W-:Y:S02]  /*df60*/  ISETP.NE.AND P0, PT, RZ, UR4, PT ;  /* 0x00000004ff007c0c */ /* 0x000fe4000bf05270 */
[----:B------:R-:W-:-:S05]  /*df70*/  LOP3.LUT R33, R33, 0xfffffff8, RZ, 0xc0, !PT ;  /* 0xfffffff821217812 */ /* 0x000fca00078ec0ff */
[----:B------:R-:W-:Y:S02]  /*df80*/  IMAD.IADD R0, R28, 0x1, -R33 ;  /* 0x000000011c007824 */ /* 0x000fe400078e0a21 */
[----:B--2---:R-:W-:-:S04]  /*df90*/  IMAD.IADD R3, R19, 0x1, R51 ;  /* 0x0000000113037824 */ /* 0x004fc800078e0233 */
[----:B------:R-:W-:Y:S01]  /*dfa0*/  IMAD R5, R0, 0x20, R3 ;  /* 0x0000002000057824 */ /* 0x000fe200078e0203 */
[----:B------:R-:W-:Y:S06]  /*dfb0*/  @!P0 BRA `(.L_x_2586) ;  /* 0x0000004800748947 */ /* 0x000fec0003800000 */
[----:B------:R-:W0:Y:S01]  /*dfc0*/  LDC R50, c[0x0][0x448] ;  /* 0x00011200ff327b82 */ /* 0x000e220000000800 */
[----:B------:R-:W-:Y:S01]  /*dfd0*/  ULDC.64 UR4, c[0x0][0x3f8] ;  /* 0x0000fe0000047ab9 */ /* 0x000fe20000000a00 */
[----:B------:R-:W-:Y:S01]  /*dfe0*/  MOV R25, R31 ;  /* 0x0000001f00197202 */ /* 0x000fe20000000f00 */
        /* <DEDUP_REMOVED lines=8> */
[----:B-1----:R-:W-:-:S04]  /*e070*/  @P0 SHF.R.U32.HI R5, RZ, R7, R0 ;  /* 0x00000007ff050219 */ /* 0x002fc80000011600 */
[----:B------:R-:W-:Y:S01]  /*e080*/  SHF.R.S32.HI R0, RZ, 0x1f, R5 ;  /* 0x0000001fff007819 */ /* 0x000fe20000011405 */
[----:B------:R-:W-:-:S04]  /*e090*/  IMAD.WIDE.U32 R26, R5, UR4, R26 ;  /* 0x00000004051a7c25 */ /* 0x000fc8000f8e001a */
[----:B------:R-:W-:Y:S02]  /*e0a0*/  IMAD R4, R0, UR4, RZ ;  /* 0x0000000400047c24 */ /* 0x000fe4000f8e02ff */
[----:B------:R-:W-:-:S04]  /*e0b0*/  IMAD.WIDE.U32 R24, R5, UR6, R24 ;  /* 0x0000000605187c25 */ /* 0x000fc8000f8e0018 */
[C---:B------:R-:W-:Y:S01]  /*e0c0*/  IMAD R7, R5.reuse, UR5, R4 ;  /* 0x0000000505077c24 */ /* 0x040fe2000f8e0204 */
        /* <DEDUP_REMOVED lines=13> */
.L_x_2847:
[----:B------:R-:W5:Y:S01]  /*e1a0*/  LDL R6, [R1+0x38] ;  /* 0x0000380001067983 */ /* 0x000f620000100800 */
[----:B------:R-:W-:Y:S01]  /*e1b0*/  BSSY B1, `(.L_x_2588) ;  /* 0x000001b000017945 */ /* 0x000fe20003800000 */
[----:B------:R-:W-:Y:S02]  /*e1c0*/  CS2R R40, SRZ ;  /* 0x0000000000287805 */ /* 0x000fe4000001ff00 */
[----:B------:R-:W-:Y:S02]  /*e1d0*/  CS2R R44, SRZ ;  /* 0x00000000002c7805 */ /* 0x000fe4000001ff00 */
[----:B------:R-:W-:Y:S02]  /*e1e0*/  CS2R R42, SRZ ;  /* 0x00000000002a7805 */ /* 0x000fe4000001ff00 */
[----:B------:R-:W-:Y:S01]  /*e1f0*/  CS2R R46, SRZ ;  /* 0x00000000002e7805 */ /* 0x000fe2000001ff00 */
[----:B-----5:R-:W-:-:S05]  /*e200*/  IMAD R50, R6, R50, RZ ;  /* 0x0000003206327224 */ /* 0x020fca00078e02ff */
        /* <DEDUP_REMOVED lines=8> */
[----:B-1----:R-:W-:Y:S01]  /*e290*/  @!P4 IMAD.X R7, R5, 0x1, R52, P0 ;  /* 0x000000010507c824 */ /* 0x002fe200000e0634 */
[----:B------:R-:W-:Y:S02]  /*e2a0*/  @!P3 IADD3 R4, P0, R22, R4, RZ ;  /* 0x000000041604b210 */ /* 0x000fe40007f1e0ff */
[----:B----4-:R-:W-:Y:S02]  /*e2b0*/  @!P4 IADD3 R8, P2, R233, R14, RZ ;  /* 0x0000000ee908c210 */ /* 0x010fe40007f5e0ff */
[----:B------:R1:W5:Y:S01]  /*e2c0*/  @!P4 LD.E.64 R40, desc[UR40][R6.64] ;  /* 0x000000280628c980 */ /* 0x000362000c101b00 */
[----:B------:R-:W-:Y:S02]  /*e2d0*/  CS2R R46, SRZ ;  /* 0x00000000002e7805 */ /* 0x000fe4000001ff00 */
[----:B------:R-:W-:Y:S01]  /*e2e0*/  CS2R R42, SRZ ;  /* 0x00000000002a7805 */ /* 0x000fe2000001ff00 */
[----:B------:R-:W-:-:S05]  /*e2f0*/  @!P3 IMAD.X R5, R5, 0x1, R23, P0 ;  /* 0x000000010505b824 */ /* 0x000fca00000e0617 */
[----:B------:R2:W5:Y:S01]  /*e300*/  @!P3 LD.E.64 R44, desc[UR40][R4.64] ;  /* 0x00000028042cb980 */ /* 0x000562000c101b00 */
[----:B-1----:R-:W-:-:S05]  /*e310*/  @!P3 IADD3 R6, P1, R22, R14, RZ ;  /* 0x0000000e1606b210 */ /* 0x002fca0007f3e0ff */
[C---:B---3--:R-:W-:Y:S02]  /*e320*/  @!P3 IMAD.X R7, R9.reuse, 0x1, R23, P1 ;  /* 0x000000010907b824 */ /* 0x048fe400008e0617 */
[----:B------:R-:W-:-:S03]  /*e330*/  @!P4 IMAD.X R9, R9, 0x1, R52, P2 ;  /* 0x000000010909c824 */ /* 0x000fc600010e0634 */
[----:B------:R2:W5:Y:S04]  /*e340*/  @!P3 LD.E.64 R46, desc[UR40][R6.64] ;  /* 0x00000028062eb980 */ /* 0x000568000c101b00 */
[----:B------:R2:W5:Y:S02]  /*e350*/  @!P4 LD.E.64 R42, desc[UR40][R8.64] ;  /* 0x00000028082ac980 */ /* 0x000564000c101b00 */
.L_x_2589:
[----:B------:R-:W-:Y:S05]  /*e360*/  BSYNC B1 ;  /* 0x0000000000017941 */ /* 0x000fea0003800000 */
.L_x_2588:
[----:B------:R-:W-:Y:S01]  /*e370*/  UMOV UR4, 0xffffffff ;  /* 0xffffffff00047882 */ /* 0x000fe20000000000 */
[----:B------:R-:W-:Y:S02]  /*e380*/  CS2R R30, SRZ ;  /* 0x00000000001e7805 */ /* 0x000fe4000001ff00 */
[----:B------:R-:W-:Y:S05]  /*e390*/  BRA.DIV UR4, `(.L_x_2590) ;  /* 0x0000023e04387947 */ /* 0x000fea000b800000 */
[----:B-12---:R1:W2:Y:S04]  /*e3a0*/  SHFL.IDX PT, R5, R10, 0x1, 0x181f ;  /* 0x00381f000a057f89 */ /* 0x0062a800000e0000 */
[----:B------:R1:W0:Y:S04]  /*e3b0*/  SHFL.IDX PT, R4, R0, 0x1, 0x181f ;  /* 0x00381f0000047f89 */ /* 0x00022800000e0000 */
[----:B---3--:R1:W3:Y:S04]  /*e3c0*/  SHFL.IDX PT, R9, R37, 0x1, 0x181f ;  /* 0x00381f0025097f89 */ /* 0x0082e800000e0000 */
[----:B----4-:R1:W4:Y:S02]  /*e3d0*/  SHFL.IDX PT, R14, R48, 0x1, 0x181f ;  /* 0x00381f00300e7f89 */ /* 0x01032400000e0000 */
.L_x_2853:
        /* <DEDUP_REMOVED lines=12> */
[----:B0-----:R-:W-:-:S05]  /*e4a0*/  @!P4 IADD3 R6, P0, R233, R4, RZ ;  /* 0x00000004e906c210 */ /* 0x001fca0007f1e0ff */
[----:B--2---:R-:W-:Y:S01]  /*e4b0*/  @!P4 IMAD.X R7, R5, 0x1, R52, P0 ;  /* 0x000000010507c824 */ /* 0x004fe200000e0634 */
[----:B------:R-:W-:Y:S02]  /*e4c0*/  @!P3 IADD3 R4, P0, R22, R4, RZ ;  /* 0x000000041604b210 */ /* 0x000fe40007f1e0ff */
[----:B----4-:R-:W-:Y:S02]  /*e4d0*/  @!P4 IADD3 R8, P2, R233, R14, RZ ;  /* 0x0000000ee908c210 */ /* 0x010fe40007f5e0ff */
[----:B------:R0:W5:Y:S01]  /*e4e0*/  @!P4 LD.E.64 R30, desc[UR40][R6.64] ;  /* 0x00000028061ec980 */ /* 0x000162000c101b00 */
[----:B------:R-:W-:Y:S02]  /*e4f0*/  CS2R R38, SRZ ;  /* 0x0000000000267805 */ /* 0x000fe4000001ff00 */
[----:B------:R-:W-:Y:S01]  /*e500*/  CS2R R32, SRZ ;  /* 0x0000000000207805 */ /* 0x000fe2000001ff00 */
[----:B------:R-:W-:-:S05]  /*e510*/  @!P3 IMAD.X R5, R5, 0x1, R23, P0 ;  /* 0x000000010505b824 */ /* 0x000fca00000e0617 */
[----:B------:R2:W5:Y:S01]  /*e520*/  @!P3 LD.E.64 R34, desc[UR40][R4.64] ;  /* 0x000000280422b980 */ /* 0x000562000c101b00 */
[----:B0-----:R-:W-:-:S04]  /*e530*/  @!P3 IADD3 R6, P1, R22, R14, RZ ;  /* 0x0000000e1606b210 */ /* 0x001fc80007f3e0ff */
[C---:B---3--:R-:W-:Y:S01]  /*e540*/  @!P3 IADD3.X R7, R9.reuse, R23, RZ, P1, !PT ;  /* 0x000000170907b210 */ /* 0x048fe20000ffe4ff */
[----:B------:R-:W-:-:S04]  /*e550*/  @!P4 IMAD.X R9, R9, 0x1, R52, P2 ;  /* 0x000000010909c824 */ /* 0x000fc800010e0634 */
[----:B------:R2:W5:Y:S04]  /*e560*/  @!P3 LD.E.64 R38, desc[UR40][R6.64] ;  /* 0x000000280626b980 */ /* 0x000568000c101b00 */
[----:B------:R2:W5:Y:S02]  /*e570*/  @!P4 LD.E.64 R32, desc[UR40][R8.64] ;  /* 0x000000280820c980 */ /* 0x000564000c101b00 */
.L_x_2592:
[----:B------:R-:W-:Y:S05]  /*e580*/  BSYNC B1 ;  /* 0x0000000000017941 */ /* 0x000fea0003800000 */
.L_x_2591:
[----:B------:R-:W-:-:S03]  /*e590*/  UMOV UR4, 0xffffffff ;  /* 0xffffffff00047882 */ /* 0x000fc60000000000 */
[----:B------:R-:W-:Y:S05]  /*e5a0*/  BRA.DIV UR4, `(.L_x_2593) ;  /* 0x0000023e04247947 */ /* 0x000fea000b800000 */
[----:B--2---:R2:W1:Y:S04]  /*e5b0*/  SHFL.IDX PT, R5, R10, 0x2, 0x181f ;  /* 0x00581f000a057f89 */ /* 0x00446800000e0000 */
[----:B0-----:R2:W0:Y:S04]  /*e5c0*/  SHFL.IDX PT, R4, R0, 0x2, 0x181f ;  /* 0x00581f0000047f89 */ /* 0x00142800000e0000 */
[----:B---3--:R2:W3:Y:S04]  /*e5d0*/  SHFL.IDX PT, R9, R37, 0x2, 0x181f ;  /* 0x00581f0025097f89 */ /* 0x0084e800000e0000 */
[----:B----4-:R2:W4:Y:S02]  /*e5e0*/  SHFL.IDX PT, R14, R48, 0x2, 0x181f ;  /* 0x00581f00300e7f89 */ /* 0x01052400000e0000 */
.L_x_2859:
        /* <DEDUP_REMOVED lines=27> */
.L_x_2595:
[----:B------:R-:W-:Y:S05]  /*e7a0*/  BSYNC B1 ;  /* 0x0000000000017941 */ /* 0x000fea0003800000 */
.L_x_2594:
[----:B------:R-:W-:Y:S01]  /*e7b0*/  UMOV UR4, 0xffffffff ;  /* 0xffffffff00047882 */ /* 0x000fe20000000000 */
[----:B-1-3--:R-:W-:Y:S02]  /*e7c0*/  CS2R R8, SRZ ;  /* 0x0000000000087805 */ /* 0x00afe4000001ff00 */
[----:B------:R-:W-:Y:S05]  /*e7d0*/  BRA.DIV UR4, `(.L_x_2596) ;  /* 0x0000023e04087947 */ /* 0x000fea000b800000 */
[----:B------:R1:W3:Y:S04]  /*e7e0*/  SHFL.IDX PT, R5, R10, 0x3, 0x181f ;  /* 0x00781f000a057f89 */ /* 0x0002e800000e0000 */
[----:B0-----:R1:W0:Y:S04]  /*e7f0*/  SHFL.IDX PT, R4, R0, 0x3, 0x181f ;  /* 0x00781f0000047f89 */ /* 0x00122800000e0000 */
[----:B--2---:R-:W2:Y:S04]  /*e800*/  SHFL.IDX PT, R37, R37, 0x3, 0x181f ;  /* 0x00781f0025257f89 */ /* 0x004ea800000e0000 */
[----:B-1----:R-:W0:Y:S02]  /*e810*/  SHFL.IDX PT, R48, R48, 0x3, 0x181f ;  /* 0x00781f0030307f89 */ /* 0x002e2400000e0000 */
.L_x_2865:
[----:B------:R-:W-:Y:S01]  /*e820*/  VIADD R3, R3, 0x60 ;  /* 0x0000006003037836 */ /* 0x000fe20000000000 */
[----:B------:R-:W-:Y:S01]  /*e830*/  BSSY B1, `(.L_x_2597) ;  /* 0x0000019000017945 */ /* 0x000fe20003800000 */
[----:B------:R-:W-:Y:S02]  /*e840*/  CS2R R12, SRZ ;  /* 0x00000000000c7805 */ /* 0x000fe4000001ff00 */
[----:B------:R-:W-:Y:S02]  /*e850*/  CS2R R10, SRZ ;  /* 0x00000000000a7805 */ /* 0x000fe4000001ff00 */
[----:B----4-:R-:W-:Y:S02]  /*e860*/  CS2R R14, SRZ ;  /* 0x00000000000e7805 */ /* 0x010fe4000001ff00 */
[----:B------:R-:W-:-:S13]  /*e870*/  ISETP.GE.AND P0, PT, R3, R50, PT ;  /* 0x000000320300720c */ /* 0x000fda0003f06270 */
[----:B------:R-:W-:Y:S05]  /*e880*/  @P0 BRA `(.L_x_2598) ;  /* 0x00000000004c0947 */ /* 0x000fea0003800000 */
[----:B------:R-:W-:Y:S01]  /*e890*/  ULDC UR4, c[0x0][0x3f4] ;  /* 0x0000fd0000047ab9 */ /* 0x000fe20000000800 */
[----:B------:R-:W-:Y:S02]  /*e8a0*/  CS2R R8, SRZ ;  /* 0x0000000000087805 */ /* 0x000fe4000001ff00 */
[----:B------:R-:W-:Y:S02]  /*e8b0*/  ISETP.GE.AND P4, PT, R233, UR4, PT ;  /* 0x00000004e9007c0c */ /* 0x000fe4000bf86270 */
[----:B------:R-:W-:Y:S02]  /*e8c0*/  ISETP.GE.AND P3, PT, R22, UR4, PT ;  /* 0x0000000416007c0c */ /* 0x000fe4000bf66270 */
[----:B------:R-:W-:-:S09]  /*e8d0*/  CS2R R12, SRZ ;  /* 0x00000000000c7805 */ /* 0x000fd2000001ff00 */
[C---:B0-----:R-:W-:Y:S02]  /*e8e0*/  @!P4 IADD3 R10, P0, R233.reuse, R4, RZ ;  /* 0x00000004e90ac210 */ /* 0x041fe40007f1e0ff */
[----:B------:R-:W-:Y:S02]  /*e8f0*/  @!P4 IADD3 R6, P2, R233, R48, RZ ;  /* 0x00000030e906c210 */ /* 0x000fe40007f5e0ff */
[C---:B---3--:R-:W-:Y:S02]  /*e900*/  @!P4 IADD3.X R11, R5.reuse, R52, RZ, P0, !PT ;  /* 0x00000034050bc210 */ /* 0x048fe400007fe4ff */
[C---:B------:R-:W-:Y:S02]  /*e910*/  @!P3 IADD3 R4, P0, R22.reuse, R4, RZ ;  /* 0x000000041604b210 */ /* 0x040fe40007f1e0ff */
[----:B------:R-:W-:Y:S01]  /*e920*/  @!P3 IADD3 R48, P1, R22, R48, RZ ;  /* 0x000000301630b210 */ /* 0x000fe20007f3e0ff */
[----:B------:R0:W5:Y:S01]  /*e930*/  @!P4 LD.E.64 R8, desc[UR40][R10.64] ;  /* 0x000000280a08c980 */ /* 0x000162000c101b00 */
[----:B------:R-:W-:Y:S01]  /*e940*/  CS2R R14, SRZ ;  /* 0x00000000000e7805 */ /* 0x000fe2000001ff00 */
[----:B------:R-:W-:-:S02]  /*e950*/  @!P3 IMAD.X R5, R5, 0x1, R23, P0 ;  /* 0x000000010505b824 */ /* 0x000fc400000e0617 */
[C---:B--2---:R-:W-:Y:S02]  /*e960*/  @!P4 IMAD.X R7, R37.reuse, 0x1, R52, P2 ;  /* 0x000000012507c824 */ /* 0x044fe400010e0634 */
[----:B------:R-:W-:Y:S01]  /*e970*/  @!P3 IMAD.X R49, R37, 0x1, R23, P1 ;  /* 0x000000012531b824 */ /* 0x000fe200008e0617 */
[----:B------:R1:W5:Y:S01]  /*e980*/  @!P3 LD.E.64 R12, desc[UR40][R4.64] ;  /* 0x00000028040cb980 */ /* 0x000362000c101b00 */
[----:B0-----:R-:W-:-:S03]  /*e990*/  CS2R R10, SRZ ;  /* 0x00000000000a7805 */ /* 0x001fc6000001ff00 */
[----:B------:R1:W5:Y:S04]  /*e9a0*/  @!P3 LD.E.64 R14, desc[UR40][R48.64] ;  /* 0x00000028300eb980 */ /* 0x000368000c101b00 */
[----:B------:R1:W5:Y:S02]  /*e9b0*/  @!P4 LD.E.64 R10, desc[UR40][R6.64] ;  /* 0x00000028060ac980 */ /* 0x000364000c101b00 */
.L_x_2598:
[----:B------:R-:W-:Y:S05]  /*e9c0*/  BSYNC B1 ;  /* 0x0000000000017941 */ /* 0x000fea0003800000 */
.L_x_2597:
[----:B------:R-:W-:Y:S01]  /*e9d0*/  ULEA.HI UR4, UR39, UR39, URZ, 0x1 ;  /* 0x0000002727047291 */ /* 0x000fe2000f8f083f */
[----:B------:R-:W-:Y:S01]  /*e9e0*/  VIADDMNMX R0, R50, -R51, 0x80, PT ;  /* 0x0000008032007446 */ /* 0x000fe20003800933 */
[----:B------:R-:W-:Y:S02]  /*e9f0*/  BSSY B1, `(.L_x_2599) ;  /* 0x0000008000017945 */ /* 0x000fe40003800000 */
[----:B------:R-:W-:Y:S01]  /*ea00*/  ULOP3.LUT UR4, UR4, 0xfffffffe, URZ, 0xc0, !UPT ;  /* 0xfffffffe04047892 */ /* 0x000fe2000f8ec03f */
[----:B------:R-:W-:-:S03]  /*ea10*/  ISETP.GE.AND P1, PT, R19, R0, PT ;  /* 0x000000001300720c */ /* 0x000fc60003f26270 */
[----:B------:R-:W-:-:S06]  /*ea20*/  UIADD3 UR4, UR39, -UR4, URZ ;  /* 0x8000000427047290 */ /* 0x000fcc000fffe03f */
[----:B------:R-:W-:-:S05]  /*ea30*/  IMAD.U32 R3, RZ, RZ, UR4 ;  /* 0x00000004ff037e24 */ /* 0x000fca000f8e00ff */
[----:B------:R-:W-:-:S04]  /*ea40*/  SHF.L.U32 R3, R3, 0x1f, RZ ;  /* 0x0000001f03037819 */ /* 0x000fc800000006ff */
[----:B------:R-:W4:Y:S02]  /*ea50*/  SYNCS.PHASECHK.TRANS64.TRYWAIT P0, [R18+URZ+0x38800], R3 ;  /* 0x03880003120075a7 */ /* 0x000f24000800017f */
[----:B----4-:R-:W-:Y:S05]  /*ea60*/  @!P0 BRA `(.L_x_2600) ;  /* 0x0000023800d88947 */ /* 0x010fea0003800000 */
.L_x_2866:
[----:B------:R-:W-:Y:S05]  /*ea70*/  BSYNC B1 ;  /* 0x0000000000017941 */ /* 0x000fea0003800000 */
.L_x_2599:
[----:B------:R-:W-:Y:S04]  /*ea80*/  BSSY B1, `(.L_x_2601) ;  /* 0x00000fa000017945 */ /* 0x000fe80003800000 */
[----:B------:R-:W-:Y:S05]  /*ea90*/  @P1 BRA `(.L_x_2602) ;  /* 0x0000000c00e01947 */ /* 0x000fea0003800000 */
[----:B------:R0:W5:Y:S01]  /*eaa0*/  LDL R61, [R1+0x74] ;  /* 0x00007400013d7983 */ /* 0x0001620000100800 */
[----:B----4-:R-:W4:Y:S01]  /*eab0*/  LDC R3, c[0x0][0x3f4] ;  /* 0x0000fd00ff037b82 */ /* 0x010f220000000800 */
[----:B------:R-:W-:Y:S01]  /*eac0*/  BSSY B2, `(.L_x_2603) ;  /* 0x000007a000027945 */ /* 0x000fe20003800000 */
[-C--:B----4-:R-:W-:Y:S02]  /*ead0*/  ISETP.GE.AND P0, PT, R22, R3.reuse, PT ;  /* 0x000000031600720c */ /* 0x090fe40003f06270 */
[----:B------:R-:W-:-:S11]  /*eae0*/  ISETP.GE.AND P1, PT, R233, R3, PT ;  /* 0x00000003e900720c */ /* 0x000fd60003f26270 */
[----:B0-----:R-:W-:Y:S05]  /*eaf0*/  @P0 BRA `(.L_x_2604) ;  /* 0x0000000400d80947 */ /* 0x001fea0003800000 */
[----:B-1-3-5:R-:W0:Y:S01]  /*eb00*/  LDS.128 R4, [R61+0x20400] ;  /* 0x020400003d047984 */ /* 0x02ae220000000c00 */
[----:B--2---:R-:W-:Y:S02]  /*eb10*/  SHF.R.U32.HI R37, RZ, 0x8, R44 ;  /* 0x00000008ff257819 */ /* 0x004fe4000001162c */
        /* <DEDUP_REMOVED lines=116> */
.L_x_2604:
[----:B------:R-:W-:Y:S05]  /*f260*/  BSYNC B2 ;  /* 0x0000000000027941 */ /* 0x000fea0003800000 */
.L_x_2603:
[----:B------:R-:W-:Y:S05]  /*f270*/  @P1 BRA `(.L_x_2602) ;  /* 0x0000000400e81947 */ /* 0x000fea0003800000 */
[----:B01-3-5:R-:W0:Y:S01]  /*f280*/  LDS.128 R4, [R61+0x24400] ;  /* 0x024400003d047984 */ /* 0x02be220000000c00 */
[----:B------:R-:W-:Y:S02]  /*f290*/  SHF.R.U32.HI R45, RZ, 0x8, R42 ;  /* 0x00000008ff2d7819 */ /* 0x000fe4000001162a */
[----:B------:R-:W-:Y:S02]  /*f2a0*/  LOP3.LUT R48, R42, 0xff, RZ, 0xc0, !PT ;  /* 0x000000ff2a307812 */ /* 0x000fe400078ec0ff */
[----:B------:R-:W-:Y:S02]  /*f2b0*/  LOP3.LUT R45, R45, 0xff, RZ, 0xc0, !PT ;  /* 0x000000ff2d2d7812 */ /* 0x000fe400078ec0ff */
[----:B--2---:R-:W-:Y:S02]  /*f2c0*/  SHF.R.U32.HI R37, RZ, 0x8, R41 ;  /* 0x00000008ff257819 */ /* 0x004fe40000011629 */
        /* <DEDUP_REMOVED lines=117> */
.L_x_2602:
[----:B------:R-:W-:Y:S05]  /*fa20*/  BSYNC B1 ;  /* 0x0000000000017941 */ /* 0x000fea0003800000 */
.L_x_2601:
[----:B----4-:R-:W-:Y:S01]  /*fa30*/  VIADD R3, R19, 0x20 ;  /* 0x0000002013037836 */ /* 0x010fe20000000000 */
[----:B------:R-:W-:Y:S04]  /*fa40*/  BSSY B1, `(.L_x_2605) ;  /* 0x00000fb000017945 */ /* 0x000fe80003800000 */
[----:B------:R-:W-:-:S13]  /*fa50*/  ISETP.GE.AND P0, PT, R3, R0, PT ;  /* 0x000000000300720c */ /* 0x000fda0003f06270 */
[----:B------:R-:W-:Y:S05]  /*fa60*/  @P0 BRA `(.L_x_2606) ;  /* 0x0000000c00e00947 */ /* 0x000fea0003800000 */
[----:B------:R4:W5:Y:S01]  /*fa70*/  LDL R53, [R1+0x74] ;  /* 0x0000740001357983 */ /* 0x0009620000100800 */
[----:B------:R-:W0:Y:S01]  /*fa80*/  LDC R3, c[0x0][0x3f4] ;  /* 0x0000fd00ff037b82 */ /* 0x000e220000000800 */
[----:B------:R-:W-:Y:S01]  /*fa90*/  BSSY B2, `(.L_x_2607) ;  /* 0x000007e000027945 */ /* 0x000fe20003800000 */
[-C--:B0-----:R-:W-:Y:S02]  /*faa0*/  ISETP.GE.AND P0, PT, R22, R3.reuse, PT ;  /* 0x000000031600720c */ /* 0x081fe40003f06270 */
[----:B------:R-:W-:-:S11]  /*fab0*/  ISETP.GE.AND P1, PT, R233, R3, PT ;  /* 0x00000003e900720c */ /* 0x000fd60003f26270 */
[----:B----4-:R-:W-:Y:S05]  /*fac0*/  @P0 BRA `(.L_x_2608) ;  /* 0x0000000400e80947 */ /* 0x010fea0003800000 */
[----:B-1-3-5:R-:W0:Y:S01]  /*fad0*/  LDS.128 R4, [R53+0x21400] ;  /* 0x0214000035047984 */ /* 0x02ae220000000c00 */
        /* <DEDUP_REMOVED lines=121> */
.L_x_2608:
[----:B------:R-:W-:Y:S05]  /*10270*/  BSYNC B2 ;  /* 0x0000000000027941 */ /* 0x000fea0003800000 */
.L_x_2607:
[----:B------:R-:W-:Y:S05]  /*10280*/  @P1 BRA `(.L_x_2606) ;  /* 0x0000000400d81947 */ /* 0x000fea0003800000 */
[----:B01-3-5:R-:W0:Y:S01]  /*10290*/  LDS.128 R4, [R53+0x25400] ;  /* 0x0254000035047984 */ /* 0x02be220000000c00 */
[----:B------:R-:W-:Y:S02]  /*102a0*/  SHF.R.U32.HI R34, RZ, 0x8, R30 ;  /* 0x00000008ff227819 */ /* 0x000fe4000001161e */
        /* <DEDUP_REMOVED lines=9> */
[----:B------:R-:W-:Y:S01]  /*10340*/  SHF.R.U32.HI R42, RZ, 0x10, R31 ;  /* 0x00000010ff2a7819 */ /* 0x000fe2000001161f */
[----:B------:R-:W-:Y:S01]  /*10350*/  IMAD.U32 R41, R41, 0x10000, RZ ;  /* 0x0001000029297824 */ /* 0x000fe200078e00ff */
[----:B------:R-:W-:-:S02]  /*10360*/  LOP3.LUT R39, R33, 0xff, RZ, 0xc0, !PT ;  /* 0x000000ff21277812 */ /* 0x000fc400078ec0ff */
[----:B------:R-:W-:Y:S02]  /*10370*/  LOP3.LUT R40, R40, 0xff, RZ, 0xc0, !PT ;  /* 0x000000ff28287812 */ /* 0x000fe400078ec0ff */
[----:B------:R-:W-:Y:S02]  /*10380*/  PRMT R35, R38, 0x7604, R35 ;  /* 0x0000760426237816 */ /* 0x000fe40000000023 */
[----:B--2---:R-:W-:Y:S02]  /*10390*/  LOP3.LUT R37, R32, 0xff, RZ, 0xc0, !PT ;  /* 0x000000ff20257812 */ /* 0x004fe400078ec0ff */
[----:B------:R-:W-:Y:S02]  /*103a0*/  LOP3.LUT R38, R34, 0xff, RZ, 0xc0, !PT ;  /* 0x000000ff22267812 */ /* 0x000fe400078ec0ff */
[----:B------:R-:W-:Y:S02]  /*103b0*/  SHF.L.U32 R34, R42, 0x10, RZ ;  /* 0x000000102a227819 */ /* 0x000fe400000006ff */
[----:B------:R-:W-:-:S02]  /*103c0*/  PRMT R40, R40, 0x7604, R39 ;  /* 0x0000760428287816 */ /* 0x000fc40000000027 */
[----:B------:R-:W-:Y:S02]  /*103d0*/  PRMT R39, R38, 0x7604, R37 ;  /* 0x0000760426277816 */ /* 0x000fe40000000025 */
[----:B------:R-:W-:Y:S02]  /*103e0*/  LOP3.LUT R37, R35, 0xff0000, R34, 0xf8, !PT ;  /* 0x00ff000023257812 */ /* 0x000fe400078ef822 */
[----:B------:R-:W-:Y:S02]  /*103f0*/  LOP3.LUT R41, R40, 0xff0000, R41, 0xf8, !PT ;  /* 0x00ff000028297812 */ /* 0x000fe400078ef829 */
[----:B------:R-:W-:Y:S02]  /*10400*/  LOP3.LUT R37, R37, 0xff000000, R31, 0xf8, !PT ;  /* 0xff00000025257812 */ /* 0x000fe400078ef81f */
[----:B------:R-:W-:Y:S02]  /*10410*/  LOP3.LUT R41, R41, 0xff000000, R33, 0xf8, !PT ;  /* 0xff00000029297812 */ /* 0x000fe400078ef821 */
[----:B------:R-:W-:-:S02]  /*10420*/  LOP3.LUT R35, R3, 0xff0000, R30, 0xf8, !PT ;  /* 0x00ff000003237812 */ /* 0x000fc400078ef81e */
[-C--:B0-----:R-:W-:Y:S02]  /*10430*/  F2FP.F16.E4M3.UNPACK_B R3, R6.reuse.H1 ;  /* 0x00000006ff03723e */ /* 0x081fe400030006ff */
        /* <DEDUP_REMOVED lines=91> */
.L_x_2606:
[----:B------:R-:W-:Y:S05]  /*109f0*/  BSYNC B1 ;  /* 0x0000000000017941 */ /* 0x000fea0003800000 */
.L_x_2605:
[----:B------:R-:W-:Y:S01]  /*10a00*/  VIADD R3, R19, 0x40 ;  /* 0x0000004013037836 */ /* 0x000fe20000000000 */
[----:B------:R-:W-:Y:S04]  /*10a10*/  BSSY B1, `(.L_x_2609) ;  /* 0x00000fb000017945 */ /* 0x000fe80003800000 */
[----:B------:R-:W-:-:S13]  /*10a20*/  ISETP.GE.AND P0, PT, R3, R0, PT ;  /* 0x000000000300720c */ /* 0x000fda0003f06270 */
[----:B------:R-:W-:Y:S05]  /*10a30*/  @P0 BRA `(.L_x_2610) ;  /* 0x0000000c00e00947 */ /* 0x000fea0003800000 */
[----:B-----5:R0:W5:Y:S01]  /*10a40*/  LDL R45, [R1+0x74] ;  /* 0x00007400012d7983 */ /* 0x0201620000100800 */
[----:B------:R-:W1:Y:S01]  /*10a50*/  LDC R3, c[0x0][0x3f4] ;  /* 0x0000fd00ff037b82 */ /* 0x000e620000000800 */
[----:B------:R-:W-:Y:S01]  /*10a60*/  BSSY B2, `(.L_x_2611) ;  /* 0x000007a000027945 */ /* 0x000fe20003800000 */
[-C--:B-1----:R-:W-:Y:S02]  /*10a70*/  ISETP.GE.AND P0, PT, R22, R3.reuse, PT ;  /* 0x000000031600720c */ /* 0x082fe40003f06270 */
[----:B------:R-:W-:-:S11]  /*10a80*/  ISETP.GE.AND P1, PT, R233, R3, PT ;  /* 0x00000003e900720c */ /* 0x000fd60003f26270 */
[----:B0-----:R-:W-:Y:S05]  /*10a90*/  @P0 BRA `(.L_x_2612) ;  /* 0x0000000400d80947 */ /* 0x001fea0003800000 */
[----:B---345:R-:W0:Y:S01]  /*10aa0*/  LDS.128 R4, [R45+0x22400] ;  /* 0x022400002d047984 */ /* 0x038e220000000c00 */
[----:B------:R-:W-:Y:S02]  /*10ab0*/  SHF.R.U32.HI R30, RZ, 0x8, R26 ;  /* 0x00000008ff1e7819 */ /* 0x000fe4000001161a */
        /* <DEDUP_REMOVED lines=9> */
[----:B--2---:R-:W-:Y:S02]  /*10b50*/  SHF.R.U32.HI R37, RZ, 0x10, R29 ;  /* 0x00000010ff257819 */ /* 0x004fe4000001161d */
        /* <DEDUP_REMOVED lines=106> */
.L_x_2612:
[----:B------:R-:W-:Y:S05]  /*11200*/  BSYNC B2 ;  /* 0x0000000000027941 */ /* 0x000fea0003800000 */
.L_x_2611:
[----:B------:R-:W-:Y:S05]  /*11210*/  @P1 BRA `(.L_x_2610) ;  /* 0x0000000400e81947 */ /* 0x000fea0003800000 */
[----:B0--345:R-:W0:Y:S01]  /*11220*/  LDS.128 R4, [R45+0x26400] ;  /* 0x026400002d047984 */ /* 0x039e220000000c00 */
[----:B------:R-:W-:Y:S02]  /*11230*/  SHF.R.U32.HI R27, RZ, 0x8, R25 ;  /* 0x00000008ff1b7819 */ /* 0x000fe40000011619 */
        /* <DEDUP_REMOVED lines=49> */
[----:B--2---:R-:W-:Y:S01]  /*11550*/  FFMA.FTZ R37, R21, R32, R35 ;  /* 0x0000002015257223 */ /* 0x004fe20000010023 */
        /* <DEDUP_REMOVED lines=70> */
.L_x_2610:
[----:B------:R-:W-:Y:S05]  /*119c0*/  BSYNC B1 ;  /* 0x0000000000017941 */ /* 0x000fea0003800000 */
.L_x_2609:
[----:B------:R-:W-:-:S05]  /*119d0*/  VIADD R3, R19, 0x60 ;  /* 0x0000006013037836 */ /* 0x000fca0000000000 */
        /* <DEDUP_REMOVED lines=130> */
.L_x_2615:
[----:B------:R-:W-:Y:S05]  /*12200*/  BSYNC B1 ;  /* 0x0000000000017941 */ /* 0x000fea0003800000 */
.L_x_2614:
[----:B------:R-:W-:Y:S05]  /*12210*/  @P1 BRA `(.L_x_2613) ;  /* 0x0000005000681947 */ /* 0x000fea0003800000 */
[----:B0--345:R-:W0:Y:S01]  /*12220*/  LDS.128 R4, [R35+0x27400] ;  /* 0x0274000023047984 */ /* 0x039e220000000c00 */
[----:B------:R-:W-:Y:S02]  /*12230*/  SHF.R.U32.HI R13, RZ, 0x8, R9 ;  /* 0x00000008ff0d7819 */ /* 0x000fe40000011609 */
        /* <DEDUP_REMOVED lines=117> */
.L_x_2586:
[----:B------:R-:W0:Y:S01]  /*12990*/  LDC R52, c[0x0][0x448] ;  /* 0x00011200ff347b82 */ /* 0x000e220000000800 */
[----:B------:R-:W-:Y:S01]  /*129a0*/  MOV R27, R29 ;  /* 0x0000001d001b7202 */ /* 0x000fe20000000f00 */
[----:B------:R-:W-:Y:S01]  /*129b0*/  ULDC.64 UR4, c[0x0][0x3f8] ;  /* 0x0000fe0000047ab9 */ /* 0x000fe20000000a00 */
[----:B------:R-:W-:Y:S01]  /*129c0*/  IMAD.MOV.U32 R25, RZ, RZ, R31 ;  /* 0x000000ffff197224 */ /* 0x000fe200078e001f */
[----:B------:R-:W-:Y:S01]  /*129d0*/  ULDC.64 UR6, c[0x0][0x408] ;  /* 0x0001020000067ab9 */ /* 0x000fe20000000a00 */
[----:B------:R-:W-:Y:S01]  /*129e0*/  ULDC.64 UR8, c[0x0][0x400] ;  /* 0x0001000000087ab9 */ /* 0x000fe20000000a00 */
        /* <DEDUP_REMOVED lines=19> */
[----:B------:R-:W2:Y:S01]  /*12b20*/  LDL R6, [R1+0x38] ;  /* 0x0000380001067983 */ /* 0x000ea20000100800 */
[----:B------:R-:W0:Y:S03]  /*12b30*/  LDC R37, c[0x0][0x3f4] ;  /* 0x0000fd00ff257b82 */ /* 0x000e260000000800 */
[----:B------:R-:W1:Y:S04]  /*12b40*/  SHFL.IDX PT, R7, R55, RZ, 0x181f ;  /* 0x00181fff37077589 */ /* 0x000e6800000e0000 */
[----:B------:R-:W3:Y:S04]  /*12b50*/  SHFL.IDX PT, R14, R59, RZ, 0x181f ;  /* 0x00181fff3b0e7589 */ /* 0x000ee800000e0000 */
[----:B------:R-:W4:Y:S04]  /*12b60*/  SHFL.IDX PT, R5, R53, RZ, 0x181f ;  /* 0x00181fff35057589 */ /* 0x000f2800000e0000 */
[----:B------:R-:W5:Y:S01]  /*12b70*/  SHFL.IDX PT, R9, R57, RZ, 0x181f ;  /* 0x00181fff39097589 */ /* 0x000f6200000e0000 */
[----:B0-----:R-:W-:Y:S01]  /*12b80*/  ISETP.GE.AND P0, PT, R16, R37, PT ;  /* 0x000000251000720c */ /* 0x001fe20003f06270 */
[----:B--2---:R-:W-:-:S05]  /*12b90*/  IMAD R52, R6, R52, RZ ;  /* 0x0000003406347224 */ /* 0x004fca00078e02ff */
[----:B------:R-:W-:-:S13]  /*12ba0*/  ISETP.GE.OR P1, PT, R3, R52, P0 ;  /* 0x000000340300720c */ /* 0x000fda0000726670 */
[C---:B-1----:R-:W-:Y:S02]  /*12bb0*/  @!P1 IADD3 R4, P2, R16.reuse, R7, RZ ;  /* 0x0000000710049210 */ /* 0x042fe40007f5e0ff */
[----:B---3--:R-:W-:-:S03]  /*12bc0*/  @!P1 IADD3 R24, P3, R16, R14, RZ ;  /* 0x0000000e10189210 */ /* 0x008fc60007f7e0ff */
[--C-:B----4-:R-:W-:Y:S02]  /*12bd0*/  @!P1 IMAD.X R5, R5, 0x1, R17.reuse, P2 ;  /* 0x0000000105059824 */ /* 0x110fe400010e0611 */
[----:B-----5:R-:W-:-:S04]  /*12be0*/  @!P1 IMAD.X R25, R9, 0x1, R17, P3 ;  /* 0x0000000109199824 */ /* 0x020fc800018e0611 */
[----:B------:R-:W2:Y:S04]  /*12bf0*/  @!P1 LD.E.128 R4, desc[UR40][R4.64] ;  /* 0x0000002804049980 */ /* 0x000ea8000c101d00 */
[----:B------:R-:W3:Y:S01]  /*12c00*/  @!P1 LD.E.128 R24, desc[UR40][R24.64] ;  /* 0x0000002818189980 */ /* 0x000ee2000c101d00 */
[----:B------:R-:W-:Y:S02]  /*12c10*/  CS2R R44, SRZ ;  /* 0x00000000002c7805 */ /* 0x000fe4000001ff00 */
[----:B------:R-:W-:Y:S02]  /*12c20*/  CS2R R46, SRZ ;  /* 0x00000000002e7805 */ /* 0x000fe4000001ff00 */
[----:B------:R-:W-:Y:S01]  /*12c30*/  CS2R R48, SRZ ;  /* 0x0000000000307805 */ /* 0x000fe2000001ff00 */
[----:B------:R0:W1:Y:S01]  /*12c40*/  SHFL.IDX PT, R9, R53, 0x1, 0x181f ;  /* 0x00381f0035097f89 */ /* 0x00006200000e0000 */
[----:B------:R-:W-:-:S03]  /*12c50*/  CS2R R50, SRZ ;  /* 0x0000000000327805 */ /* 0x000fc6000001ff00 */
[----:B------:R0:W4:Y:S04]  /*12c60*/  SHFL.IDX PT, R21, R55, 0x1, 0x181f ;  /* 0x00381f0037157f89 */ /* 0x00012800000e0000 */
[----:B------:R0:W0:Y:S04]  /*12c70*/  SHFL.IDX PT, R33, R57, 0x1, 0x181f ;  /* 0x00381f0039217f89 */ /* 0x00002800000e0000 */
[----:B------:R0:W0:Y:S01]  /*12c80*/  SHFL.IDX PT, R14, R59, 0x1, 0x181f ;  /* 0x00381f003b0e7f89 */ /* 0x00002200000e0000 */
[----:B--2---:R-:W-:Y:S02]  /*12c90*/  @!P1 IMAD.MOV.U32 R44, RZ, RZ, R4 ;  /* 0x000000ffff2c9224 */ /* 0x004fe400078e0004 */
[----:B------:R-:W-:Y:S01]  /*12ca0*/  @!P1 IMAD.MOV.U32 R45, RZ, RZ, R5 ;  /* 0x000000ffff2d9224 */ /* 0x000fe200078e0005 */
[----:B------:R-:W-:Y:S01]  /*12cb0*/  CS2R R4, SRZ ;  /* 0x0000000000047805 */ /* 0x000fe2000001ff00 */
[----:B------:R-:W-:Y:S01]  /*12cc0*/  @!P1 IMAD.MOV.U32 R46, RZ, RZ, R6 ;  /* 0x000000ffff2e9224 */ /* 0x000fe200078e0006 */
[----:B---3--:R-:W-:Y:S01]  /*12cd0*/  @!P1 MOV R48, R24 ;  /* 0x0000001800309202 */ /* 0x008fe20000000f00 */
[----:B------:R-:W-:-:S02]  /*12ce0*/  @!P1 IMAD.MOV.U32 R47, RZ, RZ, R7 ;  /* 0x000000ffff2f9224 */ /* 0x000fc400078e0007 */
[----:B------:R-:W-:Y:S02]  /*12cf0*/  @!P1 IMAD.MOV.U32 R49, RZ, RZ, R25 ;  /* 0x000000ffff319224 */ /* 0x000fe400078e0019 */
[----:B------:R-:W-:Y:S02]  /*12d00*/  @!P1 IMAD.MOV.U32 R50, RZ, RZ, R26 ;  /* 0x000000ffff329224 */ /* 0x000fe400078e001a */
[----:B01--4-:R-:W-:-:S07]  /*12d10*/  @!P1 IMAD.MOV.U32 R51, RZ, RZ, R27 ;  /* 0x000000ffff339224 */ /* 0x013fce00078e001b */
.L_x_2876:
        /* <DEDUP_REMOVED lines=17> */
.L_x_2618:
[----:B------:R-:W-:Y:S05]  /*12e30*/  BSYNC B1 ;  /* 0x0000000000017941 */ /* 0x000fea0003800000 */
.L_x_2617:
        /* <DEDUP_REMOVED lines=9> */
[----:B-1----:R-:W-:Y:S02]  /*12ed0*/  @!P1 IADD3 R32, P3, R16, R14, RZ ;  /* 0x0000000e10209210 */ /* 0x002fe40007f7e0ff */
[----:B--2---:R-:W-:-:S03]  /*12ee0*/  @!P1 IADD3.X R9, R9, R17, RZ, P2, !PT ;  /* 0x0000001109099210 */ /* 0x004fc600017fe4ff */
[----:B---3--:R-:W-:Y:S02]  /*12ef0*/  @!P1 IMAD.X R33, R25, 0x1, R17, P3 ;  /* 0x0000000119219824 */ /* 0x008fe400018e0611 */
[----:B------:R-:W-:-:S04]  /*12f00*/  @!P1 IMAD.MOV.U32 R25, RZ, RZ, R9 ;  /* 0x000000ffff199224 */ /* 0x000fc800078e0009 */
[----:B------:R-:W2:Y:S04]  /*12f10*/  @!P1 LD.E.128 R32, desc[UR40][R32.64] ;  /* 0x0000002820209980 */ /* 0x000ea8000c101d00 */
[----:B------:R-:W3:Y:S04]  /*12f20*/  @!P1 LD.E.128 R24, desc[UR40][R24.64] ;  /* 0x0000002818189980 */ /* 0x000ee8000c101d00 */
[----:B------:R-:W0:Y:S04]  /*12f30*/  SHFL.IDX PT, R55, R55, 0x3, 0x181f ;  /* 0x00781f0037377f89 */ /* 0x000e2800000e0000 */
[----:B------:R-:W1:Y:S04]  /*12f40*/  SHFL.IDX PT, R53, R53, 0x3, 0x181f ;  /* 0x00781f0035357f89 */ /* 0x000e6800000e0000 */
[----:B------:R-:W4:Y:S04]  /*12f50*/  SHFL.IDX PT, R59, R59, 0x3, 0x181f ;  /* 0x00781f003b3b7f89 */ /* 0x000f2800000e0000 */
[----:B------:R-:W0:Y:S01]  /*12f60*/  SHFL.IDX PT, R57, R57, 0x3, 0x181f ;  /* 0x00781f0039397f89 */ /* 0x000e2200000e0000 */
[----:B------:R-:W-:-:S02]  /*12f70*/  CS2R R20, SRZ ;  /* 0x0000000000147805 */ /* 0x000fc4000001ff00 */
[----:B------:R-:W-:Y:S02]  /*12f80*/  CS2R R38, SRZ ;  /* 0x0000000000267805 */ /* 0x000fe4000001ff00 */
[----:B------:R-:W-:Y:S02]  /*12f90*/  CS2R R40, SRZ ;  /* 0x0000000000287805 */ /* 0x000fe4000001ff00 */
[----:B------:R-:W-:Y:S02]  /*12fa0*/  CS2R R42, SRZ ;  /* 0x00000000002a7805 */ /* 0x000fe4000001ff00 */
[----:B------:R-:W-:Y:S01]  /*12fb0*/  CS2R R8, SRZ ;  /* 0x0000000000087805 */ /* 0x000fe2000001ff00 */
[----:B--2---:R-:W-:Y:S01]  /*12fc0*/  @!P1 IMAD.MOV.U32 R40, RZ, RZ, R32 ;  /* 0x000000ffff289224 */ /* 0x004fe200078e0020 */
[----:B------:R-:W-:Y:S01]  /*12fd0*/  @!P1 MOV R41, R33 ;  /* 0x0000002100299202 */ /* 0x000fe20000000f00 */
[----:B------:R-:W-:Y:S02]  /*12fe0*/  @!P1 IMAD.MOV.U32 R42, RZ, RZ, R34 ;  /* 0x000000ffff2a9224 */ /* 0x000fe400078e0022 */
[----:B---3--:R-:W-:-:S02]  /*12ff0*/  @!P1 IMAD.MOV.U32 R20, RZ, RZ, R24 ;  /* 0x000000ffff149224 */ /* 0x008fc400078e0018 */
[----:B------:R-:W-:Y:S02]  /*13000*/  @!P1 IMAD.MOV.U32 R21, RZ, RZ, R25 ;  /* 0x000000ffff159224 */ /* 0x000fe400078e0019 */
[----:B------:R-:W-:Y:S02]  /*13010*/  @!P1 IMAD.MOV.U32 R38, RZ, RZ, R26 ;  /* 0x000000ffff269224 */ /* 0x000fe400078e001a */
[----:B------:R-:W-:Y:S02]  /*13020*/  @!P1 IMAD.MOV.U32 R39, RZ, RZ, R27 ;  /* 0x000000ffff279224 */ /* 0x000fe400078e001b */
[----:B01--4-:R-:W-:-:S07]  /*13030*/  @!P1 IMAD.MOV.U32 R43, RZ, RZ, R35 ;  /* 0x000000ffff2b9224 */ /* 0x013fce00078e0023 */
.L_x_2886:
        /* <DEDUP_REMOVED lines=17> */
.L_x_2621:
[----:B------:R-:W-:Y:S05]  /*13150*/  BSYNC B1 ;  /* 0x0000000000017941 */ /* 0x000fea0003800000 */
.L_x_2620:
[----:B------:R-:W2:Y:S01]  /*13160*/  LDL R24, [R1+0x34] ;  /* 0x0000340001187983 */ /* 0x000ea20000100800 */
[----:B------:R-:W-:Y:S01]  /*13170*/  ULEA.HI UR4, UR39, UR39, URZ, 0x1 ;  /* 0x0000002727047291 */ /* 0x000fe2000f8f083f */
[C---:B------:R-:W-:Y:S01]  /*13180*/  VIADD R26, R19.reuse, 0x20 ;  /* 0x00000020131a7836 */ /* 0x040fe20000000000 */
[----:B------:R-:W-:Y:S01]  /*13190*/  IADD3 R25, R19, 0x40, RZ ;  /* 0x0000004013197810 */ /* 0x000fe20007ffe0ff */
[----:B------:R-:W-:Y:S01]  /*131a0*/  BSSY B1, `(.L_x_2622) ;  /* 0x000000d000017945 */ /* 0x000fe20003800000 */
[----:B------:R-:W-:-:S04]  /*131b0*/  ULOP3.LUT UR4, UR4, 0xfffffffe, URZ, 0xc0, !UPT ;  /* 0xfffffffe04047892 */ /* 0x000fc8000f8ec03f */
[----:B------:R-:W-:-:S06]  /*131c0*/  UIADD3 UR4, UR39, -UR4, URZ ;  /* 0x8000000427047290 */ /* 0x000fcc000fffe03f */
[----:B------:R-:W-:-:S05]  /*131d0*/  IMAD.U32 R3, RZ, RZ, UR4 ;  /* 0x00000004ff037e24 */ /* 0x000fca000f8e00ff */
[----:B------:R-:W-:-:S04]  /*131e0*/  SHF.L.U32 R3, R3, 0x1f, RZ ;  /* 0x0000001f03037819 */ /* 0x000fc800000006ff */
[----:B------:R-:W0:Y:S01]  /*131f0*/  SYNCS.PHASECHK.TRANS64.TRYWAIT P4, [R18+URZ+0x38800], R3 ;  /* 0x03880003120075a7 */ /* 0x000e22000808017f */
[----:B--2---:R-:W-:Y:S01]  /*13200*/  VIADDMNMX R52, R52, -R24, 0x80, PT ;  /* 0x0000008034347446 */ /* 0x004fe20003800918 */
[----:B------:R-:W-:-:S03]  /*13210*/  VIADD R24, R19, 0x60 ;  /* 0x0000006013187836 */ /* 0x000fc60000000000 */
[-C--:B------:R-:W-:Y:S02]  /*13220*/  ISETP.GE.OR P3, PT, R19, R52.reuse, P0 ;  /* 0x000000341300720c */ /* 0x080fe40000766670 */
[-C--:B------:R-:W-:Y:S02]  /*13230*/  ISETP.GE.OR P2, PT, R26, R52.reuse, P0 ;  /* 0x000000341a00720c */ /* 0x080fe40000746670 */
[-C--:B------:R-:W-:Y:S02]  /*13240*/  ISETP.GE.OR P1, PT, R25, R52.reuse, P0 ;  /* 0x000000341900720c */ /* 0x080fe40000726670 */
[----:B------:R-:W-:Y:S01]  /*13250*/  ISETP.GE.OR P0, PT, R24, R52, P0 ;  /* 0x000000341800720c */ /* 0x000fe20000706670 */
[----:B0-----:R-:W-:-:S12]  /*13260*/  @!P4 BRA `(.L_x_2623) ;  /* 0x000001fc0028c947 */ /* 0x001fd80003800000 */
.L_x_2887:
[----:B------:R-:W-:Y:S05]  /*13270*/  BSYNC B1 ;  /* 0x0000000000017941 */ /* 0x000fea0003800000 */
.L_x_2622:
[----:B------:R-:W-:Y:S04]  /*13280*/  BSSY B1, `(.L_x_2624) ;  /* 0x0000107000017945 */ /* 0x000fe80003800000 */
[----:B------:R-:W-:Y:S05]  /*13290*/  @P3 BRA `(.L_x_2625) ;  /* 0x0000001000143947 */ /* 0x000fea0003800000 */
[----:B------:R-:W2:Y:S04]  /*132a0*/  LDL R35, [R1+0x70] ;  /* 0x0000700001237983 */ /* 0x000ea80000100800 */
[----:B------:R-:W3:Y:S01]  /*132b0*/  LDL R76, [R1+0x74] ;  /* 0x00007400014c7983 */ /* 0x000ee20000100800 */
[----:B0-----:R-:W-:Y:S01]  /*132c0*/  SHF.R.U32.HI R3, RZ, 0x8, R44 ;  /* 0x00000008ff037819 */ /* 0x001fe2000001162c */
[----:B------:R-:W-:Y:S01]  /*132d0*/  IMAD.SHL.U32 R52, R19, 0x80, RZ ;  /* 0x0000008013347824 */ /* 0x000fe200078e00ff */
[----:B------:R-:W-:Y:S02]  /*132e0*/  LOP3.LUT R25, R44, 0xff, RZ, 0xc0, !PT ;  /* 0x000000ff2c197812 */ /* 0x000fe400078ec0ff */
[----:B------:R-:W-:Y:S02]  /*132f0*/  LOP3.LUT R24, R3, 0xff, RZ, 0xc0, !PT ;  /* 0x000000ff03187812 */ /* 0x000fe400078ec0ff */
[----:B------:R-:W-:-:S02]  /*13300*/  LEA.HI R3, R37, R0, RZ, 0x1c ;  /* 0x0000000025037211 */ /* 0x000fc400078fe0ff */
[----:B------:R-:W-:Y:S02]  /*13310*/  PRMT R53, R24, 0x7604, R25 ;  /* 0x0000760418357816 */ /* 0x000fe40000000019 */
[----:B------:R-:W-:Y:S02]  /*13320*/  SHF.R.S32.HI R24, RZ, 0x1f, R3 ;  /* 0x0000001fff187819 */ /* 0x000fe40000011403 */
[----:B------:R-:W-:Y:S02]  /*13330*/  LOP3.LUT R52, R52, 0x380, RZ, 0xc0, !PT ;  /* 0x0000038034347812 */ /* 0x000fe400078ec0ff */
[----:B------:R-:W-:Y:S01]  /*13340*/  LEA.HI R24, R24, R3, RZ, 0x3 ;  /* 0x0000000318187211 */ /* 0x000fe200078f18ff */
[----:B------:R-:W-:Y:S01]  /*13350*/  IMAD.SHL.U32 R3, R3, 0x10, RZ ;  /* 0x0000001003037824 */ /* 0x000fe200078e00ff */
[----:B------:R-:W-:Y:S02]  /*13360*/  SHF.R.U32.HI R26, RZ, 0x8, R45 ;  /* 0x00000008ff1a7819 */ /* 0x000fe4000001162d */
[----:B------:R-:W-:Y:S01]  /*13370*/  LOP3.LUT R27, R45, 0xff, RZ, 0xc0, !PT ;  /* 0x000000ff2d1b7812 */ /* 0x000fe200078ec0ff */
[----:B------:R-:W-:Y:S01]  /*13380*/  IMAD.SHL.U32 R24, R24, 0x800, RZ ;  /* 0x0000080018187824 */ /* 0x000fe200078e00ff */
[----:B------:R-:W-:Y:S01]  /*13390*/  LOP3.LUT R3, R52, 0x70, R3, 0xf8, !PT ;  /* 0x0000007034037812 */ /* 0x000fe200078ef803 */
[----:B------:R-:W-:Y:S01]  /*133a0*/  IMAD.SHL.U32 R52, R19, 0x80, RZ ;  /* 0x0000008013347824 */ /* 0x000fe200078e00ff */
[----:B------:R-:W-:-:S02]  /*133b0*/  LOP3.LUT R26, R26, 0xff, RZ, 0xc0, !PT ;  /* 0x000000ff1a1a7812 */ /* 0x000fc400078ec0ff */
[----:B------:R-:W-:Y:S02]  /*133c0*/  SHF.R.U32.HI R33, RZ, 0x8, R48 ;  /* 0x00000008ff217819 */ /* 0x000fe40000011630 */
[----:B------:R-:W-:Y:S02]  /*133d0*/  LOP3.LUT R52, R52, 0x380, RZ, 0xc0, !PT ;  /* 0x0000038034347812 */ /* 0x000fe400078ec0ff */
[----:B------:R-:W-:Y:S02]  /*133e0*/  PRMT R55, R26, 0x7604, R27 ;  /* 0x000076041a377816 */ /* 0x000fe4000000001b */
[----:B------:R-:W-:Y:S02]  /*133f0*/  SHF.R.U32.HI R27, RZ, 0x8, R47 ;  /* 0x00000008ff1b7819 */ /* 0x000fe4000001162f */
[----:B------:R-:W-:Y:S02]  /*13400*/  SHF.R.U32.HI R52, RZ, 0x3, R52 ;  /* 0x00000003ff347819 */ /* 0x000fe40000011634 */
[----:B------:R-:W-:-:S02]  /*13410*/  LOP3.LUT R32, R47, 0xff, RZ, 0xc0, !PT ;  /* 0x000000ff2f207812 */ /* 0x000fc400078ec0ff */
[----:B------:R-:W-:Y:S02]  /*13420*/  LOP3.LUT R34, R48, 0xff, RZ, 0xc0, !PT ;  /* 0x000000ff30227812 */ /* 0x000fe400078ec0ff */
[----:B------:R-:W-:Y:S02]  /*13430*/  LOP3.LUT R27, R27, 0xff, RZ, 0xc0, !PT ;  /* 0x000000ff1b1b7812 */ /* 0x000fe400078ec0ff */
[----:B------:R-:W-:Y:S02]  /*13440*/  LOP3.LUT R33, R33, 0xff, RZ, 0xc0, !PT ;  /* 0x000000ff21217812 */ /* 0x000fe400078ec0ff */
[----:B------:R-:W-:Y:S02]  /*13450*/  LOP3.LUT R3, R3, R52, RZ, 0x3c, !PT ;  /* 0x0000003403037212 */ /* 0x000fe400078e3cff */
[----:B------:R-:W-:Y:S02]  /*13460*/  LOP3.LUT R24, R24, 0xffffc000, RZ, 0xc0, !PT ;  /* 0xffffc00018187812 */ /* 0x000fe400078ec0ff */
[----:B------:R-:W-:-:S02]  /*13470*/  PRMT R61, R27, 0x7604, R32 ;  /* 0x000076041b3d7816 */ /* 0x000fc40000000020 */
[----:B------:R-:W-:Y:S02]  /*13480*/  PRMT R63, R33, 0x7604, R34 ;  /* 0x00007604213f7816 */ /* 0x000fe40000000022 */
[----:B------:R-:W-:Y:S02]  /*13490*/  SHF.R.U32.HI R32, RZ, 0x8, R49 ;  /* 0x00000008ff207819 */ /* 0x000fe40000011631 */
[----:B------:R-:W-:Y:S02]  /*134a0*/  SHF.R.U32.HI R34, RZ, 0x8, R50 ;  /* 0x00000008ff227819 */ /* 0x000fe40000011632 */
[----:B------:R-:W-:Y:S02]  /*134b0*/  SHF.R.U32.HI R25, RZ, 0x8, R46 ;  /* 0x00000008ff197819 */ /* 0x000fe4000001162e */
[----:B------:R-:W-:Y:S02]  /*134c0*/  LOP3.LUT R33, R49, 0xff, RZ, 0xc0, !PT ;  /* 0x000000ff31217812 */ /* 0x000fe400078ec0ff */
[----:B------:R-:W-:-:S02]  /*134d0*/  LOP3.LUT R32, R32, 0xff, RZ, 0xc0, !PT ;  /* 0x000000ff20207812 */ /* 0x000fc400078ec0ff */
[----:B------:R-:W-:Y:S02]  /*134e0*/  LOP3.LUT R34, R34, 0xff, RZ, 0xc0, !PT ;  /* 0x000000ff22227812 */ /* 0x000fe400078ec0ff */
[----:B------:R-:W-:Y:S02]  /*134f0*/  LOP3.LUT R26, R46, 0xff, RZ, 0xc0, !PT ;  /* 0x000000ff2e1a7812 */ /* 0x000fe400078ec0ff */
[----:B------:R-:W-:Y:S02]  /*13500*/  LOP3.LUT R25, R25, 0xff, RZ, 0xc0, !PT ;  /* 0x000000ff19197812 */ /* 0x000fe400078ec0ff */
[----:B------:R-:W-:Y:S02]  /*13510*/  PRMT R65, R32, 0x7604, R33 ;  /* 0x0000760420417816 */ /* 0x000fe40000000021 */
[----:B------:R-:W-:Y:S02]  /*13520*/  PRMT R57, R25, 0x7604, R26 ;  /* 0x0000760419397816 */ /* 0x000fe4000000001a */
[----:B------:R-:W-:-:S02]  /*13530*/  SHF.R.U32.HI R54, RZ, 0x10, R45 ;  /* 0x00000010ff367819 */ /* 0x000fc4000001162d */
[----:B------:R-:W-:Y:S02]  /*13540*/  SHF.R.U32.HI R52, RZ, 0x8, R51 ;  /* 0x00000008ff347819 */ /* 0x000fe40000011633 */
[----:B------:R-:W-:Y:S02]  /*13550*/  SHF.R.U32.HI R56, RZ, 0x10, R46 ;  /* 0x00000010ff387819 */ /* 0x000fe4000001162e */
[----:B------:R-:W-:Y:S02]  /*13560*/  LOP3.LUT R54, R54, 0xff, RZ, 0xc0, !PT ;  /* 0x000000ff36367812 */ /* 0x000fe400078ec0ff */
[----:B------:R-:W-:Y:S02]  /*13570*/  LOP3.LUT R59, R51, 0xff, RZ, 0xc0, !PT ;  /* 0x000000ff333b7812 */ /* 0x000fe400078ec0ff */
[----:B------:R-:W-:Y:S02]  /*13580*/  LOP3.LUT R52, R52, 0xff, RZ, 0xc0, !PT ;  /* 0x000000ff34347812 */ /* 0x000fe400078ec0ff */
[----:B------:R-:W-:-:S02]  /*13590*/  LOP3.LUT R56, R56, 0xff, RZ, 0xc0, !PT ;  /* 0x000000ff38387812 */ /* 0x000fc400078ec0ff */
[----:B------:R-:W-:Y:S02]  /*135a0*/  PRMT R55, R54, 0x7054, R55 ;  /* 0x0000705436377816 */ /* 0x000fe40000000037 */
[----:B------:R-:W-:Y:S02]  /*135b0*/  SHF.R.U32.HI R54, RZ, 0x10, R49 ;  /* 0x00000010ff367819 */ /* 0x000fe40000011631 */
[----:B------:R-:W-:Y:S02]  /*135c0*/  PRMT R60, R52, 0x7604, R59 ;  /* 0x00007604343c7816 */ /* 0x000fe4000000003b */
[----:B------:R-:W-:Y:S02]  /*135d0*/  SHF.R.U32.HI R52, RZ, 0x10, R44 ;  /* 0x00000010ff347819 */ /* 0x000fe4000001162c */
[----:B------:R-:W-:Y:S02]  /*135e0*/  PRMT R59, R56, 0x7054, R57 ;  /* 0x00007054383b7816 */ /* 0x000fe40000000039 */
[----:B------:R-:W-:-:S02]  /*135f0*/  SHF.R.U32.HI R57, RZ, 0x10, R51 ;  /* 0x00000010ff397819 */ /* 0x000fc40000011633 */
[----:B------:R-:W-:Y:S02]  /*13600*/  LOP3.LUT R54, R54, 0xff, RZ, 0xc0, !PT ;  /* 0x000000ff36367812 */ /* 0x000fe400078ec0ff */
[----:B------:R-:W-:Y:S02]  /*13610*/  SHF.R.U32.HI R58, RZ, 0x10, R47 ;  /* 0x00000010ff3a7819 */ /* 0x000fe4000001162f */
[----:B------:R-:W-:Y:S02]  /*13620*/  LOP3.LUT R52, R52, 0xff, RZ, 0xc0, !PT ;  /* 0x000000ff34347812 */ /* 0x000fe400078ec0ff */
[----:B------:R-:W-:Y:S02]  /*13630*/  SHF.R.U32.HI R56, RZ, 0x10, R50 ;  /* 0x00000010ff387819 */ /* 0x000fe40000011632 */
[----:B------:R-:W-:Y:S02]  /*13640*/  LOP3.LUT R57, R57, 0xff, RZ, 0xc0, !PT ;  /* 0x000000ff39397812 */ /* 0x000fe400078ec0ff */
[----:B------:R-:W-:-:S02]  /*13650*/  PRMT R65, R54, 0x7054, R65 ;  /* 0x0000705436417816 */ /* 0x000fc40000000041 */
[----:B------:R-:W-:Y:S02]  /*13660*/  LOP3.LUT R58, R58, 0xff, RZ, 0xc0, !PT ;  /* 0x000000ff3a3a7812 */ /* 0x000fe400078ec0ff */
[----:B------:R-:W-:Y:S02]  /*13670*/  PRMT R53, R52, 0x7054, R53 ;  /* 0x0000705434357816 */ /* 0x000fe40000000035 */
[----:B------:R-:W-:Y:S02]  /*13680*/  SHF.R.U32.HI R52, RZ, 0x10, R48 ;  /* 0x00000010ff347819 */ /* 0x000fe40000011630 */
[----:B------:R-:W-:Y:S02]  /*13690*/  LOP3.LUT R56, R56, 0xff, RZ, 0xc0, !PT ;  /* 0x000000ff38387812 */ /* 0x000fe400078ec0ff */
[----:B------:R-:W-:Y:S02]  /*136a0*/  PRMT R69, R57, 0x7054, R60 ;  /* 0x0000705439457816 */ /* 0x000fe4000000003c */
[----:B------:R-:W-:-:S02]  /*136b0*/  LOP3.LUT R65, R65, 0xff000000, R49, 0xf8, !PT ;  /* 0xff00000041417812 */ /* 0x000fc400078ef831 */
[----:B------:R-:W-:Y:S02]  /*136c0*/  LOP3.LUT R57, R55, 0xff000000, R45, 0xf8, !PT ;  /* 0xff00000037397812 */ /* 0x000fe400078ef82d */
[----:B------:R-:W-:Y:S02]  /*136d0*/  PRMT R61, R58, 0x7054, R61 ;  /* 0x000070543a3d7816 */ /* 0x000fe4000000003d */
[----:B------:R-:W-:Y:S02]  /*136e0*/  LOP3.LUT R52, R52, 0xff, RZ, 0xc0, !PT ;  /* 0x000000ff34347812 */ /* 0x000fe400078ec0ff */
[----:B------:R-:W-:Y:S02]  /*136f0*/  F2FP.F16.E4M3.UNPACK_B R66, R65 ;  /* 0x00000041ff42723e */ /* 0x000fe400020006ff */
[----:B------:R-:W-:Y:S02]  /*13700*/  F2FP.F16.E4M3.UNPACK_B R60, R57 ;  /* 0x00000039ff3c723e */ /* 0x000fe400020006ff */
[----:B------:R-:W-:-:S02]  /*13710*/  LOP3.LUT R58, R61, 0xff000000, R47, 0xf8, !PT ;  /* 0xff0000003d3a7812 */ /* 0x000fc400078ef82f */
[----:B------:R-:W-:Y:S01]  /*13720*/  LOP3.LUT R68, R69, 0xff000000, R51, 0xf8, !PT ;  /* 0xff00000045447812 */ /* 0x000fe200078ef833 */
[--C-:B------:R-:W-:Y:S01]  /*13730*/  HADD2.F32 R64, -RZ, R60.reuse.H0_H0 ;  /* 0x2000003cff407230 */ /* 0x100fe20000004100 */
[----:B------:R-:W-:Y:S01]  /*13740*/  PRMT R63, R52, 0x7054, R63 ;  /* 0x00007054343f7816 */ /* 0x000fe2000000003f */
[----:B------:R-:W-:Y:S01]  /*13750*/  HADD2.F32 R60, -RZ, R60.H1_H1 ;  /* 0x3000003cff3c7230 */ /* 0x000fe20000004100 */
[----:B------:R-:W-:Y:S02]  /*13760*/  LOP3.LUT R52, R53, 0xff000000, R44, 0xf8, !PT ;  /* 0xff00000035347812 */ /* 0x000fe400078ef82c */
[----:B------:R-:W-:Y:S02]  /*13770*/  LOP3.LUT R53, R63, 0xff000000, R48, 0xf8, !PT ;  /* 0xff0000003f357812 */ /* 0x000fe400078ef830 */
[----:B------:R-:W-:Y:S02]  /*13780*/  F2FP.F16.E4M3.UNPACK_B R57, R57.H1 ;  /* 0x00000039ff39723e */ /* 0x000fe400030006ff */
[----:B------:R-:W-:-:S02]  /*13790*/  LOP3.LUT R44, R59, 0xff000000, R46, 0xf8, !PT ;  /* 0xff0000003b2c7812 */ /* 0x000fc400078ef82e */
[----:B--2---:R-:W-:Y:S02]  /*137a0*/  IADD3 R3, R3, R24, R35 ;  /* 0x0000001803037210 */ /* 0x004fe40007ffe023 */
[----:B------:R-:W-:Y:S01]  /*137b0*/  LOP3.LUT R35, R50, 0xff, RZ, 0xc0, !PT ;  /* 0x000000ff32237812 */ /* 0x000fe200078ec0ff */
[----:B---3--:R-:W0:Y:S02]  /*137c0*/  LDS.128 R24, [R76+0x20400] ;  /* 0x020400004c187984 */ /* 0x008e240000000c00 */
[----:B------:R-:W-:Y:S01]  /*137d0*/  IMAD.IADD R3, R18, 0x1, R3 ;  /* 0x0000000112037824 */ /* 0x000fe200078e0203 */
[----:B------:R-:W-:-:S04]  /*137e0*/  PRMT R67, R34, 0x7604, R35 ;  /* 0x0000760422437816 */ /* 0x000fc80000000023 */
[----:B------:R-:W1:Y:S01]  /*137f0*/  LDS.128 R32, [R3+0x20400] ;  /* 0x0204000003207984 */ /* 0x000e620000000c00 */
[----:B------:R-:W-:-:S04]  /*13800*/  PRMT R67, R56, 0x7054, R67 ;  /* 0x0000705438437816 */ /* 0x000fc80000000043 */
[----:B------:R-:W-:Y:S01]  /*13810*/  LOP3.LUT R45, R67, 0xff000000, R50, 0xf8, !PT ;  /* 0xff000000432d7812 */ /* 0x000fe200078ef832 */
[--C-:B------:R-:W-:Y:S02]  /*13820*/  HADD2.F32 R67, -RZ, R66.reuse.H0_H0 ;  /* 0x20000042ff437230 */ /* 0x100fe40000004100 */
[----:B------:R-:W-:Y:S01]  /*13830*/  HADD2.F32 R66, -RZ, R66.H1_H1 ;  /* 0x30000042ff427230 */ /* 0x000fe20000004100 */
[-C--:B0-----:R-:W-:Y:S02]  /*13840*/  F2FP.F16.E4M3.UNPACK_B R47, R25.reuse ;  /* 0x00000019ff2f723e */ /* 0x081fe400020006ff */
[----:B------:R-:W-:Y:S02]  /*13850*/  F2FP.F16.E4M3.UNPACK_B R51, R25.H1 ;  /* 0x00000019ff33723e */ /* 0x000fe400030006ff */
[----:B------:R-:W-:Y:S01]  /*13860*/  F2FP.F16.E4M3.UNPACK_B R59, R27 ;  /* 0x0000001bff3b723e */ /* 0x000fe200020006ff */
[--C-:B------:R-:W-:Y:S01]  /*13870*/  HADD2.F32 R48, -RZ, R47.reuse.H0_H0 ;  /* 0x2000002fff307230 */ /* 0x100fe20000004100 */
[-C--:B-1----:R-:W-:Y:S01]  /*13880*/  F2FP.F16.E4M3.UNPACK_B R54, R33.reuse ;  /* 0x00000021ff36723e */ /* 0x082fe200020006ff */
[----:B------:R-:W-:Y:S01]  /*13890*/  HADD2.F32 R47, -RZ, R47.H1_H1 ;  /* 0x3000002fff2f7230 */ /* 0x000fe20000004100 */
[----:B------:R-:W-:-:S02]  /*138a0*/  F2FP.F16.E4M3.UNPACK_B R55, R33.H1 ;  /* 0x00000021ff37723e */ /* 0x000fc400030006ff */
[-C--:B------:R-:W-:Y:S01]  /*138b0*/  F2FP.F16.E4M3.UNPACK_B R49, R32.reuse ;  /* 0x00000020ff31723e */ /* 0x080fe200020006ff */
[--C-:B------:R-:W-:Y:S01]  /*138c0*/  HADD2.F32 R25, -RZ, R54.reuse.H0_H0 ;  /* 0x20000036ff197230 */ /* 0x100fe20000004100 */
[----:B------:R-:W-:Y:S01]  /*138d0*/  F2FP.F16.E4M3.UNPACK_B R56, R32.H1 ;  /* 0x00000020ff38723e */ /* 0x000fe200030006ff */
[----:B------:R-:W-:Y:S01]  /*138e0*/  HADD2.F32 R54, -RZ, R54.H1_H1 ;  /* 0x30000036ff367230 */ /* 0x000fe20000004100 */
[----:B------:R-:W-:Y:S02]  /*138f0*/  F2FP.F16.E4M3.UNPACK_B R62, R27.H1 ;  /* 0x0000001bff3e723e */ /* 0x000fe400030006ff */
[CC--:B------:R-:W-:Y:S01]  /*13900*/  FMUL.FTZ R33, R25.reuse, R67.reuse ;  /* 0x0000004319217220 */ /* 0x0c0fe20000410000 */
[----:B------:R-:W-:Y:S01]  /*13910*/  FMUL.FTZ R32, R25, R64 ;  /* 0x0000004019207220 */ /* 0x000fe20000410000 */
[----:B------:R-:W-:Y:S01]  /*13920*/  F2FP.F16.E4M3.UNPACK_B R46, R24 ;  /* 0x00000018ff2e723e */ /* 0x000fe200020006ff */
[----:B------:R-:W-:Y:S01]  /*13930*/  FMUL.FTZ R71, R54, R60 ;  /* 0x0000003c36477220 */ /* 0x000fe20000410000 */
[C---:B------:R-:W-:Y:S01]  /*13940*/  FFMA.FTZ R25, R48.reuse, R64, -R33 ;  /* 0x0000004030197223 */ /* 0x040fe20000010821 */
[----:B------:R-:W-:Y:S01]  /*13950*/  FFMA.FTZ R33, R48, R67, R32 ;  /* 0x0000004330217223 */ /* 0x000fe20000010020 */
[----:B------:R-:W-:Y:S01]  /*13960*/  F2FP.F16.E4M3.UNPACK_B R67, R65.H1 ;  /* 0x00000041ff43723e */ /* 0x000fe200030006ff */
[----:B------:R-:W-:Y:S01]  /*13970*/  HADD2.F32 R32, -RZ, R55.H0_H0 ;  /* 0x20000037ff207230 */ /* 0x000fe20000004100 */
[----:B------:R-:W-:Y:S01]  /*13980*/  F2FP.F16.E4M3.UNPACK_B R50, R24.H1 ;  /* 0x00000018ff32723e */ /* 0x000fe200030006ff */
[----:B------:R-:W-:Y:S01]  /*13990*/  HADD2.F32 R65, -RZ, R57.H0_H0 ;  /* 0x20000039ff417230 */ /* 0x000fe20000004100 */
[-C--:B------:R-:W-:Y:S01]  /*139a0*/  F2FP.F16.E4M3.UNPACK_B R24, R26.reuse ;  /* 0x0000001aff18723e */ /* 0x080fe200020006ff */
[----:B------:R-:W-:Y:S01]  /*139b0*/  HADD2.F32 R69, -RZ, R67.H0_H0 ;  /* 0x20000043ff457230 */ /* 0x000fe20000004100 */
[----:B------:R-:W-:Y:S01]  /*139c0*/  F2FP.F16.E4M3.UNPACK_B R27, R26.H1 ;  /* 0x0000001aff1b723e */ /* 0x000fe200030006ff */
[----:B------:R-:W-:Y:S01]  /*139d0*/  HADD2.F32 R48, -RZ, R51.H0_H0 ;  /* 0x20000033ff307230 */ /* 0x000fe20000004100 */
[-C--:B------:R-:W-:Y:S01]  /*139e0*/  F2FP.F16.E4M3.UNPACK_B R61, R35.reuse ;  /* 0x00000023ff3d723e */ /* 0x080fe200020006ff */
[----:B------:R-:W-:Y:S01]  /*139f0*/  HADD2.F32 R64, -RZ, R57.H1_H1 ;  /* 0x30000039ff407230 */ /* 0x000fe20000004100 */
[----:B------:R-:W-:Y:S01]  /*13a00*/  F2FP.F16.E4M3.UNPACK_B R63, R35.H1 ;  /* 0x00000023ff3f723e */ /* 0x000fe200030006ff */
[----:B------:R-:W-:Y:S01]  /*13a10*/  FMUL.FTZ R73, R32, R69 ;  /* 0x0000004520497220 */ /* 0x000fe20000410000 */
[-C--:B------:R-:W-:Y:S01]  /*13a20*/  F2FP.F16.E4M3.UNPACK_B R26, R34.reuse ;  /* 0x00000022ff1a723e */ /* 0x080fe200020006ff */
[----:B------:R-:W-:Y:S01]  /*13a30*/  HADD2.F32 R55, -RZ, R55.H1_H1 ;  /* 0x30000037ff377230 */ /* 0x000fe20000004100 */
[----:B------:R-:W-:Y:S01]  /*13a40*/  F2FP.F16.E4M3.UNPACK_B R35, R34.H1 ;  /* 0x00000022ff23723e */ /* 0x000fe200030006ff */
[-C--:B------:R-:W-:Y:S01]  /*13a50*/  FMUL.FTZ R34, R54, R66.reuse ;  /* 0x0000004236227220 */ /* 0x080fe20000410000 */
[----:B------:R-:W-:Y:S01]  /*13a60*/  FMUL.FTZ R54, R32, R65 ;  /* 0x0000004120367220 */ /* 0x000fe20000410000 */
[----:B------:R-:W-:Y:S01]  /*13a70*/  FFMA.FTZ R32, R47, R66, R71 ;  /* 0x000000422f207223 */ /* 0x000fe20000010047 */
[----:B------:R-:W-:-:S02]  /*13a80*/  HADD2.F32 R66, -RZ, R67.H1_H1 ;  /* 0x30000043ff427230 */ /* 0x000fc40000004100 */
[----:B------:R-:W-:Y:S01]  /*13a90*/  FFMA.FTZ R34, R47, R60, -R34 ;  /* 0x0000003c2f227223 */ /* 0x000fe20000010822 */
[C---:B------:R-:W-:Y:S01]  /*13aa0*/  FFMA.FTZ R47, R48.reuse, R65, -R73 ;  /* 0x00000041302f7223 */ /* 0x040fe20000010849 */
[----:B------:R-:W-:Y:S01]  /*13ab0*/  FFMA.FTZ R48, R48, R69, R54 ;  /* 0x0000004530307223 */ /* 0x000fe20000010036 */
[----:B------:R-:W-:Y:S01]  /*13ac0*/  F2FP.F16.E4M3.UNPACK_B R69, R68 ;  /* 0x00000044ff45723e */ /* 0x000fe200020006ff */
[----:B------:R-:W-:Y:S01]  /*13ad0*/  HADD2.F32 R54, -RZ, R61.H0_H0 ;  /* 0x2000003dff367230 */ /* 0x000fe20000004100 */
[----:B------:R-:W-:Y:S01]  /*13ae0*/  F2FP.F16.E4M3.UNPACK_B R65, R58 ;  /* 0x0000003aff41723e */ /* 0x000fe200020006ff */
[----:B------:R-:W-:Y:S02]  /*13af0*/  HADD2.F32 R60, -RZ, R59.H0_H0 ;  /* 0x2000003bff3c7230 */ /* 0x000fe40000004100 */
[C---:B------:R-:W-:Y:S01]  /*13b00*/  FMUL.FTZ R70, R55.reuse, R66 ;  /* 0x0000004237467220 */ /* 0x040fe20000410000 */
[----:B------:R-:W-:Y:S02]  /*13b10*/  HADD2.F32 R71, -RZ, R69.H0_H0 ;  /* 0x20000045ff477230 */ /* 0x000fe40000004100 */
[----:B------:R-:W-:Y:S01]  /*13b20*/  FMUL.FTZ R57, R55, R64 ;  /* 0x0000004037397220 */ /* 0x000fe20000410000 */
[----:B------:R-:W-:-:S02]  /*13b30*/  HADD2.F32 R67, -RZ, R65.H0_H0 ;  /* 0x20000041ff437230 */ /* 0x000fc40000004100 */
[----:B------:R-:W-:Y:S02]  /*13b40*/  HADD2.F32 R51, -RZ, R51.H1_H1 ;  /* 0x30000033ff337230 */ /* 0x000fe40000004100 */
[C---:B------:R-:W-:Y:S01]  /*13b50*/  FMUL.FTZ R55, R54.reuse, R71 ;  /* 0x0000004736377220 */ /* 0x040fe20000410000 */
[----:B------:R-:W-:Y:S02]  /*13b60*/  HADD2.F32 R69, -RZ, R69.H1_H1 ;  /* 0x30000045ff457230 */ /* 0x000fe40000004100 */
[-C--:B------:R-:W-:Y:S01]  /*13b70*/  FMUL.FTZ R72, R54, R67.reuse ;  /* 0x0000004336487220 */ /* 0x080fe20000410000 */
[----:B------:R-:W-:Y:S02]  /*13b80*/  HADD2.F32 R65, -RZ, R65.H1_H1 ;  /* 0x30000041ff417230 */ /* 0x000fe40000004100 */
[----:B------:R-:W-:Y:S01]  /*13b90*/  FFMA.FTZ R55, R60, R67, -R55 ;  /* 0x000000433c377223 */ /* 0x000fe20000010837 */
[----:B------:R-:W-:Y:S01]  /*13ba0*/  F2FP.F16.E4M3.UNPACK_B R67, R68.H1 ;  /* 0x00000044ff43723e */ /* 0x000fe200030006ff */
[C---:B------:R-:W-:Y:S01]  /*13bb0*/  FFMA.FTZ R54, R51.reuse, R64, -R70 ;  /* 0x0000004033367223 */ /* 0x040fe20000010846 */
[----:B------:R-:W-:Y:S01]  /*13bc0*/  F2FP.F16.E4M3.UNPACK_B R64, R58.H1 ;  /* 0x0000003aff40723e */ /* 0x000fe200030006ff */
[----:B------:R-:W-:Y:S01]  /*13bd0*/  FFMA.FTZ R57, R51, R66, R57 ;  /* 0x0000004233397223 */ /* 0x000fe20000010039 */
[----:B------:R-:W-:-:S02]  /*13be0*/  HADD2.F32 R58, -RZ, R61.H1_H1 ;  /* 0x3000003dff3a7230 */ /* 0x000fc40000004100 */
[----:B------:R-:W-:Y:S01]  /*13bf0*/  FFMA.FTZ R51, R60, R71, R72 ;  /* 0x000000473c337223 */ /* 0x000fe20000010048 */
[----:B------:R-:W-:Y:S01]  /*13c00*/  HADD2.F32 R68, -RZ, R67.H0_H0 ;  /* 0x20000043ff447230 */ /* 0x000fe20000004100 */
[----:B------:R-:W-:Y:S01]  /*13c10*/  F2FP.SATFINITE.E4M3.F32.PACK_AB_MERGE_C R47, R54, R47, RZ ;  /* 0x0000002f362f723e */ /* 0x000fe200048070ff */
[----:B------:R-:W-:Y:S02]  /*13c20*/  HADD2.F32 R60, -RZ, R63.H0_H0 ;  /* 0x2000003fff3c7230 */ /* 0x000fe40000004100 */
[C---:B------:R-:W-:Y:S01]  /*13c30*/  FMUL.FTZ R70, R58.reuse, R69 ;  /* 0x000000453a467220 */ /* 0x040fe20000410000 */
[----:B------:R-:W-:Y:S02]  /*13c40*/  HADD2.F32 R66, -RZ, R64.H0_H0 ;  /* 0x20000040ff427230 */ /* 0x000fe40000004100 */
[----:B------:R-:W-:Y:S01]  /*13c50*/  FMUL.FTZ R58, R58, R65 ;  /* 0x000000413a3a7220 */ /* 0x000fe20000410000 */
[----:B------:R-:W-:Y:S02]  /*13c60*/  HADD2.F32 R59, -RZ, R59.H1_H1 ;  /* 0x3000003bff3b7230 */ /* 0x000fe40000004100 */
[----:B------:R-:W-:Y:S01]  /*13c70*/  FMUL.FTZ R72, R60, R68 ;  /* 0x000000443c487220 */ /* 0x000fe20000410000 */
[----:B------:R-:W-:-:S02]  /*13c80*/  HADD2.F32 R61, -RZ, R62.H0_H0 ;  /* 0x2000003eff3d7230 */ /* 0x000fc40000004100 */
[-C--:B------:R-:W-:Y:S01]  /*13c90*/  FMUL.FTZ R71, R60, R66.reuse ;  /* 0x000000423c477220 */ /* 0x080fe20000410000 */
[----:B------:R-:W-:Y:S02]  /*13ca0*/  HADD2.F32 R63, -RZ, R63.H1_H1 ;  /* 0x3000003fff3f7230 */ /* 0x000fe40000004100 */
[C---:B------:R-:W-:Y:S01]  /*13cb0*/  FFMA.FTZ R60, R59.reuse, R65, -R70 ;  /* 0x000000413b3c7223 */ /* 0x040fe20000010846 */
[----:B------:R-:W-:Y:S01]  /*13cc0*/  FFMA.FTZ R58, R59, R69, R58 ;  /* 0x000000453b3a7223 */ /* 0x000fe2000001003a */
[C---:B------:R-:W-:Y:S01]  /*13cd0*/  FFMA.FTZ R59, R61.reuse, R66, -R72 ;  /* 0x000000423d3b7223 */ /* 0x040fe20000010848 */
[----:B------:R-:W-:Y:S01]  /*13ce0*/  F2FP.F16.E4M3.UNPACK_B R69, R53.H1 ;  /* 0x00000035ff45723e */ /* 0x000fe200030006ff */
[----:B------:R-:W-:Y:S01]  /*13cf0*/  FFMA.FTZ R61, R61, R68, R71 ;  /* 0x000000443d3d7223 */ /* 0x000fe20000010047 */
[----:B------:R-:W-:Y:S01]  /*13d00*/  F2FP.F16.E4M3.UNPACK_B R66, R52.H1 ;  /* 0x00000034ff42723e */ /* 0x000fe200030006ff */
[----:B------:R-:W-:Y:S01]  /*13d10*/  HADD2.F32 R68, -RZ, R64.H1_H1 ;  /* 0x30000040ff447230 */ /* 0x000fe20000004100 */
[----:B------:R-:W-:Y:S01]  /*13d20*/  F2FP.SATFINITE.E4M3.F32.PACK_AB_MERGE_C R48, R57, R48, RZ ;  /* 0x000000303930723e */ /* 0x000fe200048070ff */
[----:B------:R-:W-:Y:S01]  /*13d30*/  HADD2.F32 R64, -RZ, R62.H1_H1 ;  /* 0x3000003eff407230 */ /* 0x000fe20000004100 */
[----:B------:R-:W-:Y:S01]  /*13d40*/  F2FP.SATFINITE.E4M3.F32.PACK_AB_MERGE_C R25, R34, R25, R47 ;  /* 0x000000192219723e */ /* 0x000fe2000480702f */
[----:B------:R-:W-:-:S02]  /*13d50*/  HADD2.F32 R71, -RZ, R67.H1_H1 ;  /* 0x30000043ff477230 */ /* 0x000fc40000004100 */
[C---:B------:R-:W-:Y:S01]  /*13d60*/  FMUL.FTZ R74, R63.reuse, R68 ;  /* 0x000000443f4a7220 */ /* 0x040fe20000410000 */
[----:B------:R-:W-:Y:S01]  /*13d70*/  HADD2.F32 R70, -RZ, R69.H0_H0 ;  /* 0x20000045ff467230 */ /* 0x000fe20000004100 */
[----:B------:R-:W-:Y:S01]  /*13d80*/  F2FP.SATFINITE.E4M3.F32.PACK_AB_MERGE_C R33, R32, R33, R48 ;  /* 0x000000212021723e */ /* 0x000fe20004807030 */
[----:B------:R-:W-:Y:S02]  /*13d90*/  HADD2.F32 R62, -RZ, R56.H0_H0 ;  /* 0x20000038ff3e7230 */ /* 0x000fe40000004100 */
[----:B------:R-:W-:Y:S01]  /*13da0*/  FMUL.FTZ R75, R63, R71 ;  /* 0x000000473f4b7220 */ /* 0x000fe20000410000 */
[----:B------:R-:W-:Y:S02]  /*13db0*/  HADD2.F32 R67, -RZ, R66.H0_H0 ;  /* 0x20000042ff437230 */ /* 0x000fe40000004100 */
[----:B------:R-:W-:Y:S02]  /*13dc0*/  HADD2.F32 R65, -RZ, R50.H0_H0 ;  /* 0x20000032ff417230 */ /* 0x000fe40000004100 */
[----:B------:R-:W-:Y:S01]  /*13dd0*/  FMUL.FTZ R72, R62, R70 ;  /* 0x000000463e487220 */ /* 0x000fe20000410000 */
[----:B------:R-:W-:-:S02]  /*13de0*/  HADD2.F32 R56, -RZ, R56.H1_H1 ;  /* 0x30000038ff387230 */ /* 0x000fc40000004100 */
[-C--:B------:R-:W-:Y:S01]  /*13df0*/  FMUL.FTZ R73, R62, R67.reuse ;  /* 0x000000433e497220 */ /* 0x080fe20000410000 */
[C---:B------:R-:W-:Y:S01]  /*13e00*/  FFMA.FTZ R62, R64.reuse, R68, -R75 ;  /* 0x00000044403e7223 */ /* 0x040fe2000001084b */
[C---:B------:R-:W-:Y:S01]  /*13e10*/  FFMA.FTZ R63, R65.reuse, R67, -R72 ;  /* 0x00000043413f7223 */ /* 0x040fe20000010848 */
[----:B------:R-:W-:Y:S02]  /*13e20*/  HADD2.F32 R67, -RZ, R66.H1_H1 ;  /* 0x30000042ff437230 */ /* 0x000fe40000004100 */
[----:B------:R-:W-:Y:S01]  /*13e30*/  FFMA.FTZ R65, R65, R70, R73 ;  /* 0x0000004641417223 */ /* 0x000fe20000010049 */
[----:B------:R-:W-:Y:S01]  /*13e40*/  HADD2.F32 R70, -RZ, R69.H1_H1 ;  /* 0x30000045ff467230 */ /* 0x000fe20000004100 */
[----:B------:R-:W-:Y:S01]  /*13e50*/  F2FP.F16.E4M3.UNPACK_B R68, R53 ;  /* 0x00000035ff44723e */ /* 0x000fe200020006ff */
[----:B------:R-:W-:Y:S01]  /*13e60*/  FFMA.FTZ R64, R64, R71, R74 ;  /* 0x0000004740407223 */ /* 0x000fe2000001004a */
[----:B------:R-:W-:Y:S01]  /*13e70*/  HADD2.F32 R53, -RZ, R50.H1_H1 ;  /* 0x30000032ff357230 */ /* 0x000fe20000004100 */
[----:B------:R-:W-:Y:S01]  /*13e80*/  F2FP.F16.E4M3.UNPACK_B R66, R52 ;  /* 0x00000034ff42723e */ /* 0x000fe200020006ff */
[C---:B------:R-:W-:Y:S01]  /*13e90*/  FMUL.FTZ R50, R56.reuse, R70 ;  /* 0x0000004638327220 */ /* 0x040fe20000410000 */
[----:B------:R-:W-:Y:S01]  /*13ea0*/  FMUL.FTZ R71, R56, R67 ;  /* 0x0000004338477220 */ /* 0x000fe20000410000 */
[----:B------:R-:W-:-:S02]  /*13eb0*/  HADD2.F32 R69, -RZ, R68.H0_H0 ;  /* 0x20000044ff457230 */ /* 0x000fc40000004100 */
[--C-:B------:R-:W-:Y:S02]  /*13ec0*/  HADD2.F32 R56, -RZ, R49.reuse.H0_H0 ;  /* 0x20000031ff387230 */ /* 0x100fe40000004100 */
[C---:B------:R-:W-:Y:S01]  /*13ed0*/  FFMA.FTZ R50, R53.reuse, R67, -R50 ;  /* 0x0000004335327223 */ /* 0x040fe20000010832 */
[----:B------:R-:W-:Y:S01]  /*13ee0*/  FFMA.FTZ R72, R53, R70, R71 ;  /* 0x0000004635487223 */ /* 0x000fe20000010047 */
[----:B------:R-:W-:Y:S02]  /*13ef0*/  HADD2.F32 R67, -RZ, R66.H0_H0 ;  /* 0x20000042ff437230 */ /* 0x000fe40000004100 */
[----:B------:R-:W-:Y:S02]  /*13f00*/  HADD2.F32 R52, -RZ, R46.H0_H0 ;  /* 0x2000002eff347230 */ /* 0x000fe40000004100 */
[C---:B------:R-:W-:Y:S01]  /*13f10*/  FMUL.FTZ R71, R56.reuse, R69 ;  /* 0x0000004538477220 */ /* 0x040fe20000410000 */
[----:B------:R-:W-:Y:S02]  /*13f20*/  HADD2.F32 R68, -RZ, R68.H1_H1 ;  /* 0x30000044ff447230 */ /* 0x000fe40000004100 */
[----:B------:R-:W-:Y:S01]  /*13f30*/  FMUL.FTZ R73, R56, R67 ;  /* 0x0000004338497220 */ /* 0x000fe20000410000 */
[----:B------:R-:W-:-:S02]  /*13f40*/  HADD2.F32 R53, -RZ, R49.H1_H1 ;  /* 0x30000031ff357230 */ /* 0x000fc40000004100 */
[C---:B------:R-:W-:Y:S01]  /*13f50*/  FFMA.FTZ R49, R52.reuse, R67, -R71 ;  /* 0x0000004334317223 */ /* 0x040fe20000010847 */
[----:B------:R-:W-:Y:S01]  /*13f60*/  HADD2.F32 R66, -RZ, R66.H1_H1 ;  /* 0x30000042ff427230 */ /* 0x000fe20000004100 */
[----:B------:R-:W-:Y:S01]  /*13f70*/  F2FP.F16.E4M3.UNPACK_B R67, R45.H1 ;  /* 0x0000002dff43723e */ /* 0x000fe200030006ff */
[----:B------:R-:W-:Y:S02]  /*13f80*/  HADD2.F32 R46, -RZ, R46.H1_H1 ;  /* 0x3000002eff2e7230 */ /* 0x000fe40000004100 */
[C---:B------:R-:W-:Y:S01]  /*13f90*/  FMUL.FTZ R71, R53.reuse, R68 ;  /* 0x0000004435477220 */ /* 0x040fe20000410000 */
[----:B------:R-:W-:Y:S01]  /*13fa0*/  FFMA.FTZ R73, R52, R69, R73 ;  /* 0x0000004534497223 */ /* 0x000fe20000010049 */
[----:B------:R-:W-:Y:S01]  /*13fb0*/  F2FP.F16.E4M3.UNPACK_B R56, R44.H1 ;  /* 0x0000002cff38723e */ /* 0x000fe200030006ff */
[-C--:B------:R-:W-:Y:S01]  /*13fc0*/  FMUL.FTZ R53, R53, R66.reuse ;  /* 0x0000004235357220 */ /* 0x080fe20000410000 */
[----:B------:R-:W-:Y:S02]  /*13fd0*/  HADD2.F32 R69, -RZ, R67.H0_H0 ;  /* 0x20000043ff457230 */ /* 0x000fe40000004100 */
[----:B------:R-:W-:Y:S01]  /*13fe0*/  FFMA.FTZ R70, R46, R66, -R71 ;  /* 0x000000422e467223 */ /* 0x000fe20000010847 */
[----:B------:R-:W-:-:S02]  /*13ff0*/  HADD2.F32 R52, -RZ, R35.H0_H0 ;  /* 0x20000023ff347230 */ /* 0x000fc40000004100 */
[----:B------:R-:W-:Y:S01]  /*14000*/  FFMA.FTZ R68, R46, R68, R53 ;  /* 0x000000442e447223 */ /* 0x000fe20000010035 */
[--C-:B------:R-:W-:Y:S01]  /*14010*/  HADD2.F32 R53, -RZ, R56.reuse.H0_H0 ;  /* 0x20000038ff357230 */ /* 0x100fe20000004100 */
[----:B------:R-:W-:Y:S01]  /*14020*/  F2FP.F16.E4M3.UNPACK_B R44, R44 ;  /* 0x0000002cff2c723e */ /* 0x000fe200020006ff */
[----:B------:R-:W-:Y:S02]  /*14030*/  HADD2.F32 R46, -RZ, R27.H0_H0 ;  /* 0x2000001bff2e7230 */ /* 0x000fe40000004100 */
[----:B------:R-:W-:Y:S01]  /*14040*/  FMUL.FTZ R71, R52, R69 ;  /* 0x0000004534477220 */ /* 0x000fe20000410000 */
[----:B------:R-:W-:Y:S01]  /*14050*/  HADD2.F32 R56, -RZ, R56.H1_H1 ;  /* 0x30000038ff387230 */ /* 0x000fe20000004100 */
[----:B------:R-:W-:Y:S01]  /*14060*/  F2FP.SATFINITE.E4M3.F32.PACK_AB_MERGE_C R65, R72, R65, RZ ;  /* 0x000000414841723e */ /* 0x000fe200048070ff */
[----:B------:R-:W-:Y:S02]  /*14070*/  HADD2.F32 R66, -RZ, R67.H1_H1 ;  /* 0x30000043ff427230 */ /* 0x000fe40000004100 */
[----:B------:R-:W-:Y:S01]  /*14080*/  FMUL.FTZ R67, R52, R53 ;  /* 0x0000003534437220 */ /* 0x000fe20000410000 */
[----:B------:R-:W-:-:S02]  /*14090*/  HADD2.F32 R35, -RZ, R35.H1_H1 ;  /* 0x30000023ff237230 */ /* 0x000fc40000004100 */
[C---:B------:R-:W-:Y:S01]  /*140a0*/  FFMA.FTZ R71, R46.reuse, R53, -R71 ;  /* 0x000000352e477223 */ /* 0x040fe20000010847 */
[----:B------:R-:W-:Y:S02]  /*140b0*/  HADD2.F32 R27, -RZ, R27.H1_H1 ;  /* 0x3000001bff1b7230 */ /* 0x000fe40000004100 */
[----:B------:R-:W-:Y:S01]  /*140c0*/  FFMA.FTZ R69, R46, R69, R67 ;  /* 0x000000452e457223 */ /* 0x000fe20000010043 */
[----:B------:R-:W-:Y:S01]  /*140d0*/  F2FP.SATFINITE.E4M3.F32.PACK_AB_MERGE_C R32, R68, R73, R65 ;  /* 0x000000494420723e */ /* 0x000fe20004807041 */
[C---:B------:R-:W-:Y:S01]  /*140e0*/  FMUL.FTZ R52, R35.reuse, R66 ;  /* 0x0000004223347220 */ /* 0x040fe20000410000 */
[-C--:B------:R-:W-:Y:S01]  /*140f0*/  FMUL.FTZ R53, R35, R56.reuse ;  /* 0x0000003823357220 */ /* 0x080fe20000410000 */
[----:B------:R-:W-:Y:S01]  /*14100*/  F2FP.F16.E4M3.UNPACK_B R35, R45 ;  /* 0x0000002dff23723e */ /* 0x000fe200020006ff */
[----:B------:R-:W-:Y:S02]  /*14110*/  HADD2.F32 R45, -RZ, R44.H0_H0 ;  /* 0x2000002cff2d7230 */ /* 0x000fe40000004100 */
[C---:B------:R-:W-:Y:S01]  /*14120*/  FFMA.FTZ R56, R27.reuse, R56, -R52 ;  /* 0x000000381b387223 */ /* 0x040fe20000010834 */
[----:B------:R-:W-:Y:S01]  /*14130*/  FFMA.FTZ R66, R27, R66, R53 ;  /* 0x000000421b427223 */ /* 0x000fe20000010035 */
[----:B------:R-:W-:-:S02]  /*14140*/  HADD2.F32 R27, -RZ, R26.H0_H0 ;  /* 0x2000001aff1b7230 */ /* 0x000fc40000004100 */
[--C-:B------:R-:W-:Y:S01]  /*14150*/  HADD2.F32 R46, -RZ, R35.reuse.H0_H0 ;  /* 0x20000023ff2e7230 */ /* 0x100fe20000004100 */
        /* <DEDUP_REMOVED lines=25> */
.L_x_2625:
[----:B------:R-:W-:Y:S05]  /*142f0*/  BSYNC B1 ;  /* 0x0000000000017941 */ /* 0x000fea0003800000 */
.L_x_2624:
[----:B------:R-:W-:Y:S04]  /*14300*/  BSSY B1, `(.L_x_2626) ;  /* 0x0000101000017945 */ /* 0x000fe80003800000 */
[----:B------:R-:W-:Y:S05]  /*14310*/  @P2 BRA `(.L_x_2627) ;  /* 0x0000000c00fc2947 */ /* 0x000fea0003800000 */
[----:B-1----:R-:W2:Y:S04]  /*14320*/  LDL R34, [R1+0x6c] ;  /* 0x00006c0001227983 */ /* 0x002ea80000100800 */
[----:B------:R-:W3:Y:S01]  /*14330*/  LDL R68, [R1+0x1a4] ;  /* 0x0001a40001447983 */ /* 0x000ee20000100800 */
[----:B-----5:R-:W-:Y:S02]  /*14340*/  SHF.R.U32.HI R24, RZ, 0x8, R28 ;  /* 0x00000008ff187819 */ /* 0x020fe4000001161c */
[----:B------:R-:W-:Y:S02]  /*14350*/  IADD3 R35, R19, 0x20, RZ ;  /* 0x0000002013237810 */ /* 0x000fe40007ffe0ff */
[----:B0-----:R-:W-:Y:S02]  /*14360*/  LOP3.LUT R3, R28, 0xff, RZ, 0xc0, !PT ;  /* 0x000000ff1c037812 */ /* 0x001fe400078ec0ff */
[----:B------:R-:W-:Y:S01]  /*14370*/  LOP3.LUT R24, R24, 0xff, RZ, 0xc0, !PT ;  /* 0x000000ff18187812 */ /* 0x000fe200078ec0ff */
[----:B------:R-:W-:Y:S01]  /*14380*/  IMAD.SHL.U32 R35, R35, 0x80, RZ ;  /* 0x0000008023237824 */ /* 0x000fe200078e00ff */
[----:B------:R-:W-:-:S02]  /*14390*/  LEA.HI R33, R37, R0, RZ, 0x1c ;  /* 0x0000000025217211 */ /* 0x000fc400078fe0ff */
[----:B------:R-:W-:Y:S02]  /*143a0*/  PRMT R45, R24, 0x7604, R3 ;  /* 0x00007604182d7816 */ /* 0x000fe40000000003 */
[----:B------:R-:W-:Y:S01]  /*143b0*/  LOP3.LUT R35, R35, 0x380, RZ, 0xc0, !PT ;  /* 0x0000038023237812 */ /* 0x000fe200078ec0ff */
[----:B------:R-:W-:Y:S01]  /*143c0*/  IMAD.SHL.U32 R3, R33, 0x10, RZ ;  /* 0x0000001021037824 */ /* 0x000fe200078e00ff */
[----:B------:R-:W-:Y:S02]  /*143d0*/  SHF.R.U32.HI R32, RZ, 0x8, R30 ;  /* 0x00000008ff207819 */ /* 0x000fe4000001161e */
[----:B------:R-:W-:Y:S02]  /*143e0*/  LOP3.LUT R27, R30, 0xff, RZ, 0xc0, !PT ;  /* 0x000000ff1e1b7812 */ /* 0x000fe400078ec0ff */
[----:B------:R-:W-:Y:S01]  /*143f0*/  LOP3.LUT R3, R35, 0x70, R3, 0xf8, !PT ;  /* 0x0000007023037812 */ /* 0x000fe200078ef803 */
[----:B------:R-:W-:Y:S01]  /*14400*/  VIADD R35, R19, 0x20 ;  /* 0x0000002013237836 */ /* 0x000fe20000000000 */
[----:B------:R-:W-:-:S02]  /*14410*/  LOP3.LUT R32, R32, 0xff, RZ, 0xc0, !PT ;  /* 0x000000ff20207812 */ /* 0x000fc400078ec0ff */
[----:B------:R-:W-:Y:S01]  /*14420*/  SHF.R.S32.HI R24, RZ, 0x1f, R33 ;  /* 0x0000001fff187819 */ /* 0x000fe20000011421 */
[----:B------:R-:W-:Y:S01]  /*14430*/  IMAD.SHL.U32 R35, R35, 0x80, RZ ;  /* 0x0000008023237824 */ /* 0x000fe200078e00ff */
[----:B------:R-:W-:Y:S02]  /*14440*/  PRMT R49, R32, 0x7604, R27 ;  /* 0x0000760420317816 */ /* 0x000fe4000000001b */
[----:B------:R-:W-:Y:S02]  /*14450*/  LEA.HI R32, R24, R33, RZ, 0x3 ;  /* 0x0000002118207211 */ /* 0x000fe400078f18ff */
[----:B------:R-:W-:Y:S02]  /*14460*/  LOP3.LUT R35, R35, 0x380, RZ, 0xc0, !PT ;  /* 0x0000038023237812 */ /* 0x000fe400078ec0ff */
[----:B------:R-:W-:Y:S01]  /*14470*/  SHF.R.U32.HI R26, RZ, 0x8, R29 ;  /* 0x00000008ff1a7819 */ /* 0x000fe2000001161d */
[----:B------:R-:W-:Y:S01]  /*14480*/  IMAD.SHL.U32 R32, R32, 0x800, RZ ;  /* 0x0000080020207824 */ /* 0x000fe200078e00ff */
[----:B------:R-:W-:-:S02]  /*14490*/  SHF.R.U32.HI R35, RZ, 0x3, R35 ;  /* 0x00000003ff237819 */ /* 0x000fc40000011623 */
[----:B------:R-:W-:Y:S02]  /*144a0*/  LOP3.LUT R25, R29, 0xff, RZ, 0xc0, !PT ;  /* 0x000000ff1d197812 */ /* 0x000fe400078ec0ff */
[----:B------:R-:W-:Y:S02]  /*144b0*/  LOP3.LUT R26, R26, 0xff, RZ, 0xc0, !PT ;  /* 0x000000ff1a1a7812 */ /* 0x000fe400078ec0ff */
[----:B------:R-:W-:Y:S02]  /*144c0*/  LOP3.LUT R3, R3, R35, RZ, 0x3c, !PT ;  /* 0x0000002303037212 */ /* 0x000fe400078e3cff */
[----:B------:R-:W-:Y:S02]  /*144d0*/  LOP3.LUT R32, R32, 0xffffc000, RZ, 0xc0, !PT ;  /* 0xffffc00020207812 */ /* 0x000fe400078ec0ff */
[----:B------:R-:W-:Y:S02]  /*144e0*/  PRMT R44, R26, 0x7604, R25 ;  /* 0x000076041a2c7816 */ /* 0x000fe40000000019 */
[----:B------:R-:W-:-:S02]  /*144f0*/  SHF.R.U32.HI R25, RZ, 0x8, R31 ;  /* 0x00000008ff197819 */ /* 0x000fc4000001161f */
[----:B------:R-:W-:Y:S02]  /*14500*/  SHF.R.U32.HI R27, RZ, 0x8, R4 ;  /* 0x00000008ff1b7819 */ /* 0x000fe40000011604 */
[----:B------:R-:W-:Y:S02]  /*14510*/  LOP3.LUT R24, R31, 0xff, RZ, 0xc0, !PT ;  /* 0x000000ff1f187812 */ /* 0x000fe400078ec0ff */
[----:B------:R-:W-:Y:S02]  /*14520*/  LOP3.LUT R26, R4, 0xff, RZ, 0xc0, !PT ;  /* 0x000000ff041a7812 */ /* 0x000fe400078ec0ff */
[----:B------:R-:W-:Y:S02]  /*14530*/  LOP3.LUT R25, R25, 0xff, RZ, 0xc0, !PT ;  /* 0x000000ff19197812 */ /* 0x000fe400078ec0ff */
[----:B------:R-:W-:Y:S02]  /*14540*/  LOP3.LUT R27, R27, 0xff, RZ, 0xc0, !PT ;  /* 0x000000ff1b1b7812 */ /* 0x000fe400078ec0ff */
[----:B------:R-:W-:-:S02]  /*14550*/  PRMT R46, R25, 0x7604, R24 ;  /* 0x00007604192e7816 */ /* 0x000fc40000000018 */
[----:B------:R-:W-:Y:S02]  /*14560*/  PRMT R55, R27, 0x7604, R26 ;  /* 0x000076041b377816 */ /* 0x000fe4000000001a */
[----:B------:R-:W-:Y:S02]  /*14570*/  SHF.R.U32.HI R48, RZ, 0x8, R5 ;  /* 0x00000008ff307819 */ /* 0x000fe40000011605 */
[----:B------:R-:W-:Y:S02]  /*14580*/  SHF.R.U32.HI R51, RZ, 0x8, R6 ;  /* 0x00000008ff337819 */ /* 0x000fe40000011606 */
[----:B------:R-:W-:Y:S02]  /*14590*/  LOP3.LUT R47, R5, 0xff, RZ, 0xc0, !PT ;  /* 0x000000ff052f7812 */ /* 0x000fe400078ec0ff */
[----:B------:R-:W-:Y:S02]  /*145a0*/  LOP3.LUT R48, R48, 0xff, RZ, 0xc0, !PT ;  /* 0x000000ff30307812 */ /* 0x000fe400078ec0ff */
[----:B------:R-:W-:-:S02]  /*145b0*/  LOP3.LUT R50, R6, 0xff, RZ, 0xc0, !PT ;  /* 0x000000ff06327812 */ /* 0x000fc400078ec0ff */
[----:B------:R-:W-:Y:S02]  /*145c0*/  LOP3.LUT R51, R51, 0xff, RZ, 0xc0, !PT ;  /* 0x000000ff33337812 */ /* 0x000fe400078ec0ff */
[----:B------:R-:W-:Y:S02]  /*145d0*/  PRMT R48, R48, 0x7604, R47 ;  /* 0x0000760430307816 */ /* 0x000fe4000000002f */
[----:B------:R-:W-:Y:S02]  /*145e0*/  SHF.R.U32.HI R47, RZ, 0x10, R29 ;  /* 0x00000010ff2f7819 */ /* 0x000fe4000001161d */
[----:B------:R-:W-:Y:S02]  /*145f0*/  PRMT R59, R51, 0x7604, R50 ;  /* 0x00007604333b7816 */ /* 0x000fe40000000032 */
[----:B------:R-:W-:Y:S01]  /*14600*/  SHF.R.U32.HI R57, RZ, 0x10, R5 ;  /* 0x00000010ff397819 */ /* 0x000fe20000011605 */
[----:B------:R-:W-:Y:S01]  /*14610*/  IMAD.U32 R47, R47, 0x10000, RZ ;  /* 0x000100002f2f7824 */ /* 0x000fe200078e00ff */
[----:B------:R-:W-:-:S02]  /*14620*/  SHF.R.U32.HI R51, RZ, 0x10, R31 ;  /* 0x00000010ff337819 */ /* 0x000fc4000001161f */
[----:B------:R-:W-:Y:S02]  /*14630*/  SHF.R.U32.HI R53, RZ, 0x8, R7 ;  /* 0x00000008ff357819 */ /* 0x000fe40000011607 */
[----:B------:R-:W-:Y:S01]  /*14640*/  SHF.L.U32 R57, R57, 0x10, RZ ;  /* 0x0000001039397819 */ /* 0x000fe200000006ff */
[----:B------:R-:W-:Y:S01]  /*14650*/  IMAD.U32 R51, R51, 0x10000, RZ ;  /* 0x0001000033337824 */ /* 0x000fe200078e00ff */
[----:B------:R-:W-:Y:S02]  /*14660*/  LOP3.LUT R52, R7, 0xff, RZ, 0xc0, !PT ;  /* 0x000000ff07347812 */ /* 0x000fe400078ec0ff */
[----:B------:R-:W-:Y:S02]  /*14670*/  LOP3.LUT R53, R53, 0xff, RZ, 0xc0, !PT ;  /* 0x000000ff35357812 */ /* 0x000fe400078ec0ff */
[----:B------:R-:W-:Y:S02]  /*14680*/  LOP3.LUT R57, R48, 0xff0000, R57, 0xf8, !PT ;  /* 0x00ff000030397812 */ /* 0x000fe400078ef839 */
[----:B------:R-:W-:-:S02]  /*14690*/  LOP3.LUT R47, R44, 0xff0000, R47, 0xf8, !PT ;  /* 0x00ff00002c2f7812 */ /* 0x000fc400078ef82f */
[----:B------:R-:W-:Y:S02]  /*146a0*/  PRMT R52, R53, 0x7604, R52 ;  /* 0x0000760435347816 */ /* 0x000fe40000000034 */
[----:B------:R-:W-:Y:S02]  /*146b0*/  LOP3.LUT R45, R45, 0xff0000, R28, 0xf8, !PT ;  /* 0x00ff00002d2d7812 */ /* 0x000fe400078ef81c */
[----:B------:R-:W-:Y:S02]  /*146c0*/  LOP3.LUT R53, R46, 0xff0000, R51, 0xf8, !PT ;  /* 0x00ff00002e357812 */ /* 0x000fe400078ef833 */
[----:B------:R-:W-:Y:S02]  /*146d0*/  LOP3.LUT R51, R49, 0xff0000, R30, 0xf8, !PT ;  /* 0x00ff000031337812 */ /* 0x000fe400078ef81e */
[----:B------:R-:W-:Y:S02]  /*146e0*/  LOP3.LUT R57, R57, 0xff000000, R5, 0xf8, !PT ;  /* 0xff00000039397812 */ /* 0x000fe400078ef805 */
[----:B------:R-:W-:-:S02]  /*146f0*/  LOP3.LUT R49, R47, 0xff000000, R29, 0xf8, !PT ;  /* 0xff0000002f317812 */ /* 0x000fc400078ef81d */
[----:B------:R-:W-:Y:S02]  /*14700*/  LOP3.LUT R44, R45, 0xff000000, R28, 0xf8, !PT ;  /* 0xff0000002d2c7812 */ /* 0x000fe400078ef81c */
[----:B------:R-:W-:Y:S02]  /*14710*/  SHF.R.U32.HI R61, RZ, 0x10, R7 ;  /* 0x00000010ff3d7819 */ /* 0x000fe40000011607 */
[----:B------:R-:W-:Y:S02]  /*14720*/  LOP3.LUT R29, R55, 0xff0000, R4, 0xf8, !PT ;  /* 0x00ff0000371d7812 */ /* 0x000fe400078ef804 */
[----:B------:R-:W-:Y:S01]  /*14730*/  LOP3.LUT R59, R59, 0xff0000, R6, 0xf8, !PT ;  /* 0x00ff00003b3b7812 */ /* 0x000fe200078ef806 */
[----:B------:R-:W-:Y:S01]  /*14740*/  IMAD.U32 R61, R61, 0x10000, RZ ;  /* 0x000100003d3d7824 */ /* 0x000fe200078e00ff */
[----:B------:R-:W-:Y:S02]  /*14750*/  LOP3.LUT R53, R53, 0xff000000, R31, 0xf8, !PT ;  /* 0xff00000035357812 */ /* 0x000fe400078ef81f */
[----:B------:R-:W-:-:S02]  /*14760*/  F2FP.F16.E4M3.UNPACK_B R56, R57 ;  /* 0x00000039ff38723e */ /* 0x000fc400020006ff */
[----:B------:R-:W-:Y:S02]  /*14770*/  F2FP.F16.E4M3.UNPACK_B R31, R49 ;  /* 0x00000031ff1f723e */ /* 0x000fe400020006ff */
[----:B------:R-:W-:Y:S01]  /*14780*/  LOP3.LUT R28, R51, 0xff000000, R30, 0xf8, !PT ;  /* 0xff000000331c7812 */ /* 0x000fe200078ef81e */
[--C-:B------:R-:W-:Y:S01]  /*14790*/  HADD2.F32 R58, -RZ, R56.reuse.H0_H0 ;  /* 0x20000038ff3a7230 */ /* 0x100fe20000004100 */
[----:B------:R-:W-:Y:S01]  /*147a0*/  LOP3.LUT R29, R29, 0xff000000, R4, 0xf8, !PT ;  /* 0xff0000001d1d7812 */ /* 0x000fe200078ef804 */
[----:B------:R-:W-:Y:S01]  /*147b0*/  HADD2.F32 R51, -RZ, R31.H0_H0 ;  /* 0x2000001fff337230 */ /* 0x000fe20000004100 */
[----:B------:R-:W-:Y:S01]  /*147c0*/  LOP3.LUT R4, R59, 0xff000000, R6, 0xf8, !PT ;  /* 0xff0000003b047812 */ /* 0x000fe200078ef806 */
[----:B------:R-:W-:Y:S01]  /*147d0*/  HADD2.F32 R59, -RZ, R56.H1_H1 ;  /* 0x30000038ff3b7230 */ /* 0x000fe20000004100 */
[----:B------:R-:W-:Y:S02]  /*147e0*/  LOP3.LUT R61, R52, 0xff0000, R61, 0xf8, !PT ;  /* 0x00ff0000343d7812 */ /* 0x000fe400078ef83d */
[----:B------:R-:W-:-:S02]  /*147f0*/  F2FP.F16.E4M3.UNPACK_B R57, R57.H1 ;  /* 0x00000039ff39723e */ /* 0x000fc400030006ff */
[----:B------:R-:W-:Y:S02]  /*14800*/  F2FP.F16.E4M3.UNPACK_B R49, R49.H1 ;  /* 0x00000031ff31723e */ /* 0x000fe400030006ff */
[----:B------:R-:W-:Y:S01]  /*14810*/  LOP3.LUT R61, R61, 0xff000000, R7, 0xf8, !PT ;  /* 0xff0000003d3d7812 */ /* 0x000fe200078ef807 */
[--C-:B------:R-:W-:Y:S02]  /*14820*/  HADD2.F32 R56, -RZ, R57.reuse.H0_H0 ;  /* 0x20000039ff387230 */ /* 0x100fe40000004100 */
[----:B------:R-:W-:Y:S01]  /*14830*/  HADD2.F32 R57, -RZ, R57.H1_H1 ;  /* 0x30000039ff397230 */ /* 0x000fe20000004100 */
[----:B--2---:R-:W-:Y:S01]  /*14840*/  IADD3 R3, R3, R32, R34 ;  /* 0x0000002003037210 */ /* 0x004fe20007ffe022 */
[----:B---3--:R-:W0:Y:S04]  /*14850*/  LDS.128 R24, [R68+0x20400] ;  /* 0x0204000044187984 */ /* 0x008e280000000c00 */
[----:B------:R-:W-:-:S05]  /*14860*/  IMAD.IADD R3, R18, 0x1, R3 ;  /* 0x0000000112037824 */ /* 0x000fca00078e0203 */
[----:B------:R-:W1:Y:S01]  /*14870*/  LDS.128 R32, [R3+0x20400] ;  /* 0x0204000003207984 */ /* 0x000e620000000c00 */
[-C--:B0-----:R-:W-:Y:S02]  /*14880*/  F2FP.F16.E4M3.UNPACK_B R48, R27.reuse ;  /* 0x0000001bff30723e */ /* 0x081fe400020006ff */
[----:B------:R-:W-:Y:S02]  /*14890*/  F2FP.F16.E4M3.UNPACK_B R54, R27.H1 ;  /* 0x0000001bff36723e */ /* 0x000fe400030006ff */
[-C--:B------:R-:W-:Y:S02]  /*148a0*/  F2FP.F16.E4M3.UNPACK_B R27, R24.reuse ;  /* 0x00000018ff1b723e */ /* 0x080fe400020006ff */
[----:B------:R-:W-:Y:S02]  /*148b0*/  F2FP.F16.E4M3.UNPACK_B R45, R24.H1 ;  /* 0x00000018ff2d723e */ /* 0x000fe400030006ff */
[----:B-1----:R-:W-:Y:S02]  /*148c0*/  F2FP.F16.E4M3.UNPACK_B R24, R33 ;  /* 0x00000021ff18723e */ /* 0x002fe400020006ff */
[----:B------:R-:W-:-:S02]  /*148d0*/  F2FP.F16.E4M3.UNPACK_B R30, R25 ;  /* 0x00000019ff1e723e */ /* 0x000fc400020006ff */
[----:B------:R-:W-:Y:S01]  /*148e0*/  F2FP.F16.E4M3.UNPACK_B R46, R25.H1 ;  /* 0x00000019ff2e723e */ /* 0x000fe200030006ff */
[----:B------:R-:W-:Y:S01]  /*148f0*/  HADD2.F32 R6, -RZ, R24.H0_H0 ;  /* 0x20000018ff067230 */ /* 0x000fe20000004100 */
[----:B------:R-:W-:Y:S01]  /*14900*/  F2FP.F16.E4M3.UNPACK_B R47, R33.H1 ;  /* 0x00000021ff2f723e */ /* 0x000fe200030006ff */
[----:B------:R-:W-:Y:S01]  /*14910*/  HADD2.F32 R25, -RZ, R30.H0_H0 ;  /* 0x2000001eff197230 */ /* 0x000fe20000004100 */
[-C--:B------:R-:W-:Y:S01]  /*14920*/  F2FP.F16.E4M3.UNPACK_B R33, R32.reuse ;  /* 0x00000020ff21723e */ /* 0x080fe200020006ff */
[----:B------:R-:W-:Y:S01]  /*14930*/  HADD2.F32 R24, -RZ, R24.H1_H1 ;  /* 0x30000018ff187230 */ /* 0x000fe20000004100 */
[----:B------:R-:W-:Y:S01]  /*14940*/  F2FP.F16.E4M3.UNPACK_B R50, R32.H1 ;  /* 0x00000020ff32723e */ /* 0x000fe200030006ff */
[C---:B------:R-:W-:Y:S01]  /*14950*/  FMUL.FTZ R32, R6.reuse, R58 ;  /* 0x0000003a06207220 */ /* 0x040fe20000410000 */
[-C--:B------:R-:W-:Y:S01]  /*14960*/  F2FP.F16.E4M3.UNPACK_B R52, R35.reuse ;  /* 0x00000023ff34723e */ /* 0x080fe200020006ff */
[----:B------:R-:W-:Y:S01]  /*14970*/  HADD2.F32 R30, -RZ, R30.H1_H1 ;  /* 0x3000001eff1e7230 */ /* 0x000fe20000004100 */
[----:B------:R-:W-:Y:S01]  /*14980*/  F2FP.F16.E4M3.UNPACK_B R55, R35.H1 ;  /* 0x00000023ff37723e */ /* 0x000fe200030006ff */
[-C--:B------:R-:W-:Y:S01]  /*14990*/  FMUL.FTZ R35, R6, R51.reuse ;  /* 0x0000003306237220 */ /* 0x080fe20000410000 */
[----:B------:R-:W-:Y:S01]  /*149a0*/  FFMA.FTZ R6, R25, R51, -R32 ;  /* 0x0000003319067223 */ /* 0x000fe20000010820 */
[----:B------:R-:W-:-:S02]  /*149b0*/  HADD2.F32 R51, -RZ, R49.H0_H0 ;  /* 0x20000031ff337230 */ /* 0x000fc40000004100 */
[C---:B------:R-:W-:Y:S01]  /*149c0*/  FMUL.FTZ R63, R24.reuse, R59 ;  /* 0x0000003b183f7220 */ /* 0x040fe20000410000 */
[----:B------:R-:W-:Y:S01]  /*149d0*/  FFMA.FTZ R25, R25, R58, R35 ;  /* 0x0000003a19197223 */ /* 0x000fe20000010023 */
[----:B------:R-:W-:Y:S01]  /*149e0*/  HADD2.F32 R35, -RZ, R31.H1_H1 ;  /* 0x3000001fff237230 */ /* 0x000fe20000004100 */
[-C--:B------:R-:W-:Y:S01]  /*149f0*/  F2FP.F16.E4M3.UNPACK_B R7, R34.reuse ;  /* 0x00000022ff07723e */ /* 0x080fe200020006ff */
[--C-:B------:R-:W-:Y:S01]  /*14a00*/  HADD2.F32 R31, -RZ, R47.reuse.H0_H0 ;  /* 0x2000002fff1f7230 */ /* 0x100fe20000004100 */
[----:B------:R-:W-:Y:S01]  /*14a10*/  F2FP.F16.E4M3.UNPACK_B R34, R34.H1 ;  /* 0x00000022ff22723e */ /* 0x000fe200030006ff */
[----:B------:R-:W-:Y:S02]  /*14a20*/  HADD2.F32 R32, -RZ, R46.H0_H0 ;  /* 0x2000002eff207230 */ /* 0x000fe40000004100 */
[----:B------:R-:W-:Y:S01]  /*14a30*/  FMUL.FTZ R24, R24, R35 ;  /* 0x0000002318187220 */ /* 0x000fe20000410000 */
[----:B------:R-:W-:Y:S02]  /*14a40*/  HADD2.F32 R47, -RZ, R47.H1_H1 ;  /* 0x3000002fff2f7230 */ /* 0x000fe40000004100 */
[CC--:B------:R-:W-:Y:S01]  /*14a50*/  FMUL.FTZ R65, R31.reuse, R56.reuse ;  /* 0x000000381f417220 */ /* 0x0c0fe20000410000 */
        /* <DEDUP_REMOVED lines=8> */
[----:B------:R-:W-:-:S02]  /*14ae0*/  HADD2.F32 R35, -RZ, R52.H0_H0 ;  /* 0x20000034ff237230 */ /* 0x000fc40000004100 */
[C---:B------:R-:W-:Y:S01]  /*14af0*/  FMUL.FTZ R63, R47.reuse, R57 ;  /* 0x000000392f3f7220 */ /* 0x040fe20000410000 */
[----:B------:R-:W-:Y:S02]  /*14b00*/  HADD2.F32 R58, -RZ, R56.H0_H0 ;  /* 0x20000038ff3a7230 */ /* 0x000fe40000004100 */
[----:B------:R-:W-:Y:S01]  /*14b10*/  FMUL.FTZ R62, R47, R49 ;  /* 0x000000312f3e7220 */ /* 0x000fe20000410000 */
[--C-:B------:R-:W-:Y:S01]  /*14b20*/  HADD2.F32 R60, -RZ, R59.reuse.H0_H0 ;  /* 0x2000003bff3c7230 */ /* 0x100fe20000004100 */
[----:B------:R-:W-:Y:S01]  /*14b30*/  F2FP.F16.E4M3.UNPACK_B R5, R26 ;  /* 0x0000001aff05723e */ /* 0x000fe200020006ff */
[----:B------:R-:W-:Y:S02]  /*14b40*/  HADD2.F32 R46, -RZ, R46.H1_H1 ;  /* 0x3000002eff2e7230 */ /* 0x000fe40000004100 */
[C---:B------:R-:W-:Y:S01]  /*14b50*/  FMUL.FTZ R65, R35.reuse, R58 ;  /* 0x0000003a23417220 */ /* 0x040fe20000410000 */
[----:B------:R-:W-:Y:S02]  /*14b60*/  HADD2.F32 R51, -RZ, R48.H0_H0 ;  /* 0x20000030ff337230 */ /* 0x000fe40000004100 */
[----:B------:R-:W-:Y:S01]  /*14b70*/  FMUL.FTZ R64, R35, R60 ;  /* 0x0000003c23407220 */ /* 0x000fe20000410000 */
[----:B------:R-:W-:-:S02]  /*14b80*/  HADD2.F32 R59, -RZ, R59.H1_H1 ;  /* 0x3000003bff3b7230 */ /* 0x000fc40000004100 */
[C---:B------:R-:W-:Y:S01]  /*14b90*/  FFMA.FTZ R35, R46.reuse, R49, -R63 ;  /* 0x000000312e237223 */ /* 0x040fe2000001083f */
[----:B------:R-:W-:Y:S01]  /*14ba0*/  FFMA.FTZ R49, R46, R57, R62 ;  /* 0x000000392e317223 */ /* 0x000fe2000001003e */
[C---:B------:R-:W-:Y:S01]  /*14bb0*/  FFMA.FTZ R46, R51.reuse, R60, R65 ;  /* 0x0000003c332e7223 */ /* 0x040fe20000010041 */
[----:B------:R-:W-:Y:S01]  /*14bc0*/  HADD2.F32 R57, -RZ, R56.H1_H1 ;  /* 0x30000038ff397230 */ /* 0x000fe20000004100 */
[----:B------:R-:W-:Y:S01]  /*14bd0*/  F2FP.F16.E4M3.UNPACK_B R60, R61.H1 ;  /* 0x0000003dff3c723e */ /* 0x000fe200030006ff */
[----:B------:R-:W-:Y:S01]  /*14be0*/  FFMA.FTZ R47, R51, R58, -R64 ;  /* 0x0000003a332f7223 */ /* 0x000fe20000010840 */
[----:B------:R-:W-:Y:S01]  /*14bf0*/  F2FP.F16.E4M3.UNPACK_B R56, R53.H1 ;  /* 0x00000035ff38723e */ /* 0x000fe200030006ff */
[----:B------:R-:W-:Y:S01]  /*14c00*/  HADD2.F32 R52, -RZ, R52.H1_H1 ;  /* 0x30000034ff347230 */ /* 0x000fe20000004100 */
[----:B------:R-:W-:Y:S01]  /*14c10*/  F2FP.F16.E4M3.UNPACK_B R26, R26.H1 ;  /* 0x0000001aff1a723e */ /* 0x000fe200030006ff */
[----:B------:R-:W-:Y:S01]  /*14c20*/  HADD2.F32 R51, -RZ, R48.H1_H1 ;  /* 0x30000030ff337230 */ /* 0x000fe20000004100 */
[----:B------:R-:W-:Y:S01]  /*14c30*/  F2FP.SATFINITE.E4M3.F32.PACK_AB_MERGE_C R32, R49, R32, RZ ;  /* 0x000000203120723e */ /* 0x000fe200048070ff */
[----:B------:R-:W-:-:S02]  /*14c40*/  HADD2.F32 R61, -RZ, R60.H0_H0 ;  /* 0x2000003cff3d7230 */ /* 0x000fc40000004100 */
[C---:B------:R-:W-:Y:S01]  /*14c50*/  FMUL.FTZ R62, R52.reuse, R59 ;  /* 0x0000003b343e7220 */ /* 0x040fe20000410000 */
[--C-:B------:R-:W-:Y:S02]  /*14c60*/  HADD2.F32 R48, -RZ, R55.reuse.H0_H0 ;  /* 0x20000037ff307230 */ /* 0x100fe40000004100 */
[----:B------:R-:W-:Y:S01]  /*14c70*/  FMUL.FTZ R52, R52, R57 ;  /* 0x0000003934347220 */ /* 0x000fe20000410000 */
[----:B------:R-:W-:Y:S01]  /*14c80*/  HADD2.F32 R58, -RZ, R56.H0_H0 ;  /* 0x20000038ff3a7230 */ /* 0x000fe20000004100 */
[----:B------:R-:W-:Y:S01]  /*14c90*/  F2FP.SATFINITE.E4M3.F32.PACK_AB_MERGE_C R25, R24, R25, R32 ;  /* 0x000000191819723e */ /* 0x000fe20004807020 */
[----:B------:R-:W-:Y:S02]  /*14ca0*/  HADD2.F32 R53, -RZ, R54.H0_H0 ;  /* 0x20000036ff357230 */ /* 0x000fe40000004100 */
[C---:B------:R-:W-:Y:S01]  /*14cb0*/  FMUL.FTZ R64, R48.reuse, R61 ;  /* 0x0000003d30407220 */ /* 0x040fe20000410000 */
[----:B------:R-:W-:Y:S02]  /*14cc0*/  HADD2.F32 R63, -RZ, R60.H1_H1 ;  /* 0x3000003cff3f7230 */ /* 0x000fe40000004100 */
[-C--:B------:R-:W-:Y:S01]  /*14cd0*/  FMUL.FTZ R66, R48, R58.reuse ;  /* 0x0000003a30427220 */ /* 0x080fe20000410000 */
[C---:B------:R-:W-:Y:S01]  /*14ce0*/  FFMA.FTZ R48, R51.reuse, R57, -R62 ;  /* 0x0000003933307223 */ /* 0x040fe2000001083e */
[----:B------:R-:W-:Y:S01]  /*14cf0*/  FFMA.FTZ R51, R51, R59, R52 ;  /* 0x0000003b33337223 */ /* 0x000fe20000010034 */
[C---:B------:R-:W-:Y:S01]  /*14d00*/  FFMA.FTZ R52, R53.reuse, R58, -R64 ;  /* 0x0000003a35347223 */ /* 0x040fe20000010840 */
[----:B------:R-:W-:Y:S01]  /*14d10*/  FFMA.FTZ R53, R53, R61, R66 ;  /* 0x0000003d35357223 */ /* 0x000fe20000010042 */
[----:B------:R-:W-:Y:S01]  /*14d20*/  F2FP.F16.E4M3.UNPACK_B R61, R29.H1 ;  /* 0x0000001dff3d723e */ /* 0x000fe200030006ff */
[----:B------:R-:W-:Y:S01]  /*14d30*/  HADD2.F32 R59, -RZ, R56.H1_H1 ;  /* 0x30000038ff3b7230 */ /* 0x000fe20000004100 */
[----:B------:R-:W-:Y:S01]  /*14d40*/  F2FP.F16.E4M3.UNPACK_B R58, R44.H1 ;  /* 0x0000002cff3a723e */ /* 0x000fe200030006ff */
[----:B------:R-:W-:-:S02]  /*14d50*/  HADD2.F32 R56, -RZ, R55.H1_H1 ;  /* 0x30000037ff387230 */ /* 0x000fc40000004100 */
[----:B------:R-:W-:Y:S02]  /*14d60*/  HADD2.F32 R62, -RZ, R61.H0_H0 ;  /* 0x2000003dff3e7230 */ /* 0x000fe40000004100 */
        /* <DEDUP_REMOVED lines=10> */
[----:B------:R-:W-:Y:S02]  /*14e10*/  HADD2.F32 R50, -RZ, R50.H1_H1 ;  /* 0x30000032ff327230 */ /* 0x000fe40000004100 */
[C---:B------:R-:W-:Y:S01]  /*14e20*/  FFMA.FTZ R56, R57.reuse, R60, -R56 ;  /* 0x0000003c39387223 */ /* 0x040fe20000010838 */
[----:B------:R-:W-:Y:S02]  /*14e30*/  HADD2.F32 R59, -RZ, R58.H1_H1 ;  /* 0x3000003aff3b7230 */ /* 0x000fe40000004100 */
[----:B------:R-:W-:Y:S01]  /*14e40*/  FFMA.FTZ R54, R54, R63, R64 ;  /* 0x0000003f36367223 */ /* 0x000fe20000010040 */
[----:B------:R-:W-:Y:S01]  /*14e50*/  FFMA.FTZ R57, R57, R62, R65 ;  /* 0x0000003e39397223 */ /* 0x000fe20000010041 */
[----:B------:R-:W-:Y:S01]  /*14e60*/  F2FP.F16.E4M3.UNPACK_B R60, R29 ;  /* 0x0000001dff3c723e */ /* 0x000fe200020006ff */
[----:B------:R-:W-:Y:S01]  /*14e70*/  HADD2.F32 R45, -RZ, R45.H1_H1 ;  /* 0x3000002dff2d7230 */ /* 0x000fe20000004100 */
[----:B------:R-:W-:Y:S01]  /*14e80*/  F2FP.F16.E4M3.UNPACK_B R58, R44 ;  /* 0x0000002cff3a723e */ /* 0x000fe200020006ff */
[C---:B------:R-:W-:Y:S01]  /*14e90*/  FMUL.FTZ R62, R50.reuse, R61 ;  /* 0x0000003d323e7220 */ /* 0x040fe20000410000 */
[----:B------:R-:W-:Y:S01]  /*14ea0*/  FMUL.FTZ R64, R50, R59 ;  /* 0x0000003b32407220 */ /* 0x000fe20000410000 */
[----:B------:R-:W-:-:S02]  /*14eb0*/  HADD2.F32 R50, -RZ, R60.H0_H0 ;  /* 0x2000003cff327230 */ /* 0x000fc40000004100 */
[----:B------:R-:W-:Y:S02]  /*14ec0*/  HADD2.F32 R44, -RZ, R33.H0_H0 ;  /* 0x20000021ff2c7230 */ /* 0x000fe40000004100 */
        /* <DEDUP_REMOVED lines=11> */
[----:B------:R-:W-:Y:S01]  /*14f80*/  HADD2.F32 R27, -RZ, R27.H1_H1 ;  /* 0x3000001bff1b7230 */ /* 0x000fe20000004100 */
[----:B------:R-:W-:Y:S01]  /*14f90*/  F2FP.F16.E4M3.UNPACK_B R45, R4.H1 ;  /* 0x00000004ff2d723e */ /* 0x000fe200030006ff */
[C---:B------:R-:W-:Y:S01]  /*14fa0*/  FMUL.FTZ R64, R33.reuse, R60 ;  /* 0x0000003c21407220 */ /* 0x040fe20000410000 */
[----:B------:R-:W-:Y:S01]  /*14fb0*/  F2FP.F16.E4M3.UNPACK_B R44, R28.H1 ;  /* 0x0000001cff2c723e */ /* 0x000fe200030006ff */
[-C--:B------:R-:W-:Y:S01]  /*14fc0*/  FMUL.FTZ R33, R33, R58.reuse ;  /* 0x0000003a21217220 */ /* 0x080fe20000410000 */
[----:B------:R-:W-:Y:S02]  /*14fd0*/  HADD2.F32 R29, -RZ, R34.H0_H0 ;  /* 0x20000022ff1d7230 */ /* 0x000fe40000004100 */
[----:B------:R-:W-:Y:S01]  /*14fe0*/  FFMA.FTZ R61, R27, R58, -R64 ;  /* 0x0000003a1b3d7223 */ /* 0x000fe20000010840 */
[----:B------:R-:W-:-:S02]  /*14ff0*/  HADD2.F32 R58, -RZ, R45.H0_H0 ;  /* 0x2000002dff3a7230 */ /* 0x000fc40000004100 */
[----:B------:R-:W-:Y:S01]  /*15000*/  FFMA.FTZ R60, R27, R60, R33 ;  /* 0x0000003c1b3c7223 */ /* 0x000fe20000010021 */
[----:B------:R-:W-:Y:S01]  /*15010*/  HADD2.F32 R50, -RZ, R44.H0_H0 ;  /* 0x2000002cff327230 */ /* 0x000fe20000004100 */
[----:B------:R-:W-:Y:S01]  /*15020*/  F2FP.F16.E4M3.UNPACK_B R4, R4 ;  /* 0x00000004ff04723e */ /* 0x000fe200020006ff */
[----:B------:R-:W-:Y:S01]  /*15030*/  HADD2.F32 R45, -RZ, R45.H1_H1 ;  /* 0x3000002dff2d7230 */ /* 0x000fe20000004100 */
[----:B------:R-:W-:Y:S01]  /*15040*/  F2FP.F16.E4M3.UNPACK_B R28, R28 ;  /* 0x0000001cff1c723e */ /* 0x000fe200020006ff */
        /* <DEDUP_REMOVED lines=17> */
[----:B------:R-:W-:Y:S01]  /*15160*/  HADD2.F32 R27, -RZ, R28.H0_H0 ;  /* 0x2000001cff1b7230 */ /* 0x000fe20000004100 */
[----:B------:R-:W-:Y:S01]  /*15170*/  F2FP.SATFINITE.E4M3.F32.PACK_AB_MERGE_C R45, R45, R64, RZ ;  /* 0x000000402d2d723e */ /* 0x000fe200048070ff */
[----:B------:R-:W-:-:S02]  /*15180*/  HADD2.F32 R34, -RZ, R4.H1_H1 ;  /* 0x30000004ff227230 */ /* 0x000fc40000004100 */
[C---:B------:R-:W-:Y:S01]  /*15190*/  FMUL.FTZ R33, R26.reuse, R29 ;  /* 0x0000001d1a217220 */ /* 0x040fe20000410000 */
[----:B------:R-:W-:Y:S02]  /*151a0*/  HADD2.F32 R7, -RZ, R7.H1_H1 ;  /* 0x30000007ff077230 */ /* 0x000fe40000004100 */
[----:B------:R-:W-:Y:S01]  /*151b0*/  FMUL.FTZ R26, R26, R27 ;  /* 0x0000001b1a1a7220 */ /* 0x000fe20000410000 */
[----:B------:R-:W-:Y:S02]  /*151c0*/  HADD2.F32 R28, -RZ, R28.H1_H1 ;  /* 0x3000001cff1c7230 */ /* 0x000fe40000004100 */
[--C-:B------:R-:W-:Y:S02]  /*151d0*/  HADD2.F32 R4, -RZ, R5.reuse.H0_H0 ;  /* 0x20000005ff047230 */ /* 0x100fe40000004100 */
[C---:B------:R-:W-:Y:S01]  /*151e0*/  FMUL.FTZ R44, R7.reuse, R34 ;  /* 0x00000022072c7220 */ /* 0x040fe20000410000 */
[----:B------:R-:W-:Y:S02]  /*151f0*/  HADD2.F32 R5, -RZ, R5.H1_H1 ;  /* 0x30000005ff057230 */ /* 0x000fe40000004100 */
[-C--:B------:R-:W-:Y:S01]  /*15200*/  FMUL.FTZ R7, R7, R28.reuse ;  /* 0x0000001c07077220 */ /* 0x080fe20000410000 */
[C---:B------:R-:W-:Y:S01]  /*15210*/  FFMA.FTZ R26, R4.reuse, R29, R26 ;  /* 0x0000001d041a7223 */ /* 0x040fe2000001001a */
[----:B------:R-:W-:Y:S01]  /*15220*/  FFMA.FTZ R33, R4, R27, -R33 ;  /* 0x0000001b04217223 */ /* 0x000fe20000010821 */
        /* <DEDUP_REMOVED lines=9> */
[----:B------:R-:W-:Y:S02]  /*152c0*/  F2FP.SATFINITE.E4M3.F32.PACK_AB_MERGE_C R6, R44, R33, R50 ;  /* 0x000000212c06723e */ /* 0x000fe40004807032 */
[----:B------:R-:W-:Y:S02]  /*152d0*/  F2FP.SATFINITE.E4M3.F32.PACK_AB_MERGE_C R27, R51, R46, R27 ;  /* 0x0000002e331b723e */ /* 0x000fe4000480701b */
[----:B------:R-:W-:Y:S01]  /*152e0*/  F2FP.SATFINITE.E4M3.F32.PACK_AB_MERGE_C R26, R29, R26, R45 ;  /* 0x0000001a1d1a723e */ /* 0x000fe2000480702d */
[----:B------:R2:W-:Y:S04]  /*152f0*/  STS.128 [R68+0x20400], R4 ;  /* 0x0204000444007388 */ /* 0x0005e80000000c00 */
[----:B------:R2:W-:Y:S02]  /*15300*/  STS.128 [R3+0x20400], R24 ;  /* 0x0204001803007388 */ /* 0x0005e40000000c00 */
.L_x_2627:
[----:B------:R-:W-:Y:S05]  /*15310*/  BSYNC B1 ;  /* 0x0000000000017941 */ /* 0x000fea0003800000 */
.L_x_2626:
[----:B------:R-:W-:Y:S04]  /*15320*/  BSSY B1, `(.L_x_2628) ;  /* 0x0000109000017945 */ /* 0x000fe80003800000 */
[----:B------:R-:W-:Y:S05]  /*15330*/  @P1 BRA `(.L_x_2629) ;  /* 0x00000010001c1947 */ /* 0x000fea0003800000 */
[----:B-----5:R-:W3:Y:S04]  /*15340*/  LDL R28, [R1+0x68] ;  /* 0x00006800011c7983 */ /* 0x020ee80000100800 */
[----:B------:R-:W4:Y:S01]  /*15350*/  LDL R60, [R1+0x1a0] ;  /* 0x0001a000013c7983 */ /* 0x000f220000100800 */
[----:B012---:R-:W-:Y:S01]  /*15360*/  SHF.R.U32.HI R3, RZ, 0x8, R20 ;  /* 0x00000008ff037819 */ /* 0x007fe20000011614 */
[----:B------:R-:W-:Y:S01]  /*15370*/  VIADD R30, R19, 0x40 ;  /* 0x00000040131e7836 */ /* 0x000fe20000000000 */
[----:B------:R-:W-:Y:S02]  /*15380*/  LOP3.LUT R4, R20, 0xff, RZ, 0xc0, !PT ;  /* 0x000000ff14047812 */ /* 0x000fe400078ec0ff */
[----:B------:R-:W-:Y:S01]  /*15390*/  LOP3.LUT R3, R3, 0xff, RZ, 0xc0, !PT ;  /* 0x000000ff03037812 */ /* 0x000fe200078ec0ff */
[----:B------:R-:W-:Y:S01]  /*153a0*/  IMAD.SHL.U32 R30, R30, 0x80, RZ ;  /* 0x000000801e1e7824 */ /* 0x000fe200078e00ff */
[----:B------:R-:W-:-:S02]  /*153b0*/  LEA.HI R24, R37, R0, RZ, 0x1c ;  /* 0x0000000025187211 */ /* 0x000fc400078fe0ff */
[----:B------:R-:W-:Y:S02]  /*153c0*/  PRMT R29, R3, 0x7604, R4 ;  /* 0x00007604031d7816 */ /* 0x000fe40000000004 */
[----:B------:R-:W-:Y:S01]  /*153d0*/  SHF.R.U32.HI R3, RZ, 0x8, R38 ;  /* 0x00000008ff037819 */ /* 0x000fe20000011626 */
[----:B------:R-:W-:Y:S01]  /*153e0*/  IMAD.SHL.U32 R26, R24, 0x10, RZ ;  /* 0x00000010181a7824 */ /* 0x000fe200078e00ff */
[----:B------:R-:W-:Y:S02]  /*153f0*/  LOP3.LUT R30, R30, 0x380, RZ, 0xc0, !PT ;  /* 0x000003801e1e7812 */ /* 0x000fe400078ec0ff */
[----:B------:R-:W-:Y:S02]  /*15400*/  LOP3.LUT R4, R3, 0xff, RZ, 0xc0, !PT ;  /* 0x000000ff03047812 */ /* 0x000fe400078ec0ff */
[----:B------:R-:W-:Y:S01]  /*15410*/  LOP3.LUT R3, R30, 0x70, R26, 0xf8, !PT ;  /* 0x000000701e037812 */ /* 0x000fe200078ef81a */
[----:B------:R-:W-:Y:S01]  /*15420*/  VIADD R30, R19, 0x40 ;  /* 0x00000040131e7836 */ /* 0x000fe20000000000 */
[----:B------:R-:W-:-:S02]  /*15430*/  SHF.R.S32.HI R25, RZ, 0x1f, R24 ;  /* 0x0000001fff197819 */ /* 0x000fc40000011418 */
[----:B------:R-:W-:Y:S01]  /*15440*/  SHF.R.U32.HI R5, RZ, 0x8, R21 ;  /* 0x00000008ff057819 */ /* 0x000fe20000011615 */
[----:B------:R-:W-:Y:S01]  /*15450*/  IMAD.SHL.U32 R30, R30, 0x80, RZ ;  /* 0x000000801e1e7824 */ /* 0x000fe200078e00ff */
[----:B------:R-:W-:Y:S02]  /*15460*/  LEA.HI R27, R25, R24, RZ, 0x3 ;  /* 0x00000018191b7211 */ /* 0x000fe400078f18ff */
[----:B------:R-:W-:Y:S02]  /*15470*/  SHF.R.U32.HI R24, RZ, 0x8, R40 ;  /* 0x00000008ff187819 */ /* 0x000fe40000011628 */
[----:B------:R-:W-:Y:S01]  /*15480*/  LOP3.LUT R30, R30, 0x380, RZ, 0xc0, !PT ;  /* 0x000003801e1e7812 */ /* 0x000fe200078ec0ff */
[----:B------:R-:W-:Y:S01]  /*15490*/  IMAD.SHL.U32 R27, R27, 0x800, RZ ;  /* 0x000008001b1b7824 */ /* 0x000fe200078e00ff */
[----:B------:R-:W-:Y:S02]  /*154a0*/  LOP3.LUT R25, R40, 0xff, RZ, 0xc0, !PT ;  /* 0x000000ff28197812 */ /* 0x000fe400078ec0ff */
[----:B------:R-:W-:-:S02]  /*154b0*/  SHF.R.U32.HI R30, RZ, 0x3, R30 ;  /* 0x00000003ff1e7819 */ /* 0x000fc4000001161e */
[----:B------:R-:W-:Y:S02]  /*154c0*/  LOP3.LUT R24, R24, 0xff, RZ, 0xc0, !PT ;  /* 0x000000ff18187812 */ /* 0x000fe400078ec0ff */
[----:B------:R-:W-:Y:S02]  /*154d0*/  LOP3.LUT R3, R3, R30, RZ, 0x3c, !PT ;  /* 0x0000001e03037212 */ /* 0x000fe400078e3cff */
[----:B------:R-:W-:Y:S02]  /*154e0*/  LOP3.LUT R26, R27, 0xffffc000, RZ, 0xc0, !PT ;  /* 0xffffc0001b1a7812 */ /* 0x000fe400078ec0ff */
[----:B------:R-:W-:Y:S02]  /*154f0*/  LOP3.LUT R6, R21, 0xff, RZ, 0xc0, !PT ;  /* 0x000000ff15067812 */ /* 0x000fe400078ec0ff */
[----:B------:R-:W-:Y:S02]  /*15500*/  LOP3.LUT R5, R5, 0xff, RZ, 0xc0, !PT ;  /* 0x000000ff05057812 */ /* 0x000fe400078ec0ff */
[----:B------:R-:W-:-:S02]  /*15510*/  PRMT R45, R24, 0x7604, R25 ;  /* 0x00007604182d7816 */ /* 0x000fc40000000019 */
[----:B------:R-:W-:Y:S02]  /*15520*/  SHF.R.U32.HI R24, RZ, 0x8, R41 ;  /* 0x00000008ff187819 */ /* 0x000fe40000011629 */
[----:B------:R-:W-:Y:S02]  /*15530*/  PRMT R31, R5, 0x7604, R6 ;  /* 0x00007604051f7816 */ /* 0x000fe40000000006 */
[----:B------:R-:W-:Y:S02]  /*15540*/  SHF.R.U32.HI R6, RZ, 0x8, R39 ;  /* 0x00000008ff067819 */ /* 0x000fe40000011627 */
[----:B------:R-:W-:Y:S02]  /*15550*/  LOP3.LUT R25, R41, 0xff, RZ, 0xc0, !PT ;  /* 0x000000ff29197812 */ /* 0x000fe400078ec0ff */
[----:B------:R-:W-:Y:S02]  /*15560*/  LOP3.LUT R27, R42, 0xff, RZ, 0xc0, !PT ;  /* 0x000000ff2a1b7812 */ /* 0x000fe400078ec0ff */
[----:B------:R-:W-:-:S02]  /*15570*/  LOP3.LUT R24, R24, 0xff, RZ, 0xc0, !PT ;  /* 0x000000ff18187812 */ /* 0x000fc400078ec0ff */
[----:B------:R-:W-:Y:S02]  /*15580*/  LOP3.LUT R5, R38, 0xff, RZ, 0xc0, !PT ;  /* 0x000000ff26057812 */ /* 0x000fe400078ec0ff */
[----:B------:R-:W-:Y:S02]  /*15590*/  LOP3.LUT R7, R39, 0xff, RZ, 0xc0, !PT ;  /* 0x000000ff27077812 */ /* 0x000fe400078ec0ff */
[----:B------:R-:W-:Y:S02]  /*155a0*/  LOP3.LUT R6, R6, 0xff, RZ, 0xc0, !PT ;  /* 0x000000ff06067812 */ /* 0x000fe400078ec0ff */
[----:B------:R-:W-:Y:S02]  /*155b0*/  PRMT R47, R24, 0x7604, R25 ;  /* 0x00007604182f7816 */ /* 0x000fe40000000019 */
[----:B------:R-:W-:Y:S02]  /*155c0*/  PRMT R33, R4, 0x7604, R5 ;  /* 0x0000760404217816 */ /* 0x000fe40000000005 */
[----:B------:R-:W-:-:S02]  /*155d0*/  PRMT R35, R6, 0x7604, R7 ;  /* 0x0000760406237816 */ /* 0x000fc40000000007 */
[----:B------:R-:W-:Y:S02]  /*155e0*/  SHF.R.U32.HI R30, RZ, 0x10, R21 ;  /* 0x00000010ff1e7819 */ /* 0x000fe40000011615 */
[----:B------:R-:W-:Y:S02]  /*155f0*/  LOP3.LUT R49, R43, 0xff, RZ, 0xc0, !PT ;  /* 0x000000ff2b317812 */ /* 0x000fe400078ec0ff */
[----:B------:R-:W-:Y:S02]  /*15600*/  SHF.R.U32.HI R32, RZ, 0x10, R38 ;  /* 0x00000010ff207819 */ /* 0x000fe40000011626 */
[----:B------:R-:W-:Y:S02]  /*15610*/  LOP3.LUT R30, R30, 0xff, RZ, 0xc0, !PT ;  /* 0x000000ff1e1e7812 */ /* 0x000fe400078ec0ff */
[----:B------:R-:W-:Y:S02]  /*15620*/  SHF.R.U32.HI R34, RZ, 0x10, R39 ;  /* 0x00000010ff227819 */ /* 0x000fe40000011627 */
[----:B------:R-:W-:-:S02]  /*15630*/  LOP3.LUT R32, R32, 0xff, RZ, 0xc0, !PT ;  /* 0x000000ff20207812 */ /* 0x000fc400078ec0ff */
[----:B------:R-:W-:Y:S02]  /*15640*/  PRMT R31, R30, 0x7054, R31 ;  /* 0x000070541e1f7816 */ /* 0x000fe4000000001f */
[----:B------:R-:W-:Y:S02]  /*15650*/  SHF.R.U32.HI R30, RZ, 0x10, R41 ;  /* 0x00000010ff1e7819 */ /* 0x000fe40000011629 */
[----:B------:R-:W-:Y:S02]  /*15660*/  LOP3.LUT R34, R34, 0xff, RZ, 0xc0, !PT ;  /* 0x000000ff22227812 */ /* 0x000fe400078ec0ff */
[----:B------:R-:W-:Y:S02]  /*15670*/  PRMT R33, R32, 0x7054, R33 ;  /* 0x0000705420217816 */ /* 0x000fe40000000021 */
[----:B------:R-:W-:Y:S02]  /*15680*/  SHF.R.U32.HI R32, RZ, 0x10, R42 ;  /* 0x00000010ff207819 */ /* 0x000fe4000001162a */
[----:B------:R-:W-:-:S02]  /*15690*/  LOP3.LUT R30, R30, 0xff, RZ, 0xc0, !PT ;  /* 0x000000ff1e1e7812 */ /* 0x000fc400078ec0ff */
[----:B------:R-:W-:Y:S02]  /*156a0*/  PRMT R35, R34, 0x7054, R35 ;  /* 0x0000705422237816 */ /* 0x000fe40000000023 */
[----:B------:R-:W-:Y:S02]  /*156b0*/  SHF.R.U32.HI R34, RZ, 0x10, R43 ;  /* 0x00000010ff227819 */ /* 0x000fe4000001162b */
[----:B------:R-:W-:Y:S02]  /*156c0*/  LOP3.LUT R32, R32, 0xff, RZ, 0xc0, !PT ;  /* 0x000000ff20207812 */ /* 0x000fe400078ec0ff */
[----:B------:R-:W-:Y:S02]  /*156d0*/  LOP3.LUT R34, R34, 0xff, RZ, 0xc0, !PT ;  /* 0x000000ff22227812 */ /* 0x000fe400078ec0ff */
[----:B------:R-:W-:Y:S02]  /*156e0*/  LOP3.LUT R44, R31, 0xff000000, R21, 0xf8, !PT ;  /* 0xff0000001f2c7812 */ /* 0x000fe400078ef815 */
[----:B---3--:R-:W-:-:S02]  /*156f0*/  IADD3 R3, R3, R26, R28 ;  /* 0x0000001a03037210 */ /* 0x008fc40007ffe01c */
[----:B------:R-:W-:Y:S02]  /*15700*/  SHF.R.U32.HI R26, RZ, 0x8, R42 ;  /* 0x00000008ff1a7819 */ /* 0x000fe4000001162a */
[----:B------:R-:W-:Y:S01]  /*15710*/  IADD3 R3, R18, R3, RZ ;  /* 0x0000000312037210 */ /* 0x000fe20007ffe0ff */
[----:B----4-:R-:W0:Y:S01]  /*15720*/  LDS.128 R4, [R60+0x20400] ;  /* 0x020400003c047984 */ /* 0x010e220000000c00 */
[----:B------:R-:W-:Y:S02]  /*15730*/  LOP3.LUT R26, R26, 0xff, RZ, 0xc0, !PT ;  /* 0x000000ff1a1a7812 */ /* 0x000fe400078ec0ff */
[----:B------:R-:W-:Y:S02]  /*15740*/  SHF.R.U32.HI R28, RZ, 0x8, R43 ;  /* 0x00000008ff1c7819 */ /* 0x000fe4000001162b */
[----:B------:R-:W-:Y:S02]  /*15750*/  PRMT R51, R26, 0x7604, R27 ;  /* 0x000076041a337816 */ /* 0x000fe4000000001b */
[----:B------:R-:W1:Y:S01]  /*15760*/  LDS.128 R24, [R3+0x20400] ;  /* 0x0204000003187984 */ /* 0x000e620000000c00 */
[----:B------:R-:W-:-:S02]  /*15770*/  LOP3.LUT R28, R28, 0xff, RZ, 0xc0, !PT ;  /* 0x000000ff1c1c7812 */ /* 0x000fc400078ec0ff */
[----:B------:R-:W-:Y:S02]  /*15780*/  PRMT R51, R32, 0x7054, R51 ;  /* 0x0000705420337816 */ /* 0x000fe40000000033 */
[----:B------:R-:W-:Y:S02]  /*15790*/  PRMT R53, R28, 0x7604, R49 ;  /* 0x000076041c357816 */ /* 0x000fe40000000031 */
[----:B------:R-:W-:Y:S02]  /*157a0*/  SHF.R.U32.HI R28, RZ, 0x10, R20 ;  /* 0x00000010ff1c7819 */ /* 0x000fe40000011614 */
[----:B------:R-:W-:Y:S02]  /*157b0*/  PRMT R49, R30, 0x7054, R47 ;  /* 0x000070541e317816 */ /* 0x000fe4000000002f */
[----:B------:R-:W-:Y:S02]  /*157c0*/  LOP3.LUT R28, R28, 0xff, RZ, 0xc0, !PT ;  /* 0x000000ff1c1c7812 */ /* 0x000fe400078ec0ff */
[----:B------:R-:W-:-:S02]  /*157d0*/  LOP3.LUT R49, R49, 0xff000000, R41, 0xf8, !PT ;  /* 0xff00000031317812 */ /* 0x000fc400078ef829 */
[----:B------:R-:W-:Y:S02]  /*157e0*/  PRMT R29, R28, 0x7054, R29 ;  /* 0x000070541c1d7816 */ /* 0x000fe4000000001d */
[----:B------:R-:W-:Y:S02]  /*157f0*/  SHF.R.U32.HI R28, RZ, 0x10, R40 ;  /* 0x00000010ff1c7819 */ /* 0x000fe40000011628 */
[----:B------:R-:W-:Y:S02]  /*15800*/  PRMT R53, R34, 0x7054, R53 ;  /* 0x0000705422357816 */ /* 0x000fe40000000035 */
[----:B------:R-:W-:Y:S02]  /*15810*/  LOP3.LUT R28, R28, 0xff, RZ, 0xc0, !PT ;  /* 0x000000ff1c1c7812 */ /* 0x000fe400078ec0ff */
[----:B------:R-:W-:Y:S02]  /*15820*/  LOP3.LUT R21, R51, 0xff000000, R42, 0xf8, !PT ;  /* 0xff00000033157812 */ /* 0x000fe400078ef82a */
[----:B------:R-:W-:-:S02]  /*15830*/  PRMT R45, R28, 0x7054, R45 ;  /* 0x000070541c2d7816 */ /* 0x000fc4000000002d */
[----:B------:R-:W-:Y:S02]  /*15840*/  F2FP.F16.E4M3.UNPACK_B R51, R49 ;  /* 0x00000031ff33723e */ /* 0x000fe400020006ff */
[----:B------:R-:W-:Y:S02]  /*15850*/  LOP3.LUT R28, R29, 0xff000000, R20, 0xf8, !PT ;  /* 0xff0000001d1c7812 */ /* 0x000fe400078ef814 */
[----:B------:R-:W-:Y:S01]  /*15860*/  LOP3.LUT R20, R33, 0xff000000, R38, 0xf8, !PT ;  /* 0xff00000021147812 */ /* 0x000fe200078ef826 */
[--C-:B------:R-:W-:Y:S01]  /*15870*/  HADD2.F32 R52, -RZ, R51.reuse.H0_H0 ;  /* 0x20000033ff347230 */ /* 0x100fe20000004100 */
[----:B------:R-:W-:Y:S01]  /*15880*/  F2FP.F16.E4M3.UNPACK_B R38, R44 ;  /* 0x0000002cff26723e */ /* 0x000fe200020006ff */
[----:B------:R-:W-:Y:S01]  /*15890*/  HADD2.F32 R51, -RZ, R51.H1_H1 ;  /* 0x30000033ff337230 */ /* 0x000fe20000004100 */
[-C--:B0-----:R-:W-:Y:S02]  /*158a0*/  F2FP.F16.E4M3.UNPACK_B R30, R5.reuse ;  /* 0x00000005ff1e723e */ /* 0x081fe400020006ff */
[----:B------:R-:W-:Y:S01]  /*158b0*/  F2FP.F16.E4M3.UNPACK_B R33, R5.H1 ;  /* 0x00000005ff21723e */ /* 0x000fe200030006ff */
[----:B------:R-:W-:Y:S01]  /*158c0*/  HADD2.F32 R50, -RZ, R38.H0_H0 ;  /* 0x20000026ff327230 */ /* 0x000fe20000004100 */
[----:B------:R-:W-:Y:S01]  /*158d0*/  LOP3.LUT R47, R35, 0xff000000, R39, 0xf8, !PT ;  /* 0xff000000232f7812 */ /* 0x000fe200078ef827 */
[--C-:B------:R-:W-:Y:S01]  /*158e0*/  HADD2.F32 R31, -RZ, R30.reuse.H0_H0 ;  /* 0x2000001eff1f7230 */ /* 0x100fe20000004100 */
[----:B-1----:R-:W-:Y:S01]  /*158f0*/  F2FP.F16.E4M3.UNPACK_B R34, R25 ;  /* 0x00000019ff22723e */ /* 0x002fe200020006ff */
[----:B------:R-:W-:Y:S01]  /*15900*/  HADD2.F32 R30, -RZ, R30.H1_H1 ;  /* 0x3000001eff1e7230 */ /* 0x000fe20000004100 */
[----:B------:R-:W-:-:S02]  /*15910*/  LOP3.LUT R32, R45, 0xff000000, R40, 0xf8, !PT ;  /* 0xff0000002d207812 */ /* 0x000fc400078ef828 */
[-C--:B------:R-:W-:Y:S01]  /*15920*/  F2FP.F16.E4M3.UNPACK_B R39, R24.reuse ;  /* 0x00000018ff27723e */ /* 0x080fe200020006ff */
[--C-:B------:R-:W-:Y:S01]  /*15930*/  HADD2.F32 R5, -RZ, R34.reuse.H0_H0 ;  /* 0x20000022ff057230 */ /* 0x100fe20000004100 */
[----:B------:R-:W-:Y:S01]  /*15940*/  F2FP.F16.E4M3.UNPACK_B R45, R24.H1 ;  /* 0x00000018ff2d723e */ /* 0x000fe200030006ff */
[----:B------:R-:W-:Y:S01]  /*15950*/  HADD2.F32 R34, -RZ, R34.H1_H1 ;  /* 0x30000022ff227230 */ /* 0x000fe20000004100 */
[----:B------:R-:W-:Y:S02]  /*15960*/  F2FP.F16.E4M3.UNPACK_B R35, R25.H1 ;  /* 0x00000019ff23723e */ /* 0x000fe400030006ff */
[C---:B------:R-:W-:Y:S01]  /*15970*/  FMUL.FTZ R24, R5.reuse, R52 ;  /* 0x0000003405187220 */ /* 0x040fe20000410000 */
[----:B------:R-:W-:Y:S01]  /*15980*/  F2FP.F16.E4M3.UNPACK_B R49, R49.H1 ;  /* 0x00000031ff31723e */ /* 0x000fe200030006ff */
[----:B------:R-:W-:Y:S01]  /*15990*/  FMUL.FTZ R25, R5, R50 ;  /* 0x0000003205197220 */ /* 0x000fe20000410000 */
[----:B------:R-:W-:Y:S01]  /*159a0*/  F2FP.F16.E4M3.UNPACK_B R44, R44.H1 ;  /* 0x0000002cff2c723e */ /* 0x000fe200030006ff */
[----:B------:R-:W-:Y:S01]  /*159b0*/  FFMA.FTZ R5, R31, R50, -R24 ;  /* 0x000000321f057223 */ /* 0x000fe20000010818 */
[----:B------:R-:W-:Y:S01]  /*159c0*/  LOP3.LUT R53, R53, 0xff000000, R43, 0xf8, !PT ;  /* 0xff00000035357812 */ /* 0x000fe200078ef82b */
[----:B------:R-:W-:-:S02]  /*159d0*/  HADD2.F32 R43, -RZ, R38.H1_H1 ;  /* 0x30000026ff2b7230 */ /* 0x000fc40000004100 */
[C---:B------:R-:W-:Y:S01]  /*159e0*/  FMUL.FTZ R55, R34.reuse, R51 ;  /* 0x0000003322377220 */ /* 0x040fe20000410000 */
[----:B------:R-:W-:Y:S02]  /*159f0*/  HADD2.F32 R50, -RZ, R49.H0_H0 ;  /* 0x20000031ff327230 */ /* 0x000fe40000004100 */
[----:B------:R-:W-:Y:S01]  /*15a00*/  FFMA.FTZ R25, R31, R52, R25 ;  /* 0x000000341f197223 */ /* 0x000fe20000010019 */
[----:B------:R-:W-:Y:S02]  /*15a10*/  HADD2.F32 R24, -RZ, R35.H0_H0 ;  /* 0x20000023ff187230 */ /* 0x000fe40000004100 */
[----:B------:R-:W-:Y:S01]  /*15a20*/  FMUL.FTZ R34, R34, R43 ;  /* 0x0000002b22227220 */ /* 0x000fe20000410000 */
[--C-:B------:R-:W-:Y:S01]  /*15a30*/  HADD2.F32 R38, -RZ, R44.reuse.H0_H0 ;  /* 0x2000002cff267230 */ /* 0x100fe20000004100 */
[-C--:B------:R-:W-:Y:S01]  /*15a40*/  F2FP.F16.E4M3.UNPACK_B R41, R7.reuse ;  /* 0x00000007ff29723e */ /* 0x080fe200020006ff */
[----:B------:R-:W-:Y:S01]  /*15a50*/  HADD2.F32 R31, -RZ, R33.H0_H0 ;  /* 0x20000021ff1f7230 */ /* 0x000fe20000004100 */
[----:B------:R-:W-:Y:S01]  /*15a60*/  F2FP.F16.E4M3.UNPACK_B R46, R7.H1 ;  /* 0x00000007ff2e723e */ /* 0x000fe200030006ff */
[C---:B------:R-:W-:Y:S01]  /*15a70*/  FMUL.FTZ R52, R24.reuse, R50 ;  /* 0x0000003218347220 */ /* 0x040fe20000410000 */
[----:B------:R-:W-:Y:S01]  /*15a80*/  F2FP.F16.E4M3.UNPACK_B R29, R4 ;  /* 0x00000004ff1d723e */ /* 0x000fe200020006ff */
[----:B------:R-:W-:Y:S01]  /*15a90*/  FMUL.FTZ R57, R24, R38 ;  /* 0x0000002618397220 */ /* 0x000fe20000410000 */
[----:B------:R-:W-:Y:S01]  /*15aa0*/  F2FP.F16.E4M3.UNPACK_B R40, R4.H1 ;  /* 0x00000004ff28723e */ /* 0x000fe200030006ff */
[----:B------:R-:W-:Y:S01]  /*15ab0*/  FFMA.FTZ R24, R30, R51, R34 ;  /* 0x000000331e187223 */ /* 0x000fe20000010022 */
[-C--:B------:R-:W-:Y:S01]  /*15ac0*/  F2FP.F16.E4M3.UNPACK_B R4, R6.reuse ;  /* 0x00000006ff04723e */ /* 0x080fe200020006ff */
[----:B------:R-:W-:Y:S01]  /*15ad0*/  HADD2.F32 R35, -RZ, R35.H1_H1 ;  /* 0x30000023ff237230 */ /* 0x000fe20000004100 */
[----:B------:R-:W-:Y:S01]  /*15ae0*/  F2FP.F16.E4M3.UNPACK_B R7, R6.H1 ;  /* 0x00000006ff07723e */ /* 0x000fe200030006ff */
[----:B------:R-:W-:Y:S01]  /*15af0*/  HADD2.F32 R44, -RZ, R44.H1_H1 ;  /* 0x3000002cff2c7230 */ /* 0x000fe20000004100 */
[-C--:B------:R-:W-:Y:S01]  /*15b00*/  F2FP.F16.E4M3.UNPACK_B R42, R27.reuse ;  /* 0x0000001bff2a723e */ /* 0x080fe200020006ff */
[--C-:B------:R-:W-:Y:S01]  /*15b10*/  HADD2.F32 R34, -RZ, R41.reuse.H0_H0 ;  /* 0x20000029ff227230 */ /* 0x100fe20000004100 */
[----:B------:R-:W-:Y:S01]  /*15b20*/  F2FP.F16.E4M3.UNPACK_B R48, R27.H1 ;  /* 0x0000001bff30723e */ /* 0x000fe200030006ff */
[----:B------:R-:W-:Y:S01]  /*15b30*/  HADD2.F32 R41, -RZ, R41.H1_H1 ;  /* 0x30000029ff297230 */ /* 0x000fe20000004100 */
[----:B------:R-:W-:-:S02]  /*15b40*/  F2FP.F16.E4M3.UNPACK_B R6, R26 ;  /* 0x0000001aff06723e */ /* 0x000fc400020006ff */
[----:B------:R-:W-:Y:S01]  /*15b50*/  F2FP.F16.E4M3.UNPACK_B R27, R26.H1 ;  /* 0x0000001aff1b723e */ /* 0x000fe200030006ff */
[----:B------:R-:W-:Y:S01]  /*15b60*/  FFMA.FTZ R26, R30, R43, -R55 ;  /* 0x0000002b1e1a7223 */ /* 0x000fe20000010837 */
[----:B------:R-:W-:Y:S01]  /*15b70*/  F2FP.F16.E4M3.UNPACK_B R51, R53 ;  /* 0x00000035ff33723e */ /* 0x000fe200020006ff */
[C---:B------:R-:W-:Y:S01]  /*15b80*/  FFMA.FTZ R30, R31.reuse, R38, -R52 ;  /* 0x000000261f1e7223 */ /* 0x040fe20000010834 */
[----:B------:R-:W-:Y:S01]  /*15b90*/  F2FP.F16.E4M3.UNPACK_B R43, R47 ;  /* 0x0000002fff2b723e */ /* 0x000fe200020006ff */
[----:B------:R-:W-:Y:S01]  /*15ba0*/  FFMA.FTZ R31, R31, R50, R57 ;  /* 0x000000321f1f7223 */ /* 0x000fe20000010039 */
[----:B------:R-:W-:Y:S01]  /*15bb0*/  HADD2.F32 R50, -RZ, R49.H1_H1 ;  /* 0x30000031ff327230 */ /* 0x000fe20000004100 */
[----:B------:R-:W-:Y:S01]  /*15bc0*/  F2FP.F16.E4M3.UNPACK_B R54, R53.H1 ;  /* 0x00000035ff36723e */ /* 0x000fe200030006ff */
[----:B------:R-:W-:Y:S01]  /*15bd0*/  HADD2.F32 R38, -RZ, R33.H1_H1 ;  /* 0x30000021ff267230 */ /* 0x000fe20000004100 */
[----:B------:R-:W-:Y:S01]  /*15be0*/  F2FP.F16.E4M3.UNPACK_B R47, R47.H1 ;  /* 0x0000002fff2f723e */ /* 0x000fe200030006ff */
[----:B------:R-:W-:-:S02]  /*15bf0*/  HADD2.F32 R52, -RZ, R51.H0_H0 ;  /* 0x20000033ff347230 */ /* 0x000fc40000004100 */
[C---:B------:R-:W-:Y:S01]  /*15c00*/  FMUL.FTZ R55, R35.reuse, R50 ;  /* 0x0000003223377220 */ /* 0x040fe20000410000 */
[--C-:B------:R-:W-:Y:S02]  /*15c10*/  HADD2.F32 R33, -RZ, R42.reuse.H0_H0 ;  /* 0x2000002aff217230 */ /* 0x100fe40000004100 */
[----:B------:R-:W-:Y:S01]  /*15c20*/  FMUL.FTZ R35, R35, R44 ;  /* 0x0000002c23237220 */ /* 0x000fe20000410000 */
[----:B------:R-:W-:Y:S02]  /*15c30*/  HADD2.F32 R49, -RZ, R43.H0_H0 ;  /* 0x2000002bff317230 */ /* 0x000fe40000004100 */
[----:B------:R-:W-:Y:S02]  /*15c40*/  HADD2.F32 R51, -RZ, R51.H1_H1 ;  /* 0x30000033ff337230 */ /* 0x000fe40000004100 */
[C---:B------:R-:W-:Y:S01]  /*15c50*/  FMUL.FTZ R57, R33.reuse, R52 ;  /* 0x0000003421397220 */ /* 0x040fe20000410000 */
[----:B------:R-:W-:Y:S02]  /*15c60*/  HADD2.F32 R42, -RZ, R42.H1_H1 ;  /* 0x3000002aff2a7230 */ /* 0x000fe40000004100 */
[-C--:B------:R-:W-:Y:S01]  /*15c70*/  FMUL.FTZ R59, R33, R49.reuse ;  /* 0x00000031213b7220 */ /* 0x080fe20000410000 */
[C---:B------:R-:W-:Y:S01]  /*15c80*/  FFMA.FTZ R33, R38.reuse, R44, -R55 ;  /* 0x0000002c26217223 */ /* 0x040fe20000010837 */
[----:B------:R-:W-:Y:S01]  /*15c90*/  FFMA.FTZ R38, R38, R50, R35 ;  /* 0x0000003226267223 */ /* 0x000fe20000010023 */
[C---:B------:R-:W-:Y:S01]  /*15ca0*/  FFMA.FTZ R35, R34.reuse, R49, -R57 ;  /* 0x0000003122237223 */ /* 0x040fe20000010839 */
[----:B------:R-:W-:Y:S01]  /*15cb0*/  FFMA.FTZ R34, R34, R52, R59 ;  /* 0x0000003422227223 */ /* 0x000fe2000001003b */
[----:B------:R-:W-:-:S02]  /*15cc0*/  HADD2.F32 R49, -RZ, R43.H1_H1 ;  /* 0x3000002bff317230 */ /* 0x000fc40000004100 */
[C---:B------:R-:W-:Y:S01]  /*15cd0*/  FMUL.FTZ R56, R42.reuse, R51 ;  /* 0x000000332a387220 */ /* 0x040fe20000410000 */
[----:B------:R-:W-:Y:S01]  /*15ce0*/  HADD2.F32 R52, -RZ, R54.H0_H0 ;  /* 0x20000036ff347230 */ /* 0x000fe20000004100 */
[----:B------:R-:W-:Y:S01]  /*15cf0*/  F2FP.SATFINITE.E4M3.F32.PACK_AB_MERGE_C R30, R33, R30, RZ ;  /* 0x0000001e211e723e */ /* 0x000fe200048070ff */
[----:B------:R-:W-:Y:S02]  /*15d00*/  HADD2.F32 R43, -RZ, R48.H0_H0 ;  /* 0x20000030ff2b7230 */ /* 0x000fe40000004100 */
[-C--:B------:R-:W-:Y:S01]  /*15d10*/  FMUL.FTZ R58, R42, R49.reuse ;  /* 0x000000312a3a7220 */ /* 0x080fe20000410000 */
[----:B------:R-:W-:Y:S02]  /*15d20*/  HADD2.F32 R50, -RZ, R47.H0_H0 ;  /* 0x2000002fff327230 */ /* 0x000fe40000004100 */
[----:B------:R-:W-:Y:S01]  /*15d30*/  FFMA.FTZ R42, R41, R49, -R56 ;  /* 0x00000031292a7223 */ /* 0x000fe20000010838 */
[----:B------:R-:W-:Y:S02]  /*15d40*/  HADD2.F32 R44, -RZ, R46.H0_H0 ;  /* 0x2000002eff2c7230 */ /* 0x000fe40000004100 */
[----:B------:R-:W-:Y:S01]  /*15d50*/  FMUL.FTZ R53, R43, R52 ;  /* 0x000000342b357220 */ /* 0x000fe20000410000 */
[----:B------:R-:W-:-:S02]  /*15d60*/  HADD2.F32 R54, -RZ, R54.H1_H1 ;  /* 0x30000036ff367230 */ /* 0x000fc40000004100 */
[-C--:B------:R-:W-:Y:S01]  /*15d70*/  FMUL.FTZ R55, R43, R50.reuse ;  /* 0x000000322b377220 */ /* 0x080fe20000410000 */
[----:B------:R-:W-:Y:S02]  /*15d80*/  HADD2.F32 R49, -RZ, R48.H1_H1 ;  /* 0x30000030ff317230 */ /* 0x000fe40000004100 */
[C---:B------:R-:W-:Y:S01]  /*15d90*/  FFMA.FTZ R43, R44.reuse, R50, -R53 ;  /* 0x000000322c2b7223 */ /* 0x040fe20000010835 */
[----:B------:R-:W-:Y:S01]  /*15da0*/  F2FP.F16.E4M3.UNPACK_B R53, R32.H1 ;  /* 0x00000020ff35723e */ /* 0x000fe200030006ff */
[----:B------:R-:W-:Y:S01]  /*15db0*/  FFMA.FTZ R44, R44, R52, R55 ;  /* 0x000000342c2c7223 */ /* 0x000fe20000010037 */
[----:B------:R-:W-:Y:S01]  /*15dc0*/  F2FP.F16.E4M3.UNPACK_B R50, R28.H1 ;  /* 0x0000001cff32723e */ /* 0x000fe200030006ff */
[----:B------:R-:W-:Y:S02]  /*15dd0*/  HADD2.F32 R52, -RZ, R47.H1_H1 ;  /* 0x3000002fff347230 */ /* 0x000fe40000004100 */
[----:B------:R-:W-:Y:S01]  /*15de0*/  FFMA.FTZ R41, R41, R51, R58 ;  /* 0x0000003329297223 */ /* 0x000fe2000001003a */
[----:B------:R-:W-:-:S02]  /*15df0*/  HADD2.F32 R55, -RZ, R53.H0_H0 ;  /* 0x20000035ff377230 */ /* 0x000fc40000004100 */
[C---:B------:R-:W-:Y:S01]  /*15e00*/  FMUL.FTZ R56, R49.reuse, R54 ;  /* 0x0000003631387220 */ /* 0x040fe20000410000 */
[----:B------:R-:W-:Y:S02]  /*15e10*/  HADD2.F32 R48, -RZ, R45.H0_H0 ;  /* 0x2000002dff307230 */ /* 0x000fe40000004100 */
[----:B------:R-:W-:Y:S01]  /*15e20*/  FMUL.FTZ R57, R49, R52 ;  /* 0x0000003431397220 */ /* 0x000fe20000410000 */
[----:B------:R-:W-:Y:S01]  /*15e30*/  HADD2.F32 R51, -RZ, R50.H0_H0 ;  /* 0x20000032ff337230 */ /* 0x000fe20000004100 */
[----:B------:R-:W-:Y:S01]  /*15e40*/  F2FP.SATFINITE.E4M3.F32.PACK_AB_MERGE_C R31, R38, R31, RZ ;  /* 0x0000001f261f723e */ /* 0x000fe200048070ff */
        /* <DEDUP_REMOVED lines=8> */
[----:B------:R-:W-:Y:S01]  /*15ed0*/  FFMA.FTZ R55, R46, R55, R48 ;  /* 0x000000372e377223 */ /* 0x000fe20000010030 */
[----:B------:R-:W-:Y:S01]  /*15ee0*/  HADD2.F32 R45, -RZ, R45.H1_H1 ;  /* 0x3000002dff2d7230 */ /* 0x000fe20000004100 */
[----:B------:R-:W-:Y:S01]  /*15ef0*/  F2FP.F16.E4M3.UNPACK_B R47, R32 ;  /* 0x00000020ff2f723e */ /* 0x000fe200020006ff */
[----:B------:R-:W-:Y:S01]  /*15f00*/  HADD2.F32 R50, -RZ, R50.H1_H1 ;  /* 0x30000032ff327230 */ /* 0x000fe20000004100 */
[----:B------:R-:W-:Y:S01]  /*15f10*/  F2FP.F16.E4M3.UNPACK_B R46, R28 ;  /* 0x0000001cff2e723e */ /* 0x000fe200020006ff */
[----:B------:R-:W-:Y:S02]  /*15f20*/  HADD2.F32 R40, -RZ, R40.H1_H1 ;  /* 0x30000028ff287230 */ /* 0x000fe40000004100 */
[----:B------:R-:W-:Y:S01]  /*15f30*/  FMUL.FTZ R51, R45, R53 ;  /* 0x000000352d337220 */ /* 0x000fe20000410000 */
[----:B------:R-:W-:-:S02]  /*15f40*/  HADD2.F32 R49, -RZ, R47.H0_H0 ;  /* 0x2000002fff317230 */ /* 0x000fc40000004100 */
[-C--:B------:R-:W-:Y:S01]  /*15f50*/  FMUL.FTZ R28, R45, R50.reuse ;  /* 0x000000322d1c7220 */ /* 0x080fe20000410000 */
[----:B------:R-:W-:Y:S02]  /*15f60*/  HADD2.F32 R32, -RZ, R39.H0_H0 ;  /* 0x20000027ff207230 */ /* 0x000fe40000004100 */
[C---:B------:R-:W-:Y:S01]  /*15f70*/  FFMA.FTZ R57, R40.reuse, R50, -R51 ;  /* 0x0000003228397223 */ /* 0x040fe20000010833 */
[----:B------:R-:W-:Y:S02]  /*15f80*/  HADD2.F32 R45, -RZ, R46.H0_H0 ;  /* 0x2000002eff2d7230 */ /* 0x000fe40000004100 */
[----:B------:R-:W-:Y:S01]  /*15f90*/  FFMA.FTZ R54, R40, R53, R28 ;  /* 0x0000003528367223 */ /* 0x000fe2000001001c */
[----:B------:R-:W-:Y:S02]  /*15fa0*/  HADD2.F32 R28, -RZ, R29.H0_H0 ;  /* 0x2000001dff1c7230 */ /* 0x000fe40000004100 */
[----:B------:R-:W-:Y:S01]  /*15fb0*/  FMUL.FTZ R51, R32, R49 ;  /* 0x0000003120337220 */ /* 0x000fe20000410000 */
[----:B------:R-:W-:-:S02]  /*15fc0*/  HADD2.F32 R40, -RZ, R47.H1_H1 ;  /* 0x3000002fff287230 */ /* 0x000fc40000004100 */
[-C--:B------:R-:W-:Y:S01]  /*15fd0*/  FMUL.FTZ R47, R32, R45.reuse ;  /* 0x0000002d202f7220 */ /* 0x080fe20000410000 */
[----:B------:R-:W-:Y:S02]  /*15fe0*/  HADD2.F32 R39, -RZ, R39.H1_H1 ;  /* 0x30000027ff277230 */ /* 0x000fe40000004100 */
[C---:B------:R-:W-:Y:S01]  /*15ff0*/  FFMA.FTZ R51, R28.reuse, R45, -R51 ;  /* 0x0000002d1c337223 */ /* 0x040fe20000010833 */
[----:B------:R-:W-:Y:S02]  /*16000*/  HADD2.F32 R46, -RZ, R46.H1_H1 ;  /* 0x3000002eff2e7230 */ /* 0x000fe40000004100 */
[----:B------:R-:W-:Y:S01]  /*16010*/  FFMA.FTZ R47, R28, R49, R47 ;  /* 0x000000311c2f7223 */ /* 0x000fe2000001002f */
[----:B------:R-:W-:Y:S01]  /*16020*/  HADD2.F32 R29, -RZ, R29.H1_H1 ;  /* 0x3000001dff1d7230 */ /* 0x000fe20000004100 */
[----:B------:R-:W-:Y:S01]  /*16030*/  F2FP.F16.E4M3.UNPACK_B R45, R21.H1 ;  /* 0x00000015ff2d723e */ /* 0x000fe200030006ff */
[C---:B------:R-:W-:Y:S01]  /*16040*/  FMUL.FTZ R32, R39.reuse, R40 ;  /* 0x0000002827207220 */ /* 0x040fe20000410000 */
[----:B------:R-:W-:Y:S01]  /*16050*/  F2FP.F16.E4M3.UNPACK_B R28, R20.H1 ;  /* 0x00000014ff1c723e */ /* 0x000fe200030006ff */
[----:B------:R-:W-:Y:S01]  /*16060*/  FMUL.FTZ R49, R39, R46 ;  /* 0x0000002e27317220 */ /* 0x000fe20000410000 */
[----:B------:R-:W-:Y:S01]  /*16070*/  F2FP.F16.E4M3.UNPACK_B R20, R20 ;  /* 0x00000014ff14723e */ /* 0x000fe200020006ff */
[----:B------:R-:W-:Y:S01]  /*16080*/  FFMA.FTZ R48, R29, R46, -R32 ;  /* 0x0000002e1d307223 */ /* 0x000fe20000010820 */
[----:B------:R-:W-:-:S02]  /*16090*/  HADD2.F32 R39, -RZ, R45.H0_H0 ;  /* 0x2000002dff277230 */ /* 0x000fc40000004100 */
[----:B------:R-:W-:Y:S01]  /*160a0*/  FFMA.FTZ R50, R29, R40, R49 ;  /* 0x000000281d327223 */ /* 0x000fe20000010031 */
[----:B------:R-:W-:Y:S01]  /*160b0*/  HADD2.F32 R32, -RZ, R27.H0_H0 ;  /* 0x2000001bff207230 */ /* 0x000fe20000004100 */
[----:B------:R-:W-:Y:S01]  /*160c0*/  F2FP.SATFINITE.E4M3.F32.PACK_AB_MERGE_C R54, R54, R55, RZ ;  /* 0x000000373636723e */ /* 0x000fe200048070ff */
[--C-:B------:R-:W-:Y:S01]  /*160d0*/  HADD2.F32 R29, -RZ, R28.reuse.H0_H0 ;  /* 0x2000001cff1d7230 */ /* 0x100fe20000004100 */
[----:B------:R-:W-:Y:S01]  /*160e0*/  F2FP.SATFINITE.E4M3.F32.PACK_AB_MERGE_C R5, R26, R5, R30 ;  /* 0x000000051a05723e */ /* 0x000fe2000480701e */
[----:B------:R-:W-:Y:S02]  /*160f0*/  HADD2.F32 R40, -RZ, R28.H1_H1 ;  /* 0x3000001cff287230 */ /* 0x000fe40000004100 */
[----:B------:R-:W-:Y:S01]  /*16100*/  FMUL.FTZ R49, R32, R39 ;  /* 0x0000002720317220 */ /* 0x000fe20000410000 */
[----:B------:R-:W-:Y:S01]  /*16110*/  HADD2.F32 R28, -RZ, R7.H0_H0 ;  /* 0x20000007ff1c7230 */ /* 0x000fe20000004100 */
[----:B------:R-:W-:Y:S01]  /*16120*/  F2FP.SATFINITE.E4M3.F32.PACK_AB_MERGE_C R25, R24, R25, R31 ;  /* 0x000000191819723e */ /* 0x000fe2000480701f */
[----:B------:R-:W-:-:S02]  /*16130*/  HADD2.F32 R46, -RZ, R45.H1_H1 ;  /* 0x3000002dff2e7230 */ /* 0x000fc40000004100 */
[-C--:B------:R-:W-:Y:S01]  /*16140*/  FMUL.FTZ R45, R32, R29.reuse ;  /* 0x0000001d202d7220 */ /* 0x080fe20000410000 */
        /* <DEDUP_REMOVED lines=12> */
[----:B------:R-:W-:Y:S01]  /*16210*/  HADD2.F32 R29, -RZ, R28.H0_H0 ;  /* 0x2000001cff1d7230 */ /* 0x000fe20000004100 */
[----:B------:R-:W-:Y:S01]  /*16220*/  F2FP.SATFINITE.E4M3.F32.PACK_AB_MERGE_C R49, R56, R49, RZ ;  /* 0x000000313831723e */ /* 0x000fe200048070ff */
[----:B------:R-:W-:Y:S01]  /*16230*/  HADD2.F32 R7, -RZ, R6.H0_H0 ;  /* 0x20000006ff077230 */ /* 0x000fe20000004100 */
        /* <DEDUP_REMOVED lines=23> */
.L_x_2629:
[----:B------:R-:W-:Y:S05]  /*163b0*/  BSYNC B1 ;  /* 0x0000000000017941 */ /* 0x000fea0003800000 */
.L_x_2628:
[----:B------:R-:W-:Y:S05]  /*163c0*/  @P0 BRA `(.L_x_2613) ;  /* 0x0000000c00fc0947 */ /* 0x000fea0003800000 */
[----:B-123--:R-:W2:Y:S04]  /*163d0*/  LDL R24, [R1+0x64] ;  /* 0x0000640001187983 */ /* 0x00eea80000100800 */
[----:B------:R-:W3:Y:S01]  /*163e0*/  LDL R49, [R1+0x19c] ;  /* 0x00019c0001317983 */ /* 0x000ee20000100800 */
[----:B0----5:R-:W-:Y:S01]  /*163f0*/  SHF.R.U32.HI R3, RZ, 0x8, R12 ;  /* 0x00000008ff037819 */ /* 0x021fe2000001160c */
[----:B------:R-:W-:Y:S01]  /*16400*/  VIADD R25, R19, 0x60 ;  /* 0x0000006013197836 */ /* 0x000fe20000000000 */
[----:B------:R-:W-:Y:S02]  /*16410*/  LEA.HI R37, R37, R0, RZ, 0x1c ;  /* 0x0000000025257211 */ /* 0x000fe400078fe0ff */
[----:B------:R-:W-:Y:S01]  /*16420*/  LOP3.LUT R0, R12, 0xff, RZ, 0xc0, !PT ;  /* 0x000000ff0c007812 */ /* 0x000fe200078ec0ff */
[----:B------:R-:W-:Y:S01]  /*16430*/  IMAD.SHL.U32 R25, R25, 0x80, RZ ;  /* 0x0000008019197824 */ /* 0x000fe200078e00ff */
[----:B------:R-:W-:-:S02]  /*16440*/  SHF.R.U32.HI R7, RZ, 0x8, R14 ;  /* 0x00000008ff077819 */ /* 0x000fc4000001160e */
[----:B------:R-:W-:Y:S02]  /*16450*/  LOP3.LUT R3, R3, 0xff, RZ, 0xc0, !PT ;  /* 0x000000ff03037812 */ /* 0x000fe400078ec0ff */
[----:B------:R-:W-:Y:S02]  /*16460*/  LOP3.LUT R6, R14, 0xff, RZ, 0xc0, !PT ;  /* 0x000000ff0e067812 */ /* 0x000fe400078ec0ff */
[----:B------:R-:W-:Y:S02]  /*16470*/  LOP3.LUT R7, R7, 0xff, RZ, 0xc0, !PT ;  /* 0x000000ff07077812 */ /* 0x000fe400078ec0ff */
[----:B------:R-:W-:Y:S02]  /*16480*/  PRMT R21, R3, 0x7604, R0 ;  /* 0x0000760403157816 */ /* 0x000fe40000000000 */
[----:B------:R-:W-:Y:S02]  /*16490*/  SHF.R.S32.HI R0, RZ, 0x1f, R37 ;  /* 0x0000001fff007819 */ /* 0x000fe40000011425 */
[----:B------:R-:W-:-:S02]  /*164a0*/  PRMT R29, R7, 0x7604, R6 ;  /* 0x00007604071d7816 */ /* 0x000fc40000000006 */
[----:B------:R-:W-:Y:S01]  /*164b0*/  LEA.HI R7, R0, R37, RZ, 0x3 ;  /* 0x0000002500077211 */ /* 0x000fe200078f18ff */
[----:B------:R-:W-:Y:S01]  /*164c0*/  IMAD.SHL.U32 R0, R37, 0x10, RZ ;  /* 0x0000001025007824 */ /* 0x000fe200078e00ff */
[----:B------:R-:W-:Y:S02]  /*164d0*/  LOP3.LUT R25, R25, 0x380, RZ, 0xc0, !PT ;  /* 0x0000038019197812 */ /* 0x000fe400078ec0ff */
[----:B------:R-:W-:Y:S01]  /*164e0*/  SHF.R.U32.HI R5, RZ, 0x8, R13 ;  /* 0x00000008ff057819 */ /* 0x000fe2000001160d */
[----:B------:R-:W-:Y:S01]  /*164f0*/  IMAD.SHL.U32 R7, R7, 0x800, RZ ;  /* 0x0000080007077824 */ /* 0x000fe200078e00ff */
[----:B------:R-:W-:Y:S01]  /*16500*/  LOP3.LUT R0, R25, 0x70, R0, 0xf8, !PT ;  /* 0x0000007019007812 */ /* 0x000fe200078ef800 */
[----:B------:R-:W-:Y:S01]  /*16510*/  VIADD R25, R19, 0x60 ;  /* 0x0000006013197836 */ /* 0x000fe20000000000 */
[----:B------:R-:W-:Y:S02]  /*16520*/  LOP3.LUT R4, R13, 0xff, RZ, 0xc0, !PT ;  /* 0x000000ff0d047812 */ /* 0x000fe400078ec0ff */
[----:B------:R-:W-:Y:S01]  /*16530*/  LOP3.LUT R5, R5, 0xff, RZ, 0xc0, !PT ;  /* 0x000000ff05057812 */ /* 0x000fe200078ec0ff */
[----:B------:R-:W-:Y:S01]  /*16540*/  IMAD.SHL.U32 R25, R25, 0x80, RZ ;  /* 0x0000008019197824 */ /* 0x000fe200078e00ff */
[----:B------:R-:W-:-:S02]  /*16550*/  LOP3.LUT R3, R15, 0xff, RZ, 0xc0, !PT ;  /* 0x000000ff0f037812 */ /* 0x000fc400078ec0ff */
[----:B------:R-:W-:Y:S02]  /*16560*/  PRMT R20, R5, 0x7604, R4 ;  /* 0x0000760405147816 */ /* 0x000fe40000000004 */
[----:B------:R-:W-:Y:S02]  /*16570*/  LOP3.LUT R25, R25, 0x380, RZ, 0xc0, !PT ;  /* 0x0000038019197812 */ /* 0x000fe400078ec0ff */
[----:B------:R-:W-:Y:S02]  /*16580*/  SHF.R.U32.HI R4, RZ, 0x8, R15 ;  /* 0x00000008ff047819 */ /* 0x000fe4000001160f */
[----:B------:R-:W-:Y:S02]  /*16590*/  SHF.R.U32.HI R25, RZ, 0x3, R25 ;  /* 0x00000003ff197819 */ /* 0x000fe40000011619 */
[----:B------:R-:W-:Y:S02]  /*165a0*/  LOP3.LUT R4, R4, 0xff, RZ, 0xc0, !PT ;  /* 0x000000ff04047812 */ /* 0x000fe400078ec0ff */
[----:B------:R-:W-:-:S02]  /*165b0*/  LOP3.LUT R0, R0, R25, RZ, 0x3c, !PT ;  /* 0x0000001900007212 */ /* 0x000fc400078e3cff */
[----:B------:R-:W-:Y:S02]  /*165c0*/  LOP3.LUT R25, R7, 0xffffc000, RZ, 0xc0, !PT ;  /* 0xffffc00007197812 */ /* 0x000fe400078ec0ff */
[----:B------:R-:W-:Y:S02]  /*165d0*/  PRMT R28, R4, 0x7604, R3 ;  /* 0x00007604041c7816 */ /* 0x000fe40000000003 */
[----:B------:R-:W-:Y:S02]  /*165e0*/  SHF.R.U32.HI R6, RZ, 0x8, R8 ;  /* 0x00000008ff067819 */ /* 0x000fe40000011608 */
[----:B------:R-:W-:Y:S02]  /*165f0*/  LOP3.LUT R5, R8, 0xff, RZ, 0xc0, !PT ;  /* 0x000000ff08057812 */ /* 0x000fe400078ec0ff */
[----:B------:R-:W-:Y:S02]  /*16600*/  LOP3.LUT R6, R6, 0xff, RZ, 0xc0, !PT ;  /* 0x000000ff06067812 */ /* 0x000fe400078ec0ff */
[----:B------:R-:W-:-:S02]  /*16610*/  SHF.R.U32.HI R32, RZ, 0x8, R10 ;  /* 0x00000008ff207819 */ /* 0x000fc4000001160a */
[----:B------:R-:W-:Y:S02]  /*16620*/  PRMT R33, R6, 0x7604, R5 ;  /* 0x0000760406217816 */ /* 0x000fe40000000005 */
[----:B------:R-:W-:Y:S02]  /*16630*/  SHF.R.U32.HI R35, RZ, 0x8, R11 ;  /* 0x00000008ff237819 */ /* 0x000fe4000001160b */
[----:B------:R-:W-:Y:S02]  /*16640*/  LOP3.LUT R30, R9, 0xff, RZ, 0xc0, !PT ;  /* 0x000000ff091e7812 */ /* 0x000fe400078ec0ff */
[----:B------:R-:W-:Y:S02]  /*16650*/  LOP3.LUT R31, R10, 0xff, RZ, 0xc0, !PT ;  /* 0x000000ff0a1f7812 */ /* 0x000fe400078ec0ff */
[----:B------:R-:W-:Y:S02]  /*16660*/  LOP3.LUT R32, R32, 0xff, RZ, 0xc0, !PT ;  /* 0x000000ff20207812 */ /* 0x000fe400078ec0ff */
[----:B------:R-:W-:-:S02]  /*16670*/  LOP3.LUT R34, R11, 0xff, RZ, 0xc0, !PT ;  /* 0x000000ff0b227812 */ /* 0x000fc400078ec0ff */
[----:B------:R-:W-:Y:S02]  /*16680*/  LOP3.LUT R35, R35, 0xff, RZ, 0xc0, !PT ;  /* 0x000000ff23237812 */ /* 0x000fe400078ec0ff */
[----:B------:R-:W-:Y:S02]  /*16690*/  PRMT R37, R32, 0x7604, R31 ;  /* 0x0000760420257816 */ /* 0x000fe4000000001f */
[----:B------:R-:W-:Y:S02]  /*166a0*/  PRMT R34, R35, 0x7604, R34 ;  /* 0x0000760423227816 */ /* 0x000fe40000000022 */
[----:B------:R-:W-:Y:S02]  /*166b0*/  SHF.R.U32.HI R31, RZ, 0x10, R15 ;  /* 0x00000010ff1f7819 */ /* 0x000fe4000001160f */
[----:B------:R-:W-:Y:S02]  /*166c0*/  SHF.R.U32.HI R35, RZ, 0x10, R9 ;  /* 0x00000010ff237819 */ /* 0x000fe40000011609 */
[----:B------:R-:W-:Y:S01]  /*166d0*/  SHF.R.U32.HI R39, RZ, 0x10, R11 ;  /* 0x00000010ff277819 */ /* 0x000fe2000001160b */
[----:B------:R-:W-:Y:S01]  /*166e0*/  IMAD.U32 R31, R31, 0x10000, RZ ;  /* 0x000100001f1f7824 */ /* 0x000fe200078e00ff */
[----:B------:R-:W-:Y:S01]  /*166f0*/  LOP3.LUT R29, R29, 0xff0000, R14, 0xf8, !PT ;  /* 0x00ff00001d1d7812 */ /* 0x000fe200078ef80e */
[----:B------:R-:W-:Y:S01]  /*16700*/  IMAD.U32 R35, R35, 0x10000, RZ ;  /* 0x0001000023237824 */ /* 0x000fe200078e00ff */
[----:B------:R-:W-:Y:S01]  /*16710*/  LOP3.LUT R33, R33, 0xff0000, R8, 0xf8, !PT ;  /* 0x00ff000021217812 */ /* 0x000fe200078ef808 */
[----:B------:R-:W-:Y:S01]  /*16720*/  IMAD.U32 R39, R39, 0x10000, RZ ;  /* 0x0001000027277824 */ /* 0x000fe200078e00ff */
[----:B------:R-:W-:-:S02]  /*16730*/  LOP3.LUT R31, R28, 0xff0000, R31, 0xf8, !PT ;  /* 0x00ff00001c1f7812 */ /* 0x000fc400078ef81f */
[--C-:B------:R-:W-:Y:S02]  /*16740*/  LOP3.LUT R21, R21, 0xff0000, R12.reuse, 0xf8, !PT ;  /* 0x00ff000015157812 */ /* 0x100fe400078ef80c */
[----:B------:R-:W-:Y:S02]  /*16750*/  LOP3.LUT R39, R34, 0xff0000, R39, 0xf8, !PT ;  /* 0x00ff000022277812 */ /* 0x000fe400078ef827 */
[----:B------:R-:W-:Y:S02]  /*16760*/  LOP3.LUT R12, R21, 0xff000000, R12, 0xf8, !PT ;  /* 0xff000000150c7812 */ /* 0x000fe400078ef80c */
[----:B------:R-:W-:Y:S02]  /*16770*/  LOP3.LUT R42, R39, 0xff000000, R11, 0xf8, !PT ;  /* 0xff000000272a7812 */ /* 0x000fe400078ef80b */
[----:B--2---:R-:W-:Y:S02]  /*16780*/  IADD3 R3, R0, R25, R24 ;  /* 0x0000001900037210 */ /* 0x004fe40007ffe018 */
[----:B------:R-:W-:Y:S01]  /*16790*/  SHF.R.U32.HI R24, RZ, 0x8, R9 ;  /* 0x00000008ff187819 */ /* 0x000fe20000011609 */
[----:B---3--:R-:W0:Y:S02]  /*167a0*/  LDS.128 R4, [R49+0x20400] ;  /* 0x0204000031047984 */ /* 0x008e240000000c00 */
[----:B------:R-:W-:Y:S01]  /*167b0*/  IMAD.IADD R0, R18, 0x1, R3 ;  /* 0x0000000112007824 */ /* 0x000fe200078e0203 */
[----:B------:R-:W-:-:S04]  /*167c0*/  LOP3.LUT R3, R24, 0xff, RZ, 0xc0, !PT ;  /* 0x000000ff18037812 */ /* 0x000fc800078ec0ff */
[----:B------:R-:W1:Y:S01]  /*167d0*/  LDS.128 R24, [R0+0x20400] ;  /* 0x0204000000187984 */ /* 0x000e620000000c00 */
[----:B------:R-:W-:Y:S02]  /*167e0*/  PRMT R30, R3, 0x7604, R30 ;  /* 0x00007604031e7816 */ /* 0x000fe4000000001e */
[----:B------:R-:W-:Y:S02]  /*167f0*/  SHF.R.U32.HI R3, RZ, 0x10, R13 ;  /* 0x00000010ff037819 */ /* 0x000fe4000001160d */
[----:B------:R-:W-:Y:S02]  /*16800*/  LOP3.LUT R35, R30, 0xff0000, R35, 0xf8, !PT ;  /* 0x00ff00001e237812 */ /* 0x000fe400078ef823 */
[----:B------:R-:W-:-:S04]  /*16810*/  SHF.L.U32 R3, R3, 0x10, RZ ;  /* 0x0000001003037819 */ /* 0x000fc800000006ff */
[----:B------:R-:W-:-:S04]  /*16820*/  LOP3.LUT R3, R20, 0xff0000, R3, 0xf8, !PT ;  /* 0x00ff000014037812 */ /* 0x000fc800078ef803 */
[----:B------:R-:W-:Y:S02]  /*16830*/  LOP3.LUT R28, R3, 0xff000000, R13, 0xf8, !PT ;  /* 0xff000000031c7812 */ /* 0x000fe400078ef80d */
[----:B------:R-:W-:Y:S02]  /*16840*/  LOP3.LUT R13, R37, 0xff0000, R10, 0xf8, !PT ;  /* 0x00ff0000250d7812 */ /* 0x000fe400078ef80a */
[----:B------:R-:W-:Y:S02]  /*16850*/  LOP3.LUT R37, R31, 0xff000000, R15, 0xf8, !PT ;  /* 0xff0000001f257812 */ /* 0x000fe400078ef80f */
[----:B------:R-:W-:Y:S02]  /*16860*/  LOP3.LUT R15, R35, 0xff000000, R9, 0xf8, !PT ;  /* 0xff000000230f7812 */ /* 0x000fe400078ef809 */
[----:B------:R-:W-:Y:S02]  /*16870*/  LOP3.LUT R3, R29, 0xff000000, R14, 0xf8, !PT ;  /* 0xff0000001d037812 */ /* 0x000fe400078ef80e */
[----:B------:R-:W-:-:S02]  /*16880*/  F2FP.F16.E4M3.UNPACK_B R39, R15 ;  /* 0x0000000fff27723e */ /* 0x000fc400020006ff */
[----:B------:R-:W-:Y:S02]  /*16890*/  LOP3.LUT R29, R33, 0xff000000, R8, 0xf8, !PT ;  /* 0xff000000211d7812 */ /* 0x000fe400078ef808 */
[----:B------:R-:W-:Y:S01]  /*168a0*/  LOP3.LUT R8, R13, 0xff000000, R10, 0xf8, !PT ;  /* 0xff0000000d087812 */ /* 0x000fe200078ef80a */
[--C-:B------:R-:W-:Y:S01]  /*168b0*/  HADD2.F32 R40, -RZ, R39.reuse.H0_H0 ;  /* 0x20000027ff287230 */ /* 0x100fe20000004100 */
[-C--:B------:R-:W-:Y:S01]  /*168c0*/  F2FP.F16.E4M3.UNPACK_B R14, R28.reuse ;  /* 0x0000001cff0e723e */ /* 0x080fe200020006ff */
[----:B------:R-:W-:Y:S01]  /*168d0*/  HADD2.F32 R39, -RZ, R39.H1_H1 ;  /* 0x30000027ff277230 */ /* 0x000fe20000004100 */
[----:B------:R-:W-:Y:S02]  /*168e0*/  F2FP.F16.E4M3.UNPACK_B R28, R28.H1 ;  /* 0x0000001cff1c723e */ /* 0x000fe400030006ff */
[-C--:B0-----:R-:W-:Y:S01]  /*168f0*/  F2FP.F16.E4M3.UNPACK_B R10, R5.reuse ;  /* 0x00000005ff0a723e */ /* 0x081fe200020006ff */
[----:B------:R-:W-:Y:S01]  /*16900*/  HADD2.F32 R38, -RZ, R14.H0_H0 ;  /* 0x2000000eff267230 */ /* 0x000fe20000004100 */
[----:B------:R-:W-:-:S02]  /*16910*/  F2FP.F16.E4M3.UNPACK_B R20, R5.H1 ;  /* 0x00000005ff14723e */ /* 0x000fc400030006ff */
[----:B------:R-:W-:Y:S01]  /*16920*/  F2FP.F16.E4M3.UNPACK_B R30, R7 ;  /* 0x00000007ff1e723e */ /* 0x000fe200020006ff */
[--C-:B------:R-:W-:Y:S01]  /*16930*/  HADD2.F32 R9, -RZ, R10.reuse.H0_H0 ;  /* 0x2000000aff097230 */ /* 0x100fe20000004100 */
[-C--:B-1----:R-:W-:Y:S01]  /*16940*/  F2FP.F16.E4M3.UNPACK_B R11, R25.reuse ;  /* 0x00000019ff0b723e */ /* 0x082fe200020006ff */
[----:B------:R-:W-:Y:S01]  /*16950*/  HADD2.F32 R10, -RZ, R10.H1_H1 ;  /* 0x3000000aff0a7230 */ /* 0x000fe20000004100 */
[----:B------:R-:W-:Y:S02]  /*16960*/  F2FP.F16.E4M3.UNPACK_B R21, R25.H1 ;  /* 0x00000019ff15723e */ /* 0x000fe400030006ff */
[-C--:B------:R-:W-:Y:S01]  /*16970*/  F2FP.F16.E4M3.UNPACK_B R25, R24.reuse ;  /* 0x00000018ff19723e */ /* 0x080fe200020006ff */
[--C-:B------:R-:W-:Y:S01]  /*16980*/  HADD2.F32 R5, -RZ, R11.reuse.H0_H0 ;  /* 0x2000000bff057230 */ /* 0x100fe20000004100 */
[----:B------:R-:W-:Y:S01]  /*16990*/  F2FP.F16.E4M3.UNPACK_B R34, R24.H1 ;  /* 0x00000018ff22723e */ /* 0x000fe200030006ff */
[----:B------:R-:W-:Y:S01]  /*169a0*/  HADD2.F32 R11, -RZ, R11.H1_H1 ;  /* 0x3000000bff0b7230 */ /* 0x000fe20000004100 */
[----:B------:R-:W-:-:S02]  /*169b0*/  F2FP.F16.E4M3.UNPACK_B R33, R27 ;  /* 0x0000001bff21723e */ /* 0x000fc400020006ff */
[C---:B------:R-:W-:Y:S01]  /*169c0*/  FMUL.FTZ R24, R5.reuse, R40 ;  /* 0x0000002805187220 */ /* 0x040fe20000410000 */
[----:B------:R-:W-:Y:S01]  /*169d0*/  F2FP.F16.E4M3.UNPACK_B R35, R27.H1 ;  /* 0x0000001bff23723e */ /* 0x000fe200030006ff */
[-C--:B------:R-:W-:Y:S01]  /*169e0*/  FMUL.FTZ R27, R5, R38.reuse ;  /* 0x00000026051b7220 */ /* 0x080fe20000410000 */
[----:B------:R-:W-:Y:S01]  /*169f0*/  FMUL.FTZ R41, R11, R39 ;  /* 0x000000270b297220 */ /* 0x000fe20000410000 */
[C---:B------:R-:W-:Y:S01]  /*16a00*/  FFMA.FTZ R5, R9.reuse, R38, -R24 ;  /* 0x0000002609057223 */ /* 0x040fe20000010818 */
[----:B------:R-:W-:Y:S01]  /*16a10*/  F2FP.F16.E4M3.UNPACK_B R38, R15.H1 ;  /* 0x0000000fff26723e */ /* 0x000fe200030006ff */
[----:B------:R-:W-:Y:S01]  /*16a20*/  FFMA.FTZ R9, R9, R40, R27 ;  /* 0x0000002809097223 */ /* 0x000fe2000001001b */
[----:B------:R-:W-:Y:S01]  /*16a30*/  HADD2.F32 R24, -RZ, R14.H1_H1 ;  /* 0x3000000eff187230 */ /* 0x000fe20000004100 */
[----:B------:R-:W-:Y:S01]  /*16a40*/  F2FP.F16.E4M3.UNPACK_B R32, R7.H1 ;  /* 0x00000007ff20723e */ /* 0x000fe200030006ff */
[----:B------:R-:W-:Y:S01]  /*16a50*/  HADD2.F32 R14, -RZ, R21.H0_H0 ;  /* 0x20000015ff0e7230 */ /* 0x000fe20000004100 */
[----:B------:R-:W-:Y:S01]  /*16a60*/  F2FP.F16.E4M3.UNPACK_B R31, R4.H1 ;  /* 0x00000004ff1f723e */ /* 0x000fe200030006ff */
[----:B------:R-:W-:-:S02]  /*16a70*/  HADD2.F32 R40, -RZ, R38.H0_H0 ;  /* 0x20000026ff287230 */ /* 0x000fc40000004100 */
[----:B------:R-:W-:Y:S01]  /*16a80*/  FMUL.FTZ R44, R11, R24 ;  /* 0x000000180b2c7220 */ /* 0x000fe20000410000 */
[----:B------:R-:W-:Y:S01]  /*16a90*/  HADD2.F32 R27, -RZ, R28.H0_H0 ;  /* 0x2000001cff1b7230 */ /* 0x000fe20000004100 */
[----:B------:R-:W-:Y:S01]  /*16aa0*/  F2FP.F16.E4M3.UNPACK_B R13, R4 ;  /* 0x00000004ff0d723e */ /* 0x000fe200020006ff */
[----:B------:R-:W-:Y:S02]  /*16ab0*/  HADD2.F32 R15, -RZ, R20.H0_H0 ;  /* 0x20000014ff0f7230 */ /* 0x000fe40000004100 */
[C---:B------:R-:W-:Y:S01]  /*16ac0*/  FMUL.FTZ R46, R14.reuse, R40 ;  /* 0x000000280e2e7220 */ /* 0x040fe20000410000 */
[----:B------:R-:W-:Y:S01]  /*16ad0*/  F2FP.F16.E4M3.UNPACK_B R4, R6 ;  /* 0x00000006ff04723e */ /* 0x000fe200020006ff */
[-C--:B------:R-:W-:Y:S01]  /*16ae0*/  FMUL.FTZ R43, R14, R27.reuse ;  /* 0x0000001b0e2b7220 */ /* 0x080fe20000410000 */
[----:B------:R-:W-:Y:S01]  /*16af0*/  FFMA.FTZ R14, R10, R24, -R41 ;  /* 0x000000180a0e7223 */ /* 0x000fe20000010829 */
[----:B------:R-:W-:Y:S01]  /*16b00*/  FFMA.FTZ R11, R15, R27, -R46 ;  /* 0x0000001b0f0b7223 */ /* 0x000fe2000001082e */
[----:B------:R-:W-:-:S02]  /*16b10*/  HADD2.F32 R41, -RZ, R38.H1_H1 ;  /* 0x30000026ff297230 */ /* 0x000fc40000004100 */
[----:B------:R-:W-:Y:S01]  /*16b20*/  FFMA.FTZ R15, R15, R40, R43 ;  /* 0x000000280f0f7223 */ /* 0x000fe2000001002b */
[-C--:B------:R-:W-:Y:S01]  /*16b30*/  F2FP.F16.E4M3.UNPACK_B R40, R42.reuse ;  /* 0x0000002aff28723e */ /* 0x080fe200020006ff */
[----:B------:R-:W-:Y:S01]  /*16b40*/  HADD2.F32 R27, -RZ, R28.H1_H1 ;  /* 0x3000001cff1b7230 */ /* 0x000fe20000004100 */
[----:B------:R-:W-:Y:S01]  /*16b50*/  F2FP.F16.E4M3.UNPACK_B R38, R37 ;  /* 0x00000025ff26723e */ /* 0x000fe200020006ff */
[----:B------:R-:W-:Y:S02]  /*16b60*/  HADD2.F32 R28, -RZ, R20.H1_H1 ;  /* 0x30000014ff1c7230 */ /* 0x000fe40000004100 */
[----:B------:R-:W-:Y:S01]  /*16b70*/  FFMA.FTZ R10, R10, R39, R44 ;  /* 0x000000270a0a7223 */ /* 0x000fe2000001002c */
[----:B------:R-:W-:Y:S01]  /*16b80*/  HADD2.F32 R20, -RZ, R21.H1_H1 ;  /* 0x30000015ff147230 */ /* 0x000fe20000004100 */
[----:B------:R-:W-:Y:S01]  /*16b90*/  F2FP.F16.E4M3.UNPACK_B R42, R42.H1 ;  /* 0x0000002aff2a723e */ /* 0x000fe200030006ff */
[----:B------:R-:W-:Y:S01]  /*16ba0*/  HADD2.F32 R43, -RZ, R40.H0_H0 ;  /* 0x20000028ff2b7230 */ /* 0x000fe20000004100 */
[----:B------:R-:W-:Y:S01]  /*16bb0*/  F2FP.F16.E4M3.UNPACK_B R7, R6.H1 ;  /* 0x00000006ff07723e */ /* 0x000fe200030006ff */
[----:B------:R-:W-:-:S02]  /*16bc0*/  HADD2.F32 R24, -RZ, R33.H0_H0 ;  /* 0x20000021ff187230 */ /* 0x000fc40000004100 */
[C---:B------:R-:W-:Y:S01]  /*16bd0*/  FMUL.FTZ R45, R20.reuse, R41 ;  /* 0x00000029142d7220 */ /* 0x040fe20000410000 */
[----:B------:R-:W-:Y:S02]  /*16be0*/  HADD2.F32 R39, -RZ, R38.H0_H0 ;  /* 0x20000026ff277230 */ /* 0x000fe40000004100 */
[----:B------:R-:W-:Y:S01]  /*16bf0*/  FMUL.FTZ R44, R20, R27 ;  /* 0x0000001b142c7220 */ /* 0x000fe20000410000 */
[----:B------:R-:W-:Y:S02]  /*16c00*/  HADD2.F32 R21, -RZ, R30.H0_H0 ;  /* 0x2000001eff157230 */ /* 0x000fe40000004100 */
[----:B------:R-:W-:Y:S01]  /*16c10*/  FMUL.FTZ R46, R24, R43 ;  /* 0x0000002b182e7220 */ /* 0x000fe20000410000 */
[----:B------:R-:W-:Y:S01]  /*16c20*/  FFMA.FTZ R20, R28, R27, -R45 ;  /* 0x0000001b1c147223 */ /* 0x000fe2000001082d */
[----:B------:R-:W-:Y:S01]  /*16c30*/  FMUL.FTZ R48, R24, R39 ;  /* 0x0000002718307220 */ /* 0x000fe20000410000 */
[----:B------:R-:W-:Y:S01]  /*16c40*/  FFMA.FTZ R28, R28, R41, R44 ;  /* 0x000000291c1c7223 */ /* 0x000fe2000001002c */
[----:B------:R-:W-:Y:S01]  /*16c50*/  FFMA.FTZ R24, R21, R39, -R46 ;  /* 0x0000002715187223 */ /* 0x000fe2000001082e */
[----:B------:R-:W-:Y:S01]  /*16c60*/  HADD2.F32 R39, -RZ, R38.H1_H1 ;  /* 0x30000026ff277230 */ /* 0x000fe20000004100 */
[----:B------:R-:W-:Y:S01]  /*16c70*/  F2FP.F16.E4M3.UNPACK_B R38, R37.H1 ;  /* 0x00000025ff26723e */ /* 0x000fe200030006ff */
[----:B------:R-:W-:-:S02]  /*16c80*/  HADD2.F32 R41, -RZ, R40.H1_H1 ;  /* 0x30000028ff297230 */ /* 0x000fc40000004100 */
[----:B------:R-:W-:Y:S01]  /*16c90*/  FFMA.FTZ R21, R21, R43, R48 ;  /* 0x0000002b15157223 */ /* 0x000fe20000010030 */
[----:B------:R-:W-:Y:S01]  /*16ca0*/  HADD2.F32 R27, -RZ, R33.H1_H1 ;  /* 0x30000021ff1b7230 */ /* 0x000fe20000004100 */
[-C--:B------:R-:W-:Y:S01]  /*16cb0*/  F2FP.F16.E4M3.UNPACK_B R6, R26.reuse ;  /* 0x0000001aff06723e */ /* 0x080fe200020006ff */
[----:B------:R-:W-:Y:S01]  /*16cc0*/  HADD2.F32 R44, -RZ, R42.H0_H0 ;  /* 0x2000002aff2c7230 */ /* 0x000fe20000004100 */
[----:B------:R-:W-:Y:S01]  /*16cd0*/  F2FP.F16.E4M3.UNPACK_B R26, R26.H1 ;  /* 0x0000001aff1a723e */ /* 0x000fe200030006ff */
[----:B------:R-:W-:Y:S02]  /*16ce0*/  HADD2.F32 R37, -RZ, R35.H0_H0 ;  /* 0x20000023ff257230 */ /* 0x000fe40000004100 */
[C---:B------:R-:W-:Y:S01]  /*16cf0*/  FMUL.FTZ R43, R27.reuse, R41 ;  /* 0x000000291b2b7220 */ /* 0x040fe20000410000 */
[----:B------:R-:W-:Y:S02]  /*16d00*/  HADD2.F32 R30, -RZ, R30.H1_H1 ;  /* 0x3000001eff1e7230 */ /* 0x000fe40000004100 */
[----:B------:R-:W-:Y:S01]  /*16d10*/  FMUL.FTZ R46, R27, R39 ;  /* 0x000000271b2e7220 */ /* 0x000fe20000410000 */
[----:B------:R-:W-:-:S02]  /*16d20*/  HADD2.F32 R40, -RZ, R38.H0_H0 ;  /* 0x20000026ff287230 */ /* 0x000fc40000004100 */
[C---:B------:R-:W-:Y:S01]  /*16d30*/  FMUL.FTZ R48, R37.reuse, R44 ;  /* 0x0000002c25307220 */ /* 0x040fe20000410000 */
[----:B------:R-:W-:Y:S02]  /*16d40*/  HADD2.F32 R33, -RZ, R32.H0_H0 ;  /* 0x20000020ff217230 */ /* 0x000fe40000004100 */
[C---:B------:R-:W-:Y:S01]  /*16d50*/  FFMA.FTZ R27, R30.reuse, R39, -R43 ;  /* 0x000000271e1b7223 */ /* 0x040fe2000001082b */
[----:B------:R-:W-:Y:S01]  /*16d60*/  FFMA.FTZ R30, R30, R41, R46 ;  /* 0x000000291e1e7223 */ /* 0x000fe2000001002e */
[-C--:B------:R-:W-:Y:S01]  /*16d70*/  FMUL.FTZ R37, R37, R40.reuse ;  /* 0x0000002825257220 */ /* 0x080fe20000410000 */
[----:B------:R-:W-:Y:S01]  /*16d80*/  F2FP.F16.E4M3.UNPACK_B R41, R29.H1 ;  /* 0x0000001dff29723e */ /* 0x000fe200030006ff */
        /* <DEDUP_REMOVED lines=20> */
[----:B------:R-:W-:Y:S02]  /*16ed0*/  HADD2.F32 R34, -RZ, R34.H1_H1 ;  /* 0x30000022ff227230 */ /* 0x000fe40000004100 */
[----:B------:R-:W-:Y:S01]  /*16ee0*/  FFMA.FTZ R50, R33, R44, R47 ;  /* 0x0000002c21327223 */ /* 0x000fe2000001002f */
[----:B------:R-:W-:Y:S02]  /*16ef0*/  HADD2.F32 R38, -RZ, R38.H1_H1 ;  /* 0x30000026ff267230 */ /* 0x000fe40000004100 */
[C---:B------:R-:W-:Y:S01]  /*16f00*/  FFMA.FTZ R37, R32.reuse, R39, -R37 ;  /* 0x0000002720257223 */ /* 0x040fe20000010825 */
[----:B------:R-:W-:Y:S01]  /*16f10*/  FFMA.FTZ R42, R32, R42, R35 ;  /* 0x0000002a202a7223 */ /* 0x000fe20000010023 */
[----:B------:R-:W-:Y:S01]  /*16f20*/  F2FP.F16.E4M3.UNPACK_B R33, R29 ;  /* 0x0000001dff21723e */ /* 0x000fe200020006ff */
[----:B------:R-:W-:Y:S01]  /*16f30*/  HADD2.F32 R31, -RZ, R31.H1_H1 ;  /* 0x3000001fff1f7230 */ /* 0x000fe20000004100 */
[----:B------:R-:W-:Y:S01]  /*16f40*/  F2FP.F16.E4M3.UNPACK_B R32, R12 ;  /* 0x0000000cff20723e */ /* 0x000fe200020006ff */
[C---:B------:R-:W-:Y:S01]  /*16f50*/  FMUL.FTZ R12, R34.reuse, R41 ;  /* 0x00000029220c7220 */ /* 0x040fe20000410000 */
[----:B------:R-:W-:Y:S01]  /*16f60*/  FMUL.FTZ R40, R34, R38 ;  /* 0x0000002622287220 */ /* 0x000fe20000410000 */
[----:B------:R-:W-:Y:S01]  /*16f70*/  HADD2.F32 R34, -RZ, R33.H0_H0 ;  /* 0x20000021ff227230 */ /* 0x000fe20000004100 */
[----:B------:R-:W-:Y:S01]  /*16f80*/  F2FP.SATFINITE.E4M3.F32.PACK_AB_MERGE_C R43, R50, R43, RZ ;  /* 0x0000002b322b723e */ /* 0x000fe200048070ff */
[----:B------:R-:W-:-:S02]  /*16f90*/  HADD2.F32 R29, -RZ, R25.H0_H0 ;  /* 0x20000019ff1d7230 */ /* 0x000fc40000004100 */
[C---:B------:R-:W-:Y:S01]  /*16fa0*/  FFMA.FTZ R44, R31.reuse, R38, -R12 ;  /* 0x000000261f2c7223 */ /* 0x040fe2000001080c */
[----:B------:R-:W-:Y:S01]  /*16fb0*/  FFMA.FTZ R41, R31, R41, R40 ;  /* 0x000000291f297223 */ /* 0x000fe20000010028 */
[----:B------:R-:W-:Y:S01]  /*16fc0*/  HADD2.F32 R31, -RZ, R32.H0_H0 ;  /* 0x20000020ff1f7230 */ /* 0x000fe20000004100 */
[----:B------:R-:W-:Y:S01]  /*16fd0*/  F2FP.SATFINITE.E4M3.F32.PACK_AB_MERGE_C R9, R10, R9, R15 ;  /* 0x000000090a09723e */ /* 0x000fe2000480700f */
        /* <DEDUP_REMOVED lines=19> */
[----:B------:R-:W-:Y:S01]  /*17110*/  F2FP.SATFINITE.E4M3.F32.PACK_AB_MERGE_C R11, R30, R21, R43 ;  /* 0x000000151e0b723e */ /* 0x000fe2000480702b */
[----:B------:R-:W-:Y:S02]  /*17120*/  HADD2.F32 R29, -RZ, R12.H1_H1 ;  /* 0x3000000cff1d7230 */ /* 0x000fe40000004100 */
[C---:B------:R-:W-:Y:S01]  /*17130*/  FMUL.FTZ R39, R25.reuse, R32 ;  /* 0x0000002019277220 */ /* 0x040fe20000410000 */
[----:B------:R-:W-:Y:S02]  /*17140*/  HADD2.F32 R12, -RZ, R7.H0_H0 ;  /* 0x20000007ff0c7230 */ /* 0x000fe40000004100 */
[----:B------:R-:W-:Y:S01]  /*17150*/  FMUL.FTZ R25, R25, R13 ;  /* 0x0000000d19197220 */ /* 0x000fe20000410000 */
[----:B------:R-:W-:Y:S02]  /*17160*/  HADD2.F32 R31, -RZ, R31.H1_H1 ;  /* 0x3000001fff1f7230 */ /* 0x000fe40000004100 */
[----:B------:R-:W-:-:S02]  /*17170*/  HADD2.F32 R26, -RZ, R26.H1_H1 ;  /* 0x3000001aff1a7230 */ /* 0x000fc40000004100 */
[C---:B------:R-:W-:Y:S01]  /*17180*/  FFMA.FTZ R39, R12.reuse, R13, -R39 ;  /* 0x0000000d0c277223 */ /* 0x040fe20000010827 */
[----:B------:R-:W-:Y:S02]  /*17190*/  HADD2.F32 R7, -RZ, R7.H1_H1 ;  /* 0x30000007ff077230 */ /* 0x000fe40000004100 */
[----:B------:R-:W-:Y:S01]  /*171a0*/  FFMA.FTZ R38, R12, R32, R25 ;  /* 0x000000200c267223 */ /* 0x000fe20000010019 */
[----:B------:R-:W-:Y:S01]  /*171b0*/  F2FP.F16.E4M3.UNPACK_B R12, R8 ;  /* 0x00000008ff0c723e */ /* 0x000fe200020006ff */
[C---:B------:R-:W-:Y:S01]  /*171c0*/  FMUL.FTZ R46, R26.reuse, R31 ;  /* 0x0000001f1a2e7220 */ /* 0x040fe20000410000 */
        /* <DEDUP_REMOVED lines=31> */
.L_x_2613:
[----:B------:R-:W-:Y:S05]  /*173c0*/  BSYNC B0 ;  /* 0x0000000000007941 */ /* 0x000fea0003800000 */
.L_x_2585:
        /* <DEDUP_REMOVED lines=8> */
.L_x_2582:
[----:B----4-:R-:W-:-:S05]  /*17450*/  IMAD.U32 R0, RZ, RZ, UR46 ;  /* 0x0000002eff007e24 */ /* 0x010fca000f8e00ff */
[----:B------:R-:W-:-:S13]  /*17460*/  ISETP.NE.AND P1, PT, R0, 0x3, PT ;  /* 0x000000030000780c */ /* 0x000fda0003f25270 */
[----:B------:R-:W-:Y:S05]  /*17470*/  @!P1 BRA `(.L_x_2630) ;  /* 0x0000000000049947 */ /* 0x000fea0003800000 */
[----:B------:R-:W-:Y:S01]  /*17480*/  BPT.TRAP 0x1 ;  /* 0x000000040000795c */ /* 0x000fe20000300000 */
.L_x_2630:
[----:B------:R-:W-:Y:S01]  /*17490*/  IMAD R0, R234, 0x8, R18 ;  /* 0x00000008ea007824 */ /* 0x000fe200078e0212 */
[----:B0123--:R-:W-:-:S04]  /*174a0*/  SHF.L.U32 R3, R235, 0x1f, RZ ;  /* 0x0000001feb037819 */ /* 0x00ffc800000006ff */
[----:B------:R0:W1:Y:S01]  /*174b0*/  SYNCS.PHASECHK.TRANS64.TRYWAIT P0, [R0+URZ+0x38830], R3 ;  /* 0x03883003000075a7 */ /* 0x000062000800017f */
[----:B------:R-:W-:Y:S05]  /*174c0*/  @!P1 BRA `(.L_x_2631) ;  /* 0x0000000000049947 */ /* 0x000fea0003800000 */
[----:B------:R-:W-:Y:S01]  /*174d0*/  BPT.TRAP 0x1 ;  /* 0x000000040000795c */ /* 0x000fe20000300000 */
.L_x_2631:
[----:B-----5:R-:W2:Y:S02]  /*174e0*/  S2R R4, SR_TID.X ;  /* 0x0000000000047919 */ /* 0x020ea40000002100 */
[----:B--2---:R-:W-:-:S04]  /*174f0*/  LOP3.LUT R4, R4, 0x7f, RZ, 0xc0, !PT ;  /* 0x0000007f04047812 */ /* 0x004fc800078ec0ff */
[----:B------:R-:W-:Y:S01]  /*17500*/  ISETP.NE.AND P2, PT, R4, RZ, PT ;  /* 0x000000ff0400720c */ /* 0x000fe20003f45270 */
[----:B-1----:R-:W-:-:S12]  /*17510*/  @P0 BRA `(.L_x_2632) ;  /* 0x0000000000080947 */ /* 0x002fd80003800000 */
[----:B------:R-:W1:Y:S02]  /*17520*/  SYNCS.PHASECHK.TRANS64.TRYWAIT P0, [R0+URZ+0x38830], R3 ;  /* 0x03883003000075a7 */ /* 0x000e64000800017f */
[----:B-1----:R-:W-:Y:S05]  /*17530*/  @!P0 BRA `(.L_x_2633) ;  /* 0x000001b800888947 */ /* 0x002fea0003800000 */
.L_x_2632:
[----:B------:R-:W-:Y:S05]  /*17540*/  WARPSYNC.ALL ;  /* 0x0000000000007948 */ /* 0x000fea0003800000 */
[----:B01----:R-:W-:Y:S01]  /*17550*/  VIADD R3, R18, 0x28400 ;  /* 0x0002840012037836 */ /* 0x003fe20000000000 */
[----:B------:R-:W-:Y:S01]  /*17560*/  LOP3.LUT R4, R36, 0x10000, RZ, 0xfc, !PT ;  /* 0x0001000024047812 */ /* 0x000fe200078efcff */
[----:B------:R-:W-:Y:S01]  /*17570*/  IMAD.MOV.U32 R7, RZ, RZ, 0x40000040 ;  /* 0x40000040ff077424 */ /* 0x000fe200078e00ff */
[----:B------:R-:W-:Y:S01]  /*17580*/  MOV R5, 0x40000040 ;  /* 0x4000004000057802 */ /* 0x000fe20000000f00 */
[----:B------:R-:W-:Y:S01]  /*17590*/  WARPGROUP.ARRIVE ;  /* 0x00000000000079c5 */ /* 0x000fe20000000000 */
[----:B------:R-:W-:Y:S01]  /*175a0*/  SHF.R.U32.HI R3, RZ, 0x4, R3 ;  /* 0x00000004ff037819 */ /* 0x000fe20000011603 */
[C---:B------:R-:W-:Y:S01]  /*175b0*/  VIADD R94, R4.reuse, 0x2 ;  /* 0x00000002045e7836 */ /* 0x040fe20000000000 */
[C---:B------:R-:W-:Y:S01]  /*175c0*/  R2UR UR4, R4.reuse ;  /* 0x00000000040472ca */ /* 0x040fe200000e0000 */
[----:B------:R-:W-:Y:S01]  /*175d0*/  IMAD.MOV.U32 R95, RZ, RZ, 0x40000040 ;  /* 0x40000040ff5f7424 */ /* 0x000fe200078e00ff */
[----:B------:R-:W-:Y:S01]  /*175e0*/  LOP3.LUT R3, R3, 0x3fff, RZ, 0xc0, !PT ;  /* 0x00003fff03037812 */ /* 0x000fe200078ec0ff */
[----:B------:R-:W-:Y:S01]  /*175f0*/  IMAD.MOV.U32 R9, RZ, RZ, 0x40000040 ;  /* 0x40000040ff097424 */ /* 0x000fe200078e00ff */
[----:B------:R-:W-:Y:S01]  /*17600*/  R2UR UR5, R5 ;  /* 0x00000000050572ca */ /* 0x000fe200000e0000 */
[C---:B------:R-:W-:Y:S01]  /*17610*/  VIADD R92, R4.reuse, 0x4 ;  /* 0x00000004045c7836 */ /* 0x040fe20000000000 */
[----:B------:R-:W-:Y:S01]  /*17620*/  LOP3.LUT R6, R3, 0x10000, RZ, 0xfc, !PT ;  /* 0x0001000003067812 */ /* 0x000fe200078efcff */
[C---:B------:R-:W-:Y:S01]  /*17630*/  VIADD R88, R4.reuse, 0x6 ;  /* 0x0000000604587836 */ /* 0x040fe20000000000 */
[----:B------:R-:W-:Y:S01]  /*17640*/  R2UR UR7, R7 ;  /* 0x00000000070772ca */ /* 0x000fe200000e0000 */
[----:B------:R-:W-:Y:S01]  /*17650*/  IMAD.MOV.U32 R89, RZ, RZ, 0x40000040 ;  /* 0x40000040ff597424 */ /* 0x000fe200078e00ff */
[----:B------:R-:W-:Y:S01]  /*17660*/  MOV R93, 0x40000040 ;  /* 0x40000040005d7802 */ /* 0x000fe20000000f00 */
[----:B------:R0:W-:Y:S01]  /*17670*/  STL [R1+0x14], R6 ;  /* 0x0000140601007387 */ /* 0x0001e20000100800 */
[C---:B------:R-:W-:Y:S01]  /*17680*/  VIADD R14, R4.reuse, 0x400 ;  /* 0x00000400040e7836 */ /* 0x040fe20000000000 */
[----:B------:R-:W-:Y:S01]  /*17690*/  MOV R15, 0x40000040 ;  /* 0x40000040000f7802 */ /* 0x000fe20000000f00 */
[----:B------:R-:W-:Y:S01]  /*176a0*/  VIADD R12, R4, 0x402 ;  /* 0x00000402040c7836 */ /* 0x000fe20000000000 */
[----:B------:R1:W-:Y:S01]  /*176b0*/  STL.64 [R1+0x28], R94 ;  /* 0x0000285e01007387 */ /* 0x0003e20000100a00 */
[----:B------:R-:W-:Y:S01]  /*176c0*/  IMAD.MOV.U32 R13, RZ, RZ, 0x40000040 ;  /* 0x40000040ff0d7424 */ /* 0x000fe200078e00ff */
[----:B------:R-:W-:Y:S01]  /*176d0*/  MOV R21, 0x40000040 ;  /* 0x4000004000157802 */ /* 0x000fe20000000f00 */
[----:B------:R-:W-:Y:S01]  /*176e0*/  IMAD.MOV.U32 R11, RZ, RZ, 0x40000040 ;  /* 0x40000040ff0b7424 */ /* 0x000fe200078e00ff */
[----:B------:R2:W-:Y:S01]  /*176f0*/  STL.64 [R1+0x20], R92 ;  /* 0x0000205c01007387 */ /* 0x0005e20000100a00 */
[----:B------:R-:W-:Y:S01]  /*17700*/  ULDC UR47, c[0x0][0x988] ;  /* 0x00026200002f7ab9 */ /* 0x000fe20000000800 */
[----:B0-----:R-:W-:Y:S01]  /*17710*/  IMAD R6, R234, 0x800, R6 ;  /* 0x00000800ea067824 */ /* 0x001fe200078e0206 */
[----:B------:R-:W-:Y:S01]  /*17720*/  ULDC UR48, c[0x0][0x988] ;  /* 0x0002620000307ab9 */ /* 0x000fe20000000800 */
[----:B------:R0:W-:Y:S02]  /*17730*/  STL.64 [R1+0x18], R88 ;  /* 0x0000185801007387 */ /* 0x0001e40000100a00 */
[C---:B------:R-:W-:Y:S01]  /*17740*/  VIADD R8, R6.reuse, 0x2 ;  /* 0x0000000206087836 */ /* 0x040fe20000000000 */
[----:B------:R-:W-:Y:S01]  /*17750*/  R2UR UR6, R6 ;  /* 0x00000000060672ca */ /* 0x000fe200000e0000 */
[----:B------:R-:W-:Y:S01]  /*17760*/  STL.64 [R1+0x8], R14 ;  /* 0x0000080e01007387 */ /* 0x000fe20000100a00 */
[----:B------:R-:W-:-:S03]  /*17770*/  VIADD R20, R4, 0x404 ;  /* 0x0000040404147836 */ /* 0x000fc60000000000 */
[----:B------:R-:W-:Y:S04]  /*17780*/  STL.64 [R1], R12 ;  /* 0x0000000c01007387 */ /* 0x000fe80000100a00 */
[----:B------:R-:W3:Y:S04]  /*17790*/  LDL R90, [R1+0x3c] ;  /* 0x00003c00015a7983 */ /* 0x000ee80000100800 */
[----:B------:R-:W-:Y:S01]  /*177a0*/  QGMMA.64x128x32.F32.E4M3.E4M3 R24, gdesc[UR4], RZ, !UPT, gsb0 ;  /* 0x01e00000041879f3 */ /* 0x000fe2000c0008ff */
[----:B------:R-:W-:Y:S02]  /*177b0*/  R2UR UR4, R94 ;  /* 0x000000005e0472ca */ /* 0x000fe400000e0000 */
[----:B------:R-:W-:Y:S01]  /*177c0*/  R2UR UR5, R95 ;  /* 0x000000005f0572ca */ /* 0x000fe200000e0000 */
[----:B-1----:R-:W4:Y:S01]  /*177d0*/  LDL R94, [R1+0x34] ;  /* 0x00003400015e7983 */ /* 0x002f220000100800 */
[----:B------:R-:W-:Y:S01]  /*177e0*/  R2UR UR6, R8 ;  /* 0x00000000080672ca */ /* 0x000fe200000e0000 */
[----:B------:R-:W-:Y:S01]  /*177f0*/  VIADD R8, R6, 0x4 ;  /* 0x0000000406087836 */ /* 0x000fe20000000000 */
[----:B------:R-:W-:Y:S01]  /*17800*/  R2UR UR7, R9 ;  /* 0x00000000090772ca */ /* 0x000fe200000e0000 */
[----:B------:R-:W-:Y:S01]  /*17810*/  IMAD.MOV.U32 R9, RZ, RZ, 0x40000040 ;  /* 0x40000040ff097424 */ /* 0x000fe200078e00ff */
[----:B------:R-:W-:-:S02]  /*17820*/  WARPGROUP.DEPBAR.LE gsb0, 0x0 ;  /* 0x00008000000079c5 */ /* 0x000fc40000010000 */
[----:B------:R-:W-:-:S09]  /*17830*/  WARPGROUP.ARRIVE ;  /* 0x00000000000079c5 */ /* 0x000fd20000000000 */
[----:B------:R-:W-:Y:S01]  /*17840*/  QGMMA.64x128x32.F32.E4M3.E4M3 R24, gdesc[UR4], R24, gsb0 ;  /* 0x01e00000041879f3 */ /* 0x000fe20008000818 */
[----:B------:R-:W-:Y:S02]  /*17850*/  R2UR UR4, R92 ;  /* 0x000000005c0472ca */ /* 0x000fe400000e0000 */
[----:B------:R-:W-:Y:S01]  /*17860*/  R2UR UR5, R93 ;  /* 0x000000005d0572ca */ /* 0x000fe200000e0000 */
[----:B--2---:R-:W2:Y:S01]  /*17870*/  LDL R92, [R1+0x38] ;  /* 0x00003800015c7983 */ /* 0x004ea20000100800 */
[----:B------:R-:W-:Y:S01]  /*17880*/  R2UR UR6, R8 ;  /* 0x00000000080672ca */ /* 0x000fe200000e0000 */
[----:B------:R-:W-:Y:S01]  /*17890*/  VIADD R8, R6, 0x6 ;  /* 0x0000000606087836 */ /* 0x000fe20000000000 */
[----:B------:R-:W-:Y:S01]  /*178a0*/  R2UR UR7, R9 ;  /* 0x00000000090772ca */ /* 0x000fe200000e0000 */
[----:B------:R-:W-:Y:S01]  /*178b0*/  IMAD.MOV.U32 R9, RZ, RZ, 0x40000040 ;  /* 0x40000040ff097424 */ /* 0x000fe200078e00ff */
[----:B------:R-:W5:Y:S01]  /*178c0*/  LDL R93, [R1+0x5c] ;  /* 0x00005c00015d7983 */ /* 0x000f620000100800 */
[----:B------:R-:W-:-:S02]  /*178d0*/  WARPGROUP.DEPBAR.LE gsb0, 0x0 ;  /* 0x00008000000079c5 */ /* 0x000fc40000010000 */
[----:B------:R-:W-:-:S08]  /*178e0*/  WARPGROUP.ARRIVE ;  /* 0x00000000000079c5 */ /* 0x000fd00000000000 */
[----:B------:R-:W-:Y:S01]  /*178f0*/  QGMMA.64x128x32.F32.E4M3.E4M3 R24, gdesc[UR4], R24, gsb0 ;  /* 0x01e00000041879f3 */ /* 0x000fe20008000818 */
[----:B------:R-:W-:Y:S02]  /*17900*/  R2UR UR4, R88 ;  /* 0x00000000580472ca */ /* 0x000fe400000e0000 */
[----:B------:R-:W-:Y:S01]  /*17910*/  R2UR UR5, R89 ;  /* 0x00000000590572ca */ /* 0x000fe200000e0000 */
[----:B0-----:R-:W4:Y:S01]  /*17920*/  LDL R88, [R1+0x78] ;  /* 0x0000780001587983 */ /* 0x001f220000100800 */
        /* <DEDUP_REMOVED lines=20> */
[----:B------:R-:W-:Y:S02]  /*17a70*/  VIADD R8, R6, 0x404 ;  /* 0x0000040406087836 */ /* 0x000fe40000000000 */
[----:B------:R-:W-:Y:S01]  /*17a80*/  IMAD.MOV.U32 R9, RZ, RZ, 0x40000040 ;  /* 0x40000040ff097424 */ /* 0x000fe200078e00ff */
[----:B------:R-:W-:-:S02]  /*17a90*/  WARPGROUP.DEPBAR.LE gsb0, 0x0 ;  /* 0x00008000000079c5 */ /* 0x000fc40000010000 */
[----:B------:R-:W-:-:S07]  /*17aa0*/  WARPGROUP.ARRIVE ;  /* 0x00000000000079c5 */ /* 0x000fce0000000000 */
[----:B------:R-:W-:Y:S01]  /*17ab0*/  QGMMA.64x128x32.F32.E4M3.E4M3 R24, gdesc[UR4], R24, gsb0 ;  /* 0x01e00000041879f3 */ /* 0x000fe20008000818 */
[----:B------:R-:W-:Y:S02]  /*17ac0*/  R2UR UR4, R20 ;  /* 0x00000000140472ca */ /* 0x000fe400000e0000 */
[----:B------:R-:W-:Y:S02]  /*17ad0*/  R2UR UR5, R21 ;  /* 0x00000000150572ca */ /* 0x000fe400000e0000 */
[----:B------:R-:W-:Y:S02]  /*17ae0*/  R2UR UR6, R8 ;  /* 0x00000000080672ca */ /* 0x000fe400000e0000 */
[----:B------:R-:W-:Y:S01]  /*17af0*/  R2UR UR7, R9 ;  /* 0x00000000090772ca */ /* 0x000fe200000e0000 */
[----:B------:R-:W-:Y:S02]  /*17b00*/  VIADD R10, R4, 0x406 ;  /* 0x00000406040a7836 */ /* 0x000fe40000000000 */
        /* <DEDUP_REMOVED lines=12> */
[----:B----4-:R-:W-:Y:S01]  /*17bd0*/  IMAD.IADD R88, R88, 0x1, R94 ;  /* 0x0000000158587824 */ /* 0x010fe200078e025e */
[----:B------:R-:W-:Y:S01]  /*17be0*/  ULDC UR4, c[0x0][0x988] ;  /* 0x0002620000047ab9 */ /* 0x000fe20000000800 */
[----:B------:R-:W-:Y:S02]  /*17bf0*/  WARPGROUP.DEPBAR.LE gsb0, 0x0 ;  /* 0x00008000000079c5 */ /* 0x000fe40000010000 */
[C---:B------:R-:W-:Y:S02]  /*17c00*/  FMUL.FTZ R111, R2.reuse, R26 ;  /* 0x0000001a026f7220 */ /* 0x040fe40000410000 */
[----:B------:R-:W0:Y:S01]  /*17c10*/  LDC R26, c[0x0][0x448] ;  /* 0x00011200ff1a7b82 */ /* 0x000e220000000800 */
[C---:B------:R-:W-:Y:S01]  /*17c20*/  FMUL.FTZ R109, R2.reuse, R27 ;  /* 0x0000001b026d7220 */ /* 0x040fe20000410000 */
[C---:B------:R-:W-:Y:S01]  /*17c30*/  FMUL.FTZ R27, R2.reuse, R35 ;  /* 0x00000023021b7220 */ /* 0x040fe20000410000 */
[C---:B------:R-:W-:Y:S01]  /*17c40*/  FMUL.FTZ R35, R2.reuse, R39 ;  /* 0x0000002702237220 */ /* 0x040fe20000410000 */
[C---:B------:R-:W-:Y:S01]  /*17c50*/  FMUL.FTZ R3, R2.reuse, R24 ;  /* 0x0000001802037220 */ /* 0x040fe20000410000 */
[C---:B------:R-:W-:Y:S01]  /*17c60*/  FMUL.FTZ R24, R2.reuse, R41 ;  /* 0x0000002902187220 */ /* 0x040fe20000410000 */
[----:B------:R-:W-:Y:S01]  /*17c70*/  FMUL.FTZ R41, R2, R43 ;  /* 0x0000002b02297220 */ /* 0x000fe20000410000 */
[----:B0-----:R-:W-:-:S13]  /*17c80*/  ISETP.NE.AND P0, PT, R26, 0x1, PT ;  /* 0x000000011a00780c */ /* 0x001fda0003f05270 */
[----:B------:R-:W0:Y:S08]  /*17c90*/  @P0 LDC R39, c[0x0][0x44c] ;  /* 0x00011300ff270b82 */ /* 0x000e300000000800 */
[----:B------:R-:W1:Y:S01]  /*17ca0*/  @P0 LDC R43, c[0x0][0x450] ;  /* 0x00011400ff2b0b82 */ /* 0x000e620000000800 */
[C---:B------:R-:W-:Y:S01]  /*17cb0*/  FMUL.FTZ R89, R2.reuse, R31 ;  /* 0x0000001f02597220 */ /* 0x040fe20000410000 */
[----:B------:R-:W-:Y:S01]  /*17cc0*/  FMUL.FTZ R31, R2, R34 ;  /* 0x00000022021f7220 */ /* 0x000fe20000410000 */
[----:B0-----:R-:W-:-:S05]  /*17cd0*/  @P0 IMAD.HI.U32 R26, R88, R39, RZ ;  /* 0x00000027581a0227 */ /* 0x001fca00078e00ff */
[----:B-1----:R-:W-:-:S05]  /*17ce0*/  @P0 SHF.R.U32.HI R88, RZ, R43, R26 ;  /* 0x0000002bff580219 */ /* 0x002fca000001161a */
[----:B------:R-:W0:Y:S01]  /*17cf0*/  SHFL.IDX PT, R34, R88, 0x1, 0x1c1f ;  /* 0x003c1f0058227f89 */ /* 0x000e2200000e0000 */
[----:B------:R-:W-:Y:S02]  /*17d00*/  IMAD.MOV.U32 R26, RZ, RZ, -0x80 ;  /* 0xffffff80ff1a7424 */ /* 0x000fe400078e00ff */
[----:B------:R-:W-:Y:S02]  /*17d10*/  FMUL.FTZ R107, R2, R30 ;  /* 0x0000001e026b7220 */ /* 0x000fe40000410000 */
[----:B------:R-:W-:Y:S01]  /*17d20*/  IMAD R26, R91, R26, 0x80 ;  /* 0x000000805b1a7424 */ /* 0x000fe200078e021a */
[----:B------:R-:W1:Y:S04]  /*17d30*/  MUFU.TANH R111, R111 ;  /* 0x0000006f006f7308 */ /* 0x000e680000002400 */
[----:B-----5:R-:W-:-:S04]  /*17d40*/  IADD3 R105, -R93, 0x1, R26 ;  /* 0x000000015d697810 */ /* 0x020fc80007ffe11a */
[----:B------:R-:W4:Y:S01]  /*17d50*/  MUFU.TANH R109, R109 ;  /* 0x0000006d006d7308 */ /* 0x000f220000002400 */
[----:B---3--:R-:W-:Y:S02]  /*17d60*/  IADD3 R26, -R93, R90, R26 ;  /* 0x0000005a5d1a7210 */ /* 0x008fe40007ffe11a */
[----:B--2---:R-:W-:-:S05]  /*17d70*/  IADD3 R105, -R92, R105, R90 ;  /* 0x000000695c697210 */ /* 0x004fca0007ffe15a */
[----:B------:R-:W2:Y:S01]  /*17d80*/  MUFU.TANH R107, R107 ;  /* 0x0000006b006b7308 */ /* 0x000ea20000002400 */
[----:B0-----:R-:W-:-:S07]  /*17d90*/  VIADDMNMX R34, R34, R105, R26, PT ;  /* 0x0000006922227246 */ /* 0x001fce000380011a */
[----:B------:R-:W0:Y:S01]  /*17da0*/  MUFU.TANH R89, R89 ;  /* 0x0000005900597308 */ /* 0x000e220000002400 */
[----:B------:R-:W-:Y:S01]  /*17db0*/  ISETP.GT.AND P4, PT, R34, RZ, PT ;  /* 0x000000ff2200720c */ /* 0x000fe20003f84270 */
[----:B------:R-:W-:Y:S01]  /*17dc0*/  FMUL.FTZ R30, R2, R38 ;  /* 0x00000026021e7220 */ /* 0x000fe20000410000 */
[----:B------:R-:W-:-:S05]  /*17dd0*/  ISETP.GT.AND P5, PT, R34, 0x1, PT ;  /* 0x000000012200780c */ /* 0x000fca0003fa4270 */
[----:B------:R-:W3:Y:S01]  /*17de0*/  MUFU.TANH R31, R31 ;  /* 0x0000001f001f7308 */ /* 0x000ee20000002400 */
[----:B------:R-:W-:Y:S02]  /*17df0*/  ISETP.GT.AND P3, PT, R34, 0x8, PT ;  /* 0x000000082200780c */ /* 0x000fe40003f64270 */
[----:B-1----:R-:W-:Y:S02]  /*17e00*/  FSEL R111, R111, -INF , P4 ;  /* 0xff8000006f6f7808 */ /* 0x002fe40002000000 */
[----:B----4-:R-:W-:-:S03]  /*17e10*/  FSEL R109, R109, -INF , P5 ;  /* 0xff8000006d6d7808 */ /* 0x010fc60002800000 */
[----:B------:R-:W1:Y:S01]  /*17e20*/  MUFU.TANH R27, R27 ;  /* 0x0000001b001b7308 */ /* 0x000e620000002400 */
[C---:B------:R-:W-:Y:S01]  /*17e30*/  FMUL.FTZ R8, R2.reuse, R29 ;  /* 0x0000001d02087220 */ /* 0x040fe20000410000 */
[----:B------:R-:W-:Y:S01]  /*17e40*/  FMUL.FTZ R29, R2, R48 ;  /* 0x00000030021d7220 */ /* 0x000fe20000410000 */
[----:B------:R-:W-:Y:S01]  /*17e50*/  ISETP.GT.AND P4, PT, R34, 0x9, PT ;  /* 0x000000092200780c */ /* 0x000fe20003f84270 */
[C---:B------:R-:W-:Y:S01]  /*17e60*/  FMUL.FTZ R9, R2.reuse, R32 ;  /* 0x0000002002097220 */ /* 0x040fe20000410000 */
[----:B--2---:R-:W-:Y:S01]  /*17e70*/  FSEL R107, R107, -INF , P3 ;  /* 0xff8000006b6b7808 */ /* 0x004fe20001800000 */
[C---:B------:R-:W-:Y:S01]  /*17e80*/  FMUL.FTZ R38, R2.reuse, R42 ;  /* 0x0000002a02267220 */ /* 0x040fe20000410000 */
[----:B------:R-:W-:Y:S01]  /*17e90*/  FMNMX.FTZ R48, R111, R109, !PT ;  /* 0x0000006d6f307209 */ /* 0x000fe20007810000 */
[----:B------:R-:W2:Y:S01]  /*17ea0*/  MUFU.TANH R30, R30 ;  /* 0x0000001e001e7308 */ /* 0x000ea20000002400 */
[C---:B------:R-:W-:Y:S01]  /*17eb0*/  FMUL.FTZ R32, R2.reuse, R49 ;  /* 0x0000003102207220 */ /* 0x040fe20000410000 */
[----:B------:R-:W-:Y:S01]  /*17ec0*/  FMUL.FTZ R49, R2, R50 ;  /* 0x0000003202317220 */ /* 0x000fe20000410000 */
[----:B------:R-:W-:-:S02]  /*17ed0*/  ISETP.GT.AND P3, PT, R34, 0x10, PT ;  /* 0x000000102200780c */ /* 0x000fc40003f64270 */
[----:B0-----:R-:W-:Y:S02]  /*17ee0*/  FSEL R89, R89, -INF , P4 ;  /* 0xff80000059597808 */ /* 0x001fe40002000000 */
[----:B------:R-:W-:Y:S01]  /*17ef0*/  FMNMX.FTZ R50, R107, R48, !PT ;  /* 0x000000306b327209 */ /* 0x000fe20007810000 */
[----:B------:R-:W0:Y:S01]  /*17f00*/  MUFU.TANH R35, R35 ;  /* 0x0000002300237308 */ /* 0x000e220000002400 */
[----:B------:R-:W-:Y:S01]  /*17f10*/  ISETP.GT.AND P4, PT, R34, 0x11, PT ;  /* 0x000000112200780c */ /* 0x000fe20003f84270 */
[----:B------:R-:W-:Y:S01]  /*17f20*/  FMUL.FTZ R42, R2, R46 ;  /* 0x0000002e022a7220 */ /* 0x000fe20000410000 */
[----:B---3--:R-:W-:Y:S02]  /*17f30*/  FSEL R31, R31, -INF , P3 ;  /* 0xff8000001f1f7808 */ /* 0x008fe40001800000 */
[----:B------:R-:W-:-:S03]  /*17f40*/  FMNMX.FTZ R50, R89, R50, !PT ;  /* 0x0000003259327209 */ /* 0x000fc60007810000 */
[----:B------:R-:W3:Y:S01]  /*17f50*/  MUFU.TANH R38, R38 ;  /* 0x0000002600267308 */ /* 0x000ee20000002400 */
[C---:B------:R-:W-:Y:S01]  /*17f60*/  FMUL.FTZ R7, R2.reuse, R28 ;  /* 0x0000001c02077220 */ /* 0x040fe20000410000 */
[----:B------:R-:W-:Y:S01]  /*17f70*/  FMUL.FTZ R28, R2, R45 ;  /* 0x0000002d021c7220 */ /* 0x000fe20000410000 */
[----:B------:R-:W-:Y:S01]  /*17f80*/  ISETP.GT.AND P3, PT, R34, 0x18, PT ;  /* 0x000000182200780c */ /* 0x000fe20003f64270 */
[----:B------:R-:W-:Y:S01]  /*17f90*/  FMUL.FTZ R45, R2, R47 ;  /* 0x0000002f022d7220 */ /* 0x000fe20000410000 */
[----:B-1----:R-:W-:Y:S02]  /*17fa0*/  FSEL R27, R27, -INF , P4 ;  /* 0xff8000001b1b7808 */ /* 0x002fe40002000000 */
[----:B------:R-:W-:Y:S01]  /*17fb0*/  FMNMX.FTZ R50, R31, R50, !PT ;  /* 0x000000321f327209 */ /* 0x000fe20007810000 */
[----:B------:R-:W1:Y:S01]  /*17fc0*/  MUFU.TANH R41, R41 ;  /* 0x0000002900297308 */ /* 0x000e620000002400 */
[----:B------:R-:W-:Y:S02]  /*17fd0*/  ISETP.GT.AND P4, PT, R34, 0x19, PT ;  /* 0x000000192200780c */ /* 0x000fe40003f84270 */
[----:B--2---:R-:W-:-:S02]  /*17fe0*/  FSEL R39, R30, -INF , P3 ;  /* 0xff8000001e277808 */ /* 0x004fc40001800000 */
[----:B------:R-:W-:-:S03]  /*17ff0*/  FMNMX.FTZ R50, R27, R50, !PT ;  /* 0x000000321b327209 */ /* 0x000fc60007810000 */
[----:B------:R-:W2:Y:S01]  /*18000*/  MUFU.TANH R42, R42 ;  /* 0x0000002a002a7308 */ /* 0x000ea20000002400 */
[----:B------:R-:W-:Y:S01]  /*18010*/  ISETP.GT.AND P3, PT, R34, 0x20, PT ;  /* 0x000000202200780c */ /* 0x000fe20003f64270 */
[----:B------:R-:W-:Y:S01]  /*18020*/  FMUL.FTZ R51, R2, R51 ;  /* 0x0000003302337220 */ /* 0x000fe20000410000 */
[----:B0-----:R-:W-:Y:S02]  /*18030*/  FSEL R35, R35, -INF , P4 ;  /* 0xff80000023237808 */ /* 0x001fe40002000000 */
[----:B------:R-:W-:-:S03]  /*18040*/  FMNMX.FTZ R50, R39, R50, !PT ;  /* 0x0000003227327209 */ /* 0x000fc60007810000 */
[----:B------:R-:W0:Y:S01]  /*18050*/  MUFU.TANH R45, R45 ;  /* 0x0000002d002d7308 */ /* 0x000e220000002400 */
[C---:B------:R-:W-:Y:S01]  /*18060*/  FMUL.FTZ R13, R2.reuse, R36 ;  /* 0x00000024020d7220 */ /* 0x040fe20000410000 */
[----:B------:R-:W-:Y:S01]  /*18070*/  FMUL.FTZ R36, R2, R53 ;  /* 0x0000003502247220 */ /* 0x000fe20000410000 */
[----:B------:R-:W-:Y:S01]  /*18080*/  ISETP.GT.AND P4, PT, R34, 0x21, PT ;  /* 0x000000212200780c */ /* 0x000fe20003f84270 */
[----:B------:R-:W-:Y:S01]  /*18090*/  FMUL.FTZ R53, R2, R54 ;  /* 0x0000003602357220 */ /* 0x000fe20000410000 */
[----:B---3--:R-:W-:Y:S02]  /*180a0*/  FSEL R43, R38, -INF , P3 ;  /* 0xff800000262b7808 */ /* 0x008fe40001800000 */
[----:B------:R-:W-:Y:S01]  /*180b0*/  FMNMX.FTZ R50, R35, R50, !PT ;  /* 0x0000003223327209 */ /* 0x000fe20007810000 */
[----:B------:R-:W3:Y:S01]  /*180c0*/  MUFU.TANH R49, R49 ;  /* 0x0000003100317308 */ /* 0x000ee20000002400 */
[----:B------:R-:W-:Y:S01]  /*180d0*/  ISETP.GT.AND P3, PT, R34, 0x28, PT ;  /* 0x000000282200780c */ /* 0x000fe20003f64270 */
[----:B------:R-:W-:Y:S01]  /*180e0*/  FMUL.FTZ R55, R2, R55 ;  /* 0x0000003702377220 */ /* 0x000fe20000410000 */
[----:B-1----:R-:W-:-:S02]  /*180f0*/  FSEL R41, R41, -INF , P4 ;  /* 0xff80000029297808 */ /* 0x002fc40002000000 */
[----:B------:R-:W-:-:S03]  /*18100*/  FMNMX.FTZ R50, R43, R50, !PT ;  /* 0x000000322b327209 */ /* 0x000fc60007810000 */
[----:B------:R-:W1:Y:S01]  /*18110*/  MUFU.TANH R51, R51 ;  /* 0x0000003300337308 */ /* 0x000e620000002400 */
[C---:B------:R-:W-:Y:S01]  /*18120*/  FMUL.FTZ R6, R2.reuse, R25 ;  /* 0x0000001902067220 */ /* 0x040fe20000410000 */
[----:B------:R-:W-:Y:S01]  /*18130*/  FMUL.FTZ R25, R2, R44 ;  /* 0x0000002c02197220 */ /* 0x000fe20000410000 */
[----:B------:R-:W-:Y:S01]  /*18140*/  ISETP.GT.AND P4, PT, R34, 0x29, PT ;  /* 0x000000292200780c */ /* 0x000fe20003f84270 */
[----:B------:R-:W-:Y:S01]  /*18150*/  FMUL.FTZ R44, R2, R58 ;  /* 0x0000003a022c7220 */ /* 0x000fe20000410000 */
[----:B--2---:R-:W-:Y:S02]  /*18160*/  FSEL R47, R42, -INF , P3 ;  /* 0xff8000002a2f7808 */ /* 0x004fe40001800000 */
[----:B------:R-:W-:Y:S01]  /*18170*/  FMNMX.FTZ R50, R41, R50, !PT ;  /* 0x0000003229327209 */ /* 0x000fe20007810000 */
[----:B------:R-:W2:Y:S01]  /*18180*/  MUFU.TANH R53, R53 ;  /* 0x0000003500357308 */ /* 0x000ea20000002400 */
[C---:B------:R-:W-:Y:S01]  /*18190*/  FMUL.FTZ R15, R2.reuse, R40 ;  /* 0x00000028020f7220 */ /* 0x040fe20000410000 */
[----:B------:R-:W-:Y:S01]  /*181a0*/  FMUL.FTZ R40, R2, R57 ;  /* 0x0000003902287220 */ /* 0x000fe20000410000 */
[----:B------:R-:W-:Y:S01]  /*181b0*/  ISETP.GT.AND P3, PT, R34, 0x30, PT ;  /* 0x000000302200780c */ /* 0x000fe20003f64270 */
[----:B------:R-:W-:Y:S01]  /*181c0*/  FMUL.FTZ R57, R2, R59 ;  /* 0x0000003b02397220 */ /* 0x000fe20000410000 */
[----:B0-----:R-:W-:-:S02]  /*181d0*/  FSEL R45, R45, -INF , P4 ;  /* 0xff8000002d2d7808 */ /* 0x001fc40002000000 */
[----:B------:R-:W-:Y:S01]  /*181e0*/  FMNMX.FTZ R50, R47, R50, !PT ;  /* 0x000000322f327209 */ /* 0x000fe20007810000 */
[----:B------:R-:W0:Y:S01]  /*181f0*/  MUFU.TANH R55, R55 ;  /* 0x0000003700377308 */ /* 0x000e220000002400 */
[----:B------:R-:W-:Y:S01]  /*18200*/  ISETP.GT.AND P4, PT, R34, 0x31, PT ;  /* 0x000000312200780c */ /* 0x000fe20003f84270 */
[----:B------:R-:W-:Y:S01]  /*18210*/  FMUL.FTZ R46, R2, R62 ;  /* 0x0000003e022e7220 */ /* 0x000fe20000410000 */
[----:B---3--:R-:W-:Y:S02]  /*18220*/  FSEL R49, R49, -INF , P3 ;  /* 0xff80000031317808 */ /* 0x008fe40001800000 */
[----:B------:R-:W-:-:S03]  /*18230*/  FMNMX.FTZ R50, R45, R50, !PT ;  /* 0x000000322d327209 */ /* 0x000fc60007810000 */
[----:B------:R-:W3:Y:S01]  /*18240*/  MUFU.TANH R44, R44 ;  /* 0x0000002c002c7308 */ /* 0x000ee20000002400 */
[----:B------:R-:W-:Y:S01]  /*18250*/  ISETP.GT.AND P3, PT, R34, 0x38, PT ;  /* 0x000000382200780c */ /* 0x000fe20003f64270 */
[----:B------:R-:W-:Y:S01]  /*18260*/  FMUL.FTZ R63, R2, R63 ;  /* 0x0000003f023f7220 */ /* 0x000fe20000410000 */
[----:B-1----:R-:W-:Y:S02]  /*18270*/  FSEL R51, R51, -INF , P4 ;  /* 0xff80000033337808 */ /* 0x002fe40002000000 */
[----:B------:R-:W-:-:S03]  /*18280*/  FMNMX.FTZ R50, R49, R50, !PT ;  /* 0x0000003231327209 */ /* 0x000fc60007810000 */
[----:B------:R-:W1:Y:S01]  /*18290*/  MUFU.TANH R57, R57 ;  /* 0x0000003900397308 */ /* 0x000e620000002400 */
[----:B------:R-:W-:Y:S01]  /*182a0*/  ISETP.GT.AND P4, PT, R34, 0x39, PT ;  /* 0x000000392200780c */ /* 0x000fe20003f84270 */
[----:B------:R-:W-:Y:S01]  /*182b0*/  FMUL.FTZ R48, R2, R66 ;  /* 0x0000004202307220 */ /* 0x000fe20000410000 */
[----:B--2---:R-:W-:Y:S02]  /*182c0*/  FSEL R53, R53, -INF , P3 ;  /* 0xff80000035357808 */ /* 0x004fe40001800000 */
[----:B------:R-:W-:-:S03]  /*182d0*/  FMNMX.FTZ R50, R51, R50, !PT ;  /* 0x0000003233327209 */ /* 0x000fc60007810000 */
[----:B------:R-:W2:Y:S01]  /*182e0*/  MUFU.TANH R46, R46 ;  /* 0x0000002e002e7308 */ /* 0x000ea20000002400 */
[----:B------:R-:W-:Y:S02]  /*182f0*/  ISETP.GT.AND P3, PT, R34, 0x40, PT ;  /* 0x000000402200780c */ /* 0x000fe40003f64270 */
[----:B0-----:R-:W-:Y:S02]  /*18300*/  FSEL R55, R55, -INF , P4 ;  /* 0xff80000037377808 */ /* 0x001fe40002000000 */
[----:B------:R-:W-:-:S03]  /*18310*/  FMNMX.FTZ R50, R53, R50, !PT ;  /* 0x0000003235327209 */ /* 0x000fc60007810000 */
[----:B------:R-:W0:Y:S01]  /*18320*/  MUFU.TANH R63, R63 ;  /* 0x0000003f003f7308 */ /* 0x000e220000002400 */
[----:B------:R-:W-:Y:S01]  /*18330*/  FMUL.FTZ R67, R2, R67 ;  /* 0x0000004302437220 */ /* 0x000fe20000410000 */
[----:B------:R-:W-:Y:S02]  /*18340*/  ISETP.GT.AND P4, PT, R34, 0x41, PT ;  /* 0x000000412200780c */ /* 0x000fe40003f84270 */
[----:B---3--:R-:W-:Y:S02]  /*18350*/  FSEL R59, R44, -INF , P3 ;  /* 0xff8000002c3b7808 */ /* 0x008fe40001800000 */
[----:B------:R-:W-:Y:S02]  /*18360*/  FMNMX.FTZ R50, R55, R50, !PT ;  /* 0x0000003237327209 */ /* 0x000fe40007810000 */
[----:B------:R-:W3:Y:S01]  /*18370*/  MUFU.TANH R48, R48 ;  /* 0x0000003000307308 */ /* 0x000ee20000002400 */
[----:B------:R-:W-:Y:S01]  /*18380*/  FMUL.FTZ R70, R2, R70 ;  /* 0x0000004602467220 */ /* 0x000fe20000410000 */
[----:B------:R-:W-:-:S02]  /*18390*/  ISETP.GT.AND P3, PT, R34, 0x48, PT ;  /* 0x000000482200780c */ /* 0x000fc40003f64270 */
[----:B-1----:R-:W-:Y:S02]  /*183a0*/  FSEL R57, R57, -INF , P4 ;  /* 0xff80000039397808 */ /* 0x002fe40002000000 */
[----:B------:R-:W-:Y:S02]  /*183b0*/  FMNMX.FTZ R50, R59, R50, !PT ;  /* 0x000000323b327209 */ /* 0x000fe40007810000 */
[----:B------:R2:W1:Y:S01]  /*183c0*/  MUFU.TANH R30, R67 ;  /* 0x00000043001e7308 */ /* 0x0004620000002400 */
[----:B------:R-:W-:Y:S01]  /*183d0*/  FMUL.FTZ R71, R2, R71 ;  /* 0x0000004702477220 */ /* 0x000fe20000410000 */
[----:B------:R-:W-:Y:S01]  /*183e0*/  ISETP.GT.AND P4, PT, R34, 0x49, PT ;  /* 0x000000492200780c */ /* 0x000fe20003f84270 */
[----:B------:R-:W-:Y:S01]  /*183f0*/  FMUL.FTZ R93, R2, R74 ;  /* 0x0000004a025d7220 */ /* 0x000fe20000410000 */
[----:B------:R-:W-:-:S04]  /*18400*/  FMNMX.FTZ R50, R57, R50, !PT ;  /* 0x0000003239327209 */ /* 0x000fc80007810000 */
[----:B------:R-:W-:Y:S01]  /*18410*/  MUFU.TANH R38, R70 ;  /* 0x0000004600267308 */ /* 0x000fe20000002400 */
[----:B--2---:R-:W-:Y:S01]  /*18420*/  FSEL R67, R46, -INF , P3 ;  /* 0xff8000002e437808 */ /* 0x004fe20001800000 */
[----:B------:R-:W-:Y:S01]  /*18430*/  FMUL.FTZ R95, R2, R75 ;  /* 0x0000004b025f7220 */ /* 0x000fe20000410000 */
[C---:B------:R-:W-:Y:S02]  /*18440*/  ISETP.GT.AND P3, PT, R34.reuse, 0x50, PT ;  /* 0x000000502200780c */ /* 0x040fe40003f64270 */
[----:B0-----:R-:W-:Y:S02]  /*18450*/  FSEL R63, R63, -INF , P4 ;  /* 0xff8000003f3f7808 */ /* 0x001fe40002000000 */
[----:B------:R-:W-:Y:S01]  /*18460*/  FMNMX.FTZ R50, R67, R50, !PT ;  /* 0x0000003243327209 */ /* 0x000fe20007810000 */
[----:B------:R3:W0:Y:S01]  /*18470*/  MUFU.TANH R42, R71 ;  /* 0x00000047002a7308 */ /* 0x0006220000002400 */
[----:B------:R-:W-:Y:S01]  /*18480*/  ISETP.GT.AND P4, PT, R34, 0x51, PT ;  /* 0x000000512200780c */ /* 0x000fe20003f84270 */
[C---:B------:R-:W-:Y:S01]  /*18490*/  FMUL.FTZ R78, R2.reuse, R78 ;  /* 0x0000004e024e7220 */ /* 0x040fe20000410000 */
[----:B------:R-:W-:Y:S01]  /*184a0*/  FMNMX.FTZ R50, R63, R50, !PT ;  /* 0x000000323f327209 */ /* 0x000fe20007810000 */
[----:B------:R-:W-:-:S04]  /*184b0*/  FMUL.FTZ R79, R2, R79 ;  /* 0x0000004f024f7220 */ /* 0x000fc80000410000 */
[----:B------:R-:W2:Y:S01]  /*184c0*/  MUFU.TANH R93, R93 ;  /* 0x0000005d005d7308 */ /* 0x000ea20000002400 */
[----:B---3--:R-:W-:Y:S02]  /*184d0*/  FSEL R71, R48, -INF , P3 ;  /* 0xff80000030477808 */ /* 0x008fe40001800000 */
[----:B------:R-:W-:Y:S02]  /*184e0*/  ISETP.GT.AND P3, PT, R34, 0x58, PT ;  /* 0x000000582200780c */ /* 0x000fe40003f64270 */
[----:B-1----:R-:W-:Y:S02]  /*184f0*/  FSEL R75, R30, -INF , P4 ;  /* 0xff8000001e4b7808 */ /* 0x002fe40002000000 */
[----:B------:R-:W-:Y:S01]  /*18500*/  FMNMX.FTZ R50, R71, R50, !PT ;  /* 0x0000003247327209 */ /* 0x000fe20007810000 */
[----:B------:R-:W1:Y:S01]  /*18510*/  MUFU.TANH R95, R95 ;  /* 0x0000005f005f7308 */ /* 0x000e620000002400 */
[----:B------:R-:W-:Y:S01]  /*18520*/  ISETP.GT.AND P4, PT, R34, 0x59, PT ;  /* 0x000000592200780c */ /* 0x000fe20003f84270 */
[C---:B------:R-:W-:Y:S01]  /*18530*/  FMUL.FTZ R82, R2.reuse, R82 ;  /* 0x0000005202527220 */ /* 0x040fe20000410000 */
[----:B------:R-:W-:Y:S01]  /*18540*/  FMNMX.FTZ R50, R75, R50, !PT ;  /* 0x000000324b327209 */ /* 0x000fe20007810000 */
[----:B------:R-:W-:-:S04]  /*18550*/  FMUL.FTZ R30, R2, R83 ;  /* 0x00000053021e7220 */ /* 0x000fc80000410000 */
[----:B------:R-:W3:Y:S01]  /*18560*/  MUFU.TANH R78, R78 ;  /* 0x0000004e004e7308 */ /* 0x000ee20000002400 */
[----:B0-----:R-:W-:-:S07]  /*18570*/  FSEL R83, R42, -INF , P4 ;  /* 0xff8000002a537808 */ /* 0x001fce0002000000 */
[----:B------:R0:W4:Y:S01]  /*18580*/  MUFU.TANH R97, R79 ;  /* 0x0000004f00617308 */ /* 0x0001220000002400 */
[----:B------:R-:W-:Y:S02]  /*18590*/  ISETP.GT.AND P4, PT, R34, 0x61, PT ;  /* 0x000000612200780c */ /* 0x000fe40003f84270 */
[----:B0-----:R-:W-:Y:S02]  /*185a0*/  FSEL R79, R38, -INF , P3 ;  /* 0xff800000264f7808 */ /* 0x001fe40001800000 */
[----:B------:R-:W-:Y:S02]  /*185b0*/  ISETP.GT.AND P3, PT, R34, 0x60, PT ;  /* 0x000000602200780c */ /* 0x000fe40003f64270 */
[----:B------:R-:W-:Y:S01]  /*185c0*/  FMNMX.FTZ R50, R79, R50, !PT ;  /* 0x000000324f327209 */ /* 0x000fe20007810000 */
[----:B------:R-:W0:Y:S01]  /*185d0*/  MUFU.TANH R82, R82 ;  /* 0x0000005200527308 */ /* 0x000e220000002400 */
[----:B--2---:R-:W-:Y:S01]  /*185e0*/  FSEL R93, R93, -INF , P3 ;  /* 0xff8000005d5d7808 */ /* 0x004fe20001800000 */
[C---:B------:R-:W-:Y:S01]  /*185f0*/  FMUL.FTZ R86, R2.reuse, R86 ;  /* 0x0000005602567220 */ /* 0x040fe20000410000 */
[----:B------:R-:W-:Y:S01]  /*18600*/  FMNMX.FTZ R50, R83, R50, !PT ;  /* 0x0000003253327209 */ /* 0x000fe20007810000 */
[----:B------:R-:W-:Y:S01]  /*18610*/  FMUL.FTZ R38, R2, R87 ;  /* 0x0000005702267220 */ /* 0x000fe20000410000 */
[----:B------:R-:W-:-:S02]  /*18620*/  ISETP.GT.AND P3, PT, R34, 0x68, PT ;  /* 0x000000682200780c */ /* 0x000fc40003f64270 */
[----:B-1----:R-:W-:Y:S01]  /*18630*/  FSEL R95, R95, -INF , P4 ;  /* 0xff8000005f5f7808 */ /* 0x002fe20002000000 */
[----:B------:R-:W1:Y:S01]  /*18640*/  MUFU.TANH R101, R30 ;  /* 0x0000001e00657308 */ /* 0x000e620000002400 */
[----:B------:R-:W-:Y:S02]  /*18650*/  FMNMX.FTZ R50, R93, R50, !PT ;  /* 0x000000325d327209 */ /* 0x000fe40007810000 */
[----:B------:R-:W-:Y:S02]  /*18660*/  ISETP.GT.AND P4, PT, R34, 0x69, PT ;  /* 0x000000692200780c */ /* 0x000fe40003f84270 */
[----:B---3--:R-:W-:Y:S02]  /*18670*/  FSEL R87, R78, -INF , P3 ;  /* 0xff8000004e577808 */ /* 0x008fe40001800000 */
[----:B------:R-:W-:Y:S01]  /*18680*/  FMNMX.FTZ R50, R95, R50, !PT ;  /* 0x000000325f327209 */ /* 0x000fe20007810000 */
[----:B------:R-:W2:Y:S01]  /*18690*/  MUFU.TANH R86, R86 ;  /* 0x0000005600567308 */ /* 0x000ea20000002400 */
[----:B------:R-:W-:-:S02]  /*186a0*/  ISETP.GT.AND P3, PT, R34, 0x70, PT ;  /* 0x000000702200780c */ /* 0x000fc40003f64270 */
[----:B----4-:R-:W-:Y:S02]  /*186b0*/  FSEL R97, R97, -INF , P4 ;  /* 0xff80000061617808 */ /* 0x010fe40002000000 */
[----:B------:R-:W-:-:S03]  /*186c0*/  FMNMX.FTZ R50, R87, R50, !PT ;  /* 0x0000003257327209 */ /* 0x000fc60007810000 */
[----:B------:R-:W3:Y:S01]  /*186d0*/  MUFU.TANH R38, R38 ;  /* 0x0000002600267308 */ /* 0x000ee20000002400 */
[----:B------:R-:W-:Y:S02]  /*186e0*/  ISETP.GT.AND P4, PT, R34, 0x71, PT ;  /* 0x000000712200780c */ /* 0x000fe40003f84270 */
[----:B0-----:R-:W-:Y:S02]  /*186f0*/  FSEL R103, R82, -INF , P3 ;  /* 0xff80000052677808 */ /* 0x001fe40001800000 */
[----:B------:R-:W-:Y:S02]  /*18700*/  FMNMX.FTZ R50, R97, R50, !PT ;  /* 0x0000003261327209 */ /* 0x000fe40007810000 */
[----:B------:R-:W-:Y:S02]  /*18710*/  ISETP.GT.AND P3, PT, R34, 0x78, PT ;  /* 0x000000782200780c */ /* 0x000fe40003f64270 */
[----:B-1----:R-:W-:Y:S02]  /*18720*/  FSEL R101, R101, -INF , P4 ;  /* 0xff80000065657808 */ /* 0x002fe40002000000 */
[----:B------:R-:W-:-:S02]  /*18730*/  FMNMX.FTZ R50, R103, R50, !PT ;  /* 0x0000003267327209 */ /* 0x000fc40007810000 */
[----:B------:R-:W-:Y:S02]  /*18740*/  ISETP.GT.AND P4, PT, R34, 0x79, PT ;  /* 0x000000792200780c */ /* 0x000fe40003f84270 */
[----:B--2---:R-:W-:Y:S02]  /*18750*/  FSEL R99, R86, -INF , P3 ;  /* 0xff80000056637808 */ /* 0x004fe40001800000 */
[----:B------:R-:W-:Y:S01]  /*18760*/  FMNMX.FTZ R50, R101, R50, !PT ;  /* 0x0000003265327209 */ /* 0x000fe20007810000 */
[----:B------:R-:W-:Y:S01]  /*18770*/  FMUL.FTZ R34, R2, R61 ;  /* 0x0000003d02227220 */ /* 0x000fe20000410000 */
[----:B---3--:R-:W-:Y:S02]  /*18780*/  FSEL R61, R38, -INF , P4 ;  /* 0xff800000263d7808 */ /* 0x008fe40002000000 */
[----:B------:R-:W-:Y:S01]  /*18790*/  FMNMX.FTZ R50, R99, R50, !PT ;  /* 0x0000003263327209 */ /* 0x000fe20007810000 */
[C---:B------:R-:W-:Y:S01]  /*187a0*/  FMUL.FTZ R12, R2.reuse, R33 ;  /* 0x00000021020c7220 */ /* 0x040fe20000410000 */
[----:B------:R-:W-:-:S02]  /*187b0*/  FMUL.FTZ R33, R2, R52 ;  /* 0x0000003402217220 */ /* 0x000fc40000410000 */
[----:B------:R-:W-:-:S05]  /*187c0*/  FMNMX.FTZ R52, R61, R50, !PT ;  /* 0x000000323d347209 */ /* 0x000fca0007810000 */
[----:B------:R-:W0:Y:S01]  /*187d0*/  SHFL.BFLY PT, R113, R52, 0x2, 0x1f ;  /* 0x0c401f0034717f89 */ /* 0x000e2200000e0000 */
[C---:B------:R-:W-:Y:S01]  /*187e0*/  FMUL.FTZ R30, R2.reuse, R60 ;  /* 0x0000003c021e7220 */ /* 0x040fe20000410000 */
[----:B------:R-:W-:Y:S02]  /*187f0*/  FMUL.FTZ R42, R2, R65 ;  /* 0x00000041022a7220 */ /* 0x000fe40000410000 */
[----:B------:R-:W1:Y:S01]  /*18800*/  SHFL.IDX PT, R65, R88, RZ, 0x1c1f ;  /* 0x001c1fff58417589 */ /* 0x000e6200000e0000 */
[----:B0-----:R-:W-:-:S05]  /*18810*/  FMNMX.FTZ R113, R52, R113, !PT ;  /* 0x0000007134717209 */ /* 0x001fca0007810000 */
[----:B------:R-:W0:Y:S01]  /*18820*/  SHFL.BFLY PT, R60, R113, 0x1, 0x1f ;  /* 0x0c201f00713c7f89 */ /* 0x000e2200000e0000 */
[----:B------:R-:W2:Y:S01]  /*18830*/  MUFU.TANH R3, R3 ;  /* 0x0000000300037308 */ /* 0x000ea20000002400 */
[----:B------:R-:W-:-:S07]  /*18840*/  MOV R174, UR4 ;  /* 0x0000000400ae7c02 */ /* 0x000fce0008000f00 */
[----:B------:R-:W3:Y:S01]  /*18850*/  MUFU.TANH R6, R6 ;  /* 0x0000000600067308 */ /* 0x000ee20000002400 */
[----:B-1----:R-:W-:-:S07]  /*18860*/  VIADDMNMX R65, R65, R105, R26, PT ;  /* 0x0000006941417246 */ /* 0x002fce000380011a */
[----:B------:R-:W1:Y:S01]  /*18870*/  MUFU.TANH R7, R7 ;  /* 0x0000000700077308 */ /* 0x000e620000002400 */
[----:B0-----:R-:W-:-:S07]  /*18880*/  FMNMX.FTZ R175, R113, R60, !PT ;  /* 0x0000003c71af7209 */ /* 0x001fce0007810000 */
[----:B------:R-:W0:Y:S01]  /*18890*/  MUFU.TANH R8, R8 ;  /* 0x0000000800087308 */ /* 0x000e220000002400 */
[----:B------:R-:W-:Y:S02]  /*188a0*/  ISETP.GT.AND P4, PT, R65, RZ, PT ;  /* 0x000000ff4100720c */ /* 0x000fe40003f84270 */
[C---:B------:R-:W-:Y:S01]  /*188b0*/  FSETP.NEU.FTZ.AND P3, PT, R175.reuse, -INF , PT ;  /* 0xff800000af00780b */ /* 0x040fe20003f7d000 */
[----:B------:R-:W-:-:S01]  /*188c0*/  FFMA.FTZ R60, R175, R174, -8 ;  /* 0xc1000000af3c7423 */ /* 0x000fc200000100ae */
[----:B------:R-:W-:-:S03]  /*188d0*/  ISETP.GT.AND P5, PT, R65, 0x1, PT ;  /* 0x000000014100780c */ /* 0x000fc60003fa4270 */
[----:B------:R-:W4:Y:S01]  /*188e0*/  MUFU.TANH R9, R9 ;  /* 0x0000000900097308 */ /* 0x000f220000002400 */
[----:B------:R-:W-:Y:S01]  /*188f0*/  FSEL R60, R60, RZ, P3 ;  /* 0x000000ff3c3c7208 */ /* 0x000fe20001800000 */
[----:B------:R-:W-:Y:S01]  /*18900*/  FMUL.FTZ R14, R2, R37 ;  /* 0x00000025020e7220 */ /* 0x000fe20000410000 */
[----:B------:R-:W-:Y:S02]  /*18910*/  ISETP.GT.AND P3, PT, R65, 0x8, PT ;  /* 0x000000084100780c */ /* 0x000fe40003f64270 */
[----:B--2---:R-:W-:Y:S02]  /*18920*/  FSEL R3, R3, -INF , P4 ;  /* 0xff80000003037808 */ /* 0x004fe40002000000 */
[----:B---3--:R-:W-:Y:S01]  /*18930*/  FSEL R6, R6, -INF , P5 ;  /* 0xff80000006067808 */ /* 0x008fe20002800000 */
[----:B------:R-:W2:Y:S01]  /*18940*/  MUFU.TANH R12, R12 ;  /* 0x0000000c000c7308 */ /* 0x000ea20000002400 */
[----:B------:R-:W-:Y:S01]  /*18950*/  FMUL.FTZ R44, R2, R68 ;  /* 0x00000044022c7220 */ /* 0x000fe20000410000 */
[----:B------:R-:W-:-:S02]  /*18960*/  ISETP.GT.AND P4, PT, R65, 0x9, PT ;  /* 0x000000094100780c */ /* 0x000fc40003f84270 */
[----:B-1----:R-:W-:Y:S02]  /*18970*/  FSEL R7, R7, -INF , P3 ;  /* 0xff80000007077808 */ /* 0x002fe40001800000 */
[----:B------:R-:W-:Y:S02]  /*18980*/  FMNMX.FTZ R68, R3, R6, !PT ;  /* 0x0000000603447209 */ /* 0x000fe40007810000 */
[----:B------:R-:W1:Y:S01]  /*18990*/  MUFU.TANH R13, R13 ;  /* 0x0000000d000d7308 */ /* 0x000e620000002400 */
[----:B------:R-:W-:Y:S01]  /*189a0*/  FMUL.FTZ R46, R2, R69 ;  /* 0x00000045022e7220 */ /* 0x000fe20000410000 */
[----:B------:R-:W-:Y:S02]  /*189b0*/  ISETP.GT.AND P3, PT, R65, 0x10, PT ;  /* 0x000000104100780c */ /* 0x000fe40003f64270 */
[----:B0-----:R-:W-:Y:S02]  /*189c0*/  FSEL R69, R8, -INF , P4 ;  /* 0xff80000008457808 */ /* 0x001fe40002000000 */
[----:B------:R-:W-:-:S02]  /*189d0*/  FMNMX.FTZ R68, R7, R68, !PT ;  /* 0x0000004407447209 */ /* 0x000fc40007810000 */
[----:B------:R-:W0:Y:S01]  /*189e0*/  MUFU.TANH R14, R14 ;  /* 0x0000000e000e7308 */ /* 0x000e220000002400 */
[----:B------:R-:W-:Y:S02]  /*189f0*/  ISETP.GT.AND P4, PT, R65, 0x11, PT ;  /* 0x000000114100780c */ /* 0x000fe40003f84270 */
[----:B----4-:R-:W-:Y:S02]  /*18a00*/  FSEL R9, R9, -INF , P3 ;  /* 0xff80000009097808 */ /* 0x010fe40001800000 */
[----:B------:R-:W-:-:S03]  /*18a10*/  FMNMX.FTZ R68, R69, R68, !PT ;  /* 0x0000004445447209 */ /* 0x000fc60007810000 */
[----:B------:R-:W3:Y:S01]  /*18a20*/  MUFU.TANH R15, R15 ;  /* 0x0000000f000f7308 */ /* 0x000ee20000002400 */
[----:B------:R-:W-:-:S01]  /*18a30*/  FFMA.FTZ R231, R31, R174, -R60 ;  /* 0x000000ae1fe77223 */ /* 0x000fc2000001083c */
[----:B------:R-:W-:Y:S02]  /*18a40*/  ISETP.GT.AND P3, PT, R65, 0x18, PT ;  /* 0x000000184100780c */ /* 0x000fe40003f64270 */
[----:B--2---:R-:W-:Y:S02]  /*18a50*/  FSEL R31, R12, -INF , P4 ;  /* 0xff8000000c1f7808 */ /* 0x004fe40002000000 */
[----:B------:R-:W-:Y:S02]  /*18a60*/  FMNMX.FTZ R68, R9, R68, !PT ;  /* 0x0000004409447209 */ /* 0x000fe40007810000 */
[----:B------:R-:W2:Y:S01]  /*18a70*/  MUFU.TANH R24, R24 ;  /* 0x0000001800187308 */ /* 0x000ea20000002400 */
[----:B------:R-:W-:Y:S02]  /*18a80*/  ISETP.GT.AND P4, PT, R65, 0x19, PT ;  /* 0x000000194100780c */ /* 0x000fe40003f84270 */
[----:B-1----:R-:W-:-:S02]  /*18a90*/  FSEL R13, R13, -INF , P3 ;  /* 0xff8000000d0d7808 */ /* 0x002fc40001800000 */
[----:B------:R-:W-:-:S03]  /*18aa0*/  FMNMX.FTZ R68, R31, R68, !PT ;  /* 0x000000441f447209 */ /* 0x000fc60007810000 */
[----:B------:R-:W1:Y:S01]  /*18ab0*/  MUFU.TANH R25, R25 ;  /* 0x0000001900197308 */ /* 0x000e620000002400 */
[----:B------:R-:W-:-:S01]  /*18ac0*/  FFMA.FTZ R8, R27, R174, -R60 ;  /* 0x000000ae1b087223 */ /* 0x000fc2000001083c */
[----:B------:R-:W-:Y:S02]  /*18ad0*/  ISETP.GT.AND P3, PT, R65, 0x20, PT ;  /* 0x000000204100780c */ /* 0x000fe40003f64270 */
[----:B0-----:R-:W-:Y:S02]  /*18ae0*/  FSEL R27, R14, -INF , P4 ;  /* 0xff8000000e1b7808 */ /* 0x001fe40002000000 */
[----:B------:R-:W-:Y:S02]  /*18af0*/  FMNMX.FTZ R68, R13, R68, !PT ;  /* 0x000000440d447209 */ /* 0x000fe40007810000 */
[----:B------:R-:W0:Y:S01]  /*18b00*/  MUFU.TANH R28, R28 ;  /* 0x0000001c001c7308 */ /* 0x000e220000002400 */
[----:B------:R-:W-:Y:S02]  /*18b10*/  ISETP.GT.AND P4, PT, R65, 0x21, PT ;  /* 0x000000214100780c */ /* 0x000fe40003f84270 */
[----:B---3--:R-:W-:-:S02]  /*18b20*/  FSEL R15, R15, -INF , P3 ;  /* 0xff8000000f0f7808 */ /* 0x008fc40001800000 */
[----:B------:R-:W-:-:S03]  /*18b30*/  FMNMX.FTZ R68, R27, R68, !PT ;  /* 0x000000441b447209 */ /* 0x000fc60007810000 */
[----:B------:R-:W3:Y:S01]  /*18b40*/  MUFU.TANH R29, R29 ;  /* 0x0000001d001d7308 */ /* 0x000ee20000002400 */
[----:B------:R-:W-:-:S01]  /*18b50*/  FFMA.FTZ R12, R39, R174, -R60 ;  /* 0x000000ae270c7223 */ /* 0x000fc2000001083c */
[----:B------:R-:W-:Y:S02]  /*18b60*/  ISETP.GT.AND P3, PT, R65, 0x28, PT ;  /* 0x000000284100780c */ /* 0x000fe40003f64270 */
[----:B--2---:R-:W-:Y:S02]  /*18b70*/  FSEL R39, R24, -INF , P4 ;  /* 0xff80000018277808 */ /* 0x004fe40002000000 */
[----:B------:R-:W-:Y:S02]  /*18b80*/  FMNMX.FTZ R68, R15, R68, !PT ;  /* 0x000000440f447209 */ /* 0x000fe40007810000 */
[----:B------:R-:W2:Y:S01]  /*18b90*/  MUFU.TANH R32, R32 ;  /* 0x0000002000207308 */ /* 0x000ea20000002400 */
[----:B------:R-:W-:Y:S01]  /*18ba0*/  ISETP.GT.AND P4, PT, R65, 0x29, PT ;  /* 0x000000294100780c */ /* 0x000fe20003f84270 */
[----:B------:R-:W-:Y:S01]  /*18bb0*/  FMUL.FTZ R37, R2, R56 ;  /* 0x0000003802257220 */ /* 0x000fe20000410000 */
[----:B-1----:R-:W-:-:S02]  /*18bc0*/  FSEL R25, R25, -INF , P3 ;  /* 0xff80000019197808 */ /* 0x002fc40001800000 */
[----:B------:R-:W-:-:S03]  /*18bd0*/  FMNMX.FTZ R68, R39, R68, !PT ;  /* 0x0000004427447209 */ /* 0x000fc60007810000 */
[----:B------:R-:W1:Y:S01]  /*18be0*/  MUFU.TANH R33, R33 ;  /* 0x0000002100217308 */ /* 0x000e620000002400 */
[----:B------:R-:W-:Y:S01]  /*18bf0*/  FMUL.FTZ R54, R2, R77 ;  /* 0x0000004d02367220 */ /* 0x000fe20000410000 */
[----:B------:R-:W-:Y:S01]  /*18c00*/  FFMA.FTZ R77, R35, R174, -R60 ;  /* 0x000000ae234d7223 */ /* 0x000fe2000001083c */
[----:B------:R-:W-:Y:S02]  /*18c10*/  ISETP.GT.AND P3, PT, R65, 0x30, PT ;  /* 0x000000304100780c */ /* 0x000fe40003f64270 */
[----:B0-----:R-:W-:Y:S02]  /*18c20*/  FSEL R35, R28, -INF , P4 ;  /* 0xff8000001c237808 */ /* 0x001fe40002000000 */
[----:B------:R-:W-:Y:S01]  /*18c30*/  FMNMX.FTZ R68, R25, R68, !PT ;  /* 0x0000004419447209 */ /* 0x000fe20007810000 */
        /* <DEDUP_REMOVED lines=29> */
[C---:B------:R-:W-:Y:S01]  /*18e10*/  FMUL.FTZ R58, R2.reuse, R81 ;  /* 0x00000051023a7220 */ /* 0x040fe20000410000 */
[----:B------:R-:W-:Y:S01]  /*18e20*/  ISETP.GT.AND P4, PT, R65, 0x49, PT ;  /* 0x000000494100780c */ /* 0x000fe20003f84270 */
[----:B------:R-:W-:Y:S01]  /*18e30*/  FMUL.FTZ R48, R2, R72 ;  /* 0x0000004802307220 */ /* 0x000fe20000410000 */
[----:B-1----:R-:W-:-:S02]  /*18e40*/  FSEL R81, R30, -INF , P3 ;  /* 0xff8000001e517808 */ /* 0x002fc40001800000 */
[----:B------:R-:W-:Y:S02]  /*18e50*/  FMNMX.FTZ R68, R47, R68, !PT ;  /* 0x000000442f447209 */ /* 0x000fe40007810000 */
[----:B------:R-:W1:Y:S01]  /*18e60*/  MUFU.TANH R44, R44 ;  /* 0x0000002c002c7308 */ /* 0x000e620000002400 */
[C---:B------:R-:W-:Y:S01]  /*18e70*/  FMUL.FTZ R64, R2.reuse, R85 ;  /* 0x0000005502407220 */ /* 0x040fe20000410000 */
[--C-:B------:R-:W-:Y:S01]  /*18e80*/  FFMA.FTZ R85, R45, R174, -R60.reuse ;  /* 0x000000ae2d557223 */ /* 0x100fe2000001083c */
[----:B------:R-:W-:Y:S01]  /*18e90*/  ISETP.GT.AND P3, PT, R65, 0x50, PT ;  /* 0x000000504100780c */ /* 0x000fe20003f64270 */
[----:B------:R-:W-:Y:S01]  /*18ea0*/  FMUL.FTZ R50, R2, R73 ;  /* 0x0000004902327220 */ /* 0x000fe20000410000 */
[----:B0-----:R-:W-:Y:S02]  /*18eb0*/  FSEL R45, R34, -INF , P4 ;  /* 0xff800000222d7808 */ /* 0x001fe40002000000 */
[----:B------:R-:W-:Y:S01]  /*18ec0*/  FMNMX.FTZ R68, R81, R68, !PT ;  /* 0x0000004451447209 */ /* 0x000fe20007810000 */
[----:B------:R-:W0:Y:S01]  /*18ed0*/  MUFU.TANH R46, R46 ;  /* 0x0000002e002e7308 */ /* 0x000e220000002400 */
[----:B------:R-:W-:-:S01]  /*18ee0*/  FFMA.FTZ R73, R89, R174, -R60 ;  /* 0x000000ae59497223 */ /* 0x000fc2000001083c */
[----:B------:R-:W-:Y:S01]  /*18ef0*/  ISETP.GT.AND P4, PT, R65, 0x51, PT ;  /* 0x000000514100780c */ /* 0x000fe20003f84270 */
[----:B------:R-:W-:Y:S01]  /*18f00*/  FMUL.FTZ R52, R2, R76 ;  /* 0x0000004c02347220 */ /* 0x000fe20000410000 */
[----:B---3--:R-:W-:-:S02]  /*18f10*/  FSEL R89, R38, -INF , P3 ;  /* 0xff80000026597808 */ /* 0x008fc40001800000 */
[----:B------:R-:W-:Y:S02]  /*18f20*/  FMNMX.FTZ R68, R45, R68, !PT ;  /* 0x000000442d447209 */ /* 0x000fe40007810000 */
        /* <DEDUP_REMOVED lines=10> */
[----:B------:R-:W-:Y:S01]  /*18fd0*/  MUFU.TANH R52, R52 ;  /* 0x0000003400347308 */ /* 0x000fe20000002400 */
[----:B------:R-:W-:-:S01]  /*18fe0*/  FFMA.FTZ R28, R51, R174, -R60 ;  /* 0x000000ae331c7223 */ /* 0x000fc2000001083c */
[----:B------:R-:W-:Y:S02]  /*18ff0*/  ISETP.GT.AND P3, PT, R65, 0x60, PT ;  /* 0x000000604100780c */ /* 0x000fe40003f64270 */
[----:B0-----:R-:W-:Y:S02]  /*19000*/  FSEL R51, R46, -INF , P4 ;  /* 0xff8000002e337808 */ /* 0x001fe40002000000 */
[----:B------:R-:W-:Y:S02]  /*19010*/  FMNMX.FTZ R68, R105, R68, !PT ;  /* 0x0000004469447209 */ /* 0x000fe40007810000 */
[----:B------:R-:W0:Y:S01]  /*19020*/  MUFU.TANH R54, R54 ;  /* 0x0000003600367308 */ /* 0x000e220000002400 */
[----:B------:R-:W-:-:S01]  /*19030*/  FFMA.FTZ R66, R107, R174, -R60 ;  /* 0x000000ae6b427223 */ /* 0x000fc2000001083c */
[----:B------:R-:W-:Y:S01]  /*19040*/  ISETP.GT.AND P4, PT, R65, 0x61, PT ;  /* 0x000000614100780c */ /* 0x000fe20003f84270 */
[----:B------:R-:W-:Y:S01]  /*19050*/  FMUL.FTZ R62, R2, R84 ;  /* 0x00000054023e7220 */ /* 0x000fe20000410000 */
[----:B---3--:R-:W-:-:S02]  /*19060*/  FSEL R107, R48, -INF , P3 ;  /* 0xff800000306b7808 */ /* 0x008fc40001800000 */
[----:B------:R-:W-:Y:S02]  /*19070*/  FMNMX.FTZ R68, R51, R68, !PT ;  /* 0x0000004433447209 */ /* 0x000fe40007810000 */
[----:B------:R-:W1:Y:S01]  /*19080*/  MUFU.TANH R56, R56 ;  /* 0x0000003800387308 */ /* 0x000e620000002400 */
[----:B------:R-:W-:-:S01]  /*19090*/  FFMA.FTZ R109, R109, R174, -R60 ;  /* 0x000000ae6d6d7223 */ /* 0x000fc2000001083c */
[----:B------:R-:W-:Y:S01]  /*190a0*/  FFMA.FTZ R30, R53, R174, -R60 ;  /* 0x000000ae351e7223 */ /* 0x000fe2000001083c */
[----:B------:R-:W-:Y:S02]  /*190b0*/  ISETP.GT.AND P3, PT, R65, 0x68, PT ;  /* 0x000000684100780c */ /* 0x000fe40003f64270 */
[----:B--2---:R-:W-:Y:S02]  /*190c0*/  FSEL R53, R50, -INF , P4 ;  /* 0xff80000032357808 */ /* 0x004fe40002000000 */
[----:B------:R-:W-:Y:S01]  /*190d0*/  FMNMX.FTZ R68, R107, R68, !PT ;  /* 0x000000446b447209 */ /* 0x000fe20007810000 */
[----:B------:R-:W2:Y:S01]  /*190e0*/  MUFU.TANH R58, R58 ;  /* 0x0000003a003a7308 */ /* 0x000ea20000002400 */
[----:B------:R-:W-:-:S02]  /*190f0*/  ISETP.GT.AND P4, PT, R65, 0x69, PT ;  /* 0x000000694100780c */ /* 0x000fc40003f84270 */
[----:B------:R-:W-:Y:S01]  /*19100*/  FMNMX.FTZ R68, R53, R68, !PT ;  /* 0x0000004435447209 */ /* 0x000fe20007810000 */
[----:B------:R-:W-:-:S04]  /*19110*/  FFMA.FTZ R229, R111, R174, -R60 ;  /* 0x000000ae6fe57223 */ /* 0x000fc8000001083c */
[----:B------:R-:W3:Y:S01]  /*19120*/  MUFU.TANH R62, R62 ;  /* 0x0000003e003e7308 */ /* 0x000ee20000002400 */
[----:B0-----:R-:W-:-:S07]  /*19130*/  FSEL R111, R54, -INF , P4 ;  /* 0xff800000366f7808 */ /* 0x001fce0002000000 */
[----:B------:R0:W-:Y:S01]  /*19140*/  MUFU.EX2 R26, R109 ;  /* 0x0000006d001a7308 */ /* 0x0001e20000000800 */
[----:B------:R-:W-:Y:S02]  /*19150*/  ISETP.GT.AND P4, PT, R65, 0x71, PT ;  /* 0x000000714100780c */ /* 0x000fe40003f84270 */
[----:B0-----:R-:W-:-:S05]  /*19160*/  FSEL R109, R52, -INF , P3 ;  /* 0xff800000346d7808 */ /* 0x001fca0001800000 */
[----:B------:R-:W0:Y:S01]  /*19170*/  MUFU.TANH R64, R64 ;  /* 0x0000004000407308 */ /* 0x000e220000002400 */
[----:B------:R-:W-:Y:S02]  /*19180*/  ISETP.GT.AND P3, PT, R65, 0x70, PT ;  /* 0x000000704100780c */ /* 0x000fe40003f64270 */
[----:B------:R-:W-:Y:S02]  /*19190*/  FMNMX.FTZ R68, R109, R68, !PT ;  /* 0x000000446d447209 */ /* 0x000fe40007810000 */
[----:B-1----:R-:W-:Y:S02]  /*191a0*/  FSEL R113, R56, -INF , P3 ;  /* 0xff80000038717808 */ /* 0x002fe40001800000 */
[----:B------:R-:W-:Y:S01]  /*191b0*/  FMNMX.FTZ R68, R111, R68, !PT ;  /* 0x000000446f447209 */ /* 0x000fe20007810000 */
[----:B------:R-:W-:-:S01]  /*191c0*/  FFMA.FTZ R221, R59, R174, -R60 ;  /* 0x000000ae3bdd7223 */ /* 0x000fc2000001083c */
[----:B------:R-:W-:Y:S02]  /*191d0*/  ISETP.GT.AND P3, PT, R65, 0x78, PT ;  /* 0x000000784100780c */ /* 0x000fe40003f64270 */
[----:B--2---:R-:W-:-:S02]  /*191e0*/  FSEL R59, R58, -INF , P4 ;  /* 0xff8000003a3b7808 */ /* 0x004fc40002000000 */
[----:B------:R-:W-:Y:S02]  /*191f0*/  FMNMX.FTZ R68, R113, R68, !PT ;  /* 0x0000004471447209 */ /* 0x000fe40007810000 */
[----:B------:R-:W-:Y:S02]  /*19200*/  ISETP.GT.AND P4, PT, R65, 0x79, PT ;  /* 0x000000794100780c */ /* 0x000fe40003f84270 */
[----:B---3--:R-:W-:Y:S02]  /*19210*/  FSEL R65, R62, -INF , P3 ;  /* 0xff8000003e417808 */ /* 0x008fe40001800000 */
[----:B------:R-:W-:Y:S02]  /*19220*/  FMNMX.FTZ R68, R59, R68, !PT ;  /* 0x000000443b447209 */ /* 0x000fe40007810000 */
[----:B0-----:R-:W-:Y:S02]  /*19230*/  FSEL R115, R64, -INF , P4 ;  /* 0xff80000040737808 */ /* 0x001fe40002000000 */
[----:B------:R-:W-:-:S04]  /*19240*/  FMNMX.FTZ R68, R65, R68, !PT ;  /* 0x0000004441447209 */ /* 0x000fc80007810000 */
[----:B------:R-:W-:Y:S01]  /*19250*/  FMNMX.FTZ R68, R115, R68, !PT ;  /* 0x0000004473447209 */ /* 0x000fe20007810000 */
[----:B------:R-:W-:-:S04]  /*19260*/  FFMA.FTZ R38, R57, R174, -R60 ;  /* 0x000000ae39267223 */ /* 0x000fc8000001083c */
[----:B------:R-:W0:Y:S01]  /*19270*/  SHFL.BFLY PT, R57, R68, 0x2, 0x1f ;  /* 0x0c401f0044397f89 */ /* 0x000e2200000e0000 */
[----:B------:R-:W-:-:S01]  /*19280*/  FFMA.FTZ R44, R71, R174, -R60 ;  /* 0x000000ae472c7223 */ /* 0x000fc2000001083c */
[----:B------:R-:W-:Y:S01]  /*19290*/  FFMA.FTZ R71, R75, R174, -R60 ;  /* 0x000000ae4b477223 */ /* 0x000fe2000001083c */
[----:B0-----:R-:W-:-:S05]  /*192a0*/  FMNMX.FTZ R42, R68, R57, !PT ;  /* 0x00000039442a7209 */ /* 0x001fca0007810000 */
[----:B------:R-:W0:Y:S01]  /*192b0*/  SHFL.BFLY PT, R75, R42, 0x1, 0x1f ;  /* 0x0c201f002a4b7f89 */ /* 0x000e2200000e0000 */
[----:B------:R-:W1:Y:S01]  /*192c0*/  MUFU.EX2 R229, R229 ;  /* 0x000000e500e57308 */ /* 0x000e620000000800 */
[----:B0-----:R-:W-:-:S04]  /*192d0*/  FMNMX.FTZ R194, R42, R75, !PT ;  /* 0x0000004b2ac27209 */ /* 0x001fc80007810000 */
[C---:B------:R-:W-:Y:S01]  /*192e0*/  FSETP.NEU.FTZ.AND P3, PT, R194.reuse, -INF , PT ;  /* 0xff800000c200780b */ /* 0x040fe20003f7d000 */
[----:B------:R-:W-:-:S05]  /*192f0*/  FFMA.FTZ R48, R194, R174, -8 ;  /* 0xc1000000c2307423 */ /* 0x000fca00000100ae */
[----:B------:R-:W-:-:S05]  /*19300*/  FSEL R48, R48, RZ, P3 ;  /* 0x000000ff30307208 */ /* 0x000fca0001800000 */
[-CC-:B------:R-:W-:Y:S01]  /*19310*/  FFMA.FTZ R228, R3, R174.reuse, -R48.reuse ;  /* 0x000000ae03e47223 */ /* 0x180fe20000010830 */
[----:B------:R-:W-:-:S01]  /*19320*/  FFMA.FTZ R3, R6, R174, -R48 ;  /* 0x000000ae06037223 */ /* 0x000fc20000010830 */
[-CC-:B------:R-:W-:Y:S01]  /*19330*/  FFMA.FTZ R6, R7, R174.reuse, -R48.reuse ;  /* 0x000000ae07067223 */ /* 0x180fe20000010830 */
[----:B------:R-:W-:-:S03]  /*19340*/  FFMA.FTZ R69, R69, R174, -R48 ;  /* 0x000000ae45457223 */ /* 0x000fc60000010830 */
[----:B------:R-:W-:Y:S01]  /*19350*/  MUFU.EX2 R228, R228 ;  /* 0x000000e400e47308 */ /* 0x000fe20000000800 */
[----:B------:R-:W-:-:S07]  /*19360*/  FFMA.FTZ R230, R9, R174, -R48 ;  /* 0x000000ae09e67223 */ /* 0x000fce0000010830 */
[----:B------:R-:W0:Y:S01]  /*19370*/  MUFU.EX2 R3, R3 ;  /* 0x0000000300037308 */ /* 0x000e220000000800 */
[----:B------:R-:W-:-:S07]  /*19380*/  FFMA.FTZ R7, R31, R174, -R48 ;  /* 0x000000ae1f077223 */ /* 0x000fce0000010830 */
[----:B------:R-:W2:Y:S08]  /*19390*/  MUFU.EX2 R66, R66 ;  /* 0x0000004200427308 */ /* 0x000eb00000000800 */
[----:B------:R-:W3:Y:S01]  /*193a0*/  MUFU.EX2 R6, R6 ;  /* 0x0000000600067308 */ /* 0x000ee20000000800 */
[----:B------:R-:W-:-:S07]  /*193b0*/  FFMA.FTZ R31, R13, R174, -R48 ;  /* 0x000000ae0d1f7223 */ /* 0x000fce0000010830 */
[----:B------:R-:W4:Y:S01]  /*193c0*/  MUFU.EX2 R73, R73 ;  /* 0x0000004900497308 */ /* 0x000f220000000800 */
[----:B------:R-:W-:-:S07]  /*193d0*/  FFMA.FTZ R50, R27, R174, -R48 ;  /* 0x000000ae1b327223 */ /* 0x000fce0000010830 */
[----:B------:R-:W5:Y:S01]  /*193e0*/  MUFU.EX2 R69, R69 ;  /* 0x0000004500457308 */ /* 0x000f620000000800 */
[----:B------:R-:W-:-:S01]  /*193f0*/  FFMA.FTZ R27, R33, R174, -R48 ;  /* 0x000000ae211b7223 */ /* 0x000fc20000010830 */
[----:B------:R-:W-:Y:S01]  /*19400*/  FFMA.FTZ R220, R37, R174, -R48 ;  /* 0x000000ae25dc7223 */ /* 0x000fe20000010830 */
[----:B-1----:R-:W-:-:S05]  /*19410*/  FADD.FTZ R33, R229, R26 ;  /* 0x0000001ae5217221 */ /* 0x002fca0000010000 */
[----:B------:R-:W1:Y:S01]  /*19420*/  MUFU.EX2 R231, R231 ;  /* 0x000000e700e77308 */ /* 0x000e620000000800 */
[----:B0-----:R-:W-:-:S07]  /*19430*/  FADD.FTZ R37, R228, R3 ;  /* 0x00000003e4257221 */ /* 0x001fce0000010000 */
[----:B------:R-:W0:Y:S01]  /*19440*/  MUFU.EX2 R230, R230 ;  /* 0x000000e600e67308 */ /* 0x000e220000000800 */
[----:B--2---:R-:W-:-:S01]  /*19450*/  FADD.FTZ R56, R66, R33 ;  /* 0x0000002142387221 */ /* 0x004fc20000010000 */
[----:B---3--:R-:W-:-:S06]  /*19460*/  FADD.FTZ R58, R6, R37 ;  /* 0x00000025063a7221 */ /* 0x008fcc0000010000 */
[----:B------:R-:W2:Y:S01]  /*19470*/  MUFU.EX2 R8, R8 ;  /* 0x0000000800087308 */ /* 0x000ea20000000800 */
[----:B------:R-:W-:-:S07]  /*19480*/  FFMA.FTZ R224, R15, R174, -R48 ;  /* 0x000000ae0fe07223 */ /* 0x000fce0000010830 */
[----:B------:R-:W3:Y:S01]  /*19490*/  MUFU.EX2 R7, R7 ;  /* 0x0000000700077308 */ /* 0x000ee20000000800 */
[----:B----4-:R-:W-:-:S01]  /*194a0*/  FADD.FTZ R56, R73, R56 ;  /* 0x0000003849387221 */ /* 0x010fc20000010000 */
[----:B-----5:R-:W-:-:S06]  /*194b0*/  FADD.FTZ R37, R69, R58 ;  /* 0x0000003a45257221 */ /* 0x020fcc0000010000 */
[----:B------:R-:W4:Y:S01]  /*194c0*/  MUFU.EX2 R12, R12 ;  /* 0x0000000c000c7308 */ /* 0x000f220000000800 */
[----:B------:R-:W-:-:S07]  /*194d0*/  FFMA.FTZ R9, R39, R174, -R48 ;  /* 0x000000ae27097223 */ /* 0x000fce0000010830 */
[----:B------:R-:W5:Y:S01]  /*194e0*/  MUFU.EX2 R31, R31 ;  /* 0x0000001f001f7308 */ /* 0x000f620000000800 */
[----:B-1----:R-:W-:-:S01]  /*194f0*/  FADD.FTZ R39, R231, R56 ;  /* 0x00000038e7277221 */ /* 0x002fc20000010000 */
[----:B0-----:R-:W-:-:S06]  /*19500*/  FADD.FTZ R58, R230, R37 ;  /* 0x00000025e63a7221 */ /* 0x001fcc0000010000 */
[----:B------:R-:W0:Y:S01]  /*19510*/  MUFU.EX2 R77, R77 ;  /* 0x0000004d004d7308 */ /* 0x000e220000000800 */
[----:B------:R-:W-:-:S07]  /*19520*/  FFMA.FTZ R15, R25, R174, -R48 ;  /* 0x000000ae190f7223 */ /* 0x000fce0000010830 */
[----:B------:R-:W1:Y:S01]  /*19530*/  MUFU.EX2 R50, R50 ;  /* 0x0000003200327308 */ /* 0x000e620000000800 */
[----:B--2---:R-:W-:-:S01]  /*19540*/  FADD.FTZ R39, R8, R39 ;  /* 0x0000002708277221 */ /* 0x004fc20000010000 */
[----:B------:R-:W-:-:S06]  /*19550*/  FFMA.FTZ R40, R67, R174, -R60 ;  /* 0x000000ae43287223 */ /* 0x000fcc000001083c */
[----:B------:R-:W2:Y:S01]  /*19560*/  MUFU.EX2 R225, R225 ;  /* 0x000000e100e17308 */ /* 0x000ea20000000800 */
[----:B---3--:R-:W-:-:S01]  /*19570*/  FADD.FTZ R58, R7, R58 ;  /* 0x0000003a073a7221 */ /* 0x008fc20000010000 */
[----:B------:R-:W-:-:S06]  /*19580*/  FFMA.FTZ R67, R63, R174, -R60 ;  /* 0x000000ae3f437223 */ /* 0x000fcc000001083c */
[----:B------:R-:W3:Y:S01]  /*19590*/  MUFU.EX2 R224, R224 ;  /* 0x000000e000e07308 */ /* 0x000ee20000000800 */
[----:B------:R-:W-:-:S01]  /*195a0*/  FFMA.FTZ R52, R35, R174, -R48 ;  /* 0x000000ae23347223 */ /* 0x000fc20000010830 */
[-CC-:B------:R-:W-:Y:S01]  /*195b0*/  FFMA.FTZ R55, R55, R174.reuse, -R60.reuse ;  /* 0x000000ae37377223 */ /* 0x180fe2000001083c */
[----:B------:R-:W-:-:S01]  /*195c0*/  FFMA.FTZ R63, R79, R174, -R60 ;  /* 0x000000ae4f3f7223 */ /* 0x000fc2000001083c */
[----:B------:R-:W-:-:S04]  /*195d0*/  FFMA.FTZ R36, R83, R174, -R60 ;  /* 0x000000ae53247223 */ /* 0x000fc8000001083c */
[----:B------:R-:W3:Y:S01]  /*195e0*/  MUFU.EX2 R14, R14 ;  /* 0x0000000e000e7308 */ /* 0x000ee20000000800 */
[----:B------:R-:W-:-:S01]  /*195f0*/  FFMA.FTZ R217, R93, R174, -R60 ;  /* 0x000000ae5dd97223 */ /* 0x000fc2000001083c */
[-CC-:B------:R-:W-:Y:S01]  /*19600*/  FFMA.FTZ R34, R95, R174.reuse, -R60.reuse ;  /* 0x000000ae5f227223 */ /* 0x180fe2000001083c */
[----:B------:R-:W-:-:S01]  /*19610*/  FFMA.FTZ R57, R87, R174, -R60 ;  /* 0x000000ae57397223 */ /* 0x000fc2000001083c */
[-CC-:B------:R-:W-:Y:S01]  /*19620*/  FFMA.FTZ R32, R97, R174.reuse, -R60.reuse ;  /* 0x000000ae61207223 */ /* 0x180fe2000001083c */
[----:B------:R-:W-:-:S03]  /*19630*/  FFMA.FTZ R219, R103, R174, -R60 ;  /* 0x000000ae67db7223 */ /* 0x000fc6000001083c */
[----:B------:R-:W3:Y:S01]  /*19640*/  MUFU.EX2 R9, R9 ;  /* 0x0000000900097308 */ /* 0x000ee20000000800 */
[----:B------:R-:W-:-:S01]  /*19650*/  FFMA.FTZ R101, R101, R174, -R60 ;  /* 0x000000ae65657223 */ /* 0x000fc2000001083c */
[-CC-:B------:R-:W-:Y:S01]  /*19660*/  FFMA.FTZ R46, R99, R174.reuse, -R60.reuse ;  /* 0x000000ae632e7223 */ /* 0x180fe2000001083c */
[----:B------:R-:W-:-:S01]  /*19670*/  FFMA.FTZ R61, R61, R174, -R60 ;  /* 0x000000ae3d3d7223 */ /* 0x000fc2000001083c */
[----:B----4-:R-:W-:Y:S01]  /*19680*/  FADD.FTZ R60, R12, R39 ;  /* 0x000000270c3c7221 */ /* 0x010fe20000010000 */
[----:B-----5:R-:W-:-:S03]  /*19690*/  FADD.FTZ R37, R31, R58 ;  /* 0x0000003a1f257221 */ /* 0x020fc60000010000 */
[----:B------:R-:W4:Y:S01]  /*196a0*/  MUFU.EX2 R24, R24 ;  /* 0x0000001800187308 */ /* 0x000f220000000800 */
[----:B------:R-:W-:-:S01]  /*196b0*/  FFMA.FTZ R226, R29, R174, -R48 ;  /* 0x000000ae1de27223 */ /* 0x000fc20000010830 */
[----:B0-----:R-:W-:Y:S01]  /*196c0*/  FADD.FTZ R60, R77, R60 ;  /* 0x0000003c4d3c7221 */ /* 0x001fe20000010000 */
[----:B-1----:R-:W-:-:S05]  /*196d0*/  FADD.FTZ R37, R50, R37 ;  /* 0x0000002532257221 */ /* 0x002fca0000010000 */
[----:B------:R-:W0:Y:S01]  /*196e0*/  MUFU.EX2 R15, R15 ;  /* 0x0000000f000f7308 */ /* 0x000e220000000800 */
[----:B------:R-:W-:-:S01]  /*196f0*/  FFMA.FTZ R13, R43, R174, -R48 ;  /* 0x000000ae2b0d7223 */ /* 0x000fc20000010830 */
[----:B--2---:R-:W-:-:S06]  /*19700*/  FADD.FTZ R39, R225, R60 ;  /* 0x0000003ce1277221 */ /* 0x004fcc0000010000 */
[----:B------:R-:W1:Y:S01]  /*19710*/  MUFU.EX2 R85, R85 ;  /* 0x0000005500557308 */ /* 0x000e620000000800 */
[----:B---3--:R-:W-:-:S07]  /*19720*/  FADD.FTZ R58, R224, R37 ;  /* 0x00000025e03a7221 */ /* 0x008fce0000010000 */
[----:B------:R-:W2:Y:S01]  /*19730*/  MUFU.EX2 R52, R52 ;  /* 0x0000003400347308 */ /* 0x000ea20000000800 */
[----:B------:R-:W-:-:S01]  /*19740*/  FADD.FTZ R39, R14, R39 ;  /* 0x000000270e277221 */ /* 0x000fc20000010000 */
[----:B------:R-:W-:-:S06]  /*19750*/  FADD.FTZ R58, R9, R58 ;  /* 0x0000003a093a7221 */ /* 0x000fcc0000010000 */
[----:B------:R-:W3:Y:S01]  /*19760*/  MUFU.EX2 R227, R227 ;  /* 0x000000e300e37308 */ /* 0x000ee20000000800 */
[----:B------:R-:W-:-:S07]  /*19770*/  FFMA.FTZ R54, R41, R174, -R48 ;  /* 0x000000ae29367223 */ /* 0x000fce0000010830 */
[----:B------:R-:W5:Y:S01]  /*19780*/  MUFU.EX2 R226, R226 ;  /* 0x000000e200e27308 */ /* 0x000f620000000800 */
[----:B----4-:R-:W-:-:S01]  /*19790*/  FADD.FTZ R60, R24, R39 ;  /* 0x00000027183c7221 */ /* 0x010fc20000010000 */
[----:B0-----:R-:W-:-:S06]  /*197a0*/  FADD.FTZ R37, R15, R58 ;  /* 0x0000003a0f257221 */ /* 0x001fcc0000010000 */
[----:B------:R-:W0:Y:S08]  /*197b0*/  MUFU.EX2 R28, R28 ;  /* 0x0000001c001c7308 */ /* 0x000e300000000800 */
[----:B------:R-:W4:Y:S01]  /*197c0*/  MUFU.EX2 R13, R13 ;  /* 0x0000000d000d7308 */ /* 0x000f220000000800 */
[----:B-1----:R-:W-:-:S01]  /*197d0*/  FADD.FTZ R60, R85, R60 ;  /* 0x0000003c553c7221 */ /* 0x002fc20000010000 */
[----:B--2---:R-:W-:-:S06]  /*197e0*/  FADD.FTZ R37, R52, R37 ;  /* 0x0000002534257221 */ /* 0x004fcc0000010000 */
[----:B------:R-:W1:Y:S01]  /*197f0*/  MUFU.EX2 R30, R30 ;  /* 0x0000001e001e7308 */ /* 0x000e620000000800 */
[----:B------:R-:W-:-:S07]  /*19800*/  FFMA.FTZ R25, R47, R174, -R48 ;  /* 0x000000ae2f197223 */ /* 0x000fce0000010830 */
[----:B------:R-:W2:Y:S01]  /*19810*/  MUFU.EX2 R27, R27 ;  /* 0x0000001b001b7308 */ /* 0x000ea20000000800 */
[----:B------:R-:W-:Y:S01]  /*19820*/  F2FP.SATFINITE.E4M3.F32.PACK_AB_MERGE_C R77, R77, R12, RZ ;  /* 0x0000000c4d4d723e */ /* 0x000fe200048070ff */
[----:B---3--:R-:W-:-:S06]  /*19830*/  FADD.FTZ R39, R227, R60 ;  /* 0x0000003ce3277221 */ /* 0x008fcc0000010000 */
[----:B------:R-:W3:Y:S01]  /*19840*/  MUFU.EX2 R55, R55 ;  /* 0x0000003700377308 */ /* 0x000ee20000000800 */
[----:B------:R-:W-:Y:S02]  /*19850*/  @!P2 VIADD R29, R0, 0x38840 ;  /* 0x00038840001da836 */ /* 0x000fe40000000000 */
[----:B-----5:R-:W-:-:S05]  /*19860*/  FADD.FTZ R12, R226, R37 ;  /* 0x00000025e20c7221 */ /* 0x020fca0000010000 */
[----:B------:R-:W5:Y:S01]  /*19870*/  MUFU.EX2 R54, R54 ;  /* 0x0000003600367308 */ /* 0x000f620000000800 */
[----:B------:R-:W-:-:S01]  /*19880*/  FFMA.FTZ R81, R81, R174, -R48 ;  /* 0x000000ae51517223 */ /* 0x000fc20000010830 */
[----:B0-----:R-:W-:-:S06]  /*19890*/  FADD.FTZ R39, R28, R39 ;  /* 0x000000271c277221 */ /* 0x001fcc0000010000 */
[----:B------:R-:W0:Y:S01]  /*198a0*/  MUFU.EX2 R221, R221 ;  /* 0x000000dd00dd7308 */ /* 0x000e220000000800 */
[----:B----4-:R-:W-:-:S01]  /*198b0*/  FADD.FTZ R12, R13, R12 ;  /* 0x0000000c0d0c7221 */ /* 0x010fc20000010000 */
[----:B------:R-:W-:-:S06]  /*198c0*/  @!P2 PRMT R29, RZ, 0x654, R29 ;  /* 0x00000654ff1da816 */ /* 0x000fcc000000001d */
[----:B------:R-:W4:Y:S01]  /*198d0*/  MUFU.EX2 R220, R220 ;  /* 0x000000dc00dc7308 */ /* 0x000f220000000800 */
[----:B------:R-:W-:Y:S01]  /*198e0*/  F2FP.SATFINITE.E4M3.F32.PACK_AB_MERGE_C R85, R85, R24, RZ ;  /* 0x000000185555723e */ /* 0x000fe200048070ff */
[----:B------:R-:W-:Y:S01]  /*198f0*/  FFMA.FTZ R45, R45, R174, -R48 ;  /* 0x000000ae2d2d7223 */ /* 0x000fe20000010830 */
[----:B------:R-:W-:-:S05]  /*19900*/  F2FP.SATFINITE.E4M3.F32.PACK_AB_MERGE_C R50, R50, R31, RZ ;  /* 0x0000001f3232723e */ /* 0x000fca00048070ff */
[----:B------:R-:W4:Y:S01]  /*19910*/  MUFU.EX2 R38, R38 ;  /* 0x0000002600267308 */ /* 0x000f220000000800 */
[----:B-1----:R-:W-:-:S01]  /*19920*/  FADD.FTZ R24, R30, R39 ;  /* 0x000000271e187221 */ /* 0x002fc20000010000 */
[----:B--2---:R-:W-:Y:S01]  /*19930*/  FADD.FTZ R31, R27, R12 ;  /* 0x0000000c1b1f7221 */ /* 0x004fe20000010000 */
[----:B------:R1:W-:Y:S05]  /*19940*/  @!P2 SYNCS.ARRIVE.TRANS64.RED.A1T0 RZ, [R29+URZ], RZ ;  /* 0x000000ff1dffa9a7 */ /* 0x0003ea000810043f */
[----:B------:R-:W2:Y:S01]  /*19950*/  MUFU.EX2 R25, R25 ;  /* 0x0000001900197308 */ /* 0x000ea20000000800 */
[----:B---3--:R-:W-:-:S01]  /*19960*/  FADD.FTZ R24, R55, R24 ;  /* 0x0000001837187221 */ /* 0x008fc20000010000 */
[----:B-----5:R-:W-:-:S06]  /*19970*/  FADD.FTZ R31, R54, R31 ;  /* 0x0000001f361f7221 */ /* 0x020fcc0000010000 */
[----:B------:R-:W3:Y:S08]  /*19980*/  MUFU.EX2 R40, R40 ;  /* 0x0000002800287308 */ /* 0x000ef00000000800 */
[----:B------:R-:W5:Y:S01]  /*19990*/  MUFU.EX2 R0, R81 ;  /* 0x0000005100007308 */ /* 0x000f620000000800 */
[----:B0-----:R-:W-:-:S07]  /*199a0*/  FADD.FTZ R37, R221, R24 ;  /* 0x00000018dd257221 */ /* 0x001fce0000010000 */
[----:B------:R-:W0:Y:S01]  /*199b0*/  MUFU.EX2 R67, R67 ;  /* 0x0000004300437308 */ /* 0x000e220000000800 */
[----:B----4-:R-:W-:-:S07]  /*199c0*/  FADD.FTZ R12, R220, R31 ;  /* 0x0000001fdc0c7221 */ /* 0x010fce0000010000 */
[----:B-1----:R-:W1:Y:S01]  /*199d0*/  MUFU.EX2 R29, R45 ;  /* 0x0000002d001d7308 */ /* 0x002e620000000800 */
[----:B------:R-:W-:Y:S01]  /*199e0*/  F2FP.SATFINITE.E4M3.F32.PACK_AB_MERGE_C R24, R54, R27, RZ ;  /* 0x0000001b3618723e */ /* 0x000fe200048070ff */
[----:B------:R-:W-:Y:S01]  /*199f0*/  FADD.FTZ R37, R38, R37 ;  /* 0x0000002526257221 */ /* 0x000fe20000010000 */
[----:B--2---:R-:W-:-:S01]  /*19a00*/  FADD.FTZ R27, R25, R12 ;  /* 0x0000000c191b7221 */ /* 0x004fc20000010000 */
[----:B------:R-:W-:-:S04]  /*19a10*/  F2FP.SATFINITE.E4M3.F32.PACK_AB_MERGE_C R225, R14, R225, R85 ;  /* 0x000000e10ee1723e */ /* 0x000fc80004807055 */
[----:B------:R-:W-:Y:S01]  /*19a20*/  MUFU.EX2 R63, R63 ;  /* 0x0000003f003f7308 */ /* 0x000fe20000000800 */
[----:B---3--:R-:W-:-:S01]  /*19a30*/  FADD.FTZ R14, R40, R37 ;  /* 0x00000025280e7221 */ /* 0x008fc20000010000 */
[----:B-----5:R-:W-:-:S06]  /*19a40*/  FADD.FTZ R12, R0, R27 ;  /* 0x0000001b000c7221 */ /* 0x020fcc0000010000 */
[----:B------:R-:W2:Y:S01]  /*19a50*/  MUFU.EX2 R36, R36 ;  /* 0x0000002400247308 */ /* 0x000ea20000000800 */
[C---:B0-----:R-:W-:Y:S01]  /*19a60*/  F2FP.SATFINITE.E4M3.F32.PACK_AB_MERGE_C R40, R67.reuse, R40, RZ ;  /* 0x000000284328723e */ /* 0x041fe200048070ff */
[----:B------:R-:W-:-:S06]  /*19a70*/  FADD.FTZ R67, R67, R14 ;  /* 0x0000000e43437221 */ /* 0x000fcc0000010000 */
[----:B------:R-:W-:Y:S01]  /*19a80*/  MUFU.EX2 R44, R44 ;  /* 0x0000002c002c7308 */ /* 0x000fe20000000800 */
[----:B-1----:R-:W-:-:S07]  /*19a90*/  F2FP.SATFINITE.E4M3.F32.PACK_AB_MERGE_C R14, R29, R0, RZ ;  /* 0x000000001d0e723e */ /* 0x002fce00048070ff */
[----:B------:R-:W0:Y:S01]  /*19aa0*/  MUFU.EX2 R71, R71 ;  /* 0x0000004700477308 */ /* 0x000e220000000800 */
[----:B------:R-:W-:-:S02]  /*19ab0*/  FADD.FTZ R29, R29, R12 ;  /* 0x0000000c1d1d7221 */ /* 0x000fc40000010000 */
[----:B------:R-:W1:Y:S01]  /*19ac0*/  @P0 LDC R12, c[0x0][0x44c] ;  /* 0x00011300ff0c0b82 */ /* 0x000e620000000800 */
[----:B------:R-:W-:Y:S02]  /*19ad0*/  F2FP.SATFINITE.E4M3.F32.PACK_AB_MERGE_C R226, R13, R226, R24 ;  /* 0x000000e20de2723e */ /* 0x000fe40004807018 */
[----:B--2---:R-:W-:Y:S02]  /*19ae0*/  F2FP.SATFINITE.E4M3.F32.PACK_AB_MERGE_C R223, R36, R63, RZ ;  /* 0x0000003f24df723e */ /* 0x004fe400048070ff */
[----:B------:R-:W-:Y:S03]  /*19af0*/  MUFU.EX2 R57, R57 ;  /* 0x0000003900397308 */ /* 0x000fe60000000800 */
[----:B------:R-:W2:Y:S05]  /*19b00*/  @P0 LDC R24, c[0x0][0x450] ;  /* 0x00011400ff180b82 */ /* 0x000eaa0000000800 */
[----:B------:R-:W3:Y:S01]  /*19b10*/  MUFU.EX2 R32, R32 ;  /* 0x0000002000207308 */ /* 0x000ee20000000800 */
[----:B0-----:R-:W-:Y:S01]  /*19b20*/  F2FP.SATFINITE.E4M3.F32.PACK_AB_MERGE_C R223, R71, R44, R223 ;  /* 0x0000002c47df723e */ /* 0x001fe200048070df */
[----:B------:R-:W-:-:S06]  /*19b30*/  FADD.FTZ R44, R44, R67 ;  /* 0x000000432c2c7221 */ /* 0x000fcc0000010000 */
[----:B------:R-:W0:Y:S01]  /*19b40*/  MUFU.EX2 R217, R217 ;  /* 0x000000d900d97308 */ /* 0x000e220000000800 */
[----:B------:R-:W-:-:S07]  /*19b50*/  FADD.FTZ R44, R71, R44 ;  /* 0x0000002c472c7221 */ /* 0x000fce0000010000 */
[----:B------:R-:W4:Y:S01]  /*19b60*/  MUFU.EX2 R34, R34 ;  /* 0x0000002200227308 */ /* 0x000f220000000800 */
[----:B------:R-:W-:Y:S01]  /*19b70*/  F2FP.SATFINITE.E4M3.F32.PACK_AB_MERGE_C R6, R69, R6, RZ ;  /* 0x000000064506723e */ /* 0x000fe200048070ff */
[----:B------:R-:W-:Y:S01]  /*19b80*/  FADD.FTZ R63, R63, R44 ;  /* 0x0000002c3f3f7221 */ /* 0x000fe20000010000 */
[----:B------:R-:W-:Y:S02]  /*19b90*/  F2FP.SATFINITE.E4M3.F32.PACK_AB_MERGE_C R52, R52, R15, RZ ;  /* 0x0000000f3434723e */ /* 0x000fe400048070ff */
[----:B------:R-:W-:Y:S01]  /*19ba0*/  F2FP.SATFINITE.E4M3.F32.PACK_AB_MERGE_C R228, R3, R228, R6 ;  /* 0x000000e403e4723e */ /* 0x000fe20004807006 */
[----:B------:R-:W-:-:S01]  /*19bb0*/  FADD.FTZ R36, R36, R63 ;  /* 0x0000003f24247221 */ /* 0x000fc20000010000 */
[----:B------:R-:W-:Y:S01]  /*19bc0*/  F2FP.SATFINITE.E4M3.F32.PACK_AB_MERGE_C R224, R9, R224, R52 ;  /* 0x000000e009e0723e */ /* 0x000fe20004807034 */
[----:B-1----:R-:W-:Y:S01]  /*19bd0*/  @P0 IMAD.HI.U32 R9, R94, R12, RZ ;  /* 0x0000000c5e090227 */ /* 0x002fe200078e00ff */
[----:B---3--:R-:W-:Y:S02]  /*19be0*/  F2FP.SATFINITE.E4M3.F32.PACK_AB_MERGE_C R6, R32, R57, RZ ;  /* 0x000000392006723e */ /* 0x008fe400048070ff */
[----:B------:R-:W-:Y:S01]  /*19bf0*/  F2FP.SATFINITE.E4M3.F32.PACK_AB_MERGE_C R230, R7, R230, R50 ;  /* 0x000000e607e6723e */ /* 0x000fe20004807032 */
[----:B0-----:R-:W-:Y:S01]  /*19c00*/  FADD.FTZ R7, R217, R36 ;  /* 0x00000024d9077221 */ /* 0x001fe20000010000 */
[----:B----4-:R-:W-:Y:S01]  /*19c10*/  F2FP.SATFINITE.E4M3.F32.PACK_AB_MERGE_C R217, R34, R217, R6 ;  /* 0x000000d922d9723e */ /* 0x010fe20004807006 */
[----:B------:R-:W-:Y:S01]  /*19c20*/  IMAD.MOV.U32 R6, RZ, RZ, R94 ;  /* 0x000000ffff067224 */ /* 0x000fe200078e005e */
[----:B--2---:R-:W-:-:S02]  /*19c30*/  @P0 SHF.R.U32.HI R6, RZ, R24, R9 ;  /* 0x00000018ff060219 */ /* 0x004fc40000011609 */
[----:B------:R-:W2:Y:S01]  /*19c40*/  LDL R9, [R1+0x40] ;  /* 0x0000400001097983 */ /* 0x000ea20000100800 */
[----:B------:R-:W-:-:S01]  /*19c50*/  FFMA.FTZ R222, R89, R174, -R48 ;  /* 0x000000ae59de7223 */ /* 0x000fc20000010830 */
[-CC-:B------:R-:W-:Y:S01]  /*19c60*/  FFMA.FTZ R33, R49, R174.reuse, -R48.reuse ;  /* 0x000000ae31217223 */ /* 0x180fe20000010830 */
[----:B------:R-:W-:-:S04]  /*19c70*/  FFMA.FTZ R35, R105, R174, -R48 ;  /* 0x000000ae69237223 */ /* 0x000fc80000010830 */
[----:B------:R-:W0:Y:S01]  /*19c80*/  MUFU.EX2 R222, R222 ;  /* 0x000000de00de7308 */ /* 0x000e220000000800 */
[----:B------:R-:W-:-:S01]  /*19c90*/  FFMA.FTZ R56, R51, R174, -R48 ;  /* 0x000000ae33387223 */ /* 0x000fc20000010830 */
[----:B------:R-:W-:-:S06]  /*19ca0*/  FFMA.FTZ R216, R107, R174, -R48 ;  /* 0x000000ae6bd87223 */ /* 0x000fcc0000010830 */
[----:B------:R-:W1:Y:S08]  /*19cb0*/  MUFU.EX2 R33, R33 ;  /* 0x0000002100217308 */ /* 0x000e700000000800 */
[----:B------:R-:W3:Y:S01]  /*19cc0*/  MUFU.EX2 R35, R35 ;  /* 0x0000002300237308 */ /* 0x000ee20000000800 */
[----:B------:R-:W-:-:S01]  /*19cd0*/  FFMA.FTZ R53, R53, R174, -R48 ;  /* 0x000000ae35357223 */ /* 0x000fc20000010830 */
[----:B------:R-:W-:Y:S01]  /*19ce0*/  FFMA.FTZ R109, R109, R174, -R48 ;  /* 0x000000ae6d6d7223 */ /* 0x000fe20000010830 */
[----:B0-----:R-:W-:-:S05]  /*19cf0*/  FADD.FTZ R0, R222, R29 ;  /* 0x0000001dde007221 */ /* 0x001fca0000010000 */
[----:B------:R-:W0:Y:S01]  /*19d00*/  MUFU.EX2 R56, R56 ;  /* 0x0000003800387308 */ /* 0x000e220000000800 */
[----:B------:R-:W-:-:S01]  /*19d10*/  FFMA.FTZ R111, R111, R174, -R48 ;  /* 0x000000ae6f6f7223 */ /* 0x000fc20000010830 */
[----:B-1----:R-:W-:-:S06]  /*19d20*/  FADD.FTZ R0, R33, R0 ;  /* 0x0000000021007221 */ /* 0x002fcc0000010000 */
[----:B------:R-:W1:Y:S01]  /*19d30*/  MUFU.EX2 R216, R216 ;  /* 0x000000d800d87308 */ /* 0x000e620000000800 */
[----:B------:R-:W-:Y:S01]  /*19d40*/  F2FP.SATFINITE.E4M3.F32.PACK_AB_MERGE_C R231, R8, R231, R77 ;  /* 0x000000e708e7723e */ /* 0x000fe2000480704d */
[----:B---3--:R-:W-:-:S06]  /*19d50*/  FADD.FTZ R3, R35, R0 ;  /* 0x0000000023037221 */ /* 0x008fcc0000010000 */
[----:B------:R-:W3:Y:S01]  /*19d60*/  MUFU.EX2 R15, R53 ;  /* 0x00000035000f7308 */ /* 0x000ee20000000800 */
[----:B------:R-:W-:-:S01]  /*19d70*/  FFMA.FTZ R113, R113, R174, -R48 ;  /* 0x000000ae71717223 */ /* 0x000fc20000010830 */
[----:B------:R-:W-:-:S06]  /*19d80*/  FFMA.FTZ R59, R59, R174, -R48 ;  /* 0x000000ae3b3b7223 */ /* 0x000fcc0000010830 */
[----:B------:R-:W-:Y:S01]  /*19d90*/  MUFU.EX2 R109, R109 ;  /* 0x0000006d006d7308 */ /* 0x000fe20000000800 */
[----:B------:R-:W-:-:S01]  /*19da0*/  FFMA.FTZ R65, R65, R174, -R48 ;  /* 0x000000ae41417223 */ /* 0x000fc20000010830 */
[----:B0-----:R-:W-:-:S06]  /*19db0*/  FADD.FTZ R3, R56, R3 ;  /* 0x0000000338037221 */ /* 0x001fcc0000010000 */
[----:B------:R-:W0:Y:S01]  /*19dc0*/  MUFU.EX2 R8, R111 ;  /* 0x0000006f00087308 */ /* 0x000e220000000800 */
[----:B------:R-:W-:-:S01]  /*19dd0*/  FFMA.FTZ R48, R115, R174, -R48 ;  /* 0x000000ae73307223 */ /* 0x000fc20000010830 */
[----:B-1----:R-:W-:Y:S01]  /*19de0*/  FADD.FTZ R0, R216, R3 ;  /* 0x00000003d8007221 */ /* 0x002fe20000010000 */
[----:B------:R-:W-:-:S05]  /*19df0*/  FADD.FTZ R34, R34, R7 ;  /* 0x0000000722227221 */ /* 0x000fca0000010000 */
[----:B------:R-:W1:Y:S01]  /*19e00*/  MUFU.EX2 R219, R219 ;  /* 0x000000db00db7308 */ /* 0x000e620000000800 */
[----:B---3--:R-:W-:-:S01]  /*19e10*/  FADD.FTZ R0, R15, R0 ;  /* 0x000000000f007221 */ /* 0x008fc20000010000 */
[----:B------:R-:W-:-:S06]  /*19e20*/  FADD.FTZ R57, R57, R34 ;  /* 0x0000002239397221 */ /* 0x000fcc0000010000 */
[----:B------:R-:W-:Y:S08]  /*19e30*/  MUFU.EX2 R42, R101 ;  /* 0x00000065002a7308 */ /* 0x000ff00000000800 */
[----:B------:R-:W3:Y:S01]  /*19e40*/  MUFU.EX2 R113, R113 ;  /* 0x0000007100717308 */ /* 0x000ee20000000800 */
[----:B0-----:R-:W-:-:S07]  /*19e50*/  F2FP.SATFINITE.E4M3.F32.PACK_AB_MERGE_C R3, R8, R109, RZ ;  /* 0x0000006d0803723e */ /* 0x001fce00048070ff */
[----:B------:R-:W-:Y:S01]  /*19e60*/  MUFU.EX2 R46, R46 ;  /* 0x0000002e002e7308 */ /* 0x000fe20000000800 */
[----:B------:R-:W-:-:S07]  /*19e70*/  FADD.FTZ R109, R109, R0 ;  /* 0x000000006d6d7221 */ /* 0x000fce0000010000 */
[----:B------:R-:W0:Y:S01]  /*19e80*/  MUFU.EX2 R61, R61 ;  /* 0x0000003d003d7308 */ /* 0x000e220000000800 */
[----:B------:R-:W-:-:S07]  /*19e90*/  FADD.FTZ R32, R32, R57 ;  /* 0x0000003920207221 */ /* 0x000fce0000010000 */
[----:B------:R-:W-:Y:S08]  /*19ea0*/  MUFU.EX2 R65, R65 ;  /* 0x0000004100417308 */ /* 0x000ff00000000800 */
[----:B------:R-:W4:Y:S01]  /*19eb0*/  MUFU.EX2 R48, R48 ;  /* 0x0000003000307308 */ /* 0x000f220000000800 */
[----:B------:R-:W-:-:S01]  /*19ec0*/  FADD.FTZ R8, R8, R109 ;  /* 0x0000006d08087221 */ /* 0x000fc20000010000 */
[----:B-1----:R-:W-:-:S06]  /*19ed0*/  FADD.FTZ R7, R219, R32 ;  /* 0x00000020db077221 */ /* 0x002fcc0000010000 */
[----:B------:R-:W1:Y:S01]  /*19ee0*/  MUFU.EX2 R218, R59 ;  /* 0x0000003b00da7308 */ /* 0x000e620000000800 */
[----:B------:R-:W-:Y:S01]  /*19ef0*/  F2FP.SATFINITE.E4M3.F32.PACK_AB_MERGE_C R216, R15, R216, R3 ;  /* 0x000000d80fd8723e */ /* 0x000fe20004807003 */
[----:B---3--:R-:W-:Y:S01]  /*19f00*/  FADD.FTZ R3, R113, R8 ;  /* 0x0000000871037221 */ /* 0x008fe20000010000 */
[----:B------:R-:W-:-:S01]  /*19f10*/  FADD.FTZ R7, R42, R7 ;  /* 0x000000072a077221 */ /* 0x000fc20000010000 */
[----:B------:R-:W-:Y:S02]  /*19f20*/  IADD3 R8, R6, R90, -R92 ;  /* 0x0000005a06087210 */ /* 0x000fe40007ffe85c */
[----:B0-----:R-:W-:Y:S01]  /*19f30*/  F2FP.SATFINITE.E4M3.F32.PACK_AB_MERGE_C R0, R61, R46, RZ ;  /* 0x0000002e3d00723e */ /* 0x001fe200048070ff */
[----:B------:R-:W-:Y:S01]  /*19f40*/  FADD.FTZ R46, R46, R7 ;  /* 0x000000072e2e7221 */ /* 0x000fe20000010000 */
[----:B------:R-:W-:Y:S02]  /*19f50*/  SHF.R.S32.HI R7, RZ, 0x1f, R8 ;  /* 0x0000001fff077819 */ /* 0x000fe40000011408 */
[----:B----4-:R-:W-:-:S02]  /*19f60*/  F2FP.SATFINITE.E4M3.F32.PACK_AB_MERGE_C R6, R48, R65, RZ ;  /* 0x000000413006723e */ /* 0x010fc400048070ff */
[----:B------:R-:W-:Y:S01]  /*19f70*/  F2FP.SATFINITE.E4M3.F32.PACK_AB_MERGE_C R219, R42, R219, R0 ;  /* 0x000000db2adb723e */ /* 0x000fe20004807000 */
[C---:B-1----:R-:W-:Y:S01]  /*19f80*/  FADD.FTZ R0, R218.reuse, R3 ;  /* 0x00000003da007221 */ /* 0x042fe20000010000 */
[----:B------:R-:W-:Y:S02]  /*19f90*/  F2FP.SATFINITE.E4M3.F32.PACK_AB_MERGE_C R218, R218, R113, R6 ;  /* 0x00000071dada723e */ /* 0x000fe40004807006 */
[----:B------:R-:W-:-:S04]  /*19fa0*/  LEA.HI R6, R7, R8, RZ, 0x7 ;  /* 0x0000000807067211 */ /* 0x000fc800078f38ff */
[----:B------:R-:W-:Y:S01]  /*19fb0*/  SHF.R.S32.HI R6, RZ, 0x7, R6 ;  /* 0x00000007ff067819 */ /* 0x000fe20000011406 */
[----:B------:R-:W-:Y:S01]  /*19fc0*/  VIADD R12, R91, 0xfffffffe ;  /* 0xfffffffe5b0c7836 */ /* 0x000fe20000000000 */
[----:B------:R-:W-:Y:S01]  /*19fd0*/  F2FP.SATFINITE.E4M3.F32.PACK_AB_MERGE_C R66, R73, R66, RZ ;  /* 0x000000424942723e */ /* 0x000fe200048070ff */
[----:B------:R-:W-:-:S01]  /*19fe0*/  FADD.FTZ R3, R65, R0 ;  /* 0x0000000041037221 */ /* 0x000fc20000010000 */
[----:B------:R-:W-:Y:S02]  /*19ff0*/  F2FP.SATFINITE.E4M3.F32.PACK_AB_MERGE_C R30, R55, R30, RZ ;  /* 0x0000001e371e723e */ /* 0x000fe400048070ff */
[----:B------:R-:W-:Y:S01]  /*1a000*/  F2FP.SATFINITE.E4M3.F32.PACK_AB_MERGE_C R35, R56, R35, RZ ;  /* 0x000000233823723e */ /* 0x000fe200048070ff */
[----:B------:R-:W-:Y:S01]  /*1a010*/  FADD.FTZ R0, R61, R46 ;  /* 0x0000002e3d007221 */ /* 0x000fe20000010000 */
[----:B------:R-:W-:Y:S01]  /*1a020*/  F2FP.SATFINITE.E4M3.F32.PACK_AB_MERGE_C R229, R26, R229, R66 ;  /* 0x000000e51ae5723e */ /* 0x000fe20004807042 */
[----:B------:R-:W-:Y:S01]  /*1a030*/  FADD.FTZ R3, R48, R3 ;  /* 0x0000000330037221 */ /* 0x000fe20000010000 */
[----:B------:R-:W-:-:S02]  /*1a040*/  F2FP.SATFINITE.E4M3.F32.PACK_AB_MERGE_C R227, R28, R227, R30 ;  /* 0x000000e31ce3723e */ /* 0x000fc4000480701e */
[----:B------:R-:W-:Y:S02]  /*1a050*/  CS2R R26, SRZ ;  /* 0x00000000001a7805 */ /* 0x000fe4000001ff00 */
[----:B------:R-:W-:Y:S02]  /*1a060*/  F2FP.SATFINITE.E4M3.F32.PACK_AB_MERGE_C R221, R38, R221, R40 ;  /* 0x000000dd26dd723e */ /* 0x000fe40004807028 */
[----:B------:R-:W-:Y:S02]  /*1a070*/  CS2R R28, SRZ ;  /* 0x00000000001c7805 */ /* 0x000fe4000001ff00 */
[----:B------:R-:W-:Y:S02]  /*1a080*/  F2FP.SATFINITE.E4M3.F32.PACK_AB_MERGE_C R220, R25, R220, R14 ;  /* 0x000000dc19dc723e */ /* 0x000fe4000480700e */
[----:B------:R-:W-:Y:S02]  /*1a090*/  CS2R R24, SRZ ;  /* 0x0000000000187805 */ /* 0x000fe4000001ff00 */
[----:B------:R-:W-:-:S02]  /*1a0a0*/  F2FP.SATFINITE.E4M3.F32.PACK_AB_MERGE_C R222, R33, R222, R35 ;  /* 0x000000de21de723e */ /* 0x000fc40004807023 */
        /* <DEDUP_REMOVED lines=61> */
[----:B--2---:R-:W-:-:S05]  /*1a480*/  VIMNMX R9, R9, R6, !PT ;  /* 0x0000000609097248 */ /* 0x004fca0007fe0100 */
[----:B------:R0:W-:Y:S01]  /*1a490*/  STL [R1+0x30], R9 ;  /* 0x0000300901007387 */ /* 0x0001e20000100800 */
[----:B------:R-:W-:-:S13]  /*1a4a0*/  ISETP.GE.AND P2, PT, R12, R9, PT ;  /* 0x000000090c00720c */ /* 0x000fda0003f46270 */
[----:B0-----:R-:W-:Y:S05]  /*1a4b0*/  @!P2 BRA `(.L_x_2634) ;  /* 0x0000003c0050a947 */ /* 0x001fea0003800000 */
[----:B------:R-:W-:Y:S01]  /*1a4c0*/  IMAD.MOV.U32 R14, RZ, RZ, R175 ;  /* 0x000000ffff0e7224 */ /* 0x000fe200078e00af */
[----:B------:R-:W-:Y:S01]  /*1a4d0*/  CS2R R150, SRZ ;  /* 0x0000000000967805 */ /* 0x000fe2000001ff00 */
[----:B------:R-:W-:Y:S01]  /*1a4e0*/  IMAD.MOV.U32 R13, RZ, RZ, R194 ;  /* 0x000000ffff0d7224 */ /* 0x000fe200078e00c2 */
[----:B------:R-:W-:Y:S01]  /*1a4f0*/  CS2R R148, SRZ ;  /* 0x0000000000947805 */ /* 0x000fe2000001ff00 */
[----:B------:R-:W-:Y:S01]  /*1a500*/  IMAD.MOV.U32 R6, RZ, RZ, R235 ;  /* 0x000000ffff067224 */ /* 0x000fe200078e00eb */
[----:B------:R-:W-:Y:S01]  /*1a510*/  CS2R R146, SRZ ;  /* 0x0000000000927805 */ /* 0x000fe2000001ff00 */
[----:B------:R-:W-:Y:S01]  /*1a520*/  IMAD.MOV.U32 R15, RZ, RZ, R234 ;  /* 0x000000ffff0f7224 */ /* 0x000fe200078e00ea */
        /* <DEDUP_REMOVED lines=61> */
.L_x_2645:
        /* <DEDUP_REMOVED lines=8> */
.L_x_2636:
[----:B------:R-:W-:Y:S02]  /*1a980*/  IADD3 R7, R15, 0x1, RZ ;  /* 0x000000010f077810 */ /* 0x000fe40007ffe0ff */
[----:B------:R-:W-:Y:S02]  /*1a990*/  SHF.L.U32 R8, R235, 0x1f, RZ ;  /* 0x0000001feb087819 */ /* 0x000fe400000006ff */
[----:B------:R-:W-:-:S04]  /*1a9a0*/  ISETP.NE.AND P3, PT, R7, 0x2, PT ;  /* 0x000000020700780c */ /* 0x000fc80003f65270 */
[----:B------:R-:W-:-:S05]  /*1a9b0*/  SEL R7, R7, RZ, P3 ;  /* 0x000000ff07077207 */ /* 0x000fca0001800000 */
[----:B------:R-:W-:-:S04]  /*1a9c0*/  IMAD R7, R7, 0x8, R18 ;  /* 0x0000000807077824 */ /* 0x000fc800078e0212 */
[----:B------:R0:W1:Y:S01]  /*1a9d0*/  SYNCS.PHASECHK.TRANS64.TRYWAIT P3, [R7+URZ+0x38830], R8 ;  /* 0x03883008070075a7 */ /* 0x000062000806017f */
[----:B------:R-:W-:Y:S05]  /*1a9e0*/  @!P1 BRA `(.L_x_2637) ;  /* 0x0000000000049947 */ /* 0x000fea0003800000 */
[----:B------:R-:W-:Y:S01]  /*1a9f0*/  BPT.TRAP 0x1 ;  /* 0x000000040000795c */ /* 0x000fe20000300000 */
.L_x_2637:
[----:B------:R-:W-:Y:S04]  /*1aa00*/  BSSY B0, `(.L_x_2635) ;  /* 0x0000004000007945 */ /* 0x000fe80003800000 */
[----:B-1----:R-:W-:Y:S05]  /*1aa10*/  @P3 BRA `(.L_x_2638) ;  /* 0x0000000000083947 */ /* 0x002fea0003800000 */
[----:B------:R-:W1:Y:S02]  /*1aa20*/  SYNCS.PHASECHK.TRANS64.TRYWAIT P3, [R7+URZ+0x38830], R8 ;  /* 0x03883008070075a7 */ /* 0x000e64000806017f */
[----:B-1----:R-:W-:Y:S05]  /*1aa30*/  @!P3 BRA `(.L_x_2639) ;  /* 0x00000184005cb947 */ /* 0x002fea0003800000 */
.L_x_2638:
[----:B------:R-:W-:Y:S05]  /*1aa40*/  BSYNC B0 ;  /* 0x0000000000007941 */ /* 0x000fea0003800000 */
.L_x_2635:
        /* <DEDUP_REMOVED lines=12> */
[----:B------:R-:W-:Y:S01]  /*1ab10*/  IMAD.MOV.U32 R9, RZ, RZ, 0x40000040 ;  /* 0x40000040ff097424 */ /* 0x000fe200078e00ff */
[----:B------:R-:W-:Y:S01]  /*1ab20*/  MOV R155, 0x40000040 ;  /* 0x40000040009b7802 */ /* 0x000fe20000000f00 */
[----:B------:R-:W-:Y:S01]  /*1ab30*/  IMAD.MOV.U32 R153, RZ, RZ, 0x40000040 ;  /* 0x40000040ff997424 */ /* 0x000fe200078e00ff */
[----:B---3--:R-:W3:Y:S01]  /*1ab40*/  LDL.64 R12, [R1+0x18] ;  /* 0x00001800010c7983 */ /* 0x008ee20000100a00 */
[----:B------:R-:W-:-:S03]  /*1ab50*/  IMAD.MOV.U32 R157, RZ, RZ, 0x40000040 ;  /* 0x40000040ff9d7424 */ /* 0x000fc600078e00ff */
[----:B----4-:R-:W4:Y:S01]  /*1ab60*/  LDL.64 R2, [R1+0x8] ;  /* 0x0000080001027983 */ /* 0x010f220000100a00 */
[----:B0-----:R-:W-:-:S05]  /*1ab70*/  SHF.R.U32.HI R7, RZ, 0x7, R7 ;  /* 0x00000007ff077819 */ /* 0x001fca0000011607 */
[----:B------:R-:W-:Y:S01]  /*1ab80*/  VIADD R7, R7, 0x8 ;  /* 0x0000000807077836 */ /* 0x000fe20000000000 */
[----:B------:R-:W-:Y:S02]  /*1ab90*/  R2UR UR7, R9 ;  /* 0x00000000090772ca */ /* 0x000fe400000e0000 */
[----:B------:R-:W-:Y:S02]  /*1aba0*/  R2UR UR4, R4 ;  /* 0x00000000040472ca */ /* 0x000fe400000e0000 */
[----:B------:R-:W-:Y:S02]  /*1abb0*/  R2UR UR5, R5 ;  /* 0x00000000050572ca */ /* 0x000fe400000e0000 */
[----:B------:R-:W-:Y:S02]  /*1abc0*/  R2UR UR11, R155 ;  /* 0x000000009b0b72ca */ /* 0x000fe400000e0000 */
[----:B------:R-:W-:Y:S02]  /*1abd0*/  R2UR UR15, R153 ;  /* 0x00000000990f72ca */ /* 0x000fe400000e0000 */
[----:B------:R-:W-:-:S02]  /*1abe0*/  R2UR UR19, R155 ;  /* 0x000000009b1372ca */ /* 0x000fc400000e0000 */
        /* <DEDUP_REMOVED lines=11> */
[----:B------:R-:W-:Y:S01]  /*1aca0*/  R2UR UR14, R152 ;  /* 0x00000000980e72ca */ /* 0x000fe200000e0000 */
[----:B------:R-:W-:Y:S01]  /*1acb0*/  VIADD R152, R8, 0x400 ;  /* 0x0000040008987836 */ /* 0x000fe20000000000 */
[----:B------:R-:W-:Y:S01]  /*1acc0*/  R2UR UR18, R154 ;  /* 0x000000009a1272ca */ /* 0x000fe200000e0000 */
[----:B------:R-:W-:Y:S01]  /*1acd0*/  VIADD R154, R8, 0x402 ;  /* 0x00000402089a7836 */ /* 0x000fe20000000000 */
[----:B------:R-:W-:Y:S02]  /*1ace0*/  R2UR UR30, R156 ;  /* 0x000000009c1e72ca */ /* 0x000fe400000e0000 */
[----:B------:R-:W-:-:S02]  /*1acf0*/  R2UR UR22, R152 ;  /* 0x00000000981672ca */ /* 0x000fc400000e0000 */
        /* <DEDUP_REMOVED lines=50> */
.L_x_2641:
[----:B------:R-:W-:Y:S02]  /*1b020*/  SHF.L.U32 R6, R6, 0x1f, RZ ;  /* 0x0000001f06067819 */ /* 0x000fe400000006ff */
[----:B-----5:R-:W-:-:S04]  /*1b030*/  LEA R7, R15, R18, 0x3 ;  /* 0x000000120f077211 */ /* 0x020fc800078e18ff */
[----:B------:R0:W1:Y:S01]  /*1b040*/  SYNCS.PHASECHK.TRANS64.TRYWAIT P2, [R7+URZ+0x38850], R6 ;  /* 0x03885006070075a7 */ /* 0x000062000804017f */
[----:B------:R-:W-:Y:S05]  /*1b050*/  @!P1 BRA `(.L_x_2642) ;  /* 0x0000000000049947 */ /* 0x000fea0003800000 */
[----:B------:R-:W-:Y:S01]  /*1b060*/  BPT.TRAP 0x1 ;  /* 0x000000040000795c */ /* 0x000fe20000300000 */
.L_x_2642:
[----:B-1----:R-:W-:Y:S05]  /*1b070*/  @P2 BRA `(.L_x_2640) ;  /* 0x0000000000082947 */ /* 0x002fea0003800000 */
[----:B------:R-:W1:Y:S02]  /*1b080*/  SYNCS.PHASECHK.TRANS64.TRYWAIT P2, [R7+URZ+0x38850], R6 ;  /* 0x03885006070075a7 */ /* 0x000e64000804017f */
[----:B-1----:R-:W-:Y:S05]  /*1b090*/  @!P2 BRA `(.L_x_2643) ;  /* 0x0000017c00d8a947 */ /* 0x002fea0003800000 */
.L_x_2640:
[----:B01---5:R-:W-:Y:S01]  /*1b0a0*/  VIADD R6, R18, 0x400 ;  /* 0x0000040012067836 */ /* 0x023fe20000000000 */
[----:B------:R-:W-:Y:S05]  /*1b0b0*/  WARPSYNC.ALL ;  /* 0x0000000000007948 */ /* 0x000fea0003800000 */
[----:B------:R-:W-:Y:S01]  /*1b0c0*/  SHF.R.U32.HI R6, RZ, 0x4, R6 ;  /* 0x00000004ff067819 */ /* 0x000fe20000011606 */
[----:B------:R-:W-:Y:S01]  /*1b0d0*/  IMAD.MOV.U32 R7, RZ, RZ, 0x40000040 ;  /* 0x40000040ff077424 */ /* 0x000fe200078e00ff */
[----:B------:R-:W-:Y:S02]  /*1b0e0*/  WARPGROUP.ARRIVE ;  /* 0x00000000000079c5 */ /* 0x000fe40000000000 */
[----:B------:R-:W-:-:S02]  /*1b0f0*/  LOP3.LUT R6, R6, 0x3fff, RZ, 0xc0, !PT ;  /* 0x00003fff06067812 */ /* 0x000fc400078ec0ff */
[----:B------:R-:W-:Y:S02]  /*1b100*/  R2UR UR7, R7 ;  /* 0x00000000070772ca */ /* 0x000fe400000e0000 */
[----:B------:R-:W-:-:S05]  /*1b110*/  LOP3.LUT R6, R6, 0x10000, RZ, 0xfc, !PT ;  /* 0x0001000006067812 */ /* 0x000fca00078efcff */
[----:B------:R-:W-:-:S05]  /*1b120*/  IMAD R6, R15, 0x800, R6 ;  /* 0x000008000f067824 */ /* 0x000fca00078e0206 */
[----:B------:R-:W-:-:S13]  /*1b130*/  R2UR UR6, R6 ;  /* 0x00000000060672ca */ /* 0x000fda00000e0000 */
[----:B------:R-:W-:Y:S01]  /*1b140*/  QGMMA.64x256x32.F32.E4M3.E4M3 R24, R228, gdesc[UR4], R24, gsb0 ;  /* 0x03e00004e4187df3 */ /* 0x000fe20008000818 */
[----:B------:R-:W-:Y:S02]  /*1b150*/  VIADD R8, R6, 0x2 ;  /* 0x0000000206087836 */ /* 0x000fe40000000000 */
[----:B------:R-:W-:-:S03]  /*1b160*/  IMAD.MOV.U32 R9, RZ, RZ, 0x40000040 ;  /* 0x40000040ff097424 */ /* 0x000fc600078e00ff */
[----:B------:R-:W-:Y:S02]  /*1b170*/  R2UR UR6, R8 ;  /* 0x00000000080672ca */ /* 0x000fe400000e0000 */
[----:B------:R-:W-:Y:S01]  /*1b180*/  R2UR UR7, R9 ;  /* 0x00000000090772ca */ /* 0x000fe200000e0000 */
[C---:B------:R-:W-:Y:S02]  /*1b190*/  VIADD R8, R6.reuse, 0x4 ;  /* 0x0000000406087836 */ /* 0x040fe40000000000 */
[----:B------:R-:W-:Y:S01]  /*1b1a0*/  IMAD.MOV.U32 R9, RZ, RZ, 0x40000040 ;  /* 0x40000040ff097424 */ /* 0x000fe200078e00ff */
[----:B------:R-:W-:Y:S02]  /*1b1b0*/  WARPGROUP.DEPBAR.LE gsb0, 0x0 ;  /* 0x00008000000079c5 */ /* 0x000fe40000010000 */
[----:B------:R-:W-:Y:S01]  /*1b1c0*/  WARPGROUP.ARRIVE ;  /* 0x00000000000079c5 */ /* 0x000fe20000000000 */
[----:B------:R-:W-:Y:S01]  /*1b1d0*/  IMAD.MOV.U32 R7, RZ, RZ, 0x40000040 ;  /* 0x40000040ff077424 */ /* 0x000fe200078e00ff */
[----:B------:R-:W-:Y:S01]  /*1b1e0*/  IADD3 R6, R6, 0x6, RZ ;  /* 0x0000000606067810 */ /* 0x000fe20007ffe0ff */
[----:B------:R-:W2:Y:S11]  /*1b1f0*/  LDL R230, [R1+0x34] ;  /* 0x0000340001e67983 */ /* 0x000eb60000100800 */
[----:B------:R-:W-:Y:S01]  /*1b200*/  QGMMA.64x256x32.F32.E4M3.E4M3 R24, R224, gdesc[UR4], R24, gsb0 ;  /* 0x03e00004e0187df3 */ /* 0x000fe20008000818 */
[----:B------:R-:W-:Y:S01]  /*1b210*/  R2UR UR6, R8 ;  /* 0x00000000080672ca */ /* 0x000fe200000e0000 */
[----:B------:R-:W2:Y:S01]  /*1b220*/  LDL R231, [R1+0x78] ;  /* 0x0000780001e77983 */ /* 0x000ea20000100800 */
[----:B------:R-:W-:Y:S01]  /*1b230*/  R2UR UR7, R9 ;  /* 0x00000000090772ca */ /* 0x000fe200000e0000 */
[----:B------:R-:W-:-:S02]  /*1b240*/  WARPGROUP.DEPBAR.LE gsb0, 0x0 ;  /* 0x00008000000079c5 */ /* 0x000fc40000010000 */
[----:B------:R-:W-:-:S15]  /*1b250*/  WARPGROUP.ARRIVE ;  /* 0x00000000000079c5 */ /* 0x000fde0000000000 */
[----:B------:R-:W-:-:S07]  /*1b260*/  NOP ;  /* 0x0000000000007918 */ /* 0x000fce0000000000 */
[----:B------:R-:W-:Y:S01]  /*1b270*/  QGMMA.64x256x32.F32.E4M3.E4M3 R24, R220, gdesc[UR4], R24, gsb0 ;  /* 0x03e00004dc187df3 */ /* 0x000fe20008000818 */
[----:B------:R-:W-:Y:S02]  /*1b280*/  R2UR UR6, R6 ;  /* 0x00000000060672ca */ /* 0x000fe400000e0000 */
[----:B------:R-:W-:Y:S01]  /*1b290*/  R2UR UR7, R7 ;  /* 0x00000000070772ca */ /* 0x000fe200000e0000 */
[----:B------:R-:W0:Y:S08]  /*1b2a0*/  @P0 LDC R6, c[0x0][0x44c] ;  /* 0x00011300ff060b82 */ /* 0x000e300000000800 */
[----:B------:R-:W1:Y:S01]  /*1b2b0*/  @P0 LDC R7, c[0x0][0x450] ;  /* 0x00011400ff070b82 */ /* 0x000e620000000800 */
[----:B--2---:R-:W-:Y:S01]  /*1b2c0*/  IMAD.IADD R8, R231, 0x1, R230 ;  /* 0x00000001e7087824 */ /* 0x004fe200078e02e6 */
[----:B------:R-:W-:-:S02]  /*1b2d0*/  WARPGROUP.DEPBAR.LE gsb0, 0x0 ;  /* 0x00008000000079c5 */ /* 0x000fc40000010000 */
[----:B------:R-:W-:-:S12]  /*1b2e0*/  WARPGROUP.ARRIVE ;  /* 0x00000000000079c5 */ /* 0x000fd80000000000 */
[----:B------:R-:W-:Y:S03]  /*1b2f0*/  QGMMA.64x256x32.F32.E4M3.E4M3 R24, R216, gdesc[UR4], R24, gsb0 ;  /* 0x03e00004d8187df3 */ /* 0x000fe60008000818 */
[----:B------:R-:W-:Y:S02]  /*1b300*/  WARPGROUP.DEPBAR.LE gsb0, 0x0 ;  /* 0x00008000000079c5 */ /* 0x000fe40000010000 */
[----:B------:R-:W2:Y:S04]  /*1b310*/  LDL R219, [R1+0x5c] ;  /* 0x00005c0001db7983 */ /* 0x000ea80000100800 */
[----:B------:R-:W2:Y:S04]  /*1b320*/  LDL R218, [R1+0x3c] ;  /* 0x00003c0001da7983 */ /* 0x000ea80000100800 */
[----:B------:R-:W3:Y:S01]  /*1b330*/  LDL R217, [R1+0x38] ;  /* 0x0000380001d97983 */ /* 0x000ee20000100800 */
[----:B0-----:R-:W-:-:S04]  /*1b340*/  @P0 IMAD.HI.U32 R9, R8, R6, RZ ;  /* 0x0000000608090227 */ /* 0x001fc800078e00ff */
[C---:B------:R-:W-:Y:S01]  /*1b350*/  FMUL.FTZ R204, R2.reuse, R204 ;  /* 0x000000cc02cc7220 */ /* 0x040fe20000410000 */
[C---:B------:R-:W-:Y:S01]  /*1b360*/  FMUL.FTZ R205, R2.reuse, R205 ;  /* 0x000000cd02cd7220 */ /* 0x040fe20000410000 */
[C---:B------:R-:W-:Y:S01]  /*1b370*/  FMUL.FTZ R175, R2.reuse, R175 ;  /* 0x000000af02af7220 */ /* 0x040fe20000410000 */
[----:B------:R-:W-:Y:S01]  /*1b380*/  IMAD.MOV.U32 R6, RZ, RZ, R8 ;  /* 0x000000ffff067224 */ /* 0x000fe200078e0008 */
[----:B-1----:R-:W-:Y:S01]  /*1b390*/  @P0 SHF.R.U32.HI R6, RZ, R7, R9 ;  /* 0x00000007ff060219 */ /* 0x002fe20000011609 */
[C---:B------:R-:W-:Y:S01]  /*1b3a0*/  FMUL.FTZ R9, R2.reuse, R153 ;  /* 0x0000009902097220 */ /* 0x040fe20000410000 */
[C---:B------:R-:W-:Y:S01]  /*1b3b0*/  FMUL.FTZ R153, R2.reuse, R156 ;  /* 0x0000009c02997220 */ /* 0x040fe20000410000 */
[C---:B------:R-:W-:Y:S01]  /*1b3c0*/  FMUL.FTZ R156, R2.reuse, R159 ;  /* 0x0000009f029c7220 */ /* 0x040fe20000410000 */
[C---:B------:R-:W-:Y:S01]  /*1b3d0*/  FMUL.FTZ R159, R2.reuse, R161 ;  /* 0x000000a1029f7220 */ /* 0x040fe20000410000 */
[C---:B------:R-:W-:Y:S01]  /*1b3e0*/  FMUL.FTZ R161, R2.reuse, R164 ;  /* 0x000000a402a17220 */ /* 0x040fe20000410000 */
[C---:B------:R-:W-:Y:S01]  /*1b3f0*/  FMUL.FTZ R164, R2.reuse, R167 ;  /* 0x000000a702a47220 */ /* 0x040fe20000410000 */
[C---:B------:R-:W-:Y:S01]  /*1b400*/  FMUL.FTZ R167, R2.reuse, R170 ;  /* 0x000000aa02a77220 */ /* 0x040fe20000410000 */
[----:B------:R-:W0:Y:S01]  /*1b410*/  SHFL.IDX PT, R216, R6, RZ, 0x1c1f ;  /* 0x001c1fff06d87589 */ /* 0x000e2200000e0000 */
        /* <DEDUP_REMOVED lines=8> */
[----:B------:R-:W-:-:S02]  /*1b4a0*/  IMAD.MOV.U32 R197, RZ, RZ, -0x80 ;  /* 0xffffff80ffc57424 */ /* 0x000fc400078e00ff */
[C---:B------:R-:W-:Y:S01]  /*1b4b0*/  FMUL.FTZ R162, R2.reuse, R165 ;  /* 0x000000a502a27220 */ /* 0x040fe20000410000 */
[C---:B------:R-:W-:Y:S01]  /*1b4c0*/  FMUL.FTZ R7, R2.reuse, R152 ;  /* 0x0000009802077220 */ /* 0x040fe20000410000 */
[C---:B------:R-:W-:Y:S01]  /*1b4d0*/  FMUL.FTZ R165, R2.reuse, R168 ;  /* 0x000000a802a57220 */ /* 0x040fe20000410000 */
[C---:B------:R-:W-:Y:S01]  /*1b4e0*/  FMUL.FTZ R152, R2.reuse, R155 ;  /* 0x0000009b02987220 */ /* 0x040fe20000410000 */
[C---:B------:R-:W-:Y:S01]  /*1b4f0*/  FMUL.FTZ R168, R2.reuse, R171 ;  /* 0x000000ab02a87220 */ /* 0x040fe20000410000 */
[C---:B------:R-:W-:Y:S01]  /*1b500*/  FMUL.FTZ R155, R2.reuse, R157 ;  /* 0x0000009d029b7220 */ /* 0x040fe20000410000 */
[----:B------:R-:W-:Y:S01]  /*1b510*/  FMUL.FTZ R171, R2, R176 ;  /* 0x000000b002ab7220 */ /* 0x000fe20000410000 */
[----:B------:R-:W-:Y:S02]  /*1b520*/  IMAD R197, R12, R197, 0x1 ;  /* 0x000000010cc57424 */ /* 0x000fe400078e02c5 */
        /* <DEDUP_REMOVED lines=27> */
[----:B------:R-:W-:Y:S01]  /*1b6e0*/  FMUL.FTZ R206, R2, R206 ;  /* 0x000000ce02ce7220 */ /* 0x000fe20000410000 */
[----:B------:R-:W0:Y:S02]  /*1b6f0*/  S2R R231, SR_TID.X ;  /* 0x0000000000e77919 */ /* 0x000e240000002100 */
[----:B------:R-:W4:Y:S08]  /*1b700*/  MUFU.TANH R153, R153 ;  /* 0x0000009900997308 */ /* 0x000f300000002400 */
        /* <DEDUP_REMOVED lines=29> */
[----:B--2---:R-:W-:-:S05]  /*1b8e0*/  IADD3 R200, R218, R197, -R219 ;  /* 0x000000c5dac87210 */ /* 0x004fca0007ffe8db */
[----:B---3--:R-:W-:Y:S02]  /*1b8f0*/  IMAD.IADD R200, R200, 0x1, -R217 ;  /* 0x00000001c8c87824 */ /* 0x008fe400078e0ad9 */
[----:B------:R2:W-:Y:S01]  /*1b900*/  MUFU.TANH R197, R204 ;  /* 0x000000cc00c57308 */ /* 0x0005e20000002400 */
[----:B0-----:R-:W-:Y:S01]  /*1b910*/  LOP3.LUT R217, R231, 0x7f, RZ, 0xc0, !PT ;  /* 0x0000007fe7d97812 */ /* 0x001fe200078ec0ff */
[----:B------:R-:W-:Y:S01]  /*1b920*/  IMAD.IADD R201, R200, 0x1, R216 ;  /* 0x00000001c8c97824 */ /* 0x000fe200078e02d8 */
[----:B------:R-:W0:Y:S04]  /*1b930*/  S2R R231, SR_TID.X ;  /* 0x0000000000e77919 */ /* 0x000e280000002100 */
[C---:B------:R-:W-:Y:S01]  /*1b940*/  ISETP.GT.AND P3, PT, R201.reuse, 0x9, PT ;  /* 0x00000009c900780c */ /* 0x040fe20003f64270 */
[----:B--2---:R-:W-:Y:S01]  /*1b950*/  FMUL.FTZ R204, R2, R174 ;  /* 0x000000ae02cc7220 */ /* 0x004fe20000410000 */
[C---:B------:R-:W-:Y:S01]  /*1b960*/  ISETP.GT.AND P4, PT, R201.reuse, RZ, PT ;  /* 0x000000ffc900720c */ /* 0x040fe20003f84270 */
[----:B------:R-:W2:Y:S01]  /*1b970*/  MUFU.TANH R174, R205 ;  /* 0x000000cd00ae7308 */ /* 0x000ea20000002400 */
[C---:B------:R-:W-:Y:S01]  /*1b980*/  ISETP.GT.AND P5, PT, R201.reuse, 0x1, PT ;  /* 0x00000001c900780c */ /* 0x040fe20003fa4270 */
[----:B------:R-:W3:Y:S01]  /*1b990*/  SHFL.IDX PT, R216, R6, 0x1, 0x1c1f ;  /* 0x003c1f0006d87f89 */ /* 0x000ee200000e0000 */
[----:B------:R-:W-:-:S02]  /*1b9a0*/  ISETP.GT.AND P2, PT, R201, 0x8, PT ;  /* 0x00000008c900780c */ /* 0x000fc40003f44270 */
[----:B-1----:R-:W-:Y:S02]  /*1b9b0*/  FSEL R155, R155, -INF , P3 ;  /* 0xff8000009b9b7808 */ /* 0x002fe40001800000 */
[----:B------:R-:W-:Y:S01]  /*1b9c0*/  ISETP.GT.AND P3, PT, R201, 0x19, PT ;  /* 0x00000019c900780c */ /* 0x000fe20003f64270 */
[----:B------:R-:W-:Y:S01]  /*1b9d0*/  MUFU.TANH R167, R167 ;  /* 0x000000a700a77308 */ /* 0x000fe20000002400 */
[----:B----4-:R-:W-:Y:S02]  /*1b9e0*/  FSEL R7, R7, -INF , P4 ;  /* 0xff80000007077808 */ /* 0x010fe40002000000 */
[----:B------:R-:W-:Y:S02]  /*1b9f0*/  FSEL R9, R9, -INF , P5 ;  /* 0xff80000009097808 */ /* 0x000fe40002800000 */
[----:B------:R-:W-:Y:S02]  /*1ba00*/  FSEL R153, R153, -INF , P2 ;  /* 0xff80000099997808 */ /* 0x000fe40001000000 */
[C---:B------:R-:W-:Y:S01]  /*1ba10*/  ISETP.GT.AND P4, PT, R201.reuse, 0x10, PT ;  /* 0x00000010c900780c */ /* 0x040fe20003f84270 */
[----:B------:R-:W-:Y:S01]  /*1ba20*/  MUFU.TANH R204, R204 ;  /* 0x000000cc00cc7308 */ /* 0x000fe20000002400 */
[----:B------:R-:W-:-:S02]  /*1ba30*/  ISETP.GT.AND P5, PT, R201, 0x11, PT ;  /* 0x00000011c900780c */ /* 0x000fc40003fa4270 */
[C---:B------:R-:W-:Y:S02]  /*1ba40*/  ISETP.GT.AND P2, PT, R201.reuse, 0x18, PT ;  /* 0x00000018c900780c */ /* 0x040fe40003f44270 */
[----:B------:R-:W-:Y:S02]  /*1ba50*/  FSEL R162, R162, -INF , P3 ;  /* 0xff800000a2a27808 */ /* 0x000fe40001800000 */
[----:B------:R-:W-:Y:S01]  /*1ba60*/  ISETP.GT.AND P3, PT, R201, 0x29, PT ;  /* 0x00000029c900780c */ /* 0x000fe20003f64270 */
[----:B------:R-:W-:Y:S01]  /*1ba70*/  MUFU.TANH R202, R202 ;  /* 0x000000ca00ca7308 */ /* 0x000fe20000002400 */
[----:B------:R-:W-:Y:S01]  /*1ba80*/  FSEL R157, R157, -INF , P4 ;  /* 0xff8000009d9d7808 */ /* 0x000fe20002000000 */
[----:B---3--:R-:W-:Y:S01]  /*1ba90*/  IMAD.IADD R216, R200, 0x1, R216 ;  /* 0x00000001c8d87824 */ /* 0x008fe200078e02d8 */
[----:B------:R-:W-:Y:S01]  /*1baa0*/  FSEL R159, R159, -INF , P5 ;  /* 0xff8000009f9f7808 */ /* 0x000fe20002800000 */
[----:B------:R-:W-:Y:S01]  /*1bab0*/  FMUL.FTZ R200, R2, R215 ;  /* 0x000000d702c87220 */ /* 0x000fe20000410000 */
[----:B------:R-:W-:-:S02]  /*1bac0*/  FSEL R161, R161, -INF , P2 ;  /* 0xff800000a1a17808 */ /* 0x000fc40001000000 */
[C---:B------:R-:W-:Y:S01]  /*1bad0*/  ISETP.GT.AND P4, PT, R201.reuse, 0x20, PT ;  /* 0x00000020c900780c */ /* 0x040fe20003f84270 */
[----:B------:R1:W-:Y:S01]  /*1bae0*/  MUFU.TANH R6, R207 ;  /* 0x000000cf00067308 */ /* 0x0003e20000002400 */
[C---:B------:R-:W-:Y:S02]  /*1baf0*/  ISETP.GT.AND P5, PT, R201.reuse, 0x21, PT ;  /* 0x00000021c900780c */ /* 0x040fe40003fa4270 */
[C---:B------:R-:W-:Y:S02]  /*1bb00*/  ISETP.GT.AND P2, PT, R201.reuse, 0x28, PT ;  /* 0x00000028c900780c */ /* 0x040fe40003f44270 */
[----:B------:R-:W-:Y:S02]  /*1bb10*/  FSEL R170, R170, -INF , P3 ;  /* 0xff800000aaaa7808 */ /* 0x000fe40001800000 */
[----:B------:R-:W-:Y:S01]  /*1bb20*/  ISETP.GT.AND P3, PT, R201, 0x39, PT ;  /* 0x00000039c900780c */ /* 0x000fe20003f64270 */
[----:B------:R-:W-:Y:S01]  /*1bb30*/  MUFU.TANH R152, R152 ;  /* 0x0000009800987308 */ /* 0x000fe20000002400 */
[----:B------:R-:W-:Y:S01]  /*1bb40*/  FSEL R165, R165, -INF , P4 ;  /* 0xff800000a5a57808 */ /* 0x000fe20002000000 */
[----:B-1----:R-:W-:Y:S01]  /*1bb50*/  FMUL.FTZ R207, R2, R210 ;  /* 0x000000d202cf7220 */ /* 0x002fe20000410000 */
[----:B------:R-:W-:Y:S01]  /*1bb60*/  FSEL R166, R166, -INF , P5 ;  /* 0xff800000a6a67808 */ /* 0x000fe20002800000 */
[C---:B------:R-:W-:Y:S01]  /*1bb70*/  FMUL.FTZ R210, R2.reuse, R211 ;  /* 0x000000d302d27220 */ /* 0x040fe20000410000 */
[----:B------:R-:W-:Y:S01]  /*1bb80*/  FSEL R169, R169, -INF , P2 ;  /* 0xff800000a9a97808 */ /* 0x000fe20001000000 */
[----:B------:R-:W-:Y:S01]  /*1bb90*/  FMUL.FTZ R211, R2, R214 ;  /* 0x000000d602d37220 */ /* 0x000fe20000410000 */
[C---:B------:R-:W-:Y:S01]  /*1bba0*/  ISETP.GT.AND P4, PT, R201.reuse, 0x30, PT ;  /* 0x00000030c900780c */ /* 0x040fe20003f84270 */
[----:B------:R-:W-:Y:S01]  /*1bbb0*/  MUFU.TANH R160, R160 ;  /* 0x000000a000a07308 */ /* 0x000fe20000002400 */
[----:B------:R-:W-:-:S02]  /*1bbc0*/  ISETP.GT.AND P5, PT, R201, 0x31, PT ;  /* 0x00000031c900780c */ /* 0x000fc40003fa4270 */
[C---:B------:R-:W-:Y:S02]  /*1bbd0*/  ISETP.GT.AND P2, PT, R201.reuse, 0x38, PT ;  /* 0x00000038c900780c */ /* 0x040fe40003f44270 */
[----:B------:R-:W-:Y:S02]  /*1bbe0*/  FSEL R176, R176, -INF , P3 ;  /* 0xff800000b0b07808 */ /* 0x000fe40001800000 */
[----:B------:R-:W-:Y:S01]  /*1bbf0*/  ISETP.GT.AND P3, PT, R201, 0x49, PT ;  /* 0x00000049c900780c */ /* 0x000fe20003f64270 */
[----:B------:R-:W-:Y:S01]  /*1bc00*/  MUFU.TANH R168, R168 ;  /* 0x000000a800a87308 */ /* 0x000fe20000002400 */
[----:B------:R-:W-:Y:S02]  /*1bc10*/  FSEL R171, R171, -INF , P4 ;  /* 0xff800000abab7808 */ /* 0x000fe40002000000 */
[----:B------:R-:W-:Y:S02]  /*1bc20*/  FSEL R172, R172, -INF , P5 ;  /* 0xff800000acac7808 */ /* 0x000fe40002800000 */
[----:B------:R-:W-:-:S02]  /*1bc30*/  FSEL R173, R173, -INF , P2 ;  /* 0xff800000adad7808 */ /* 0x000fc40001000000 */
[C---:B------:R-:W-:Y:S01]  /*1bc40*/  ISETP.GT.AND P4, PT, R201.reuse, 0x40, PT ;  /* 0x00000040c900780c */ /* 0x040fe20003f84270 */
[----:B------:R-:W-:Y:S01]  /*1bc50*/  MUFU.TANH R198, R198 ;  /* 0x000000c600c67308 */ /* 0x000fe20000002400 */
[C---:B------:R-:W-:Y:S02]  /*1bc60*/  ISETP.GT.AND P5, PT, R201.reuse, 0x41, PT ;  /* 0x00000041c900780c */ /* 0x040fe40003fa4270 */
[C---:B------:R-:W-:Y:S02]  /*1bc70*/  ISETP.GT.AND P2, PT, R201.reuse, 0x48, PT ;  /* 0x00000048c900780c */ /* 0x040fe40003f44270 */
[----:B------:R-:W-:Y:S02]  /*1bc80*/  FSEL R184, R184, -INF , P3 ;  /* 0xff800000b8b87808 */ /* 0x000fe40001800000 */
[----:B------:R-:W-:Y:S01]  /*1bc90*/  ISETP.GT.AND P3, PT, R201, 0x59, PT ;  /* 0x00000059c900780c */ /* 0x000fe20003f64270 */
[----:B------:R-:W-:Y:S01]  /*1bca0*/  MUFU.TANH R199, R199 ;  /* 0x000000c700c77308 */ /* 0x000fe20000002400 */
[----:B------:R-:W-:-:S02]  /*1bcb0*/  FSEL R177, R177, -INF , P4 ;  /* 0xff800000b1b17808 */ /* 0x000fc40002000000 */
[----:B------:R-:W-:Y:S02]  /*1bcc0*/  FSEL R180, R180, -INF , P5 ;  /* 0xff800000b4b47808 */ /* 0x000fe40002800000 */
[----:B------:R-:W-:Y:S02]  /*1bcd0*/  FSEL R181, R181, -INF , P2 ;  /* 0xff800000b5b57808 */ /* 0x000fe40001000000 */
[C---:B------:R-:W-:Y:S01]  /*1bce0*/  ISETP.GT.AND P4, PT, R201.reuse, 0x50, PT ;  /* 0x00000050c900780c */ /* 0x040fe20003f84270 */
[----:B------:R-:W-:Y:S01]  /*1bcf0*/  MUFU.TANH R203, R203 ;  /* 0x000000cb00cb7308 */ /* 0x000fe20000002400 */
[C---:B------:R-:W-:Y:S02]  /*1bd00*/  ISETP.GT.AND P5, PT, R201.reuse, 0x51, PT ;  /* 0x00000051c900780c */ /* 0x040fe40003fa4270 */
[----:B------:R-:W-:Y:S02]  /*1bd10*/  ISETP.GT.AND P2, PT, R201, 0x58, PT ;  /* 0x00000058c900780c */ /* 0x000fe40003f44270 */
[----:B------:R-:W-:-:S02]  /*1bd20*/  FSEL R192, R192, -INF , P3 ;  /* 0xff800000c0c07808 */ /* 0x000fc40001800000 */
[----:B------:R-:W-:Y:S01]  /*1bd30*/  ISETP.GT.AND P3, PT, R201, 0x69, PT ;  /* 0x00000069c900780c */ /* 0x000fe20003f64270 */
[----:B------:R-:W-:Y:S01]  /*1bd40*/  MUFU.TANH R206, R206 ;  /* 0x000000ce00ce7308 */ /* 0x000fe20000002400 */
[----:B------:R-:W-:Y:S02]  /*1bd50*/  FSEL R185, R185, -INF , P4 ;  /* 0xff800000b9b97808 */ /* 0x000fe40002000000 */
[----:B------:R-:W-:Y:S02]  /*1bd60*/  FSEL R188, R188, -INF , P5 ;  /* 0xff800000bcbc7808 */ /* 0x000fe40002800000 */
[----:B------:R-:W-:Y:S02]  /*1bd70*/  FSEL R189, R189, -INF , P2 ;  /* 0xff800000bdbd7808 */ /* 0x000fe40001000000 */
[C---:B------:R-:W-:Y:S01]  /*1bd80*/  ISETP.GT.AND P4, PT, R201.reuse, 0x60, PT ;  /* 0x00000060c900780c */ /* 0x040fe20003f84270 */
[----:B------:R-:W-:Y:S01]  /*1bd90*/  MUFU.TANH R207, R207 ;  /* 0x000000cf00cf7308 */ /* 0x000fe20000002400 */
[----:B------:R-:W-:-:S02]  /*1bda0*/  ISETP.GT.AND P5, PT, R201, 0x61, PT ;  /* 0x00000061c900780c */ /* 0x000fc40003fa4270 */
[----:B------:R-:W-:Y:S02]  /*1bdb0*/  ISETP.GT.AND P2, PT, R201, 0x68, PT ;  /* 0x00000068c900780c */ /* 0x000fe40003f44270 */
[----:B--2---:R-:W-:Y:S02]  /*1bdc0*/  FSEL R205, R174, -INF , P3 ;  /* 0xff800000aecd7808 */ /* 0x004fe40001800000 */
[----:B------:R-:W-:Y:S01]  /*1bdd0*/  FMNMX.FTZ R174, R7, R13, !PT ;  /* 0x0000000d07ae7209 */ /* 0x000fe20007810000 */
        /* <DEDUP_REMOVED lines=8> */
[----:B------:R-:W-:Y:S02]  /*1be60*/  ISETP.GT.AND P3, PT, R201, 0x79, PT ;  /* 0x00000079c900780c */ /* 0x000fe40003f64270 */
[----:B------:R-:W-:Y:S01]  /*1be70*/  FMNMX.FTZ R201, R9, R174, !PT ;  /* 0x000000ae09c97209 */ /* 0x000fe20007810000 */
[----:B------:R-:W-:Y:S01]  /*1be80*/  MUFU.TANH R200, R200 ;  /* 0x000000c800c87308 */ /* 0x000fe20000002400 */
[----:B0-----:R-:W-:-:S02]  /*1be90*/  SHF.R.U32.HI R218, RZ, 0x7, R231 ;  /* 0x00000007ffda7819 */ /* 0x001fc400000116e7 */
[----:B------:R-:W-:-:S04]  /*1bea0*/  FMNMX.FTZ R201, R153, R201, !PT ;  /* 0x000000c999c97209 */ /* 0x000fc80007810000 */
[----:B------:R-:W-:Y:S01]  /*1beb0*/  FMNMX.FTZ R201, R155, R201, !PT ;  /* 0x000000c99bc97209 */ /* 0x000fe20007810000 */
[----:B------:R0:W-:Y:S03]  /*1bec0*/  MUFU.TANH R174, R175 ;  /* 0x000000af00ae7308 */ /* 0x0001e60000002400 */
[----:B------:R-:W-:-:S04]  /*1bed0*/  FMNMX.FTZ R201, R157, R201, !PT ;  /* 0x000000c99dc97209 */ /* 0x000fc80007810000 */
[----:B------:R-:W-:Y:S01]  /*1bee0*/  FMNMX.FTZ R201, R159, R201, !PT ;  /* 0x000000c99fc97209 */ /* 0x000fe20007810000 */
[C---:B0-----:R-:W-:Y:S01]  /*1bef0*/  FMUL.FTZ R175, R2.reuse, R178 ;  /* 0x000000b202af7220 */ /* 0x041fe20000410000 */
[C---:B------:R-:W-:Y:S02]  /*1bf00*/  FMUL.FTZ R178, R2.reuse, R179 ;  /* 0x000000b302b27220 */ /* 0x040fe40000410000 */
[----:B------:R-:W-:Y:S01]  /*1bf10*/  FMNMX.FTZ R201, R161, R201, !PT ;  /* 0x000000c9a1c97209 */ /* 0x000fe20007810000 */
[C---:B------:R-:W-:Y:S01]  /*1bf20*/  FMUL.FTZ R179, R2.reuse, R182 ;  /* 0x000000b602b37220 */ /* 0x040fe20000410000 */
[C---:B------:R-:W-:Y:S01]  /*1bf30*/  FMUL.FTZ R182, R2.reuse, R183 ;  /* 0x000000b702b67220 */ /* 0x040fe20000410000 */
[----:B------:R-:W-:Y:S01]  /*1bf40*/  FMUL.FTZ R183, R2, R186 ;  /* 0x000000ba02b77220 */ /* 0x000fe20000410000 */
[----:B------:R-:W-:Y:S01]  /*1bf50*/  FMNMX.FTZ R201, R162, R201, !PT ;  /* 0x000000c9a2c97209 */ /* 0x000fe20007810000 */
[C---:B------:R-:W-:Y:S01]  /*1bf60*/  FMUL.FTZ R186, R2.reuse, R187 ;  /* 0x000000bb02ba7220 */ /* 0x040fe20000410000 */
[C---:B------:R-:W-:Y:S01]  /*1bf70*/  FMUL.FTZ R187, R2.reuse, R190 ;  /* 0x000000be02bb7220 */ /* 0x040fe20000410000 */
[----:B------:R-:W-:Y:S01]  /*1bf80*/  FMUL.FTZ R190, R2, R191 ;  /* 0x000000bf02be7220 */ /* 0x000fe20000410000 */
[----:B------:R-:W-:Y:S01]  /*1bf90*/  FMNMX.FTZ R201, R165, R201, !PT ;  /* 0x000000c9a5c97209 */ /* 0x000fe20007810000 */
[----:B------:R-:W-:Y:S03]  /*1bfa0*/  MUFU.TANH R182, R182 ;  /* 0x000000b600b67308 */ /* 0x000fe60000002400 */
[----:B------:R-:W-:-:S04]  /*1bfb0*/  FMNMX.FTZ R201, R166, R201, !PT ;  /* 0x000000c9a6c97209 */ /* 0x000fc80007810000 */
        /* <DEDUP_REMOVED lines=16> */
[----:B------:R0:W1:Y:S03]  /*1c0c0*/  MUFU.TANH R201, R208 ;  /* 0x000000d000c97308 */ /* 0x0000660000002400 */
[----:B------:R-:W-:-:S04]  /*1c0d0*/  FMNMX.FTZ R191, R188, R191, !PT ;  /* 0x000000bfbcbf7209 */ /* 0x000fc80007810000 */
[----:B------:R-:W-:Y:S01]  /*1c0e0*/  FMNMX.FTZ R191, R189, R191, !PT ;  /* 0x000000bfbdbf7209 */ /* 0x000fe20007810000 */
[----:B------:R-:W-:Y:S01]  /*1c0f0*/  MUFU.TANH R186, R186 ;  /* 0x000000ba00ba7308 */ /* 0x000fe20000002400 */
[----:B0-----:R-:W-:Y:S02]  /*1c100*/  FMUL.FTZ R208, R2, R209 ;  /* 0x000000d102d07220 */ /* 0x001fe40000410000 */
[----:B------:R-:W-:-:S04]  /*1c110*/  FMNMX.FTZ R209, R192, R191, !PT ;  /* 0x000000bfc0d17209 */ /* 0x000fc80007810000 */
[----:B------:R-:W-:Y:S01]  /*1c120*/  FMNMX.FTZ R209, R193, R209, !PT ;  /* 0x000000d1c1d17209 */ /* 0x000fe20007810000 */
[----:B------:R-:W0:Y:S01]  /*1c130*/  MUFU.TANH R208, R208 ;  /* 0x000000d000d07308 */ /* 0x000e220000002400 */
[----:B-1----:R-:W-:Y:S02]  /*1c140*/  FSEL R201, R201, -INF , P4 ;  /* 0xff800000c9c97808 */ /* 0x002fe40002000000 */
[----:B------:R-:W-:Y:S02]  /*1c150*/  FMNMX.FTZ R209, R196, R209, !PT ;  /* 0x000000d1c4d17209 */ /* 0x000fe40007810000 */
[----:B------:R-:W-:Y:S02]  /*1c160*/  ISETP.GT.AND P4, PT, R216, 0x1, PT ;  /* 0x00000001d800780c */ /* 0x000fe40003f84270 */
[----:B------:R-:W-:Y:S01]  /*1c170*/  FMNMX.FTZ R209, R197, R209, !PT ;  /* 0x000000d1c5d17209 */ /* 0x000fe20007810000 */
[----:B------:R1:W2:Y:S01]  /*1c180*/  MUFU.TANH R191, R212 ;  /* 0x000000d400bf7308 */ /* 0x0002a20000002400 */
[----:B------:R-:W-:-:S02]  /*1c190*/  FSEL R152, R152, -INF , P4 ;  /* 0xff80000098987808 */ /* 0x000fc40002000000 */
[----:B------:R-:W-:-:S04]  /*1c1a0*/  ISETP.GT.AND P4, PT, R216, 0x11, PT ;  /* 0x00000011d800780c */ /* 0x000fc80003f84270 */
[----:B------:R-:W-:Y:S01]  /*1c1b0*/  FSEL R160, R160, -INF , P4 ;  /* 0xff800000a0a07808 */ /* 0x000fe20002000000 */
[----:B------:R-:W3:Y:S01]  /*1c1c0*/  MUFU.TANH R190, R190 ;  /* 0x000000be00be7308 */ /* 0x000ee20000002400 */
[----:B-1----:R-:W-:Y:S02]  /*1c1d0*/  FMNMX.FTZ R212, R205, R209, !PT ;  /* 0x000000d1cdd47209 */ /* 0x002fe40007810000 */
[----:B0-----:R-:W-:Y:S02]  /*1c1e0*/  FSEL R208, R208, -INF , P5 ;  /* 0xff800000d0d07808 */ /* 0x001fe40002800000 */
[----:B------:R-:W-:Y:S02]  /*1c1f0*/  FMNMX.FTZ R212, R201, R212, !PT ;  /* 0x000000d4c9d47209 */ /* 0x000fe40007810000 */
[----:B------:R-:W-:Y:S01]  /*1c200*/  ISETP.GT.AND P5, PT, R216, 0x8, PT ;  /* 0x00000008d800780c */ /* 0x000fe20003fa4270 */
[----:B------:R0:W1:Y:S01]  /*1c210*/  MUFU.TANH R209, R194 ;  /* 0x000000c200d17308 */ /* 0x0000620000002400 */
[----:B--2---:R-:W-:-:S02]  /*1c220*/  FSEL R191, R191, -INF , P2 ;  /* 0xff800000bfbf7808 */ /* 0x004fc40001000000 */
[----:B------:R-:W-:Y:S02]  /*1c230*/  ISETP.GT.AND P2, PT, R216, 0x9, PT ;  /* 0x00000009d800780c */ /* 0x000fe40003f44270 */
[----:B------:R-:W-:Y:S02]  /*1c240*/  FSEL R154, R154, -INF , P5 ;  /* 0xff8000009a9a7808 */ /* 0x000fe40002800000 */
[----:B------:R-:W-:Y:S02]  /*1c250*/  FSEL R156, R156, -INF , P2 ;  /* 0xff8000009c9c7808 */ /* 0x000fe40001000000 */
[----:B0-----:R-:W-:Y:S02]  /*1c260*/  FMNMX.FTZ R194, R208, R212, !PT ;  /* 0x000000d4d0c27209 */ /* 0x001fe40007810000 */
[----:B------:R0:W2:Y:S01]  /*1c270*/  MUFU.TANH R212, R195 ;  /* 0x000000c300d47308 */ /* 0x0000a20000002400 */
[----:B------:R-:W-:Y:S02]  /*1c280*/  ISETP.GT.AND P2, PT, R216, 0x19, PT ;  /* 0x00000019d800780c */ /* 0x000fe40003f44270 */
[----:B------:R-:W-:-:S02]  /*1c290*/  FMNMX.FTZ R194, R191, R194, !PT ;  /* 0x000000c2bfc27209 */ /* 0x000fc40007810000 */
[----:B------:R-:W-:Y:S02]  /*1c2a0*/  FSEL R164, R164, -INF , P2 ;  /* 0xff800000a4a47808 */ /* 0x000fe40001000000 */
[C---:B------:R-:W-:Y:S02]  /*1c2b0*/  ISETP.GT.AND P2, PT, R216.reuse, 0x29, PT ;  /* 0x00000029d800780c */ /* 0x040fe40003f44270 */
[----:B0-----:R-:W-:Y:S02]  /*1c2c0*/  FSEL R195, R213, -INF , P3 ;  /* 0xff800000d5c37808 */ /* 0x001fe40001800000 */
[----:B------:R-:W-:Y:S02]  /*1c2d0*/  ISETP.GT.AND P3, PT, R216, RZ, PT ;  /* 0x000000ffd800720c */ /* 0x000fe40003f64270 */
[----:B------:R-:W-:Y:S02]  /*1c2e0*/  FMNMX.FTZ R213, R195, R194, !PT ;  /* 0x000000c2c3d57209 */ /* 0x000fe40007810000 */
[----:B------:R-:W-:-:S02]  /*1c2f0*/  FSEL R8, R8, -INF , P3 ;  /* 0xff80000008087808 */ /* 0x000fc40001800000 */
[C---:B------:R-:W-:Y:S01]  /*1c300*/  ISETP.GT.AND P3, PT, R216.reuse, 0x10, PT ;  /* 0x00000010d800780c */ /* 0x040fe20003f64270 */
[----:B------:R-:W0:Y:S01]  /*1c310*/  SHFL.BFLY PT, R194, R213, 0x2, 0x1f ;  /* 0x0c401f00d5c27f89 */ /* 0x000e2200000e0000 */
[----:B------:R-:W-:Y:S02]  /*1c320*/  ISETP.GT.AND P5, PT, R216, 0x18, PT ;  /* 0x00000018d800780c */ /* 0x000fe40003fa4270 */
[----:B------:R-:W-:Y:S02]  /*1c330*/  FSEL R158, R158, -INF , P3 ;  /* 0xff8000009e9e7808 */ /* 0x000fe40001800000 */
[----:B------:R-:W-:Y:S02]  /*1c340*/  ISETP.GT.AND P3, PT, R216, 0x20, PT ;  /* 0x00000020d800780c */ /* 0x000fe40003f64270 */
[----:B------:R-:W-:Y:S02]  /*1c350*/  FSEL R163, R163, -INF , P5 ;  /* 0xff800000a3a37808 */ /* 0x000fe40002800000 */
[----:B------:R-:W-:-:S02]  /*1c360*/  FSEL R167, R167, -INF , P3 ;  /* 0xff800000a7a77808 */ /* 0x000fc40001800000 */
[C---:B------:R-:W-:Y:S02]  /*1c370*/  ISETP.GT.AND P5, PT, R216.reuse, 0x28, PT ;  /* 0x00000028d800780c */ /* 0x040fe40003fa4270 */
[----:B------:R-:W-:Y:S02]  /*1c380*/  ISETP.GT.AND P3, PT, R216, 0x30, PT ;  /* 0x00000030d800780c */ /* 0x000fe40003f64270 */
[----:B------:R-:W-:Y:S02]  /*1c390*/  FSEL R204, R204, -INF , P5 ;  /* 0xff800000cccc7808 */ /* 0x000fe40002800000 */
[----:B------:R-:W-:Y:S02]  /*1c3a0*/  FSEL R214, R175, -INF , P3 ;  /* 0xff800000afd67808 */ /* 0x000fe40001800000 */
[C---:B------:R-:W-:Y:S02]  /*1c3b0*/  ISETP.GT.AND P5, PT, R216.reuse, 0x38, PT ;  /* 0x00000038d800780c */ /* 0x040fe40003fa4270 */
[----:B------:R-:W-:-:S02]  /*1c3c0*/  ISETP.GT.AND P4, PT, R216, 0x21, PT ;  /* 0x00000021d800780c */ /* 0x000fc40003f84270 */
[----:B------:R-:W-:Y:S02]  /*1c3d0*/  FSEL R215, R179, -INF , P5 ;  /* 0xff800000b3d77808 */ /* 0x000fe40002800000 */
[----:B0-----:R-:W-:Y:S02]  /*1c3e0*/  FMNMX.FTZ R194, R213, R194, !PT ;  /* 0x000000c2d5c27209 */ /* 0x001fe40007810000 */
[----:B------:R-:W-:Y:S02]  /*1c3f0*/  FSEL R168, R168, -INF , P4 ;  /* 0xff800000a8a87808 */ /* 0x000fe40002000000 */
[C---:B------:R-:W-:Y:S01]  /*1c400*/  ISETP.GT.AND P4, PT, R216.reuse, 0x31, PT ;  /* 0x00000031d800780c */ /* 0x040fe20003f84270 */
[----:B------:R-:W0:Y:S01]  /*1c410*/  SHFL.BFLY PT, R213, R194, 0x1, 0x1f ;  /* 0x0c201f00c2d57f89 */ /* 0x000e2200000e0000 */
[----:B------:R-:W-:Y:S02]  /*1c420*/  ISETP.GT.AND P5, PT, R216, 0x41, PT ;  /* 0x00000041d800780c */ /* 0x000fe40003fa4270 */
[----:B------:R-:W-:-:S02]  /*1c430*/  FSEL R178, R178, -INF , P4 ;  /* 0xff800000b2b27808 */ /* 0x000fc40002000000 */
[----:B------:R-:W-:Y:S02]  /*1c440*/  ISETP.GT.AND P4, PT, R216, 0x40, PT ;  /* 0x00000040d800780c */ /* 0x000fe40003f84270 */
[----:B------:R-:W-:Y:S02]  /*1c450*/  FSEL R186, R186, -INF , P5 ;  /* 0xff800000baba7808 */ /* 0x000fe40002800000 */
[----:B------:R-:W-:Y:S02]  /*1c460*/  FSEL R183, R183, -INF , P4 ;  /* 0xff800000b7b77808 */ /* 0x000fe40002000000 */
[C---:B------:R-:W-:Y:S02]  /*1c470*/  ISETP.GT.AND P4, PT, R216.reuse, 0x49, PT ;  /* 0x00000049d800780c */ /* 0x040fe40003f84270 */
[----:B------:R-:W-:Y:S02]  /*1c480*/  ISETP.GT.AND P5, PT, R216, 0x50, PT ;  /* 0x00000050d800780c */ /* 0x000fe40003fa4270 */
[----:B---3--:R-:W-:-:S02]  /*1c490*/  FSEL R190, R190, -INF , P4 ;  /* 0xff800000bebe7808 */ /* 0x008fc40002000000 */
[----:B-1----:R-:W-:Y:S02]  /*1c4a0*/  FSEL R209, R209, -INF , P5 ;  /* 0xff800000d1d17808 */ /* 0x002fe40002800000 */
[C---:B------:R-:W-:Y:S02]  /*1c4b0*/  ISETP.GT.AND P4, PT, R216.reuse, 0x58, PT ;  /* 0x00000058d800780c */ /* 0x040fe40003f84270 */
[----:B------:R-:W-:Y:S02]  /*1c4c0*/  ISETP.GT.AND P5, PT, R216, 0x59, PT ;  /* 0x00000059d800780c */ /* 0x000fe40003fa4270 */
[----:B------:R-:W-:Y:S02]  /*1c4d0*/  FSEL R198, R198, -INF , P4 ;  /* 0xff800000c6c67808 */ /* 0x000fe40002000000 */
[----:B0-----:R-:W-:Y:S02]  /*1c4e0*/  FMNMX.FTZ R194, R194, R213, !PT ;  /* 0x000000d5c2c27209 */ /* 0x001fe40007810000 */
[----:B------:R-:W-:-:S02]  /*1c4f0*/  FSEL R213, R174, -INF , P2 ;  /* 0xff800000aed57808 */ /* 0x000fc40001000000 */
[----:B------:R-:W-:Y:S02]  /*1c500*/  ISETP.GT.AND P2, PT, R216, 0x39, PT ;  /* 0x00000039d800780c */ /* 0x000fe40003f44270 */
[----:B------:R-:W-:Y:S02]  /*1c510*/  MOV R174, UR48 ;  /* 0x0000003000ae7c02 */ /* 0x000fe40008000f00 */
[----:B------:R-:W-:Y:S02]  /*1c520*/  FSEL R182, R182, -INF , P2 ;  /* 0xff800000b6b67808 */ /* 0x000fe40001000000 */
[----:B------:R-:W-:Y:S01]  /*1c530*/  ISETP.GT.AND P2, PT, R216, 0x48, PT ;  /* 0x00000048d800780c */ /* 0x000fe20003f44270 */
[----:B------:R-:W-:-:S01]  /*1c540*/  FFMA.FTZ R175, R194, R174, -8 ;  /* 0xc1000000c2af7423 */ /* 0x000fc200000100ae */
[----:B------:R-:W-:Y:S02]  /*1c550*/  FSETP.NEU.FTZ.AND P3, PT, R194, -INF , PT ;  /* 0xff800000c200780b */ /* 0x000fe40003f7d000 */
[----:B------:R-:W-:-:S02]  /*1c560*/  FSEL R187, R187, -INF , P2 ;  /* 0xff800000bbbb7808 */ /* 0x000fc40001000000 */
[----:B------:R-:W-:Y:S02]  /*1c570*/  ISETP.GT.AND P2, PT, R216, 0x51, PT ;  /* 0x00000051d800780c */ /* 0x000fe40003f44270 */
[----:B------:R-:W-:Y:S02]  /*1c580*/  FSEL R179, R175, RZ, P3 ;  /* 0x000000ffafb37208 */ /* 0x000fe40001800000 */
[----:B--2---:R-:W-:Y:S02]  /*1c590*/  FSEL R212, R212, -INF , P2 ;  /* 0xff800000d4d47808 */ /* 0x004fe40001000000 */
[----:B------:R-:W-:Y:S01]  /*1c5a0*/  ISETP.GT.AND P2, PT, R216, 0x60, PT ;  /* 0x00000060d800780c */ /* 0x000fe20003f44270 */
[-CC-:B------:R-:W-:Y:S01]  /*1c5b0*/  FFMA.FTZ R175, R155, R174.reuse, -R179.reuse ;  /* 0x000000ae9baf7223 */ /* 0x180fe200000108b3 */
[----:B------:R-:W-:Y:S01]  /*1c5c0*/  FSEL R199, R199, -INF , P5 ;  /* 0xff800000c7c77808 */ /* 0x000fe20002800000 */
[-CC-:B------:R-:W-:Y:S01]  /*1c5d0*/  FFMA.FTZ R7, R7, R174.reuse, -R179.reuse ;  /* 0x000000ae07077223 */ /* 0x180fe200000108b3 */
[----:B------:R-:W-:Y:S01]  /*1c5e0*/  FSEL R202, R202, -INF , P2 ;  /* 0xff800000caca7808 */ /* 0x000fe20001000000 */
[-CC-:B------:R-:W-:Y:S01]  /*1c5f0*/  FFMA.FTZ R9, R9, R174.reuse, -R179.reuse ;  /* 0x000000ae09097223 */ /* 0x180fe200000108b3 */
[C---:B------:R-:W-:Y:S01]  /*1c600*/  ISETP.GT.AND P2, PT, R216.reuse, 0x69, PT ;  /* 0x00000069d800780c */ /* 0x040fe20003f44270 */
[-CC-:B------:R-:W-:Y:S01]  /*1c610*/  FFMA.FTZ R153, R153, R174.reuse, -R179.reuse ;  /* 0x000000ae99997223 */ /* 0x180fe200000108b3 */
[----:B------:R-:W-:Y:S01]  /*1c620*/  ISETP.GT.AND P4, PT, R216, 0x61, PT ;  /* 0x00000061d800780c */ /* 0x000fe20003f84270 */
[-CC-:B------:R-:W-:Y:S01]  /*1c630*/  FFMA.FTZ R157, R157, R174.reuse, -R179.reuse ;  /* 0x000000ae9d9d7223 */ /* 0x180fe200000108b3 */
[----:B------:R-:W-:Y:S01]  /*1c640*/  FSEL R155, R6, -INF , P2 ;  /* 0xff800000069b7808 */ /* 0x000fe20001000000 */
[-CC-:B------:R-:W-:Y:S01]  /*1c650*/  FFMA.FTZ R159, R159, R174.reuse, -R179.reuse ;  /* 0x000000ae9f9f7223 */ /* 0x180fe200000108b3 */
[----:B------:R0:W-:Y:S01]  /*1c660*/  MUFU.EX2 R6, R175 ;  /* 0x000000af00067308 */ /* 0x0001e20000000800 */
[----:B------:R-:W-:Y:S01]  /*1c670*/  ISETP.GT.AND P5, PT, R216, 0x68, PT ;  /* 0x00000068d800780c */ /* 0x000fe20003fa4270 */
[-CC-:B------:R-:W-:Y:S01]  /*1c680*/  FFMA.FTZ R161, R161, R174.reuse, -R179.reuse ;  /* 0x000000aea1a17223 */ /* 0x180fe200000108b3 */
[----:B------:R-:W-:Y:S01]  /*1c690*/  FSEL R203, R203, -INF , P4 ;  /* 0xff800000cbcb7808 */ /* 0x000fe20002000000 */
[-CC-:B------:R-:W-:Y:S01]  /*1c6a0*/  FFMA.FTZ R162, R162, R174.reuse, -R179.reuse ;  /* 0x000000aea2a27223 */ /* 0x180fe200000108b3 */
[----:B------:R-:W-:Y:S01]  /*1c6b0*/  FSEL R206, R206, -INF , P5 ;  /* 0xff800000cece7808 */ /* 0x000fe20002800000 */
[-CC-:B------:R-:W-:Y:S01]  /*1c6c0*/  FFMA.FTZ R165, R165, R174.reuse, -R179.reuse ;  /* 0x000000aea5a57223 */ /* 0x180fe200000108b3 */
[----:B------:R-:W-:Y:S01]  /*1c6d0*/  ISETP.GT.AND P4, PT, R216, 0x70, PT ;  /* 0x00000070d800780c */ /* 0x000fe20003f84270 */
[--C-:B------:R-:W-:Y:S01]  /*1c6e0*/  FFMA.FTZ R166, R166, R174, -R179.reuse ;  /* 0x000000aea6a67223 */ /* 0x100fe200000108b3 */
[----:B0-----:R-:W-:Y:S01]  /*1c6f0*/  FMNMX.FTZ R175, R8, R14, !PT ;  /* 0x0000000e08af7209 */ /* 0x001fe20007810000 */
[-CC-:B------:R-:W-:Y:S01]  /*1c700*/  FFMA.FTZ R169, R169, R174.reuse, -R179.reuse ;  /* 0x000000aea9a97223 */ /* 0x180fe200000108b3 */
[----:B------:R-:W-:Y:S01]  /*1c710*/  ISETP.GT.AND P5, PT, R216, 0x71, PT ;  /* 0x00000071d800780c */ /* 0x000fe20003fa4270 */
[-CC-:B------:R-:W-:Y:S01]  /*1c720*/  FFMA.FTZ R170, R170, R174.reuse, -R179.reuse ;  /* 0x000000aeaaaa7223 */ /* 0x180fe200000108b3 */
[----:B------:R-:W-:Y:S01]  /*1c730*/  FMNMX.FTZ R175, R152, R175, !PT ;  /* 0x000000af98af7209 */ /* 0x000fe20007810000 */
[-CC-:B------:R-:W-:Y:S01]  /*1c740*/  FFMA.FTZ R171, R171, R174.reuse, -R179.reuse ;  /* 0x000000aeabab7223 */ /* 0x180fe200000108b3 */
[----:B------:R-:W-:Y:S01]  /*1c750*/  FSEL R207, R207, -INF , P4 ;  /* 0xff800000cfcf7808 */ /* 0x000fe20002000000 */
[-CC-:B------:R-:W-:Y:S01]  /*1c760*/  FFMA.FTZ R172, R172, R174.reuse, -R179.reuse ;  /* 0x000000aeacac7223 */ /* 0x180fe200000108b3 */
[----:B------:R-:W-:Y:S01]  /*1c770*/  FMNMX.FTZ R175, R154, R175, !PT ;  /* 0x000000af9aaf7209 */ /* 0x000fe20007810000 */
        /* <DEDUP_REMOVED lines=17> */
[----:B------:R-:W-:Y:S01]  /*1c890*/  FSEL R200, R200, -INF , P4 ;  /* 0xff800000c8c87808 */ /* 0x000fe20002000000 */
[-CC-:B------:R-:W-:Y:S01]  /*1c8a0*/  FFMA.FTZ R192, R192, R174.reuse, -R179.reuse ;  /* 0x000000aec0c07223 */ /* 0x180fe200000108b3 */
[----:B------:R-:W-:Y:S01]  /*1c8b0*/  FMNMX.FTZ R175, R164, R175, !PT ;  /* 0x000000afa4af7209 */ /* 0x000fe20007810000 */
[-CC-:B------:R-:W-:Y:S01]  /*1c8c0*/  FFMA.FTZ R193, R193, R174.reuse, -R179.reuse ;  /* 0x000000aec1c17223 */ /* 0x180fe200000108b3 */
[----:B------:R-:W-:-:S01]  /*1c8d0*/  FFMA.FTZ R196, R196, R174, -R179 ;  /* 0x000000aec4c47223 */ /* 0x000fc200000108b3 */
        /* <DEDUP_REMOVED lines=8> */
[----:B------:R-:W-:Y:S01]  /*1c960*/  ISETP.NE.AND P4, PT, R217, RZ, PT ;  /* 0x000000ffd900720c */ /* 0x000fe20003f85270 */
[----:B------:R-:W-:Y:S01]  /*1c970*/  MUFU.EX2 R7, R7 ;  /* 0x0000000700077308 */ /* 0x000fe20000000800 */
[----:B------:R-:W-:-:S04]  /*1c980*/  FMNMX.FTZ R175, R204, R175, !PT ;  /* 0x000000afccaf7209 */ /* 0x000fc80007810000 */
[----:B------:R-:W-:-:S03]  /*1c990*/  FMNMX.FTZ R175, R213, R175, !PT ;  /* 0x000000afd5af7209 */ /* 0x000fc60007810000 */
        /* <DEDUP_REMOVED lines=30> */
[----:B------:R-:W-:Y:S02]  /*1cb80*/  MUFU.EX2 R171, R171 ;  /* 0x000000ab00ab7308 */ /* 0x000fe40000000800 */
[----:B------:R-:W0:Y:S06]  /*1cb90*/  SHFL.BFLY PT, R216, R175, 0x2, 0x1f ;  /* 0x0c401f00afd87f89 */ /* 0x000e2c00000e0000 */
[----:B------:R-:W-:Y:S08]  /*1cba0*/  MUFU.EX2 R172, R172 ;  /* 0x000000ac00ac7308 */ /* 0x000ff00000000800 */
[----:B------:R-:W-:Y:S08]  /*1cbb0*/  MUFU.EX2 R173, R173 ;  /* 0x000000ad00ad7308 */ /* 0x000ff00000000800 */
        /* <DEDUP_REMOVED lines=9> */
[----:B------:R-:W-:-:S03]  /*1cc50*/  FFMA.FTZ R195, R175, R174, -8 ;  /* 0xc1000000afc37423 */ /* 0x000fc600000100ae */
[----:B------:R-:W-:-:S03]  /*1cc60*/  FSEL R216, R175, RZ, P2 ;  /* 0x000000ffafd87208 */ /* 0x000fc60001000000 */
[----:B------:R-:W-:Y:S01]  /*1cc70*/  MUFU.EX2 R185, R185 ;  /* 0x000000b900b97308 */ /* 0x000fe20000000800 */
[----:B------:R-:W-:Y:S01]  /*1cc80*/  FSEL R195, R195, RZ, P2 ;  /* 0x000000ffc3c37208 */ /* 0x000fe20001000000 */
[----:B------:R-:W-:Y:S01]  /*1cc90*/  FADD.FTZ R216, -R216, R14 ;  /* 0x0000000ed8d87221 */ /* 0x000fe20000010100 */
[----:B------:R-:W-:-:S03]  /*1cca0*/  @!P4 IMAD R14, R234, 0x8, R18 ;  /* 0x00000008ea0ec824 */ /* 0x000fc600078e0212 */
[-CC-:B------:R-:W-:Y:S01]  /*1ccb0*/  FFMA.FTZ R217, R215, R174.reuse, -R195.reuse ;  /* 0x000000aed7d97223 */ /* 0x180fe200000108c3 */
[----:B------:R-:W-:Y:S01]  /*1ccc0*/  FSEL R215, R194, RZ, P3 ;  /* 0x000000ffc2d77208 */ /* 0x000fe20001800000 */
[-CC-:B------:R-:W-:Y:S01]  /*1ccd0*/  FFMA.FTZ R8, R8, R174.reuse, -R195.reuse ;  /* 0x000000ae08087223 */ /* 0x180fe200000108c3 */
[-C--:B------:R-:W-:Y:S01]  /*1cce0*/  FMUL.FTZ R216, R216, R174.reuse ;  /* 0x000000aed8d87220 */ /* 0x080fe20000410000 */
[-CC-:B------:R-:W-:Y:S01]  /*1ccf0*/  FFMA.FTZ R152, R152, R174.reuse, -R195.reuse ;  /* 0x000000ae98987223 */ /* 0x180fe200000108c3 */
[----:B------:R-:W-:-:S01]  /*1cd00*/  FFMA.FTZ R154, R154, R174, -R195 ;  /* 0x000000ae9a9a7223 */ /* 0x000fc200000108c3 */
[----:B------:R-:W-:Y:S01]  /*1cd10*/  FADD.FTZ R215, -R215, R13 ;  /* 0x0000000dd7d77221 */ /* 0x000fe20000010100 */
[----:B------:R-:W-:-:S01]  /*1cd20*/  FFMA.FTZ R156, R156, R174, -R195 ;  /* 0x000000ae9c9c7223 */ /* 0x000fc200000108c3 */
[----:B------:R-:W-:Y:S01]  /*1cd30*/  MUFU.EX2 R8, R8 ;  /* 0x0000000800087308 */ /* 0x000fe20000000800 */
[----:B------:R-:W-:-:S01]  /*1cd40*/  FFMA.FTZ R158, R158, R174, -R195 ;  /* 0x000000ae9e9e7223 */ /* 0x000fc200000108c3 */
[----:B------:R-:W-:Y:S01]  /*1cd50*/  FMUL.FTZ R215, R215, R174 ;  /* 0x000000aed7d77220 */ /* 0x000fe20000410000 */
[----:B------:R-:W-:-:S02]  /*1cd60*/  @!P4 VIADD R14, R14, 0x38840 ;  /* 0x000388400e0ec836 */ /* 0x000fc40000000000 */
[-CC-:B------:R-:W-:Y:S01]  /*1cd70*/  FFMA.FTZ R13, R182, R174.reuse, -R195.reuse ;  /* 0x000000aeb60d7223 */ /* 0x180fe200000108c3 */
[----:B------:R-:W-:-:S01]  /*1cd80*/  FFMA.FTZ R160, R160, R174, -R195 ;  /* 0x000000aea0a07223 */ /* 0x000fc200000108c3 */
[----:B------:R-:W-:Y:S01]  /*1cd90*/  IADD3 R182, -R218, 0xb, RZ ;  /* 0x0000000bdab67810 */ /* 0x000fe20007ffe1ff */
[----:B------:R-:W-:-:S01]  /*1cda0*/  FFMA.FTZ R163, R163, R174, -R195 ;  /* 0x000000aea3a37223 */ /* 0x000fc200000108c3 */
[----:B------:R-:W0:Y:S01]  /*1cdb0*/  MUFU.EX2 R215, R215 ;  /* 0x000000d700d77308 */ /* 0x000e220000000800 */
[----:B------:R-:W-:Y:S01]  /*1cdc0*/  @!P4 PRMT R14, RZ, 0x654, R14 ;  /* 0x00000654ff0ec816 */ /* 0x000fe2000000000e */
[-CC-:B------:R-:W-:Y:S01]  /*1cdd0*/  FFMA.FTZ R164, R164, R174.reuse, -R195.reuse ;  /* 0x000000aea4a47223 */ /* 0x180fe200000108c3 */
[----:B------:R1:W-:Y:S06]  /*1cde0*/  BAR.ARV R182, 0x100 ;  /* 0x000400b60000751d */ /* 0x0003ec0000002000 */
[----:B------:R-:W2:Y:S01]  /*1cdf0*/  MUFU.EX2 R216, R216 ;  /* 0x000000d800d87308 */ /* 0x000ea20000000800 */
[----:B------:R3:W-:Y:S01]  /*1ce00*/  @!P4 SYNCS.ARRIVE.TRANS64.RED.A1T0 RZ, [R14+URZ], RZ ;  /* 0x000000ff0effc9a7 */ /* 0x0007e2000810043f */
[----:B------:R-:W-:-:S01]  /*1ce10*/  FFMA.FTZ R167, R167, R174, -R195 ;  /* 0x000000aea7a77223 */ /* 0x000fc200000108c3 */
[-CC-:B------:R-:W-:Y:S01]  /*1ce20*/  FFMA.FTZ R168, R168, R174.reuse, -R195.reuse ;  /* 0x000000aea8a87223 */ /* 0x180fe200000108c3 */
[----:B------:R-:W-:-:S01]  /*1ce30*/  FFMA.FTZ R204, R204, R174, -R195 ;  /* 0x000000aecccc7223 */ /* 0x000fc200000108c3 */
[-CC-:B------:R-:W-:Y:S01]  /*1ce40*/  FFMA.FTZ R213, R213, R174.reuse, -R195.reuse ;  /* 0x000000aed5d57223 */ /* 0x180fe200000108c3 */
[----:B------:R-:W-:-:S01]  /*1ce50*/  FFMA.FTZ R214, R214, R174, -R195 ;  /* 0x000000aed6d67223 */ /* 0x000fc200000108c3 */
[----:B------:R-:W-:Y:S01]  /*1ce60*/  FFMA.FTZ R178, R178, R174, -R195 ;  /* 0x000000aeb2b27223 */ /* 0x000fe200000108c3 */
[----:B------:R-:W3:Y:S01]  /*1ce70*/  MUFU.EX2 R152, R152 ;  /* 0x0000009800987308 */ /* 0x000ee20000000800 */
[----:B0-----:R-:W-:-:S01]  /*1ce80*/  FFMA.FTZ R3, R215, R3, R7 ;  /* 0x00000003d7037223 */ /* 0x001fc20000010007 */
[-CC-:B------:R-:W-:Y:S01]  /*1ce90*/  FFMA.FTZ R183, R183, R174.reuse, -R195.reuse ;  /* 0x000000aeb7b77223 */ /* 0x180fe200000108c3 */
[----:B------:R-:W-:-:S01]  /*1cea0*/  FFMA.FTZ R186, R186, R174, -R195 ;  /* 0x000000aebaba7223 */ /* 0x000fc200000108c3 */
[----:B------:R-:W-:Y:S01]  /*1ceb0*/  FFMA.FTZ R187, R187, R174, -R195 ;  /* 0x000000aebbbb7223 */ /* 0x000fe200000108c3 */
[----:B------:R-:W-:-:S01]  /*1cec0*/  FADD.FTZ R3, R9, R3 ;  /* 0x0000000309037221 */ /* 0x000fc20000010000 */
[-CC-:B------:R-:W-:Y:S01]  /*1ced0*/  FFMA.FTZ R190, R190, R174.reuse, -R195.reuse ;  /* 0x000000aebebe7223 */ /* 0x180fe200000108c3 */
[----:B------:R-:W-:-:S01]  /*1cee0*/  FFMA.FTZ R209, R209, R174, -R195 ;  /* 0x000000aed1d17223 */ /* 0x000fc200000108c3 */
[----:B------:R-:W0:Y:S01]  /*1cef0*/  MUFU.EX2 R154, R154 ;  /* 0x0000009a009a7308 */ /* 0x000e220000000800 */
[----:B--2---:R-:W-:-:S01]  /*1cf00*/  FFMA.FTZ R0, R216, R0, R8 ;  /* 0x00000000d8007223 */ /* 0x004fc20000010008 */
[-CC-:B------:R-:W-:Y:S01]  /*1cf10*/  FFMA.FTZ R212, R212, R174.reuse, -R195.reuse ;  /* 0x000000aed4d47223 */ /* 0x180fe200000108c3 */
[----:B------:R-:W-:-:S01]  /*1cf20*/  FFMA.FTZ R198, R198, R174, -R195 ;  /* 0x000000aec6c67223 */ /* 0x000fc200000108c3 */
[-CC-:B------:R-:W-:Y:S01]  /*1cf30*/  FFMA.FTZ R199, R199, R174.reuse, -R195.reuse ;  /* 0x000000aec7c77223 */ /* 0x180fe200000108c3 */
[----:B------:R-:W-:-:S01]  /*1cf40*/  FFMA.FTZ R202, R202, R174, -R195 ;  /* 0x000000aecaca7223 */ /* 0x000fc200000108c3 */
[-CC-:B------:R-:W-:Y:S01]  /*1cf50*/  FFMA.FTZ R203, R203, R174.reuse, -R195.reuse ;  /* 0x000000aecbcb7223 */ /* 0x180fe200000108c3 */
[----:B------:R-:W-:-:S01]  /*1cf60*/  FFMA.FTZ R206, R206, R174, -R195 ;  /* 0x000000aecece7223 */ /* 0x000fc200000108c3 */
[----:B------:R-:W2:Y:S01]  /*1cf70*/  MUFU.EX2 R156, R156 ;  /* 0x0000009c009c7308 */ /* 0x000ea20000000800 */
[----:B---3--:R-:W-:-:S01]  /*1cf80*/  FADD.FTZ R14, R152, R0 ;  /* 0x00000000980e7221 */ /* 0x008fc20000010000 */
[----:B------:R-:W-:Y:S01]  /*1cf90*/  FADD.FTZ R0, R153, R3 ;  /* 0x0000000399007221 */ /* 0x000fe20000010000 */
[----:B------:R-:W-:-:S01]  /*1cfa0*/  FFMA.FTZ R155, R155, R174, -R195 ;  /* 0x000000ae9b9b7223 */ /* 0x000fc200000108c3 */
[-CC-:B------:R-:W-:Y:S01]  /*1cfb0*/  FFMA.FTZ R207, R207, R174.reuse, -R195.reuse ;  /* 0x000000aecfcf7223 */ /* 0x180fe200000108c3 */
[----:B------:R-:W-:-:S01]  /*1cfc0*/  FFMA.FTZ R210, R210, R174, -R195 ;  /* 0x000000aed2d27223 */ /* 0x000fc200000108c3 */
[----:B------:R-:W-:Y:S01]  /*1cfd0*/  FADD.FTZ R0, R6, R0 ;  /* 0x0000000006007221 */ /* 0x000fe20000010000 */
[----:B------:R-:W-:-:S01]  /*1cfe0*/  FFMA.FTZ R211, R211, R174, -R195 ;  /* 0x000000aed3d37223 */ /* 0x000fc200000108c3 */
[----:B------:R-:W3:Y:S01]  /*1cff0*/  MUFU.EX2 R158, R158 ;  /* 0x0000009e009e7308 */ /* 0x000ee20000000800 */
[----:B0-----:R-:W-:-:S01]  /*1d000*/  FADD.FTZ R3, R154, R14 ;  /* 0x0000000e9a037221 */ /* 0x001fc20000010000 */
[----:B------:R-:W-:Y:S01]  /*1d010*/  FADD.FTZ R0, R157, R0 ;  /* 0x000000009d007221 */ /* 0x000fe20000010000 */
[----:B------:R-:W-:-:S03]  /*1d020*/  FFMA.FTZ R195, R200, R174, -R195 ;  /* 0x000000aec8c37223 */ /* 0x000fc600000108c3 */
[----:B------:R-:W-:Y:S02]  /*1d030*/  FADD.FTZ R0, R159, R0 ;  /* 0x000000009f007221 */ /* 0x000fe40000010000 */
[----:B------:R-:W0:Y:S01]  /*1d040*/  MUFU.EX2 R160, R160 ;  /* 0x000000a000a07308 */ /* 0x000e220000000800 */
[----:B--2---:R-:W-:-:S01]  /*1d050*/  FADD.FTZ R3, R156, R3 ;  /* 0x000000039c037221 */ /* 0x004fc20000010000 */
[----:B------:R-:W-:-:S04]  /*1d060*/  FADD.FTZ R0, R161, R0 ;  /* 0x00000000a1007221 */ /* 0x000fc80000010000 */
[----:B------:R-:W-:Y:S02]  /*1d070*/  FADD.FTZ R0, R162, R0 ;  /* 0x00000000a2007221 */ /* 0x000fe40000010000 */
[----:B------:R-:W2:Y:S01]  /*1d080*/  MUFU.EX2 R163, R163 ;  /* 0x000000a300a37308 */ /* 0x000ea20000000800 */
[----:B---3--:R-:W-:-:S01]  /*1d090*/  FADD.FTZ R3, R158, R3 ;  /* 0x000000039e037221 */ /* 0x008fc20000010000 */
[----:B------:R-:W-:-:S04]  /*1d0a0*/  FADD.FTZ R0, R165, R0 ;  /* 0x00000000a5007221 */ /* 0x000fc80000010000 */
[----:B------:R-:W-:Y:S02]  /*1d0b0*/  FADD.FTZ R0, R166, R0 ;  /* 0x00000000a6007221 */ /* 0x000fe40000010000 */
[----:B------:R-:W3:Y:S01]  /*1d0c0*/  MUFU.EX2 R164, R164 ;  /* 0x000000a400a47308 */ /* 0x000ee20000000800 */
[----:B0-----:R-:W-:-:S01]  /*1d0d0*/  FADD.FTZ R3, R160, R3 ;  /* 0x00000003a0037221 */ /* 0x001fc20000010000 */
[----:B------:R-:W-:-:S04]  /*1d0e0*/  FADD.FTZ R0, R169, R0 ;  /* 0x00000000a9007221 */ /* 0x000fc80000010000 */
        /* <DEDUP_REMOVED lines=19> */
[----:B------:R-:W-:-:S06]  /*1d220*/  FADD.FTZ R0, R185, R0 ;  /* 0x00000000b9007221 */ /* 0x000fcc0000010000 */
        /* <DEDUP_REMOVED lines=64> */
.L_x_2644:
[----:B------:R-:W2:Y:S01]  /*1d630*/  LDL R182, [R1+0x30] ;  /* 0x0000300001b67983 */ /* 0x000ea20000100800 */
[----:B------:R-:W-:Y:S01]  /*1d640*/  IMAD R14, R15, 0x8, R18 ;  /* 0x000000080f0e7824 */ /* 0x000fe200078e0212 */
[----:B------:R-:W-:Y:S01]  /*1d650*/  F2FP.SATFINITE.E4M3.F32.PACK_AB_MERGE_C R6, R6, R153, RZ ;  /* 0x000000990606723e */ /* 0x000fe200048070ff */
[----:B------:R-:W-:Y:S01]  /*1d660*/  IMAD.U32 R15, RZ, RZ, UR36 ;  /* 0x00000024ff0f7e24 */ /* 0x000fe2000f8e00ff */
        /* <DEDUP_REMOVED lines=182> */
[C---:B--2---:R-:W-:Y:S01]  /*1e1d0*/  ISETP.GT.AND P2, PT, R12.reuse, R182, PT ;  /* 0x000000b60c00720c */ /* 0x044fe20003f44270 */
[----:B------:R-:W-:-:S12]  /*1e1e0*/  VIADD R12, R12, 0xffffffff ;  /* 0xffffffff0c0c7836 */ /* 0x000fd80000000000 */
[----:B------:R-:W-:Y:S05]  /*1e1f0*/  @P2 BRA `(.L_x_2645) ;  /* 0xffffffc400c02947 */ /* 0x000fea000383ffff */
.L_x_2634:
[----:B------:R-:W2:Y:S02]  /*1e200*/  LDL R6, [R1+0x40] ;  /* 0x0000400001067983 */ /* 0x000ea40000100800 */
[----:B--2---:R-:W-:-:S13]  /*1e210*/  ISETP.GE.AND P0, PT, R12, R6, PT ;  /* 0x000000060c00720c */ /* 0x004fda0003f06270 */
[----:B------:R-:W-:Y:S05]  /*1e220*/  @!P0 BRA `(.L_x_2646) ;  /* 0x0000002c00d88947 */ /* 0x000fea0003800000 */
[----:B------:R-:W-:Y:S02]  /*1e230*/  IMAD.MOV.U32 R13, RZ, RZ, R175 ;  /* 0x000000ffff0d7224 */ /* 0x000fe400078e00af */
[----:B------:R-:W-:Y:S02]  /*1e240*/  IMAD.MOV.U32 R14, RZ, RZ, R194 ;  /* 0x000000ffff0e7224 */ /* 0x000fe400078e00c2 */
[----:B------:R-:W-:Y:S02]  /*1e250*/  IMAD.MOV.U32 R6, RZ, RZ, R235 ;  /* 0x000000ffff067224 */ /* 0x000fe400078e00eb */
[----:B------:R-:W-:-:S07]  /*1e260*/  IMAD.MOV.U32 R15, RZ, RZ, R234 ;  /* 0x000000ffff0f7224 */ /* 0x000fce00078e00ea */
.L_x_2657:
[----:B------:R-:W-:Y:S01]  /*1e270*/  ISETP.NE.AND P2, PT, R237, RZ, PT ;  /* 0x000000ffed00720c */ /* 0x000fe20003f45270 */
[----:B------:R-:W-:Y:S01]  /*1e280*/  VIADD R234, R15, 0x1 ;  /* 0x000000010fea7836 */ /* 0x000fe20000000000 */
[----:B------:R-:W-:Y:S05]  /*1e290*/  YIELD ;  /* 0x0000000000007946 */ /* 0x000fea0003800000 */
[----:B------:R-:W-:-:S04]  /*1e2a0*/  ISETP.NE.AND P0, PT, R234, 0x2, PT ;  /* 0x00000002ea00780c */ /* 0x000fc80003f05270 */
[----:B------:R-:W-:Y:S02]  /*1e2b0*/  SEL R235, RZ, 0x1, P0 ;  /* 0x00000001ffeb7807 */ /* 0x000fe40000000000 */
[----:B------:R-:W-:Y:S02]  /*1e2c0*/  SEL R234, R234, RZ, P0 ;  /* 0x000000ffeaea7207 */ /* 0x000fe40000000000 */
[----:B------:R-:W-:Y:S01]  /*1e2d0*/  LOP3.LUT R235, R6, R235, RZ, 0x3c, !PT ;  /* 0x000000eb06eb7212 */ /* 0x000fe200078e3cff */
[----:B------:R-:W-:Y:S06]  /*1e2e0*/  @P2 BRA `(.L_x_2647) ;  /* 0x0000000000302947 */ /* 0x000fec0003800000 */
[----:B------:R-:W-:Y:S05]  /*1e2f0*/  @!P1 BRA `(.L_x_2648) ;  /* 0x0000000000049947 */ /* 0x000fea0003800000 */
[----:B------:R-:W-:Y:S01]  /*1e300*/  BPT.TRAP 0x1 ;  /* 0x000000040000795c */ /* 0x000fe20000300000 */
.L_x_2648:
[----:B------:R-:W-:Y:S02]  /*1e310*/  LEA R7, R234, R18, 0x3 ;  /* 0x00000012ea077211 */ /* 0x000fe400078e18ff */
[----:B------:R-:W-:-:S04]  /*1e320*/  SHF.L.U32 R8, R235, 0x1f, RZ ;  /* 0x0000001feb087819 */ /* 0x000fc800000006ff */
[----:B------:R0:W1:Y:S01]  /*1e330*/  SYNCS.PHASECHK.TRANS64.TRYWAIT P0, [R7+URZ+0x38830], R8 ;  /* 0x03883008070075a7 */ /* 0x000062000800017f */
[----:B------:R-:W-:Y:S05]  /*1e340*/  @!P1 BRA `(.L_x_2649) ;  /* 0x0000000000049947 */ /* 0x000fea0003800000 */
[----:B------:R-:W-:Y:S01]  /*1e350*/  BPT.TRAP 0x1 ;  /* 0x000000040000795c */ /* 0x000fe20000300000 */
.L_x_2649:
[----:B------:R-:W-:Y:S04]  /*1e360*/  BSSY B0, `(.L_x_2647) ;  /* 0x0000004000007945 */ /* 0x000fe80003800000 */
[----:B-1----:R-:W-:Y:S05]  /*1e370*/  @P0 BRA `(.L_x_2650) ;  /* 0x0000000000080947 */ /* 0x002fea0003800000 */
[----:B------:R-:W1:Y:S02]  /*1e380*/  SYNCS.PHASECHK.TRANS64.TRYWAIT P0, [R7+URZ+0x38830], R8 ;  /* 0x03883008070075a7 */ /* 0x000e64000800017f */
[----:B-1----:R-:W-:Y:S05]  /*1e390*/  @!P0 BRA `(.L_x_2651) ;  /* 0x0000014c002c8947 */ /* 0x002fea0003800000 */
.L_x_2650:
[----:B------:R-:W-:Y:S05]  /*1e3a0*/  BSYNC B0 ;  /* 0x0000000000007941 */ /* 0x000fea0003800000 */
.L_x_2647:
[----:B01----:R-:W2:Y:S04]  /*1e3b0*/  LDL R8, [R1+0x14] ;  /* 0x0000140001087983 */ /* 0x003ea80000100800 */
[----:B------:R0:W-:Y:S04]  /*1e3c0*/  STL.64 [R1+0x1c8], R16 ;  /* 0x0001c81001007387 */ /* 0x0001e80000100a00 */
[----:B------:R1:W-:Y:S04]  /*1e3d0*/  STL.64 [R1+0x1c0], R14 ;  /* 0x0001c00e01007387 */ /* 0x0003e80000100a00 */
        /* <DEDUP_REMOVED lines=87> */
.L_x_2653:
[----:B------:R-:W-:Y:S01]  /*1e950*/  SHF.L.U32 R6, R6, 0x1f, RZ ;  /* 0x0000001f06067819 */ /* 0x000fe200000006ff */
[----:B-----5:R-:W-:-:S04]  /*1e960*/  IMAD R7, R15, 0x8, R18 ;  /* 0x000000080f077824 */ /* 0x020fc800078e0212 */
[----:B------:R0:W1:Y:S01]  /*1e970*/  SYNCS.PHASECHK.TRANS64.TRYWAIT P0, [R7+URZ+0x38850], R6 ;  /* 0x03885006070075a7 */ /* 0x000062000800017f */
[----:B------:R-:W-:Y:S05]  /*1e980*/  @!P1 BRA `(.L_x_2654) ;  /* 0x0000000000049947 */ /* 0x000fea0003800000 */
[----:B------:R-:W-:Y:S01]  /*1e990*/  BPT.TRAP 0x1 ;  /* 0x000000040000795c */ /* 0x000fe20000300000 */
.L_x_2654:
[----:B-1----:R-:W-:Y:S05]  /*1e9a0*/  @P0 BRA `(.L_x_2652) ;  /* 0x0000000000080947 */ /* 0x002fea0003800000 */
[----:B------:R-:W1:Y:S02]  /*1e9b0*/  SYNCS.PHASECHK.TRANS64.TRYWAIT P0, [R7+URZ+0x38850], R6 ;  /* 0x03885006070075a7 */ /* 0x000e64000800017f */
[----:B-1----:R-:W-:Y:S05]  /*1e9c0*/  @!P0 BRA `(.L_x_2655) ;  /* 0x0000014400b48947 */ /* 0x002fea0003800000 */
.L_x_2652:
[----:B01----:R-:W-:Y:S01]  /*1e9d0*/  VIADD R6, R18, 0x400 ;  /* 0x0000040012067836 */ /* 0x003fe20000000000 */
[----:B------:R-:W-:Y:S05]  /*1e9e0*/  WARPSYNC.ALL ;  /* 0x0000000000007948 */ /* 0x000fea0003800000 */
[----:B------:R-:W-:Y:S01]  /*1e9f0*/  SHF.R.U32.HI R6, RZ, 0x4, R6 ;  /* 0x00000004ff067819 */ /* 0x000fe20000011606 */
[----:B------:R-:W-:Y:S01]  /*1ea00*/  IMAD.MOV.U32 R7, RZ, RZ, 0x40000040 ;  /* 0x40000040ff077424 */ /* 0x000fe200078e00ff */
[----:B------:R-:W-:Y:S01]  /*1ea10*/  WARPGROUP.ARRIVE ;  /* 0x00000000000079c5 */ /* 0x000fe20000000000 */
[----:B------:R-:W-:Y:S01]  /*1ea20*/  IMAD.MOV.U32 R9, RZ, RZ, 0x40000040 ;  /* 0x40000040ff097424 */ /* 0x000fe200078e00ff */
[----:B------:R-:W-:-:S02]  /*1ea30*/  LOP3.LUT R6, R6, 0x3fff, RZ, 0xc0, !PT ;  /* 0x00003fff06067812 */ /* 0x000fc400078ec0ff */
[----:B------:R-:W-:Y:S01]  /*1ea40*/  R2UR UR7, R7 ;  /* 0x00000000070772ca */ /* 0x000fe200000e0000 */
[----:B-----5:R-:W-:Y:S01]  /*1ea50*/  FMUL.FTZ R7, R2, R156 ;  /* 0x0000009c02077220 */ /* 0x020fe20000410000 */
[----:B------:R-:W-:Y:S01]  /*1ea60*/  LOP3.LUT R6, R6, 0x10000, RZ, 0xfc, !PT ;  /* 0x0001000006067812 */ /* 0x000fe200078efcff */
[C---:B------:R-:W-:Y:S01]  /*1ea70*/  FMUL.FTZ R156, R2.reuse, R163 ;  /* 0x000000a3029c7220 */ /* 0x040fe20000410000 */
[C---:B------:R-:W-:Y:S01]  /*1ea80*/  FMUL.FTZ R163, R2.reuse, R170 ;  /* 0x000000aa02a37220 */ /* 0x040fe20000410000 */
[C---:B------:R-:W-:Y:S01]  /*1ea90*/  FMUL.FTZ R170, R2.reuse, R177 ;  /* 0x000000b102aa7220 */ /* 0x040fe20000410000 */
[----:B------:R-:W-:Y:S01]  /*1eaa0*/  LEA R6, R15, R6, 0xb ;  /* 0x000000060f067211 */ /* 0x000fe200078e58ff */
[----:B------:R-:W-:Y:S01]  /*1eab0*/  MUFU.TANH R7, R7 ;  /* 0x0000000700077308 */ /* 0x000fe20000002400 */
[C---:B------:R-:W-:Y:S01]  /*1eac0*/  FMUL.FTZ R177, R2.reuse, R182 ;  /* 0x000000b602b17220 */ /* 0x040fe20000410000 */
[----:B------:R-:W-:Y:S01]  /*1ead0*/  FMUL.FTZ R182, R2, R187 ;  /* 0x000000bb02b67220 */ /* 0x000fe20000410000 */
[C---:B------:R-:W-:Y:S01]  /*1eae0*/  R2UR UR6, R6.reuse ;  /* 0x00000000060672ca */ /* 0x040fe200000e0000 */
[----:B------:R-:W-:-:S02]  /*1eaf0*/  VIADD R8, R6, 0x2 ;  /* 0x0000000206087836 */ /* 0x000fc40000000000 */
[C---:B------:R-:W-:Y:S01]  /*1eb00*/  FMUL.FTZ R187, R2.reuse, R192 ;  /* 0x000000c002bb7220 */ /* 0x040fe20000410000 */
[C---:B------:R-:W-:Y:S01]  /*1eb10*/  FMUL.FTZ R192, R2.reuse, R197 ;  /* 0x000000c502c07220 */ /* 0x040fe20000410000 */
[C---:B------:R-:W-:Y:S01]  /*1eb20*/  FMUL.FTZ R197, R2.reuse, R201 ;  /* 0x000000c902c57220 */ /* 0x040fe20000410000 */
[----:B------:R-:W-:Y:S01]  /*1eb30*/  MUFU.TANH R156, R156 ;  /* 0x0000009c009c7308 */ /* 0x000fe20000002400 */
[C---:B------:R-:W-:Y:S01]  /*1eb40*/  FMUL.FTZ R201, R2.reuse, R205 ;  /* 0x000000cd02c97220 */ /* 0x040fe20000410000 */
[C---:B------:R-:W-:Y:S01]  /*1eb50*/  FMUL.FTZ R205, R2.reuse, R209 ;  /* 0x000000d102cd7220 */ /* 0x040fe20000410000 */
[----:B------:R-:W-:-:S04]  /*1eb60*/  FMUL.FTZ R209, R2, R213 ;  /* 0x000000d502d17220 */ /* 0x000fc80000410000 */
[----:B------:R-:W-:Y:S01]  /*1eb70*/  QGMMA.64x256x32.F32.E4M3.E4M3 R24, R228, gdesc[UR4], R24, gsb0 ;  /* 0x03e00004e4187df3 */ /* 0x000fe20008000818 */
[----:B------:R-:W-:Y:S01]  /*1eb80*/  R2UR UR6, R8 ;  /* 0x00000000080672ca */ /* 0x000fe200000e0000 */
[----:B------:R-:W-:Y:S01]  /*1eb90*/  VIADD R8, R6, 0x4 ;  /* 0x0000000406087836 */ /* 0x000fe20000000000 */
[----:B------:R-:W-:Y:S01]  /*1eba0*/  R2UR UR7, R9 ;  /* 0x00000000090772ca */ /* 0x000fe200000e0000 */
[----:B------:R-:W-:Y:S01]  /*1ebb0*/  IMAD.MOV.U32 R9, RZ, RZ, 0x40000040 ;  /* 0x40000040ff097424 */ /* 0x000fe200078e00ff */
        /* <DEDUP_REMOVED lines=38> */
[----:B0-----:R-:W-:-:S04]  /*1ee20*/  LOP3.LUT R231, R231, 0x7f, RZ, 0xc0, !PT ;  /* 0x0000007fe7e77812 */ /* 0x001fc800078ec0ff */
[----:B------:R-:W-:-:S03]  /*1ee30*/  ISETP.NE.AND P0, PT, R231, RZ, PT ;  /* 0x000000ffe700720c */ /* 0x000fc60003f05270 */
[----:B------:R-:W-:Y:S01]  /*1ee40*/  MUFU.TANH R158, R158 ;  /* 0x0000009e009e7308 */ /* 0x000fe20000002400 */
[----:B------:R-:W0:Y:S07]  /*1ee50*/  S2R R231, SR_TID.X ;  /* 0x0000000000e77919 */ /* 0x000e2e0000002100 */
[----:B------:R-:W-:Y:S08]  /*1ee60*/  MUFU.TANH R165, R165 ;  /* 0x000000a500a57308 */ /* 0x000ff00000002400 */
        /* <DEDUP_REMOVED lines=54> */
[----:B------:R-:W-:Y:S01]  /*1f1d0*/  FMNMX.FTZ R175, R7, R175, !PT ;  /* 0x000000af07af7209 */ /* 0x000fe20007810000 */
[C---:B------:R-:W-:Y:S01]  /*1f1e0*/  FMUL.FTZ R203, R2.reuse, R207 ;  /* 0x000000cf02cb7220 */ /* 0x040fe20000410000 */
[C---:B------:R-:W-:Y:S01]  /*1f1f0*/  FMUL.FTZ R208, R2.reuse, R212 ;  /* 0x000000d402d07220 */ /* 0x040fe20000410000 */
[----:B------:R-:W1:Y:S01]  /*1f200*/  MUFU.TANH R153, R153 ;  /* 0x0000009900997308 */ /* 0x000e620000002400 */
[----:B--2---:R-:W-:Y:S01]  /*1f210*/  FMNMX.FTZ R174, R221, R13, !PT ;  /* 0x0000000dddae7209 */ /* 0x004fe20007810000 */
[----:B------:R-:W-:Y:S01]  /*1f220*/  FMUL.FTZ R207, R2, R211 ;  /* 0x000000d302cf7220 */ /* 0x000fe20000410000 */
[----:B------:R-:W-:Y:S01]  /*1f230*/  FMNMX.FTZ R175, R8, R175, !PT ;  /* 0x000000af08af7209 */ /* 0x000fe20007810000 */
[----:B------:R-:W-:Y:S01]  /*1f240*/  FMUL.FTZ R211, R2, R215 ;  /* 0x000000d702d37220 */ /* 0x000fe20000410000 */
[----:B------:R-:W-:-:S03]  /*1f250*/  WARPGROUP.ARRIVE ;  /* 0x00000000000079c5 */ /* 0x000fc60000000000 */
[----:B------:R-:W2:Y:S01]  /*1f260*/  MUFU.TANH R152, R152 ;  /* 0x0000009800987308 */ /* 0x000ea20000002400 */
[----:B0-----:R-:W-:-:S04]  /*1f270*/  FMNMX.FTZ R174, R220, R174, !PT ;  /* 0x000000aedcae7209 */ /* 0x001fc80007810000 */
[----:B------:R-:W-:-:S03]  /*1f280*/  FMNMX.FTZ R174, R9, R174, !PT ;  /* 0x000000ae09ae7209 */ /* 0x000fc60007810000 */
[----:B------:R-:W0:Y:S01]  /*1f290*/  MUFU.TANH R154, R154 ;  /* 0x0000009a009a7308 */ /* 0x000e220000002400 */
[----:B-1----:R-:W-:-:S07]  /*1f2a0*/  FMNMX.FTZ R175, R153, R175, !PT ;  /* 0x000000af99af7209 */ /* 0x002fce0007810000 */
[----:B------:R-:W1:Y:S01]  /*1f2b0*/  MUFU.TANH R155, R155 ;  /* 0x0000009b009b7308 */ /* 0x000e620000002400 */
[----:B--2---:R-:W-:-:S07]  /*1f2c0*/  FMNMX.FTZ R174, R152, R174, !PT ;  /* 0x000000ae98ae7209 */ /* 0x004fce0007810000 */
[----:B------:R-:W2:Y:S01]  /*1f2d0*/  MUFU.TANH R159, R159 ;  /* 0x0000009f009f7308 */ /* 0x000ea20000002400 */
[----:B0-----:R-:W-:-:S04]  /*1f2e0*/  FMNMX.FTZ R175, R154, R175, !PT ;  /* 0x000000af9aaf7209 */ /* 0x001fc80007810000 */
[----:B------:R-:W-:-:S03]  /*1f2f0*/  FMNMX.FTZ R175, R157, R175, !PT ;  /* 0x000000af9daf7209 */ /* 0x000fc60007810000 */
[----:B------:R-:W0:Y:S01]  /*1f300*/  MUFU.TANH R161, R161 ;  /* 0x000000a100a17308 */ /* 0x000e220000002400 */
[----:B-1----:R-:W-:Y:S02]  /*1f310*/  FMNMX.FTZ R174, R155, R174, !PT ;  /* 0x000000ae9bae7209 */ /* 0x002fe40007810000 */
[----:B------:R-:W-:Y:S02]  /*1f320*/  FMNMX.FTZ R175, R158, R175, !PT ;  /* 0x000000af9eaf7209 */ /* 0x000fe40007810000 */
[----:B------:R-:W-:-:S03]  /*1f330*/  FMNMX.FTZ R174, R156, R174, !PT ;  /* 0x000000ae9cae7209 */ /* 0x000fc60007810000 */
[----:B------:R-:W1:Y:S01]  /*1f340*/  MUFU.TANH R160, R160 ;  /* 0x000000a000a07308 */ /* 0x000e620000002400 */
[----:B--2---:R-:W-:-:S07]  /*1f350*/  FMNMX.FTZ R174, R159, R174, !PT ;  /* 0x000000ae9fae7209 */ /* 0x004fce0007810000 */
[----:B------:R-:W2:Y:S01]  /*1f360*/  MUFU.TANH R162, R162 ;  /* 0x000000a200a27308 */ /* 0x000ea20000002400 */
[----:B0-----:R-:W-:-:S07]  /*1f370*/  FMNMX.FTZ R175, R161, R175, !PT ;  /* 0x000000afa1af7209 */ /* 0x001fce0007810000 */
[----:B------:R-:W0:Y:S01]  /*1f380*/  MUFU.TANH R166, R166 ;  /* 0x000000a600a67308 */ /* 0x000e220000002400 */
[----:B-1----:R-:W-:-:S04]  /*1f390*/  FMNMX.FTZ R174, R160, R174, !PT ;  /* 0x000000aea0ae7209 */ /* 0x002fc80007810000 */
[----:B------:R-:W-:-:S03]  /*1f3a0*/  FMNMX.FTZ R174, R163, R174, !PT ;  /* 0x000000aea3ae7209 */ /* 0x000fc60007810000 */
[----:B------:R-:W1:Y:S01]  /*1f3b0*/  MUFU.TANH R167, R167 ;  /* 0x000000a700a77308 */ /* 0x000e620000002400 */
[----:B--2---:R-:W-:Y:S02]  /*1f3c0*/  FMNMX.FTZ R175, R162, R175, !PT ;  /* 0x000000afa2af7209 */ /* 0x004fe40007810000 */
[----:B------:R-:W-:Y:S02]  /*1f3d0*/  FMNMX.FTZ R174, R164, R174, !PT ;  /* 0x000000aea4ae7209 */ /* 0x000fe40007810000 */
[----:B------:R-:W-:-:S03]  /*1f3e0*/  FMNMX.FTZ R175, R165, R175, !PT ;  /* 0x000000afa5af7209 */ /* 0x000fc60007810000 */
[----:B------:R-:W2:Y:S01]  /*1f3f0*/  MUFU.TANH R169, R169 ;  /* 0x000000a900a97308 */ /* 0x000ea20000002400 */
[----:B0-----:R-:W-:-:S07]  /*1f400*/  FMNMX.FTZ R175, R166, R175, !PT ;  /* 0x000000afa6af7209 */ /* 0x001fce0007810000 */
[----:B------:R-:W0:Y:S01]  /*1f410*/  MUFU.TANH R168, R168 ;  /* 0x000000a800a87308 */ /* 0x000e220000002400 */
[----:B-1----:R-:W-:-:S07]  /*1f420*/  FMNMX.FTZ R174, R167, R174, !PT ;  /* 0x000000aea7ae7209 */ /* 0x002fce0007810000 */
[----:B------:R-:W1:Y:S01]  /*1f430*/  MUFU.TANH R173, R173 ;  /* 0x000000ad00ad7308 */ /* 0x000e620000002400 */
[----:B--2---:R-:W-:-:S04]  /*1f440*/  FMNMX.FTZ R175, R169, R175, !PT ;  /* 0x000000afa9af7209 */ /* 0x004fc80007810000 */
[----:B------:R-:W-:-:S03]  /*1f450*/  FMNMX.FTZ R175, R170, R175, !PT ;  /* 0x000000afaaaf7209 */ /* 0x000fc60007810000 */
[----:B------:R-:W2:Y:S01]  /*1f460*/  MUFU.TANH R176, R176 ;  /* 0x000000b000b07308 */ /* 0x000ea20000002400 */
[----:B0-----:R-:W-:-:S04]  /*1f470*/  FMNMX.FTZ R174, R168, R174, !PT ;  /* 0x000000aea8ae7209 */ /* 0x001fc80007810000 */
        /* <DEDUP_REMOVED lines=10> */
[----:B0-----:R-:W-:-:S04]  /*1f520*/  FMNMX.FTZ R175, R180, R175, !PT ;  /* 0x000000afb4af7209 */ /* 0x001fc80007810000 */
[----:B------:R-:W-:-:S03]  /*1f530*/  FMNMX.FTZ R175, R183, R175, !PT ;  /* 0x000000afb7af7209 */ /* 0x000fc60007810000 */
[----:B------:R-:W0:Y:S01]  /*1f540*/  MUFU.TANH R186, R186 ;  /* 0x000000ba00ba7308 */ /* 0x000e220000002400 */
[----:B-1----:R-:W-:Y:S02]  /*1f550*/  FMNMX.FTZ R174, R181, R174, !PT ;  /* 0x000000aeb5ae7209 */ /* 0x002fe40007810000 */
[----:B------:R-:W-:Y:S02]  /*1f560*/  FMNMX.FTZ R175, R184, R175, !PT ;  /* 0x000000afb8af7209 */ /* 0x000fe40007810000 */
[----:B------:R-:W-:Y:S02]  /*1f570*/  FMNMX.FTZ R174, R182, R174, !PT ;  /* 0x000000aeb6ae7209 */ /* 0x000fe40007810000 */
[----:B------:R-:W-:Y:S01]  /*1f580*/  FMNMX.FTZ R175, R187, R175, !PT ;  /* 0x000000afbbaf7209 */ /* 0x000fe20007810000 */
[----:B------:R-:W1:Y:S01]  /*1f590*/  MUFU.TANH R191, R191 ;  /* 0x000000bf00bf7308 */ /* 0x000e620000002400 */
[----:B--2---:R-:W-:Y:S02]  /*1f5a0*/  FMNMX.FTZ R174, R185, R174, !PT ;  /* 0x000000aeb9ae7209 */ /* 0x004fe40007810000 */
[----:B------:R-:W-:-:S05]  /*1f5b0*/  FMNMX.FTZ R175, R188, R175, !PT ;  /* 0x000000afbcaf7209 */ /* 0x000fca0007810000 */
[----:B------:R-:W2:Y:S01]  /*1f5c0*/  MUFU.TANH R190, R190 ;  /* 0x000000be00be7308 */ /* 0x000ea20000002400 */
[----:B0-----:R-:W-:-:S04]  /*1f5d0*/  FMNMX.FTZ R174, R186, R174, !PT ;  /* 0x000000aebaae7209 */ /* 0x001fc80007810000 */
        /* <DEDUP_REMOVED lines=27> */
[----:B------:R-:W-:Y:S02]  /*1f790*/  FMNMX.FTZ R175, R209, R175, !PT ;  /* 0x000000afd1af7209 */ /* 0x000fe40007810000 */
[----:B-1----:R-:W-:-:S03]  /*1f7a0*/  FMNMX.FTZ R174, R207, R174, !PT ;  /* 0x000000aecfae7209 */ /* 0x002fc60007810000 */
[----:B------:R-:W0:Y:S01]  /*1f7b0*/  SHFL.BFLY PT, R212, R175, 0x2, 0x1f ;  /* 0x0c401f00afd47f89 */ /* 0x000e2200000e0000 */
[----:B------:R-:W-:-:S04]  /*1f7c0*/  FMNMX.FTZ R174, R210, R174, !PT ;  /* 0x000000aed2ae7209 */ /* 0x000fc80007810000 */
[----:B--2---:R-:W-:Y:S01]  /*1f7d0*/  FMNMX.FTZ R194, R211, R174, !PT ;  /* 0x000000aed3c27209 */ /* 0x004fe20007810000 */
[----:B------:R-:W-:-:S04]  /*1f7e0*/  VIADD R174, R6, 0x6 ;  /* 0x0000000606ae7836 */ /* 0x000fc80000000000 */
[----:B------:R-:W1:Y:S01]  /*1f7f0*/  SHFL.BFLY PT, R213, R194, 0x2, 0x1f ;  /* 0x0c401f00c2d57f89 */ /* 0x000e6200000e0000 */
[----:B------:R-:W-:Y:S02]  /*1f800*/  R2UR UR6, R174 ;  /* 0x00000000ae0672ca */ /* 0x000fe400000e0000 */
[----:B------:R-:W-:Y:S02]  /*1f810*/  MOV R174, UR47 ;  /* 0x0000002f00ae7c02 */ /* 0x000fe40008000f00 */
[----:B0-----:R-:W-:Y:S01]  /*1f820*/  FMNMX.FTZ R212, R175, R212, !PT ;  /* 0x000000d4afd47209 */ /* 0x001fe20007810000 */
[----:B------:R-:W-:-:S05]  /*1f830*/  IMAD.MOV.U32 R175, RZ, RZ, 0x40000040 ;  /* 0x40000040ffaf7424 */ /* 0x000fca00078e00ff */
[----:B------:R-:W-:Y:S02]  /*1f840*/  R2UR UR7, R175 ;  /* 0x00000000af0772ca */ /* 0x000fe400000e0000 */
[----:B-1----:R-:W-:Y:S02]  /*1f850*/  FMNMX.FTZ R213, R194, R213, !PT ;  /* 0x000000d5c2d57209 */ /* 0x002fe40007810000 */
[----:B------:R-:W0:Y:S04]  /*1f860*/  SHFL.BFLY PT, R194, R212, 0x1, 0x1f ;  /* 0x0c201f00d4c27f89 */ /* 0x000e2800000e0000 */
[----:B------:R-:W1:Y:S05]  /*1f870*/  SHFL.BFLY PT, R175, R213, 0x1, 0x1f ;  /* 0x0c201f00d5af7f89 */ /* 0x000e6a00000e0000 */
[----:B------:R-:W-:Y:S01]  /*1f880*/  QGMMA.64x256x32.F32.E4M3.E4M3 R24, R216, gdesc[UR4], R24, gsb0 ;  /* 0x03e00004d8187df3 */ /* 0x000fe20008000818 */
[----:B0-----:R-:W-:-:S02]  /*1f890*/  FMNMX.FTZ R194, R212, R194, !PT ;  /* 0x000000c2d4c27209 */ /* 0x001fc40007810000 */
[----:B-1----:R-:W-:-:S03]  /*1f8a0*/  FMNMX.FTZ R175, R213, R175, !PT ;  /* 0x000000afd5af7209 */ /* 0x002fc60007810000 */
[C---:B------:R-:W-:Y:S01]  /*1f8b0*/  FADD.FTZ R6, -R194.reuse, R14 ;  /* 0x0000000ec2067221 */ /* 0x040fe20000010100 */
[----:B------:R-:W-:-:S03]  /*1f8c0*/  FFMA.FTZ R213, R194, R174, -8 ;  /* 0xc1000000c2d57423 */ /* 0x000fc600000100ae */
[----:B------:R-:W-:Y:S01]  /*1f8d0*/  FMUL.FTZ R6, R6, R174 ;  /* 0x000000ae06067220 */ /* 0x000fe20000410000 */
[----:B------:R-:W-:-:S01]  /*1f8e0*/  FADD.FTZ R14, -R175, R13 ;  /* 0x0000000daf0e7221 */ /* 0x000fc20000010100 */
[-CC-:B------:R-:W-:Y:S01]  /*1f8f0*/  FFMA.FTZ R212, R222, R174.reuse, -R213.reuse ;  /* 0x000000aeded47223 */ /* 0x180fe200000108d5 */
[----:B------:R-:W-:-:S01]  /*1f900*/  FFMA.FTZ R7, R7, R174, -R213 ;  /* 0x000000ae07077223 */ /* 0x000fc200000108d5 */
        /* <DEDUP_REMOVED lines=32> */
[-C--:B------:R-:W-:Y:S01]  /*1fb10*/  FFMA.FTZ R213, R175, R174.reuse, -8 ;  /* 0xc1000000afd57423 */ /* 0x080fe200000100ae */
[----:B------:R-:W0:Y:S03]  /*1fb20*/  MUFU.EX2 R14, R14 ;  /* 0x0000000e000e7308 */ /* 0x000e260000000800 */
        /* <DEDUP_REMOVED lines=39> */
[----:B0-----:R-:W-:-:S06]  /*1fda0*/  FADD.FTZ R3, R212, R3 ;  /* 0x00000003d4037221 */ /* 0x001fcc0000010000 */
        /* <DEDUP_REMOVED lines=40> */
[----:B------:R-:W-:Y:S02]  /*20030*/  WARPGROUP.DEPBAR.LE gsb0, 0x0 ;  /* 0x00008000000079c5 */ /* 0x000fe40000010000 */
[----:B------:R-:W-:-:S04]  /*20040*/  @!P0 IMAD R216, R234, 0x8, R18 ;  /* 0x00000008ead88824 */ /* 0x000fc800078e0212 */
[----:B------:R-:W1:Y:S01]  /*20050*/  MUFU.EX2 R171, R171 ;  /* 0x000000ab00ab7308 */ /* 0x000e620000000800 */
[----:B0-----:R-:W-:-:S01]  /*20060*/  FADD.FTZ R3, R168, R3 ;  /* 0x00000003a8037221 */ /* 0x001fc20000010000 */
[----:B------:R-:W-:Y:S01]  /*20070*/  IADD3 R217, -R231, 0xb, RZ ;  /* 0x0000000be7d97810 */ /* 0x000fe20007ffe1ff */
[----:B------:R-:W-:-:S05]  /*20080*/  @!P0 VIADD R216, R216, 0x38840 ;  /* 0x00038840d8d88836 */ /* 0x000fca0000000000 */
[----:B------:R-:W0:Y:S01]  /*20090*/  MUFU.EX2 R170, R170 ;  /* 0x000000aa00aa7308 */ /* 0x000e220000000800 */
[----:B--2---:R-:W-:-:S01]  /*200a0*/  FADD.FTZ R0, R169, R0 ;  /* 0x00000000a9007221 */ /* 0x004fc20000010000 */
[----:B------:R-:W-:Y:S01]  /*200b0*/  @!P0 PRMT R216, RZ, 0x654, R216 ;  /* 0x00000654ffd88816 */ /* 0x000fe200000000d8 */
[----:B------:R2:W-:Y:S06]  /*200c0*/  BAR.ARV R217, 0x100 ;  /* 0x000400d90000751d */ /* 0x0005ec0000002000 */
[----:B------:R-:W3:Y:S01]  /*200d0*/  MUFU.EX2 R172, R172 ;  /* 0x000000ac00ac7308 */ /* 0x000ee20000000800 */
[----:B-1----:R-:W-:-:S01]  /*200e0*/  FADD.FTZ R3, R171, R3 ;  /* 0x00000003ab037221 */ /* 0x002fc20000010000 */
[----:B------:R2:W-:Y:S06]  /*200f0*/  @!P0 SYNCS.ARRIVE.TRANS64.RED.A1T0 RZ, [R216+URZ], RZ ;  /* 0x000000ffd8ff89a7 */ /* 0x0005ec000810043f */
[----:B------:R-:W1:Y:S01]  /*20100*/  MUFU.EX2 R173, R173 ;  /* 0x000000ad00ad7308 */ /* 0x000e620000000800 */
[----:B0-----:R-:W-:-:S07]  /*20110*/  FADD.FTZ R0, R170, R0 ;  /* 0x00000000aa007221 */ /* 0x001fce0000010000 */
[----:B------:R-:W0:Y:S01]  /*20120*/  MUFU.EX2 R177, R177 ;  /* 0x000000b100b17308 */ /* 0x000e220000000800 */
[----:B---3--:R-:W-:-:S07]  /*20130*/  FADD.FTZ R3, R172, R3 ;  /* 0x00000003ac037221 */ /* 0x008fce0000010000 */
[----:B------:R-:W3:Y:S01]  /*20140*/  MUFU.EX2 R176, R176 ;  /* 0x000000b000b07308 */ /* 0x000ee20000000800 */
[----:B-1----:R-:W-:-:S07]  /*20150*/  FADD.FTZ R0, R173, R0 ;  /* 0x00000000ad007221 */ /* 0x002fce0000010000 */
        /* <DEDUP_REMOVED lines=65> */
[----:B-1----:R-:W-:-:S01]  /*20570*/  FADD.FTZ R213, R210, R3 ;  /* 0x00000003d2d57221 */ /* 0x002fc20000010000 */
[----:B0-----:R-:W-:-:S03]  /*20580*/  FADD.FTZ R3, R209, R0 ;  /* 0x00000000d1037221 */ /* 0x001fc60000010000 */
[----:B---3--:R-:W-:Y:S01]  /*20590*/  FADD.FTZ R0, R211, R213 ;  /* 0x000000d5d3007221 */ /* 0x008fe20000010000 */
[----:B--2---:R-:W-:Y:S06]  /*205a0*/  @!P1 BRA `(.L_x_2656) ;  /* 0x0000000000049947 */ /* 0x004fec0003800000 */
[----:B------:R-:W-:Y:S01]  /*205b0*/  BPT.TRAP 0x1 ;  /* 0x000000040000795c */ /* 0x000fe20000300000 */
.L_x_2656:
[----:B------:R-:W2:Y:S01]  /*205c0*/  LDL R216, [R1+0x40] ;  /* 0x0000400001d87983 */ /* 0x000ea20000100800 */
[----:B------:R-:W-:Y:S01]  /*205d0*/  IMAD R15, R15, 0x8, R18 ;  /* 0x000000080f0f7824 */ /* 0x000fe200078e0212 */
[----:B------:R-:W-:Y:S01]  /*205e0*/  F2FP.SATFINITE.E4M3.F32.PACK_AB_MERGE_C R7, R8, R7, RZ ;  /* 0x000000070807723e */ /* 0x000fe200048070ff */
        /* <DEDUP_REMOVED lines=182> */
[C---:B--2---:R-:W-:Y:S01]  /*21150*/  ISETP.GT.AND P0, PT, R12.reuse, R216, PT ;  /* 0x000000d80c00720c */ /* 0x044fe20003f04270 */
[----:B------:R-:W-:-:S02]  /*21160*/  VIADD R12, R12, 0xffffffff ;  /* 0xffffffff0c0c7836 */ /* 0x000fc40000000000 */
[----:B------:R-:W-:-:S10]  /*21170*/  IMAD.MOV.U32 R216, RZ, RZ, R200 ;  /* 0x000000ffffd87224 */ /* 0x000fd400078e00c8 */
[----:B------:R-:W-:Y:S05]  /*21180*/  @P0 BRA `(.L_x_2657) ;  /* 0xffffffd000380947 */ /* 0x000fea000383ffff */
.L_x_2646:
[----:B------:R-:W-:Y:S05]  /*21190*/  WARPSYNC.ALL ;  /* 0x0000000000007948 */ /* 0x000fea0003800000 */
[----:B------:R-:W-:Y:S06]  /*211a0*/  BAR.ARV 0x8, 0x180 ;  /* 0x0206000000007b1d */ /* 0x000fec0000002000 */
[----:B------:R-:W-:Y:S05]  /*211b0*/  @!P1 BRA `(.L_x_2658) ;  /* 0x0000000000049947 */ /* 0x000fea0003800000 */
[----:B------:R-:W-:Y:S01]  /*211c0*/  BPT.TRAP 0x1 ;  /* 0x000000040000795c */ /* 0x000fe20000300000 */
.L_x_2658:
[----:B------:R-:W-:Y:S01]  /*211d0*/  IMAD R10, R234, 0x8, R18 ;  /* 0x00000008ea0a7824 */ /* 0x000fe200078e0212 */
[----:B------:R-:W-:-:S04]  /*211e0*/  SHF.L.U32 R2, R235, 0x1f, RZ ;  /* 0x0000001feb027819 */ /* 0x000fc800000006ff */
[----:B------:R0:W1:Y:S01]  /*211f0*/  SYNCS.PHASECHK.TRANS64.TRYWAIT P0, [R10+URZ+0x38850], R2 ;  /* 0x038850020a0075a7 */ /* 0x000062000800017f */
[----:B------:R-:W-:Y:S05]  /*21200*/  @!P1 BRA `(.L_x_2659) ;  /* 0x0000000000049947 */ /* 0x000fea0003800000 */
[----:B------:R-:W-:Y:S01]  /*21210*/  BPT.TRAP 0x1 ;  /* 0x000000040000795c */ /* 0x000fe20000300000 */
.L_x_2659:
[----:B-1----:R-:W-:Y:S05]  /*21220*/  @P0 BRA `(.L_x_2660) ;  /* 0x0000000000080947 */ /* 0x002fea0003800000 */
[----:B------:R-:W1:Y:S02]  /*21230*/  SYNCS.PHASECHK.TRANS64.TRYWAIT P0, [R10+URZ+0x38850], R2 ;  /* 0x038850020a0075a7 */ /* 0x000e64000800017f */
[----:B-1----:R-:W-:Y:S05]  /*21240*/  @!P0 BRA `(.L_x_2661) ;  /* 0x0000011c00a88947 */ /* 0x002fea0003800000 */
.L_x_2660:
[----:B------:R-:W-:Y:S01]  /*21250*/  VIADD R18, R18, 0x400 ;  /* 0x0000040012127836 */ /* 0x000fe20000000000 */
[----:B------:R-:W0:Y:S04]  /*21260*/  LDL R13, [R1+0x90] ;  /* 0x00009000010d7983 */ /* 0x000e280000100800 */
[----:B------:R-:W-:Y:S01]  /*21270*/  SHF.R.U32.HI R18, RZ, 0x4, R18 ;  /* 0x00000004ff127819 */ /* 0x000fe20000011612 */
[----:B------:R-:W2:Y:S03]  /*21280*/  LDL R12, [R1+0x80] ;  /* 0x00008000010c7983 */ /* 0x000ea60000100800 */
[----:B------:R-:W-:Y:S01]  /*21290*/  LOP3.LUT R18, R18, 0x3fff, RZ, 0xc0, !PT ;  /* 0x00003fff12127812 */ /* 0x000fe200078ec0ff */
[----:B------:R-:W3:Y:S01]  /*212a0*/  LDL R11, [R1+0x60] ;  /* 0x00006000010b7983 */ /* 0x000ee20000100800 */
[----:B------:R-:W-:Y:S01]  /*212b0*/  IMAD.MOV.U32 R5, RZ, RZ, 0x40000040 ;  /* 0x40000040ff057424 */ /* 0x000fe200078e00ff */
[----:B------:R-:W-:Y:S05]  /*212c0*/  WARPSYNC.ALL ;  /* 0x0000000000007948 */ /* 0x000fea0003800000 */
[----:B------:R-:W-:Y:S01]  /*212d0*/  LOP3.LUT R18, R18, 0x10000, RZ, 0xfc, !PT ;  /* 0x0001000012127812 */ /* 0x000fe200078efcff */
[----:B------:R-:W-:Y:S01]  /*212e0*/  WARPGROUP.ARRIVE ;  /* 0x00000000000079c5 */ /* 0x000fe20000000000 */
[----:B------:R-:W-:Y:S01]  /*212f0*/  R2UR UR7, R5 ;  /* 0x00000000050772ca */ /* 0x000fe200000e0000 */
[----:B------:R-:W-:Y:S01]  /*21300*/  ULDC.64 UR4, c[0x0][0x9a0] ;  /* 0x0002680000047ab9 */ /* 0x000fe20000000a00 */
[----:B------:R-:W-:Y:S01]  /*21310*/  MOV R7, 0x40000040 ;  /* 0x4000004000077802 */ /* 0x000fe20000000f00 */
[----:B------:R-:W-:Y:S01]  /*21320*/  IMAD R4, R234, 0x800, R18 ;  /* 0x00000800ea047824 */ /* 0x000fe200078e0212 */
        /* <DEDUP_REMOVED lines=9> */
[----:B------:R-:W3:Y:S01]  /*213c0*/  @P0 LDC.64 R8, c[0x0][0x9d0] ;  /* 0x00027400ff080b82 */ /* 0x000ee20000000a00 */
[----:B------:R-:W-:Y:S02]  /*213d0*/  WARPGROUP.DEPBAR.LE gsb0, 0x0 ;  /* 0x00008000000079c5 */ /* 0x000fe40000010000 */
[----:B------:R-:W-:-:S15]  /*213e0*/  WARPGROUP.ARRIVE ;  /* 0x00000000000079c5 */ /* 0x000fde0000000000 */
[----:B------:R-:W-:-:S05]  /*213f0*/  NOP ;  /* 0x0000000000007918 */ /* 0x000fca0000000000 */
[----:B------:R-:W-:Y:S01]  /*21400*/  QGMMA.64x256x32.F32.E4M3.E4M3 R24, R224, gdesc[UR4], R24, gsb0 ;  /* 0x03e00004e0187df3 */ /* 0x000fe20008000818 */
[----:B------:R-:W-:Y:S02]  /*21410*/  R2UR UR6, R6 ;  /* 0x00000000060672ca */ /* 0x000fe400000e0000 */
[----:B------:R-:W-:Y:S02]  /*21420*/  R2UR UR7, R7 ;  /* 0x00000000070772ca */ /* 0x000fe400000e0000 */
[----:B------:R-:W0:Y:S02]  /*21430*/  @P0 LDC.64 R6, c[0x0][0x9c8] ;  /* 0x00027200ff060b82 */ /* 0x000e240000000a00 */
[----:B01----:R-:W-:-:S04]  /*21440*/  @P0 IMAD R2, R13, R6, RZ ;  /* 0x000000060d020224 */ /* 0x003fc800078e02ff */
[C---:B--2---:R-:W-:Y:S02]  /*21450*/  @P0 IMAD R2, R12.reuse, R7, R2 ;  /* 0x000000070c020224 */ /* 0x044fe400078e0202 */
[----:B------:R-:W-:-:S04]  /*21460*/  @P0 IMAD.WIDE.U32 R6, R12, R6, RZ ;  /* 0x000000060c060225 */ /* 0x000fc800078e00ff */
[----:B------:R-:W-:Y:S02]  /*21470*/  @P0 IMAD.IADD R7, R7, 0x1, R2 ;  /* 0x0000000107070824 */ /* 0x000fe400078e0202 */
[----:B------:R-:W-:Y:S02]  /*21480*/  IMAD.MOV.U32 R2, RZ, RZ, 0x3f800000 ;  /* 0x3f800000ff027424 */ /* 0x000fe400078e00ff */
[----:B---3--:R-:W-:-:S04]  /*21490*/  @P0 IMAD.WIDE.U32 R6, R11, R8, R6 ;  /* 0x000000080b060225 */ /* 0x008fc800078e0006 */
[----:B------:R-:W-:Y:S01]  /*214a0*/  @P0 IMAD R9, R11, R9, R7 ;  /* 0x000000090b090224 */ /* 0x000fe200078e0207 */
[----:B------:R-:W-:-:S04]  /*214b0*/  @P0 LEA R8, P2, R6, UR4, 0x2 ;  /* 0x0000000406080c11 */ /* 0x000fc8000f8410ff */
[----:B------:R-:W-:-:S05]  /*214c0*/  @P0 LEA.HI.X R9, R6, UR5, R9, 0x2, P2 ;  /* 0x0000000506090c11 */ /* 0x000fca00090f1409 */
[----:B------:R-:W2:Y:S01]  /*214d0*/  @P0 LDG.E R2, desc[UR40][R8.64] ;  /* 0x0000002808020981 */ /* 0x000ea2000c1e1900 */
[----:B------:R-:W-:Y:S02]  /*214e0*/  VIADD R4, R4, 0x6 ;  /* 0x0000000604047836 */ /* 0x000fe40000000000 */
[----:B------:R-:W-:Y:S01]  /*214f0*/  IMAD.MOV.U32 R5, RZ, RZ, 0x40000040 ;  /* 0x40000040ff057424 */ /* 0x000fe200078e00ff */
[----:B------:R-:W-:Y:S02]  /*21500*/  WARPGROUP.DEPBAR.LE gsb0, 0x0 ;  /* 0x00008000000079c5 */ /* 0x000fe40000010000 */
[----:B------:R-:W-:-:S06]  /*21510*/  WARPGROUP.ARRIVE ;  /* 0x00000000000079c5 */ /* 0x000fcc0000000000 */
[----:B------:R-:W-:Y:S01]  /*21520*/  QGMMA.64x256x32.F32.E4M3.E4M3 R24, R220, gdesc[UR4], R24, gsb0 ;  /* 0x03e00004dc187df3 */ /* 0x000fe20008000818 */
[----:B------:R-:W-:Y:S02]  /*21530*/  R2UR UR6, R4 ;  /* 0x00000000040672ca */ /* 0x000fe400000e0000 */
[----:B------:R-:W-:Y:S02]  /*21540*/  R2UR UR7, R5 ;  /* 0x00000000050772ca */ /* 0x000fe400000e0000 */
        /* <DEDUP_REMOVED lines=28> */
[----:B--2---:R-:W-:Y:S01]  /*21710*/  FMUL.FTZ R3, R3, R2 ;  /* 0x0000000203037220 */ /* 0x004fe20000410000 */
[----:B------:R-:W-:Y:S02]  /*21720*/  IMAD.MOV.U32 R168, RZ, RZ, -0x800000 ;  /* 0xff800000ffa87424 */ /* 0x000fe400078e00ff */
[----:B------:R-:W-:Y:S01]  /*21730*/  @P0 FFMA.FTZ R169, R6, R194, R5 ;  /* 0x000000c206a90223 */ /* 0x000fe20000010005 */
[----:B------:R-:W-:-:S01]  /*21740*/  @P3 FFMA.FTZ R168, R174, R175, R4 ;  /* 0x000000afaea83223 */ /* 0x000fc20000010004 */
[----:B------:R-:W-:Y:S01]  /*21750*/  FMUL.FTZ R2, R0, R2 ;  /* 0x0000000200027220 */ /* 0x000fe20000410000 */
[----:B------:R-:W-:-:S02]  /*21760*/  WARPGROUP.DEPBAR.LE gsb0, 0x0 ;  /* 0x00008000000079c5 */ /* 0x000fc40000010000 */
[----:B------:R-:W-:Y:S05]  /*21770*/  @!P1 BRA `(.L_x_2662) ;  /* 0x0000000000049947 */ /* 0x000fea0003800000 */
[----:B------:R-:W-:Y:S01]  /*21780*/  BPT.TRAP 0x1 ;  /* 0x000000040000795c */ /* 0x000fe20000300000 */
.L_x_2662:
        /* <DEDUP_REMOVED lines=139> */
.L_x_2574:
        /* <DEDUP_REMOVED lines=56> */
[----:B------:R-:W-:Y:S01]  /*223c0*/  LOP3.LUT R42, R43, R42, RZ, 0x3c, !PT ;  /* 0x0000002a2b2a7212 */ /* 0x000fe200078e3cff */
[----:B------:R-:W-:Y:S01]  /*223d0*/  IMAD.X R43, RZ, RZ, R3, P2 ;  /* 0x000000ffff2b7224 */ /* 0x000fe200010e0603 */
[----:B------:R-:W-:-:S02]  /*223e0*/  LOP3.LUT R15, R14, 0x380, RZ, 0xc0, !PT ;  /* 0x000003800e0f7812 */ /* 0x000fc400078ec0ff */
[----:B------:R-:W-:Y:S02]  /*223f0*/  SHF.R.U64 R4, R4, 0x3, RZ ;  /* 0x0000000304047819 */ /* 0x000fe400000012ff */
[----:B------:R-:W-:Y:S02]  /*22400*/  MOV R220, R46 ;  /* 0x0000002e00dc7202 */ /* 0x000fe40000000f00 */
        /* <DEDUP_REMOVED lines=24> */
[----:B------:R-:W-:Y:S01]  /*22590*/  LOP3.LUT R4, R14, 0x380, RZ, 0xc0, !PT ;  /* 0x000003800e047812 */ /* 0x000fe200078ec0ff */
[----:B------:R-:W-:Y:S01]  /*225a0*/  IMAD.X R15, RZ, RZ, R3, P0 ;  /* 0x000000ffff0f7224 */ /* 0x000fe200000e0603 */
[----:B------:R-:W-:Y:S02]  /*225b0*/  IADD3 R26, P3, R2, 0x4060, RZ ;  /* 0x00004060021a7810 */ /* 0x000fe40007f7e0ff */
[----:B------:R-:W-:-:S02]  /*225c0*/  SHF.R.U64 R4, R4, 0x3, RZ ;  /* 0x0000000304047819 */ /* 0x000fc400000012ff */
[----:B------:R-:W-:Y:S02]  /*225d0*/  LOP3.LUT R27, R26, 0x380, RZ, 0xc0, !PT ;  /* 0x000003801a1b7812 */ /* 0x000fe400078ec0ff */
[----:B------:R-:W-:Y:S02]  /*225e0*/  LOP3.LUT R14, R4, R14, RZ, 0x3c, !PT ;  /* 0x0000000e040e7212 */ /* 0x000fe400078e3cff */
[----:B------:R-:W-:Y:S02]  /*225f0*/  SHF.R.U64 R27, R27, 0x3, RZ ;  /* 0x000000031b1b7819 */ /* 0x000fe400000012ff */
[----:B------:R-:W-:Y:S02]  /*22600*/  MOV R209, R14 ;  /* 0x0000000e00d17202 */ /* 0x000fe40000000f00 */
[----:B------:R-:W-:Y:S02]  /*22610*/  IADD3 R14, P0, R2, 0x20, RZ ;  /* 0x00000020020e7810 */ /* 0x000fe40007f1e0ff */
[----:B------:R-:W-:Y:S01]  /*22620*/  LOP3.LUT R26, R27, R26, RZ, 0x3c, !PT ;  /* 0x0000001a1b1a7212 */ /* 0x000fe200078e3cff */
[--C-:B------:R-:W-:Y:S01]  /*22630*/  IMAD.X R27, RZ, RZ, R3.reuse, P3 ;  /* 0x000000ffff1b7224 */ /* 0x100fe200018e0603 */
[----:B------:R-:W-:Y:S01]  /*22640*/  LOP3.LUT R4, R14, 0x380, RZ, 0xc0, !PT ;  /* 0x000003800e047812 */ /* 0x000fe200078ec0ff */
[----:B------:R-:W-:Y:S01]  /*22650*/  IMAD.X R15, RZ, RZ, R3, P0 ;  /* 0x000000ffff0f7224 */ /* 0x000fe200000e0603 */
[----:B------:R-:W-:-:S02]  /*22660*/  IADD3.X R31, RZ, R3, RZ, P5, !PT ;  /* 0x00000003ff1f7210 */ /* 0x000fc40002ffe4ff */
[----:B------:R-:W-:Y:S02]  /*22670*/  SHF.R.U64 R4, R4, 0x3, RZ ;  /* 0x0000000304047819 */ /* 0x000fe400000012ff */
[----:B------:R-:W-:Y:S02]  /*22680*/  MOV R221, R58 ;  /* 0x0000003a00dd7202 */ /* 0x000fe40000000f00 */
[----:B------:R-:W-:Y:S02]  /*22690*/  LOP3.LUT R14, R4, R14, RZ, 0x3c, !PT ;  /* 0x0000000e040e7212 */ /* 0x000fe400078e3cff */
[----:B------:R-:W-:Y:S02]  /*226a0*/  LOP3.LUT R4, R2, 0x380, RZ, 0xc0, !PT ;  /* 0x0000038002047812 */ /* 0x000fe400078ec0ff */
[----:B------:R-:W-:Y:S02]  /*226b0*/  MOV R208, R14 ;  /* 0x0000000e00d07202 */ /* 0x000fe40000000f00 */
[----:B------:R-:W-:-:S02]  /*226c0*/  SHF.R.U64 R4, R4, 0x3, RZ ;  /* 0x0000000304047819 */ /* 0x000fc400000012ff */
[----:B------:R-:W-:Y:S02]  /*226d0*/  MOV R219, R50 ;  /* 0x0000003200db7202 */ /* 0x000fe40000000f00 */
[----:B------:R-:W-:Y:S02]  /*226e0*/  LOP3.LUT R2, R4, R2, RZ, 0x3c, !PT ;  /* 0x0000000204027212 */ /* 0x000fe400078e3cff */
[----:B------:R-:W-:Y:S02]  /*226f0*/  MOV R217, R42 ;  /* 0x0000002a00d97202 */ /* 0x000fe40000000f00 */
[----:B------:R-:W-:Y:S02]  /*22700*/  MOV R207, R2 ;  /* 0x0000000200cf7202 */ /* 0x000fe40000000f00 */
[----:B---3--:R-:W-:Y:S02]  /*22710*/  LOP3.LUT P0, R2, R224, 0x3, RZ, 0xc0, !PT ;  /* 0x00000003e0027812 */ /* 0x008fe4000780c0ff */
[----:B------:R-:W-:-:S02]  /*22720*/  MOV R215, R20 ;  /* 0x0000001400d77202 */ /* 0x000fc40000000f00 */
[----:B------:R-:W-:Y:S01]  /*22730*/  ISETP.EQ.OR P0, PT, R2, 0x3, !P0 ;  /* 0x000000030200780c */ /* 0x000fe20004702670 */
[----:B------:R-:W-:Y:S01]  /*22740*/  IMAD.SHL.U32 R2, R224, 0x4, RZ ;  /* 0x00000004e0027824 */ /* 0x000fe200078e00ff */
[----:B------:R-:W-:Y:S02]  /*22750*/  MOV R214, R26 ;  /* 0x0000001a00d67202 */ /* 0x000fe40000000f00 */
[----:B------:R-:W-:Y:S02]  /*22760*/  SEL R14, R0, R6, P0 ;  /* 0x00000006000e7207 */ /* 0x000fe40000000000 */
[----:B------:R-:W-:Y:S02]  /*22770*/  LOP3.LUT R2, R2, 0xc, RZ, 0xc0, !PT ;  /* 0x0000000c02027812 */ /* 0x000fe400078ec0ff */
[----:B------:R-:W-:Y:S02]  /*22780*/  SEL R6, R6, R0, P0 ;  /* 0x0000000006067207 */ /* 0x000fe40000000000 */
[----:B------:R-:W-:-:S02]  /*22790*/  IADD3 R2, P1, R2, UR4, RZ ;  /* 0x0000000402027c10 */ /* 0x000fc4000ff3e0ff */
[----:B------:R-:W-:Y:S01]  /*227a0*/  SEL R4, R5, R25, P0 ;  /* 0x0000001905047207 */ /* 0x000fe20000000000 */
[----:B------:R-:W-:Y:S01]  /*227b0*/  UMOV UR4, 0xffffffff ;  /* 0xffffffff00047882 */ /* 0x000fe20000000000 */
[----:B------:R-:W-:Y:S01]  /*227c0*/  MOV R213, R30 ;  /* 0x0000001e00d57202 */ /* 0x000fe20000000f00 */
[----:B------:R-:W-:Y:S01]  /*227d0*/  IMAD.X R3, RZ, RZ, UR5, P1 ;  /* 0x00000005ff037e24 */ /* 0x000fe200088e06ff */
[----:B------:R-:W-:Y:S02]  /*227e0*/  MOV R212, R54 ;  /* 0x0000003600d47202 */ /* 0x000fe40000000f00 */
[----:B------:R-:W-:Y:S02]  /*227f0*/  MOV R211, R46 ;  /* 0x0000002e00d37202 */ /* 0x000fe40000000f00 */
[----:B------:R1:W5:Y:S01]  /*22800*/  LDG.E.CONSTANT R0, desc[UR40][R2.64] ;  /* 0x0000002802007981 */ /* 0x000362000c1e9900 */
[----:B------:R-:W-:Y:S02]  /*22810*/  MOV R210, R34 ;  /* 0x0000002200d27202 */ /* 0x000fe40000000f00 */
[----:B------:R-:W-:Y:S01]  /*22820*/  SEL R5, R25, R5, P0 ;  /* 0x0000000519057207 */ /* 0x000fe20000000000 */
[----:B------:R-:W-:Y:S06]  /*22830*/  BRA.DIV UR4, `(.L_x_2665) ;  /* 0x0000010a04407947 */ /* 0x000fec000b800000 */
[----:B------:R-:W-:Y:S01]  /*22840*/  SEL R91, R62, R63, P0 ;  /* 0x0000003f3e5b7207 */ /* 0x000fe20000000000 */
[----:B-----5:R-:W-:Y:S01]  /*22850*/  SHFL.IDX PT, R4, R4, R0, 0x1c1f ;  /* 0x001c1f0004047589 */ /* 0x020fe200000e0000 */
[----:B------:R-:W-:Y:S02]  /*22860*/  SEL R63, R63, R62, P0 ;  /* 0x0000003e3f3f7207 */ /* 0x000fe40000000000 */
[----:B------:R-:W-:Y:S01]  /*22870*/  SEL R62, R66, R67, P0 ;  /* 0x00000043423e7207 */ /* 0x000fe20000000000 */
[----:B-1----:R-:W-:Y:S01]  /*22880*/  SHFL.IDX PT, R3, R14, R0, 0x1c1f ;  /* 0x001c1f000e037589 */ /* 0x002fe200000e0000 */
        /* <DEDUP_REMOVED lines=30> */
[----:B------:R-:W-:-:S02]  /*22a70*/  LOP3.LUT R2, R0, 0x2, RZ, 0x3c, !PT ;  /* 0x0000000200027812 */ /* 0x000fc400078e3cff */
[----:B------:R-:W-:Y:S02]  /*22a80*/  SEL R45, R68, R69, P0 ;  /* 0x00000045442d7207 */ /* 0x000fe40000000000 */
[----:B------:R-:W-:Y:S01]  /*22a90*/  SEL R27, R80, R81, P0 ;  /* 0x00000051501b7207 */ /* 0x000fe20000000000 */
[----:B------:R-:W1:Y:S01]  /*22aa0*/  SHFL.IDX PT, R60, R60, R2, 0x1c1f ;  /* 0x001c1f023c3c7589 */ /* 0x000e6200000e0000 */
        /* <DEDUP_REMOVED lines=142> */
[----:B-1----:R-:W-:Y:S01]  /*23390*/  SEL R185, R46, R60, P0 ;  /* 0x0000003c2eb97207 */ /* 0x002fe20000000000 */
[----:B------:R-:W-:Y:S01]  /*233a0*/  SHFL.IDX PT, R115, R122, R2, 0x1c1f ;  /* 0x001c1f027a737589 */ /* 0x000fe200000e0000 */
[----:B------:R-:W-:Y:S02]  /*233b0*/  SEL R186, R60, R46, P0 ;  /* 0x0000002e3cba7207 */ /* 0x000fe40000000000 */
[----:B------:R-:W-:Y:S01]  /*233c0*/  SEL R103, R150, R151, P0 ;  /* 0x0000009796677207 */ /* 0x000fe20000000000 */
[----:B------:R-:W1:Y:S01]  /*233d0*/  SHFL.IDX PT, R52, R52, R2, 0x1c1f ;  /* 0x001c1f0234347589 */ /* 0x000e6200000e0000 */
[----:B------:R-:W-:Y:S02]  /*233e0*/  SEL R205, R166, R147, P0 ;  /* 0x00000093a6cd7207 */ /* 0x000fe40000000000 */
[----:B--2---:R-:W-:Y:S01]  /*233f0*/  SEL R60, R91, R63, P0 ;  /* 0x0000003f5b3c7207 */ /* 0x004fe20000000000 */
[----:B------:R-:W-:Y:S01]  /*23400*/  SHFL.IDX PT, R27, R27, R0, 0x1c1f ;  /* 0x001c1f001b1b7589 */ /* 0x000fe200000e0000 */
[----:B------:R-:W-:-:S02]  /*23410*/  SEL R150, R151, R150, P0 ;  /* 0x0000009697967207 */ /* 0x000fc40000000000 */
[----:B------:R-:W-:Y:S01]  /*23420*/  SEL R206, R147, R166, P0 ;  /* 0x000000a693ce7207 */ /* 0x000fe20000000000 */
[----:B------:R-:W2:Y:S01]  /*23430*/  SHFL.IDX PT, R26, R26, R2, 0x1c1f ;  /* 0x001c1f021a1a7589 */ /* 0x000ea200000e0000 */
[----:B---3--:R-:W-:Y:S02]  /*23440*/  SEL R182, R45, R68, P0 ;  /* 0x000000442db67207 */ /* 0x008fe40000000000 */
[----:B------:R-:W-:Y:S01]  /*23450*/  SEL R181, R68, R45, P0 ;  /* 0x0000002d44b57207 */ /* 0x000fe20000000000 */
[----:B------:R-:W-:Y:S01]  /*23460*/  SHFL.IDX PT, R122, R119, R0, 0x1c1f ;  /* 0x001c1f00777a7589 */ /* 0x000fe200000e0000 */
[----:B----4-:R-:W-:Y:S02]  /*23470*/  SEL R172, R42, R88, P0 ;  /* 0x000000582aac7207 */ /* 0x010fe40000000000 */
[----:B------:R-:W-:Y:S01]  /*23480*/  SEL R171, R88, R42, P0 ;  /* 0x0000002a58ab7207 */ /* 0x000fe20000000000 */
[----:B------:R-:W-:Y:S01]  /*23490*/  SHFL.IDX PT, R54, R54, R0, 0x1c1f ;  /* 0x001c1f0036367589 */ /* 0x000fe200000e0000 */
[----:B------:R-:W-:-:S02]  /*234a0*/  SEL R63, R63, R91, P0 ;  /* 0x0000005b3f3f7207 */ /* 0x000fc40000000000 */
[----:B------:R-:W-:Y:S01]  /*234b0*/  SEL R68, R62, R67, P0 ;  /* 0x000000433e447207 */ /* 0x000fe20000000000 */
[----:B------:R-:W3:Y:S01]  /*234c0*/  SHFL.IDX PT, R112, R112, R2, 0x1c1f ;  /* 0x001c1f0270707589 */ /* 0x000ee200000e0000 */
[----:B0-----:R-:W-:Y:S02]  /*234d0*/  SEL R88, R82, R94, P0 ;  /* 0x0000005e52587207 */ /* 0x001fe40000000000 */
[----:B------:R-:W-:Y:S01]  /*234e0*/  SEL R91, R83, R98, P0 ;  /* 0x00000062535b7207 */ /* 0x000fe20000000000 */
[----:B------:R-:W0:Y:S01]  /*234f0*/  SHFL.IDX PT, R116, R116, R2, 0x1c1f ;  /* 0x001c1f0274747589 */ /* 0x000e2200000e0000 */
        /* <DEDUP_REMOVED lines=48> */
[----:B-1----:R-:W-:-:S02]  /*23800*/  SEL R189, R36, R52, P0 ;  /* 0x0000003424bd7207 */ /* 0x002fc40000000000 */
[----:B------:R-:W-:Y:S01]  /*23810*/  SEL R190, R52, R36, P0 ;  /* 0x0000002434be7207 */ /* 0x000fe20000000000 */
[----:B------:R-:W1:Y:S01]  /*23820*/  SHFL.IDX PT, R158, R158, R2, 0x1c1f ;  /* 0x001c1f029e9e7589 */ /* 0x000e6200000e0000 */
[----:B--2---:R-:W-:Y:S02]  /*23830*/  SEL R176, R27, R26, P0 ;  /* 0x0000001a1bb07207 */ /* 0x004fe40000000000 */
        /* <DEDUP_REMOVED lines=18> */
[----:B---3--:R-:W-:Y:S01]  /*23960*/  SEL R6, R54, R112, P0 ;  /* 0x0000007036067207 */ /* 0x008fe20000000000 */
[----:B------:R-:W-:Y:S01]  /*23970*/  SHFL.IDX PT, R81, R81, R0, 0x1c1f ;  /* 0x001c1f0051517589 */ /* 0x000fe200000e0000 */
[----:B0-----:R-:W-:Y:S02]  /*23980*/  SEL R7, R55, R116, P0 ;  /* 0x0000007437077207 */ /* 0x001fe40000000000 */
[----:B----4-:R-:W-:Y:S01]  /*23990*/  SEL R8, R57, R120, P0 ;  /* 0x0000007839087207 */ /* 0x010fe20000000000 */
[----:B------:R-:W0:Y:S01]  /*239a0*/  SHFL.IDX PT, R154, R154, R2, 0x1c1f ;  /* 0x001c1f029a9a7589 */ /* 0x000e2200000e0000 */
        /* <DEDUP_REMOVED lines=10> */
[----:B-1----:R-:W-:Y:S01]  /*23a50*/  SEL R27, R77, R158, P0 ;  /* 0x0000009e4d1b7207 */ /* 0x002fe20000000000 */
[----:B------:R-:W1:Y:S01]  /*23a60*/  SHFL.IDX PT, R156, R156, R2, 0x1c1f ;  /* 0x001c1f029c9c7589 */ /* 0x000e6200000e0000 */
[----:B--2---:R-:W-:Y:S02]  /*23a70*/  SEL R36, R80, R146, P0 ;  /* 0x0000009250247207 */ /* 0x004fe40000000000 */
[----:B------:R-:W-:Y:S01]  /*23a80*/  SEL R42, R56, R160, P0 ;  /* 0x000000a0382a7207 */ /* 0x000fe20000000000 */
[----:B------:R-:W-:Y:S01]  /*23a90*/  SHFL.IDX PT, R89, R89, R0, 0x1c1f ;  /* 0x001c1f0059597589 */ /* 0x000fe200000e0000 */
[----:B------:R-:W-:Y:S02]  /*23aa0*/  SEL R43, R73, R152, P0 ;  /* 0x00000098492b7207 */ /* 0x000fe40000000000 */
[----:B------:R-:W-:Y:S01]  /*23ab0*/  SEL R100, R114, R115, P0 ;  /* 0x0000007372647207 */ /* 0x000fe20000000000 */
[----:B------:R-:W2:Y:S01]  /*23ac0*/  SHFL.IDX PT, R157, R157, R2, 0x1c1f ;  /* 0x001c1f029d9d7589 */ /* 0x000ea200000e0000 */
[----:B0-----:R-:W-:-:S02]  /*23ad0*/  SEL R45, R81, R154, P0 ;  /* 0x0000009a512d7207 */ /* 0x001fc40000000000 */
[----:B------:R-:W-:Y:S01]  /*23ae0*/  SEL R54, R112, R54, P0 ;  /* 0x0000003670367207 */ /* 0x000fe20000000000 */
[----:B------:R-:W-:Y:S01]  /*23af0*/  SHFL.IDX PT, R113, R70, R0, 0x1c1f ;  /* 0x001c1f0046717589 */ /* 0x000fe200000e0000 */
[----:B------:R-:W-:Y:S02]  /*23b00*/  SEL R55, R116, R55, P0 ;  /* 0x0000003774377207 */ /* 0x000fe40000000000 */
[----:B------:R-:W-:Y:S01]  /*23b10*/  SEL R57, R120, R57, P0 ;  /* 0x0000003978397207 */ /* 0x000fe20000000000 */
[----:B------:R-:W0:Y:S01]  /*23b20*/  SHFL.IDX PT, R75, R75, R2, 0x1c1f ;  /* 0x001c1f024b4b7589 */ /* 0x000e2200000e0000 */
[----:B---3--:R-:W-:Y:S02]  /*23b30*/  SEL R46, R109, R155, P0 ;  /* 0x0000009b6d2e7207 */ /* 0x008fe40000000000 */
[----:B------:R-:W-:Y:S01]  /*23b40*/  SEL R58, R124, R58, P0 ;  /* 0x0000003a7c3a7207 */ /* 0x000fe20000000000 */
[----:B------:R-:W-:Y:S01]  /*23b50*/  SHFL.IDX PT, R117, R117, R0, 0x1c1f ;  /* 0x001c1f0075757589 */ /* 0x000fe200000e0000 */
[----:B------:R-:W-:-:S02]  /*23b60*/  SEL R59, R128, R59, P0 ;  /* 0x0000003b803b7207 */ /* 0x000fc40000000000 */
[----:B------:R-:W-:Y:S01]  /*23b70*/  SEL R61, R132, R61, P0 ;  /* 0x0000003d843d7207 */ /* 0x000fe20000000000 */
[----:B------:R-:W3:Y:S01]  /*23b80*/  SHFL.IDX PT, R121, R121, R2, 0x1c1f ;  /* 0x001c1f0279797589 */ /* 0x000ee200000e0000 */
[----:B-1----:R-:W-:Y:S02]  /*23b90*/  SEL R48, R85, R156, P0 ;  /* 0x0000009c55307207 */ /* 0x002fe40000000000 */
[----:B------:R-:W-:Y:S01]  /*23ba0*/  SEL R64, R136, R64, P0 ;  /* 0x0000004088407207 */ /* 0x000fe20000000000 */
[----:B------:R-:W-:Y:S01]  /*23bb0*/  SHFL.IDX PT, R129, R129, R0, 0x1c1f ;  /* 0x001c1f0081817589 */ /* 0x000fe200000e0000 */
[----:B------:R-:W-:Y:S02]  /*23bc0*/  SEL R65, R140, R65, P0 ;  /* 0x000000418c417207 */ /* 0x000fe40000000000 */
        /* <DEDUP_REMOVED lines=11> */
[----:B------:R-:W-:-:S02]  /*23c80*/  SEL R73, R152, R73, P0 ;  /* 0x0000004998497207 */ /* 0x000fc40000000000 */
        /* <DEDUP_REMOVED lines=10> */
[----:B------:R-:W1:Y:S01]  /*23d30*/  SHFL.IDX PT, R119, R130, R2, 0x1c1f ;  /* 0x001c1f0282777589 */ /* 0x000e6200000e0000 */
[----:B------:R-:W-:Y:S02]  /*23d40*/  SEL R117, R121, R117, P0 ;  /* 0x0000007579757207 */ /* 0x000fe40000000000 */
[----:B------:R-:W-:Y:S01]  /*23d50*/  SEL R125, R125, R129, P0 ;  /* 0x000000817d7d7207 */ /* 0x000fe20000000000 */
[----:B------:R-:W-:Y:S01]  /*23d60*/  SHFL.IDX PT, R99, R99, R0, 0x1c1f ;  /* 0x001c1f0063637589 */ /* 0x000fe200000e0000 */
[----:B--2---:R-:W-:Y:S02]  /*23d70*/  SEL R96, R90, R110, P0 ;  /* 0x0000006e5a607207 */ /* 0x004fe40000000000 */
[----:B------:R-:W-:Y:S01]  /*23d80*/  SEL R90, R110, R90, P0 ;  /* 0x0000005a6e5a7207 */ /* 0x000fe20000000000 */
[----:B------:R-:W2:Y:S01]  /*23d90*/  SHFL.IDX PT, R134, R134, R2, 0x1c1f ;  /* 0x001c1f0286867589 */ /* 0x000ea200000e0000 */
[----:B------:R-:W-:-:S03]  /*23da0*/  SEL R114, R115, R114, P0 ;  /* 0x0000007273727207 */ /* 0x000fc60000000000 */
[----:B------:R-:W-:Y:S01]  /*23db0*/  SHFL.IDX PT, R123, R123, R0, 0x1c1f ;  /* 0x001c1f007b7b7589 */ /* 0x000fe200000e0000 */
[----:B0-----:R-:W-:Y:S02]  /*23dc0*/  SEL R93, R95, R118, P0 ;  /* 0x000000765f5d7207 */ /* 0x001fe40000000000 */
[----:B------:R-:W-:Y:S01]  /*23dd0*/  SEL R95, R118, R95, P0 ;  /* 0x0000005f765f7207 */ /* 0x000fe20000000000 */
[----:B------:R-:W0:Y:S04]  /*23de0*/  SHFL.IDX PT, R127, R138, R2, 0x1c1f ;  /* 0x001c1f028a7f7589 */ /* 0x000e2800000e0000 */
[----:B------:R-:W-:Y:S01]  /*23df0*/  SHFL.IDX PT, R101, R101, R0, 0x1c1f ;  /* 0x001c1f0065657589 */ /* 0x000fe200000e0000 */
[----:B---3--:R-:W-:Y:S02]  /*23e00*/  SEL R102, R97, R126, P0 ;  /* 0x0000007e61667207 */ /* 0x008fe40000000000 */
[----:B------:R-:W-:Y:S01]  /*23e10*/  SEL R97, R126, R97, P0 ;  /* 0x000000617e617207 */ /* 0x000fe20000000000 */
[----:B------:R-:W3:Y:S01]  /*23e20*/  SHFL.IDX PT, R142, R142, R2, 0x1c1f ;  /* 0x001c1f028e8e7589 */ /* 0x000ee200000e0000 */
[----:B-1----:R-:W-:-:S02]  /*23e30*/  SEL R104, R122, R119, P0 ;  /* 0x000000777a687207 */ /* 0x002fc40000000000 */
[----:B------:R-:W-:Y:S01]  /*23e40*/  SEL R119, R119, R122, P0 ;  /* 0x0000007a77777207 */ /* 0x000fe20000000000 */
[----:B------:R-:W1:Y:S04]  /*23e50*/  SHFL.IDX PT, R34, R34, R2, 0x1c1f ;  /* 0x001c1f0222227589 */ /* 0x000e6800000e0000 */
[----:B------:R-:W4:Y:S01]  /*23e60*/  SHFL.IDX PT, R32, R32, R2, 0x1c1f ;  /* 0x001c1f0220207589 */ /* 0x000f2200000e0000 */
[----:B--2---:R-:W-:Y:S02]  /*23e70*/  SEL R105, R99, R134, P0 ;  /* 0x0000008663697207 */ /* 0x004fe40000000000 */
[----:B------:R-:W-:Y:S01]  /*23e80*/  SEL R99, R134, R99, P0 ;  /* 0x0000006386637207 */ /* 0x000fe20000000000 */
[----:B------:R-:W-:Y:S04]  /*23e90*/  SHFL.IDX PT, R31, R31, R0, 0x1c1f ;  /* 0x001c1f001f1f7589 */ /* 0x000fe800000e0000 */
[----:B------:R-:W2:Y:S01]  /*23ea0*/  SHFL.IDX PT, R30, R30, R2, 0x1c1f ;  /* 0x001c1f021e1e7589 */ /* 0x000ea200000e0000 */
[----:B0-----:R-:W-:-:S02]  /*23eb0*/  SEL R107, R123, R127, P0 ;  /* 0x0000007f7b6b7207 */ /* 0x001fc40000000000 */
[----:B------:R-:W-:Y:S01]  /*23ec0*/  SEL R123, R127, R123, P0 ;  /* 0x0000007b7f7b7207 */ /* 0x000fe20000000000 */
[----:B------:R-:W-:Y:S04]  /*23ed0*/  SHFL.IDX PT, R29, R29, R0, 0x1c1f ;  /* 0x001c1f001d1d7589 */ /* 0x000fe800000e0000 */
[----:B------:R-:W0:Y:S01]  /*23ee0*/  SHFL.IDX PT, R28, R28, R2, 0x1c1f ;  /* 0x001c1f021c1c7589 */ /* 0x000e2200000e0000 */
[----:B---3--:R-:W-:Y:S02]  /*23ef0*/  SEL R108, R101, R142, P0 ;  /* 0x0000008e656c7207 */ /* 0x008fe40000000000 */
[----:B------:R-:W-:Y:S01]  /*23f00*/  SEL R101, R142, R101, P0 ;  /* 0x000000658e657207 */ /* 0x000fe20000000000 */
[----:B------:R-:W3:Y:S01]  /*23f10*/  SHFL.IDX PT, R70, R205, R0, 0x1c1f ;  /* 0x001c1f00cd467589 */ /* 0x000ee200000e0000 */
[----:B-1----:R-:W-:-:S02]  /*23f20*/  SEL R191, R35, R34, P0 ;  /* 0x0000002223bf7207 */ /* 0x002fc40000000000 */
[----:B------:R-:W-:Y:S01]  /*23f30*/  SEL R192, R34, R35, P0 ;  /* 0x0000002322c07207 */ /* 0x000fe20000000000 */
[----:B------:R-:W1:Y:S01]  /*23f40*/  SHFL.IDX PT, R103, R103, R0, 0x1c1f ;  /* 0x001c1f0067677589 */ /* 0x000e6200000e0000 */
[----:B----4-:R-:W-:Y:S02]  /*23f50*/  SEL R187, R33, R32, P0 ;  /* 0x0000002021bb7207 */ /* 0x010fe40000000000 */
[----:B------:R-:W-:Y:S01]  /*23f60*/  SEL R188, R32, R33, P0 ;  /* 0x0000002120bc7207 */ /* 0x000fe20000000000 */
[----:B------:R-:W4:Y:S04]  /*23f70*/  SHFL.IDX PT, R0, R206, R2, 0x1c1f ;  /* 0x001c1f02ce007589 */ /* 0x000f2800000e0000 */
[----:B------:R3:W1:Y:S01]  /*23f80*/  SHFL.IDX PT, R150, R150, R2, 0x1c1f ;  /* 0x001c1f0296967589 */ /* 0x00066200000e0000 */
[----:B--2---:R-:W-:-:S02]  /*23f90*/  SEL R184, R31, R30, P0 ;  /* 0x0000001e1fb87207 */ /* 0x004fc40000000000 */
[----:B------:R-:W-:Y:S02]  /*23fa0*/  SEL R183, R30, R31, P0 ;  /* 0x0000001f1eb77207 */ /* 0x000fe40000000000 */
[----:B0-----:R-:W-:Y:S02]  /*23fb0*/  SEL R180, R29, R28, P0 ;  /* 0x0000001c1db47207 */ /* 0x001fe40000000000 */
[----:B------:R-:W-:Y:S02]  /*23fc0*/  SEL R179, R28, R29, P0 ;  /* 0x0000001d1cb37207 */ /* 0x000fe40000000000 */
[----:B---3--:R-:W-:-:S07]  /*23fd0*/  MOV R2, RZ ;  /* 0x000000ff00027202 */ /* 0x008fce0000000f00 */
.L_x_3016:
[----:B------:R-:W2:Y:S01]  /*23fe0*/  LDL.LU R110, [R1+0x88] ;  /* 0x00008800016e7983 */ /* 0x000ea20000300800 */
[----:B------:R-:W-:Y:S05]  /*23ff0*/  WARPSYNC.ALL ;  /* 0x0000000000007948 */ /* 0x000fea0003800000 */
[----:B------:R-:W3:Y:S01]  /*24000*/  LDL.LU R11, [R1+0x8c] ;  /* 0x00008c00010b7983 */ /* 0x000ee20000300800 */
        /* <DEDUP_REMOVED lines=19> */
[----:B----4-:R-:W-:-:S02]  /*24140*/  F2FP.BF16.F32.PACK_AB R12, R189, R191 ;  /* 0x000000bfbd0c723e */ /* 0x010fc400000010ff */
        /* <DEDUP_REMOVED lines=72> */
[----:B---3--:R-:W-:-:S07]  /*245d0*/  IADD3.X R33, R11, UR5, RZ, P1, !PT ;  /* 0x000000050b217c10 */ /* 0x008fce0008ffe4ff */
[----:B------:R-:W5:Y:S01]  /*245e0*/  @P0 LDG.E R2, desc[UR40][R32.64] ;  /* 0x0000002820020981 */ /* 0x000f62000c1e1900 */
[----:B------:R-:W-:-:S04]  /*245f0*/  ISETP.NE.U32.AND P3, PT, RZ, UR6, PT ;  /* 0x00000006ff007c0c */ /* 0x000fc8000bf65070 */
[----:B------:R-:W-:Y:S02]  /*24600*/  ISETP.NE.AND.EX P3, PT, RZ, UR7, PT, P3 ;  /* 0x00000007ff007c0c */ /* 0x000fe4000bf65330 */
[----:B------:R-:W-:-:S11]  /*24610*/  ISETP.GT.AND P2, PT, R223, 0x1, PT ;  /* 0x00000001df00780c */ /* 0x000fd60003f44270 */
[----:B0-----:R-:W-:Y:S01]  /*24620*/  @P3 IADD3 R12, P1, R110, UR6, RZ ;  /* 0x000000066e0c3c10 */ /* 0x001fe2000ff3e0ff */
[----:B------:R-:W-:Y:S01]  /*24630*/  ULDC UR6, c[0x0][0xa88] ;  /* 0x0002a20000067ab9 */ /* 0x000fe20000000800 */
[----:B------:R-:W-:Y:S02]  /*24640*/  IMAD.MOV.U32 R110, RZ, RZ, 0x9b8 ;  /* 0x000009b8ff6e7424 */ /* 0x000fe400078e00ff */
[----:B------:R-:W-:Y:S01]  /*24650*/  IMAD.U32 R0, RZ, RZ, UR6 ;  /* 0x00000006ff007e24 */ /* 0x000fe2000f8e00ff */
[----:B------:R-:W-:Y:S02]  /*24660*/  @P3 IADD3.X R13, R11, UR7, RZ, P1, !PT ;  /* 0x000000070b0d3c10 */ /* 0x000fe40008ffe4ff */
[----:B------:R-:W-:-:S03]  /*24670*/  SEL R110, R110, 0x978, P2 ;  /* 0x000009786e6e7807 */ /* 0x000fc60001000000 */
[----:B------:R0:W5:Y:S01]  /*24680*/  @P3 LDG.E R0, desc[UR40][R12.64] ;  /* 0x000000280c003981 */ /* 0x000162000c1e1900 */
[----:B------:R1:W2:Y:S01]  /*24690*/  LDC.64 R34, c[0x0][R110+0x220] ;  /* 0x000088006e227b82 */ /* 0x0002a20000000a00 */
[----:B------:R-:W-:-:S07]  /*246a0*/  ISETP.NE.AND P1, PT, R120, 0x1, PT ;  /* 0x000000017800780c */ /* 0x000fce0003f25270 */
[----:B------:R1:W3:Y:S08]  /*246b0*/  LDC.64 R14, c[0x0][R110+0x228] ;  /* 0x00008a006e0e7b82 */ /* 0x0002f00000000a00 */
[----:B0-----:R1:W0:Y:S08]  /*246c0*/  LDC.64 R12, c[0x0][R110+0x218] ;  /* 0x000086006e0c7b82 */ /* 0x0012300000000a00 */
[----:B------:R-:W4:Y:S08]  /*246d0*/  @P1 LDC R103, c[0x0][0xbec] ;  /* 0x0002fb00ff671b82 */ /* 0x000f300000000800 */
[----:B------:R-:W0:Y:S01]  /*246e0*/  @P1 LDC R11, c[0x0][0xbf0] ;  /* 0x0002fc00ff0b1b82 */ /* 0x000e220000000800 */
[----:B-1----:R-:W-:Y:S05]  /*246f0*/  @P3 BRA `(.L_x_2666) ;  /* 0x0000000000103947 */ /* 0x002fea0003800000 */
[----:B------:R-:W-:Y:S05]  /*24700*/  @!P0 BRA `(.L_x_2666) ;  /* 0x00000000000c8947 */ /* 0x000fea0003800000 */
[----:B-----5:R-:W2:Y:S04]  /*24710*/  LDG.E R0, desc[UR40][R32.64] ;  /* 0x0000002820007981 */ /* 0x020ea8000c1e1900 */
[----:B------:R-:W2:Y:S02]  /*24720*/  LDG.E R32, desc[UR40][R32.64+0x4] ;  /* 0x0000042820207981 */ /* 0x000ea4000c1e1900 */
[----:B--2---:R-:W-:-:S07]  /*24730*/  IMAD.IADD R0, R32, 0x1, -R0 ;  /* 0x0000000120007824 */ /* 0x004fce00078e0a00 */
.L_x_2666:
[----:B------:R-:W2:Y:S04]  /*24740*/  LDL R32, [R1+0x78] ;  /* 0x0000780001207983 */ /* 0x000ea80000100800 */
[----:B------:R-:W3:Y:S04]  /*24750*/  LDL.LU R33, [R1+0x80] ;  /* 0x0000800001217983 */ /* 0x000ee80000300800 */
[----:B------:R-:W3:Y:S04]  /*24760*/  LDL.LU R112, [R1+0x90] ;  /* 0x0000900001707983 */ /* 0x000ee80000300800 */
[----:B------:R-:W2:Y:S04]  /*24770*/  LDL R124, [R1+0x34] ;  /* 0x00003400017c7983 */ /* 0x000ea80000100800 */
[----:B------:R-:W3:Y:S04]  /*24780*/  LDL R121, [R1+0x9c] ;  /* 0x00009c0001797983 */ /* 0x000ee80000100800 */
[----:B------:R-:W3:Y:S04]  /*24790*/  LDL R122, [R1+0x60] ;  /* 0x00006000017a7983 */ /* 0x000ee80000100800 */
[----:B------:R-:W3:Y:S04]  /*247a0*/  LDL R127, [R1+0x1a8] ;  /* 0x0001a800017f7983 */ /* 0x000ee80000100800 */
[----:B------:R-:W3:Y:S01]  /*247b0*/  LDL R126, [R1+0x11c] ;  /* 0x00011c00017e7983 */ /* 0x000ee20000100800 */
[----:B------:R-:W-:-:S04]  /*247c0*/  ISETP.NE.U32.AND P0, PT, RZ, UR4, PT ;  /* 0x00000004ff007c0c */ /* 0x000fc8000bf05070 */
[----:B------:R-:W-:Y:S01]  /*247d0*/  ISETP.NE.AND.EX P0, PT, RZ, UR5, PT, P0 ;  /* 0x00000005ff007c0c */ /* 0x000fe2000bf05300 */
[----:B-----5:R-:W-:Y:S02]  /*247e0*/  IMAD R0, R0, R120, RZ ;  /* 0x0000007800007224 */ /* 0x020fe400078e02ff */
[----:B--2---:R-:W-:-:S04]  /*247f0*/  IMAD.IADD R70, R32, 0x1, R124 ;  /* 0x0000000120467824 */ /* 0x004fc800078e027c */
[----:B----4-:R-:W-:-:S04]  /*24800*/  @P1 IMAD.HI.U32 R32, R70, R103, RZ ;  /* 0x0000006746201227 */ /* 0x010fc800078e00ff */
[----:B------:R-:W-:Y:S01]  /*24810*/  IMAD.MOV.U32 R103, RZ, RZ, R70 ;  /* 0x000000ffff677224 */ /* 0x000fe200078e0046 */
[----:B0-----:R-:W-:Y:S02]  /*24820*/  @P1 SHF.R.U32.HI R103, RZ, R11, R32 ;  /* 0x0000000bff671219 */ /* 0x001fe40000011620 */
[----:B---3--:R-:W-:Y:S02]  /*24830*/  SEL R11, R33, RZ, !P0 ;  /* 0x000000ff210b7207 */ /* 0x008fe40004000000 */
[----:B------:R0:W1:Y:S02]  /*24840*/  LDC.64 R32, c[0x0][R110+0x210] ;  /* 0x000084006e207b82 */ /* 0x0000640000000a00 */
[----:B0-----:R-:W-:-:S06]  /*24850*/  SEL R110, R112, RZ, !P0 ;  /* 0x000000ff706e7207 */ /* 0x001fcc0004000000 */
[----:B------:R-:W0:Y:S01]  /*24860*/  LDC.64 R112, c[0x0][0xba8] ;  /* 0x0002ea00ff707b82 */ /* 0x000e220000000a00 */
[-C--:B------:R-:W-:Y:S01]  /*24870*/  IMAD R35, R35, R11.reuse, RZ ;  /* 0x0000000b23237224 */ /* 0x080fe200078e02ff */
[----:B------:R-:W-:Y:S01]  /*24880*/  SEL R118, R121, RZ, P2 ;  /* 0x000000ff79767207 */ /* 0x000fe20001000000 */
[----:B------:R-:W-:Y:S02]  /*24890*/  IMAD R115, R13, R122, RZ ;  /* 0x0000007a0d737224 */ /* 0x000fe400078e02ff */
[C---:B------:R-:W-:Y:S02]  /*248a0*/  IMAD R110, R34.reuse, R110, R35 ;  /* 0x0000006e226e7224 */ /* 0x040fe400078e0223 */
[----:B------:R-:W-:-:S04]  /*248b0*/  IMAD.WIDE.U32 R34, R34, R11, RZ ;  /* 0x0000000b22227225 */ /* 0x000fc800078e00ff */
[----:B------:R-:W-:-:S04]  /*248c0*/  IMAD.WIDE.U32 R12, R12, R122, RZ ;  /* 0x0000007a0c0c7225 */ /* 0x000fc800078e00ff */
[----:B------:R-:W-:Y:S01]  /*248d0*/  IMAD R116, R15, R118, RZ ;  /* 0x000000760f747224 */ /* 0x000fe200078e02ff */
[----:B------:R-:W-:Y:S01]  /*248e0*/  IADD3 R34, P0, P3, R34, R12, R2 ;  /* 0x0000000c22227210 */ /* 0x000fe20007b1e002 */
[----:B------:R-:W-:Y:S01]  /*248f0*/  IMAD.WIDE.U32 R14, R14, R118, RZ ;  /* 0x000000760e0e7225 */ /* 0x000fe200078e00ff */
[----:B0-----:R-:W0:Y:S03]  /*24900*/  @!P2 LDC R112, c[0x0][0xb50] ;  /* 0x0002d400ff70ab82 */ /* 0x001e260000000800 */
[----:B------:R-:W-:Y:S01]  /*24910*/  IMAD.IADD R110, R35, 0x1, R110 ;  /* 0x00000001236e7824 */ /* 0x000fe200078e026e */
[----:B------:R-:W-:Y:S01]  /*24920*/  SHF.R.S32.HI R35, RZ, 0x1f, R2 ;  /* 0x0000001fff237819 */ /* 0x000fe20000011402 */
[----:B------:R-:W-:Y:S02]  /*24930*/  IMAD.IADD R115, R13, 0x1, R115 ;  /* 0x000000010d737824 */ /* 0x000fe400078e0273 */
[----:B------:R-:W-:Y:S01]  /*24940*/  IMAD.MOV R13, RZ, RZ, -R103 ;  /* 0x000000ffff0d7224 */ /* 0x000fe200078e0a67 */
[----:B------:R-:W2:Y:S01]  /*24950*/  @!P2 LDC R113, c[0x0][0xb54] ;  /* 0x0002d500ff71ab82 */ /* 0x000ea20000000800 */
[----:B------:R-:W-:-:S02]  /*24960*/  IADD3 R116, R15, R116, RZ ;  /* 0x000000740f747210 */ /* 0x000fc40007ffe0ff */
[----:B------:R-:W-:Y:S01]  /*24970*/  IMAD R13, R120, R13, R70 ;  /* 0x0000000d780d7224 */ /* 0x000fe200078e0246 */
[----:B------:R-:W-:Y:S02]  /*24980*/  IADD3 R14, P4, P5, R103, R34, R14 ;  /* 0x00000022670e7210 */ /* 0x000fe40007d9e00e */
[----:B------:R-:W-:Y:S02]  /*24990*/  IADD3.X R110, R110, R115, R35, P0, P3 ;  /* 0x000000736e6e7210 */ /* 0x000fe400007e6423 */
[----:B------:R-:W-:Y:S01]  /*249a0*/  SHF.R.S32.HI R12, RZ, 0x1f, R103 ;  /* 0x0000001fff0c7819 */ /* 0x000fe20000011467 */
[----:B-1----:R-:W-:-:S03]  /*249b0*/  IMAD R33, R33, R13, RZ ;  /* 0x0000000d21217224 */ /* 0x002fc600078e02ff */
[----:B------:R-:W-:Y:S02]  /*249c0*/  IADD3.X R15, R12, R110, R116, P4, P5 ;  /* 0x0000006e0c0f7210 */ /* 0x000fe400027ea474 */
[----:B------:R-:W-:Y:S01]  /*249d0*/  SHF.R.S32.HI R12, RZ, 0x1f, R13 ;  /* 0x0000001fff0c7819 */ /* 0x000fe2000001140d */
[----:B------:R-:W-:-:S04]  /*249e0*/  IMAD.WIDE.U32 R14, R32, R13, R14 ;  /* 0x0000000d200e7225 */ /* 0x000fc800078e000e */
[----:B------:R-:W-:Y:S01]  /*249f0*/  IMAD R12, R32, R12, R33 ;  /* 0x0000000c200c7224 */ /* 0x000fe200078e0221 */
[----:B0-----:R-:W-:-:S03]  /*24a00*/  LEA R112, P0, R14, R112, 0x2 ;  /* 0x000000700e707211 */ /* 0x001fc600078010ff */
[----:B------:R-:W-:-:S05]  /*24a10*/  IMAD.IADD R12, R15, 0x1, R12 ;  /* 0x000000010f0c7824 */ /* 0x000fca00078e020c */
[----:B--2---:R-:W-:Y:S02]  /*24a20*/  LEA.HI.X R113, R14, R113, R12, 0x2, P0 ;  /* 0x000000710e717211 */ /* 0x004fe400000f140c */
[----:B------:R-:W-:Y:S01]  /*24a30*/  SHFL.IDX PT, R12, R112, RZ, 0x1c1f ;  /* 0x001c1fff700c7589 */ /* 0x000fe200000e0000 */
[----:B------:R-:W-:-:S03]  /*24a40*/  IMAD.IADD R32, R127, 0x1, R124 ;  /* 0x000000017f207824 */ /* 0x000fc600078e027c */
[----:B------:R-:W0:Y:S04]  /*24a50*/  SHFL.IDX PT, R13, R113, RZ, 0x1c1f ;  /* 0x001c1fff710d7589 */ /* 0x000e2800000e0000 */
[----:B------:R-:W-:Y:S04]  /*24a60*/  SHFL.IDX PT, R14, R112, 0x1, 0x1c1f ;  /* 0x003c1f00700e7f89 */ /* 0x000fe800000e0000 */
[----:B------:R-:W1:Y:S01]  /*24a70*/  SHFL.IDX PT, R15, R113, 0x1, 0x1c1f ;  /* 0x003c1f00710f7f89 */ /* 0x000e6200000e0000 */
[----:B------:R-:W-:Y:S01]  /*24a80*/  LOP3.LUT P0, RZ, R126, 0x3, RZ, 0xc0, !PT ;  /* 0x000000037eff7812 */ /* 0x000fe2000780c0ff */
[----:B------:R-:W-:-:S03]  /*24a90*/  VIADD R34, R32, 0x8 ;  /* 0x0000000820227836 */ /* 0x000fc60000000000 */
        /* <DEDUP_REMOVED lines=33> */
[----:B------:R-:W-:Y:S02]  /*24cb0*/  IADD3 R69, P5, R4, 0xa000, RZ ;  /* 0x0000a00004457810 */ /* 0x000fe40007fbe0ff */
        /* <DEDUP_REMOVED lines=9> */
[----:B------:R-:W-:Y:S01]  /*24d50*/  IMAD R35, R35, UR4, RZ ;  /* 0x0000000423237c24 */ /* 0x000fe2000f8e02ff */
[----:B------:R-:W-:Y:S01]  /*24d60*/  IADD3 R57, P2, R4, 0x7000, RZ ;  /* 0x0000700004397810 */ /* 0x000fe20007f5e0ff */
[----:B------:R-:W-:Y:S01]  /*24d70*/  IMAD R8, R8, 0x20, R19 ;  /* 0x0000002008087824 */ /* 0x000fe200078e0213 */
        /* <DEDUP_REMOVED lines=11> */
[----:B------:R-:W-:-:S02]  /*24e30*/  SHF.R.U64 R68, R68, 0x3, RZ ;  /* 0x0000000344447819 */ /* 0x000fc400000012ff */
[----:B------:R-:W-:Y:S01]  /*24e40*/  SHF.R.U64 R52, R52, 0x3, RZ ;  /* 0x0000000334347819 */ /* 0x000fe200000012ff */
[----:B------:R-:W5:Y:S01]  /*24e50*/  LD.E.128 R48, desc[UR40][R48.64] ;  /* 0x0000002830307980 */ /* 0x000f62000c101d00 */
[----:B------:R-:W-:Y:S02]  /*24e60*/  SHF.R.U64 R56, R56, 0x3, RZ ;  /* 0x0000000338387819 */ /* 0x000fe400000012ff */
[----:B------:R-:W-:Y:S02]  /*24e70*/  SHF.R.U64 R60, R60, 0x3, RZ ;  /* 0x000000033c3c7819 */ /* 0x000fe400000012ff */
[----:B------:R-:W-:Y:S02]  /*24e80*/  SHF.R.U64 R64, R64, 0x3, RZ ;  /* 0x0000000340407819 */ /* 0x000fe400000012ff */
[----:B------:R-:W-:Y:S01]  /*24e90*/  LOP3.LUT R68, R68, R69, RZ, 0x3c, !PT ;  /* 0x0000004544447212 */ /* 0x000fe200078e3cff */
[----:B------:R-:W-:Y:S01]  /*24ea0*/  IMAD.X R69, RZ, RZ, R5, P5 ;  /* 0x000000ffff457224 */ /* 0x000fe200028e0605 */
[----:B------:R-:W-:-:S02]  /*24eb0*/  IADD3 R6, P5, R4, 0xf000, RZ ;  /* 0x0000f00004067810 */ /* 0x000fc40007fbe0ff */
[----:B------:R-:W-:Y:S01]  /*24ec0*/  LOP3.LUT R52, R52, R53, RZ, 0x3c, !PT ;  /* 0x0000003534347212 */ /* 0x000fe200078e3cff */
[--C-:B------:R-:W-:Y:S01]  /*24ed0*/  IMAD.X R53, RZ, RZ, R5.reuse, P0 ;  /* 0x000000ffff357224 */ /* 0x100fe200000e0605 */
[----:B------:R-:W-:Y:S01]  /*24ee0*/  LOP3.LUT R56, R56, R57, RZ, 0x3c, !PT ;  /* 0x0000003938387212 */ /* 0x000fe200078e3cff */
[----:B------:R-:W-:Y:S01]  /*24ef0*/  IMAD.X R57, RZ, RZ, R5, P2 ;  /* 0x000000ffff397224 */ /* 0x000fe200010e0605 */
[----:B------:R-:W-:Y:S02]  /*24f00*/  LOP3.LUT R60, R60, R61, RZ, 0x3c, !PT ;  /* 0x0000003d3c3c7212 */ /* 0x000fe400078e3cff */
[----:B------:R-:W-:Y:S01]  /*24f10*/  LOP3.LUT R7, R4, 0x380, RZ, 0xc0, !PT ;  /* 0x0000038004077812 */ /* 0x000fe200078ec0ff */
[----:B------:R-:W-:Y:S01]  /*24f20*/  IMAD R35, R2, UR5, R35 ;  /* 0x0000000502237c24 */ /* 0x000fe2000f8e0223 */
[----:B------:R-:W-:Y:S01]  /*24f30*/  LOP3.LUT R64, R64, R65, RZ, 0x3c, !PT ;  /* 0x0000004140407212 */ /* 0x000fe200078e3cff */
[--C-:B------:R-:W-:Y:S01]  /*24f40*/  IMAD.X R65, RZ, RZ, R5.reuse, P4 ;  /* 0x000000ffff417224 */ /* 0x100fe200020e0605 */
[----:B------:R-:W-:Y:S01]  /*24f50*/  IADD3.X R61, RZ, R5, RZ, P3, !PT ;  /* 0x00000005ff3d7210 */ /* 0x000fe20001ffe4ff */
[----:B------:R-:W-:Y:S01]  /*24f60*/  IMAD.X R89, RZ, RZ, R5, P5 ;  /* 0x000000ffff597224 */ /* 0x000fe200028e0605 */
[----:B------:R-:W-:Y:S01]  /*24f70*/  IADD3 R73, P0, R4, 0xb000, RZ ;  /* 0x0000b00004497810 */ /* 0x000fe20007f1e0ff */
[----:B------:R-:W-:Y:S01]  /*24f80*/  IMAD.IADD R12, R124, 0x1, R8 ;  /* 0x000000017c0c7824 */ /* 0x000fe200078e0208 */
        /* <DEDUP_REMOVED lines=19> */
[----:B------:R-:W-:Y:S01]  /*250c0*/  IMAD.WIDE.U32 R2, R2, UR4, RZ ;  /* 0x0000000402027c25 */ /* 0x000fe2000f8e00ff */
[----:B------:R-:W-:Y:S01]  /*250d0*/  SHF.R.U64 R7, R7, 0x3, RZ ;  /* 0x0000000307077819 */ /* 0x000fe200000012ff */
        /* <DEDUP_REMOVED lines=10> */
[----:B------:R-:W5:Y:S01]  /*25180*/  LD.E.128 R72, desc[UR40][R72.64] ;  /* 0x0000002848487980 */ /* 0x000f62000c101d00 */
[----:B------:R-:W-:Y:S01]  /*25190*/  IADD3 R3, R3, R35, RZ ;  /* 0x0000002303037210 */ /* 0x000fe20007ffe0ff */
[----:B-1----:R-:W-:-:S02]  /*251a0*/  @P1 IMAD.HI.U32 R8, R12, R9, RZ ;  /* 0x000000090c081227 */ /* 0x002fc400078e00ff */
[----:B------:R-:W5:Y:S02]  /*251b0*/  LD.E.128 R76, desc[UR40][R76.64] ;  /* 0x000000284c4c7980 */ /* 0x000f64000c101d00 */
[----:B------:R-:W-:Y:S02]  /*251c0*/  IMAD.WIDE.U32 R2, R122, UR4, R2 ;  /* 0x000000047a027c25 */ /* 0x000fe4000f8e0002 */
[----:B------:R-:W5:Y:S01]  /*251d0*/  LD.E.128 R4, desc[UR40][R4.64] ;  /* 0x0000002804047980 */ /* 0x000f62000c101d00 */
[----:B------:R-:W-:-:S03]  /*251e0*/  SHF.R.S32.HI R10, RZ, 0x1f, R11 ;  /* 0x0000001fff0a7819 */ /* 0x000fc6000001140b */
[----:B------:R-:W5:Y:S04]  /*251f0*/  LD.E.128 R80, desc[UR40][R80.64] ;  /* 0x0000002850507980 */ /* 0x000f68000c101d00 */
        /* <DEDUP_REMOVED lines=18> */
[----:B------:R-:W-:Y:S02]  /*25320*/  IMAD R10, R8, UR4, RZ ;  /* 0x00000004080a7c24 */ /* 0x000fe4000f8e02ff */
[----:B------:R-:W-:Y:S02]  /*25330*/  IMAD.IADD R3, R3, 0x1, R13 ;  /* 0x0000000103037824 */ /* 0x000fe400078e020d */
[----:B------:R-:W-:Y:S02]  /*25340*/  IMAD R11, R120, R11, R12 ;  /* 0x0000000b780b7224 */ /* 0x000fe400078e020c */
[----:B------:R-:W-:-:S02]  /*25350*/  VIADD R8, R18, 0x38820 ;  /* 0x0003882012087836 */ /* 0x000fc40000000000 */
        /* <DEDUP_REMOVED lines=15> */
[----:B------:R-:W-:Y:S01]  /*25450*/  IMAD.IADD R33, R19, 0x1, R124 ;  /* 0x0000000113217824 */ /* 0x000fe200078e027c */
[----:B------:R-:W-:Y:S06]  /*25460*/  BRA.DIV UR4, `(.L_x_2668) ;  /* 0x0000011a04287947 */ /* 0x000fec000b800000 */
[----:B------:R0:W1:Y:S04]  /*25470*/  SHFL.IDX PT, R20, R32, RZ, 0x181f ;  /* 0x00181fff20147589 */ /* 0x00006800000e0000 */
[----:B------:R0:W2:Y:S02]  /*25480*/  SHFL.IDX PT, R14, R21, RZ, 0x181f ;  /* 0x00181fff150e7589 */ /* 0x0000a400000e0000 */
.L_x_3019:
        /* <DEDUP_REMOVED lines=19> */
[-C--:B------:R-:W-:Y:S02]  /*255c0*/  @!P1 LEA R10, P5, R35, R14.reuse, 0x1 ;  /* 0x0000000e230a9211 */ /* 0x080fe400078a08ff */
[----:B------:R-:W-:Y:S02]  /*255d0*/  @!P0 LEA R12, P4, R15, R14, 0x1 ;  /* 0x0000000e0f0c8211 */ /* 0x000fe400078808ff */
[-C--:B------:R-:W-:Y:S02]  /*255e0*/  @!P1 LEA.HI.X R11, R35, R20.reuse, R36, 0x1, P5 ;  /* 0x00000014230b9211 */ /* 0x080fe400028f0c24 */
[----:B------:R-:W-:-:S03]  /*255f0*/  @!P0 LEA.HI.X R13, R15, R20, R34, 0x1, P4 ;  /* 0x000000140f0d8211 */ /* 0x000fc600020f0c22 */
[----:B------:R1:W-:Y:S04]  /*25600*/  @!P1 ST.E.128 desc[UR40][R10.64], R60 ;  /* 0x0000003c0a009985 */ /* 0x0003e8000c101d28 */
[----:B------:R1:W-:Y:S02]  /*25610*/  @!P0 ST.E.128 desc[UR40][R12.64], R76 ;  /* 0x0000004c0c008985 */ /* 0x0003e4000c101d28 */
.L_x_2670:
[----:B------:R-:W-:Y:S05]  /*25620*/  BSYNC B1 ;  /* 0x0000000000017941 */ /* 0x000fea0003800000 */
.L_x_2669:
[----:B------:R-:W-:-:S03]  /*25630*/  UMOV UR4, 0xffffffff ;  /* 0xffffffff00047882 */ /* 0x000fc60000000000 */
[----:B------:R-:W-:Y:S05]  /*25640*/  BRA.DIV UR4, `(.L_x_2671) ;  /* 0x0000011604e47947 */ /* 0x000fea000b800000 */
[----:B-1----:R1:W3:Y:S04]  /*25650*/  SHFL.IDX PT, R9, R32, 0x1, 0x181f ;  /* 0x00381f0020097f89 */ /* 0x0022e800000e0000 */
[----:B--2---:R1:W2:Y:S02]  /*25660*/  SHFL.IDX PT, R14, R21, 0x1, 0x181f ;  /* 0x00381f00150e7f89 */ /* 0x0042a400000e0000 */
.L_x_3023:
        /* <DEDUP_REMOVED lines=26> */
.L_x_2673:
[----:B------:R-:W-:Y:S05]  /*25810*/  BSYNC B1 ;  /* 0x0000000000017941 */ /* 0x000fea0003800000 */
.L_x_2672:
[----:B------:R-:W-:Y:S01]  /*25820*/  UMOV UR4, 0xffffffff ;  /* 0xffffffff00047882 */ /* 0x000fe20000000000 */
[----:B------:R-:W-:Y:S02]  /*25830*/  SHF.R.S32.HI R10, RZ, 0x1f, R233 ;  /* 0x0000001fff0a7819 */ /* 0x000fe400000114e9 */
[----:B------:R-:W-:Y:S05]  /*25840*/  BRA.DIV UR4, `(.L_x_2674) ;  /* 0x0000011604ac7947 */ /* 0x000fea000b800000 */
[----:B--23--:R2:W3:Y:S04]  /*25850*/  SHFL.IDX PT, R9, R32, 0x2, 0x181f ;  /* 0x00581f0020097f89 */ /* 0x00c4e800000e0000 */
[----:B------:R2:W4:Y:S02]  /*25860*/  SHFL.IDX PT, R14, R21, 0x2, 0x181f ;  /* 0x00581f00150e7f89 */ /* 0x00052400000e0000 */
.L_x_3027:
        /* <DEDUP_REMOVED lines=25> */
.L_x_2676:
[----:B------:R-:W-:Y:S05]  /*25a00*/  BSYNC B1 ;  /* 0x0000000000017941 */ /* 0x000fea0003800000 */
.L_x_2675:
[----:B------:R-:W-:-:S03]  /*25a10*/  UMOV UR4, 0xffffffff ;  /* 0xffffffff00047882 */ /* 0x000fc60000000000 */
[----:B------:R-:W-:Y:S05]  /*25a20*/  BRA.DIV UR4, `(.L_x_2677) ;  /* 0x00000116047c7947 */ /* 0x000fea000b800000 */
[----:B---3--:R3:W0:Y:S04]  /*25a30*/  SHFL.IDX PT, R8, R32, 0x3, 0x181f ;  /* 0x00781f0020087f89 */ /* 0x00862800000e0000 */
[----:B----4-:R3:W4:Y:S02]  /*25a40*/  SHFL.IDX PT, R14, R21, 0x3, 0x181f ;  /* 0x00781f00150e7f89 */ /* 0x01072400000e0000 */
.L_x_3031:
[----:B------:R-:W-:-:S05]  /*25a50*/  VIADD R3, R33, 0x60 ;  /* 0x0000006021037836 */ /* 0x000fca0000000000 */
        /* <DEDUP_REMOVED lines=25> */
.L_x_2667:
        /* <DEDUP_REMOVED lines=46> */
.L_x_3034:
        /* <DEDUP_REMOVED lines=23> */
[----:B--2---:R-:W-:Y:S02]  /*26040*/  @!P0 IMAD.MOV.U32 R12, RZ, RZ, R11 ;  /* 0x000000ffff0c8224 */ /* 0x004fe400078e000b */
        /* <DEDUP_REMOVED lines=26> */
[----:B------:R-:W-:Y:S02]  /*261f0*/  @!P1 IMAD.MOV.U32 R14, RZ, RZ, R200 ;  /* 0x000000ffff0e9224 */ /* 0x000fe400078e00c8 */
[----:B------:R-:W-:Y:S01]  /*26200*/  @!P1 IMAD.MOV.U32 R15, RZ, RZ, R198 ;  /* 0x000000ffff0f9224 */ /* 0x000fe200078e00c6 */
        /* <DEDUP_REMOVED lines=27> */
[----:B------:R-:W-:Y:S02]  /*263c0*/  @!P1 IMAD.MOV.U32 R14, RZ, RZ, R192 ;  /* 0x000000ffff0e9224 */ /* 0x000fe400078e00c0 */
[----:B------:R-:W-:Y:S01]  /*263d0*/  @!P1 IMAD.MOV.U32 R15, RZ, RZ, R190 ;  /* 0x000000ffff0f9224 */ /* 0x000fe200078e00be */
        /* <DEDUP_REMOVED lines=32> */
[----:B------:R-:W5:Y:S01]  /*265e0*/  LDL R103, [R1+0xd0] ;  /* 0x0000d00001677983 */ /* 0x000f620000100800 */
[----:B------:R-:W-:Y:S01]  /*265f0*/  @!P1 IMAD.MOV.U32 R33, RZ, RZ, R181 ;  /* 0x000000ffff219224 */ /* 0x000fe200078e00b5 */
[----:B------:R-:W-:-:S02]  /*26600*/  @!P2 LEA R14, P4, R120, R11, 0x2 ;  /* 0x0000000b780ea211 */ /* 0x000fc400078810ff */
[----:B------:R-:W5:Y:S01]  /*26610*/  LDL R112, [R1+0x158] ;  /* 0x0001580001707983 */ /* 0x000f620000100800 */
[----:B------:R-:W-:-:S03]  /*26620*/  ISETP.GE.AND P0, PT, R121, UR4, PT ;  /* 0x0000000479007c0c */ /* 0x000fc6000bf06270 */
[----:B------:R1:W-:Y:S01]  /*26630*/  @!P1 ST.E.64 desc[UR40][R12.64], R32 ;  /* 0x000000200c009985 */ /* 0x0003e2000c101b28 */
[----:B------:R-:W-:-:S03]  /*26640*/  @!P2 LEA.HI.X R15, R120, R41, R126, 0x2, P4 ;  /* 0x00000029780fa211 */ /* 0x000fc600020f147e */
[----:B------:R-:W5:Y:S04]  /*26650*/  LDL R120, [R1+0x150] ;  /* 0x0001500001787983 */ /* 0x000f680000100800 */
[----:B------:R-:W5:Y:S01]  /*26660*/  LDL R126, [R1+0x144] ;  /* 0x00014400017e7983 */ /* 0x000f620000100800 */
[----:B-1----:R-:W-:Y:S01]  /*26670*/  @!P3 LEA R12, P5, R70, R11, 0x2 ;  /* 0x0000000b460cb211 */ /* 0x002fe200078a10ff */
[----:B------:R-:W-:Y:S02]  /*26680*/  @!P2 IMAD.MOV.U32 R32, RZ, RZ, R180 ;  /* 0x000000ffff20a224 */ /* 0x000fe400078e00b4 */
        /* <DEDUP_REMOVED lines=25> */
[----:B------:R-:W-:Y:S02]  /*26820*/  @!P1 IMAD.MOV.U32 R32, RZ, RZ, R175 ;  /* 0x000000ffff209224 */ /* 0x000fe400078e00af */
        /* <DEDUP_REMOVED lines=15> */
[C---:B------:R-:W-:Y:S02]  /*26920*/  @!P1 LEA R2, P3, R103.reuse, R11, 0x2 ;  /* 0x0000000b67029211 */ /* 0x040fe400078610ff */
[-C--:B------:R-:W-:Y:S02]  /*26930*/  @!P0 LEA.HI.X R33, R122, R41.reuse, R127, 0x2, P5 ;  /* 0x000000297a218211 */ /* 0x080fe400028f147f */
[----:B------:R-:W5:Y:S01]  /*26940*/  LDL R122, [R1+0x140] ;  /* 0x00014000017a7983 */ /* 0x000f620000100800 */
[----:B-1----:R-:W-:Y:S02]  /*26950*/  @!P0 IMAD.MOV.U32 R12, RZ, RZ, R147 ;  /* 0x000000ffff0c8224 */ /* 0x002fe400078e0093 */
[----:B------:R-:W-:Y:S01]  /*26960*/  @!P0 IMAD.MOV.U32 R13, RZ, RZ, R3 ;  /* 0x000000ffff0d8224 */ /* 0x000fe200078e0003 */
[----:B------:R-:W-:Y:S02]  /*26970*/  @!P1 LEA.HI.X R3, R103, R41, R120, 0x2, P3 ;  /* 0x0000002967039211 */ /* 0x000fe400018f1478 */
[----:B------:R-:W5:Y:S04]  /*26980*/  LDL R120, [R1+0x13c] ;  /* 0x00013c0001787983 */ /* 0x000f680000100800 */
[----:B------:R1:W-:Y:S04]  /*26990*/  @!P0 ST.E.64 desc[UR40][R32.64], R12 ;  /* 0x0000000c20008985 */ /* 0x0003e8000c101b28 */
[----:B------:R-:W5:Y:S01]  /*269a0*/  LDL R103, [R1+0xb0] ;  /* 0x0000b00001677983 */ /* 0x000f620000100800 */
[----:B-1----:R-:W-:-:S03]  /*269b0*/  @!P1 IMAD.MOV.U32 R12, RZ, RZ, R49 ;  /* 0x000000ffff0c9224 */ /* 0x002fc600078e0031 */
[----:B------:R-:W5:Y:S01]  /*269c0*/  LDL R33, [R1+0xa4] ;  /* 0x0000a40001217983 */ /* 0x000f620000100800 */
[----:B------:R-:W-:-:S03]  /*269d0*/  @!P1 IMAD.MOV.U32 R13, RZ, RZ, R50 ;  /* 0x000000ffff0d9224 */ /* 0x000fc600078e0032 */
        /* <DEDUP_REMOVED lines=15> */
[----:B------:R-:W5:Y:S04]  /*26ad0*/  LDL R110, [R1+0x130] ;  /* 0x00013000016e7983 */ /* 0x000f680000100800 */
[----:B------:R-:W5:Y:S04]  /*26ae0*/  LDL R51, [R1+0x12c] ;  /* 0x00012c0001337983 */ /* 0x000f680000100800 */
[----:B------:R-:W5:Y:S04]  /*26af0*/  LDL R15, [R1+0x124] ;  /* 0x00012400010f7983 */ /* 0x000f680000100800 */
[----:B------:R-:W5:Y:S01]  /*26b00*/  LDL R14, [R1+0x120] ;  /* 0x00012000010e7983 */ /* 0x000f620000100800 */
[----:B------:R-:W-:-:S02]  /*26b10*/  ISETP.GE.AND P0, PT, R124, UR4, PT ;  /* 0x000000047c007c0c */ /* 0x000fc4000bf06270 */
[----:B------:R-:W-:Y:S01]  /*26b20*/  ISETP.GE.AND P1, PT, R121, UR4, PT ;  /* 0x0000000479007c0c */ /* 0x000fe2000bf26270 */
[----:B------:R-:W-:Y:S01]  /*26b30*/  @!P4 IMAD.MOV.U32 R5, RZ, RZ, R53 ;  /* 0x000000ffff05c224 */ /* 0x000fe200078e0035 */
[----:B------:R-:W-:-:S04]  /*26b40*/  ISETP.GE.AND P2, PT, R118, UR4, PT ;  /* 0x0000000476007c0c */ /* 0x000fc8000bf46270 */
[----:B------:R1:W-:Y:S01]  /*26b50*/  @!P4 ST.E.64 desc[UR40][R2.64], R4 ;  /* 0x000000040200c985 */ /* 0x0003e2000c101b28 */
[----:B------:R-:W-:-:S04]  /*26b60*/  ISETP.GE.AND P4, PT, R115, UR4, PT ;  /* 0x0000000473007c0c */ /* 0x000fc8000bf86270 */
[----:B------:R-:W-:-:S04]  /*26b70*/  @!P0 LEA R12, P3, R124, R11, 0x2 ;  /* 0x0000000b7c0c8211 */ /* 0x000fc800078610ff */
[----:B------:R-:W-:Y:S02]  /*26b80*/  @!P0 LEA.HI.X R13, R124, R41, R126, 0x2, P3 ;  /* 0x000000297c0d8211 */ /* 0x000fe400018f147e */
[----:B-1----:R-:W-:-:S03]  /*26b90*/  @!P1 LEA R2, P5, R121, R11, 0x2 ;  /* 0x0000000b79029211 */ /* 0x002fc600078a10ff */
[----:B------:R-:W-:Y:S01]  /*26ba0*/  @!P0 ST.E.64 desc[UR40][R12.64], R6 ;  /* 0x000000060c008985 */ /* 0x000fe2000c101b28 */
[----:B------:R-:W-:Y:S02]  /*26bb0*/  ISETP.GE.AND P3, PT, R112, UR4, PT ;  /* 0x0000000470007c0c */ /* 0x000fe4000bf66270 */
[----:B------:R-:W-:Y:S02]  /*26bc0*/  @!P2 LEA R4, P0, R118, R11, 0x2 ;  /* 0x0000000b7604a211 */ /* 0x000fe400078010ff */
[----:B------:R-:W-:-:S05]  /*26bd0*/  @!P1 LEA.HI.X R3, R121, R41, R122, 0x2, P5 ;  /* 0x0000002979039211 */ /* 0x000fca00028f147a */
[----:B------:R1:W-:Y:S01]  /*26be0*/  @!P1 ST.E.64 desc[UR40][R2.64], R54 ;  /* 0x0000003602009985 */ /* 0x0003e2000c101b28 */
[----:B------:R-:W-:Y:S02]  /*26bf0*/  @!P2 LEA.HI.X R5, R118, R41, R120, 0x2, P0 ;  /* 0x000000297605a211 */ /* 0x000fe400000f1478 */
[-C--:B-1----:R-:W-:Y:S02]  /*26c00*/  @!P4 LEA R2, P1, R115, R11.reuse, 0x2 ;  /* 0x0000000b7302c211 */ /* 0x082fe400078210ff */
[----:B------:R-:W-:Y:S01]  /*26c10*/  ISETP.GE.AND P0, PT, R103, UR4, PT ;  /* 0x0000000467007c0c */ /* 0x000fe2000bf06270 */
[----:B------:R1:W-:Y:S01]  /*26c20*/  @!P2 ST.E.64 desc[UR40][R4.64], R8 ;  /* 0x000000080400a985 */ /* 0x0003e2000c101b28 */
[----:B------:R-:W-:Y:S02]  /*26c30*/  @!P3 LEA R6, P5, R112, R11, 0x2 ;  /* 0x0000000b7006b211 */ /* 0x000fe400078a10ff */
[----:B-1----:R-:W-:Y:S01]  /*26c40*/  @!P4 MOV R4, R57 ;  /* 0x000000390004c202 */ /* 0x002fe20000000f00 */
[----:B------:R-:W-:Y:S01]  /*26c50*/  @!P4 IMAD.MOV.U32 R5, RZ, RZ, R58 ;  /* 0x000000ffff05c224 */ /* 0x000fe200078e003a */
[----:B--2---:R-:W-:-:S02]  /*26c60*/  @!P4 LEA.HI.X R3, R115, R41, R116, 0x2, P1 ;  /* 0x000000297303c211 */ /* 0x004fc400008f1474 */
[----:B---3--:R-:W-:-:S03]  /*26c70*/  ISETP.GE.AND P1, PT, R70, UR4, PT ;  /* 0x0000000446007c0c */ /* 0x008fc6000bf26270 */
[----:B------:R1:W-:Y:S01]  /*26c80*/  @!P4 ST.E.64 desc[UR40][R2.64], R4 ;  /* 0x000000040200c985 */ /* 0x0003e2000c101b28 */
[----:B------:R-:W-:Y:S01]  /*26c90*/  ISETP.GE.AND P4, PT, R49, UR4, PT ;  /* 0x0000000431007c0c */ /* 0x000fe2000bf86270 */
[----:B-1----:R-:W-:Y:S02]  /*26ca0*/  @!P3 IMAD.MOV.U32 R2, RZ, RZ, R10 ;  /* 0x000000ffff02b224 */ /* 0x002fe400078e000a */
[----:B------:R-:W-:Y:S01]  /*26cb0*/  @!P3 IMAD.MOV.U32 R3, RZ, RZ, R20 ;  /* 0x000000ffff03b224 */ /* 0x000fe200078e0014 */
[----:B------:R-:W-:Y:S02]  /*26cc0*/  @!P0 LEA R4, P2, R103, R11, 0x2 ;  /* 0x0000000b67048211 */ /* 0x000fe400078410ff */
[-C--:B----4-:R-:W-:Y:S02]  /*26cd0*/  @!P3 LEA.HI.X R7, R112, R41.reuse, R113, 0x2, P5 ;  /* 0x000000297007b211 */ /* 0x090fe400028f1471 */
[----:B------:R-:W-:Y:S02]  /*26ce0*/  ISETP.GE.AND P5, PT, R33, UR4, PT ;  /* 0x0000000421007c0c */ /* 0x000fe4000bfa6270 */
[----:B-----5:R-:W-:Y:S01]  /*26cf0*/  @!P0 LEA.HI.X R5, R103, R41, R110, 0x2, P2 ;  /* 0x0000002967058211 */ /* 0x020fe200010f146e */
[----:B------:R1:W-:Y:S01]  /*26d00*/  @!P3 ST.E.64 desc[UR40][R6.64], R2 ;  /* 0x000000020600b985 */ /* 0x0003e2000c101b28 */
[----:B------:R-:W-:Y:S01]  /*26d10*/  ISETP.GE.AND P3, PT, R32, UR4, PT ;  /* 0x0000000420007c0c */ /* 0x000fe2000bf66270 */
[----:B-1----:R-:W-:-:S02]  /*26d20*/  @!P0 IMAD.MOV.U32 R6, RZ, RZ, R59 ;  /* 0x000000ffff068224 */ /* 0x002fc400078e003b */
[----:B------:R-:W-:Y:S01]  /*26d30*/  @!P0 IMAD.MOV.U32 R7, RZ, RZ, R61 ;  /* 0x000000ffff078224 */ /* 0x000fe200078e003d */
[----:B------:R-:W-:-:S04]  /*26d40*/  @!P1 LEA R2, P2, R70, R11, 0x2 ;  /* 0x0000000b46029211 */ /* 0x000fc800078410ff */
[----:B------:R1:W-:Y:S01]  /*26d50*/  @!P0 ST.E.64 desc[UR40][R4.64], R6 ;  /* 0x0000000604008985 */ /* 0x0003e2000c101b28 */
[----:B------:R-:W-:-:S04]  /*26d60*/  @!P1 LEA.HI.X R3, R70, R41, R51, 0x2, P2 ;  /* 0x0000002946039211 */ /* 0x000fc800010f1433 */
[----:B------:R-:W-:Y:S02]  /*26d70*/  @!P3 IMAD.MOV.U32 R8, RZ, RZ, R69 ;  /* 0x000000ffff08b224 */ /* 0x000fe400078e0045 */
[----:B-1----:R-:W-:Y:S01]  /*26d80*/  @!P1 IMAD.MOV.U32 R4, RZ, RZ, R21 ;  /* 0x000000ffff049224 */ /* 0x002fe200078e0015 */
[----:B------:R-:W-:Y:S01]  /*26d90*/  @!P4 LEA R6, P0, R49, R11, 0x2 ;  /* 0x0000000b3106c211 */ /* 0x000fe200078010ff */
[----:B------:R-:W-:-:S03]  /*26da0*/  @!P1 IMAD.MOV.U32 R5, RZ, RZ, R24 ;  /* 0x000000ffff059224 */ /* 0x000fc600078e0018 */
[----:B------:R-:W-:Y:S02]  /*26db0*/  @!P4 LEA.HI.X R7, R49, R41, R50, 0x2, P0 ;  /* 0x000000293107c211 */ /* 0x000fe400000f1432 */
[----:B------:R1:W-:Y:S01]  /*26dc0*/  @!P1 ST.E.64 desc[UR40][R2.64], R4 ;  /* 0x0000000402009985 */ /* 0x0003e2000c101b28 */
[----:B------:R-:W-:-:S03]  /*26dd0*/  @!P3 IMAD.MOV.U32 R9, RZ, RZ, R72 ;  /* 0x000000ffff09b224 */ /* 0x000fc600078e0048 */
[----:B------:R2:W-:Y:S01]  /*26de0*/  @!P4 ST.E.64 desc[UR40][R6.64], R64 ;  /* 0x000000400600c985 */ /* 0x0005e2000c101b28 */
[CC--:B-1----:R-:W-:Y:S02]  /*26df0*/  @!P5 LEA R2, P1, R33.reuse, R11.reuse, 0x2 ;  /* 0x0000000b2102d211 */ /* 0x0c2fe400078210ff */
[C---:B------:R-:W-:Y:S02]  /*26e00*/  @!P3 LEA R4, P2, R32.reuse, R11, 0x2 ;  /* 0x0000000b2004b211 */ /* 0x040fe400078410ff */
[----:B------:R-:W-:Y:S01]  /*26e10*/  @!P5 LEA.HI.X R3, R33, R41, R15, 0x2, P1 ;  /* 0x000000292103d211 */ /* 0x000fe200008f140f */
[----:B--2---:R-:W-:Y:S01]  /*26e20*/  @!P5 IMAD.MOV.U32 R7, RZ, RZ, R26 ;  /* 0x000000ffff07d224 */ /* 0x004fe200078e001a */
[----:B------:R-:W-:Y:S02]  /*26e30*/  @!P5 MOV R6, R25 ;  /* 0x000000190006d202 */ /* 0x000fe40000000f00 */
[----:B------:R-:W-:-:S03]  /*26e40*/  @!P3 LEA.HI.X R5, R32, R41, R14, 0x2, P2 ;  /* 0x000000292005b211 */ /* 0x000fc600010f140e */
[----:B------:R3:W-:Y:S04]  /*26e50*/  @!P5 ST.E.64 desc[UR40][R2.64], R6 ;  /* 0x000000060200d985 */ /* 0x0007e8000c101b28 */
[----:B------:R3:W-:Y:S02]  /*26e60*/  @!P3 ST.E.64 desc[UR40][R4.64], R8 ;  /* 0x000000080400b985 */ /* 0x0007e4000c101b28 */
.L_x_2681:
[----:B------:R-:W-:Y:S05]  /*26e70*/  BSYNC B1 ;  /* 0x0000000000017941 */ /* 0x000fea0003800000 */
.L_x_2680:
[----:B------:R-:W-:-:S03]  /*26e80*/  UMOV UR4, 0xffffffff ;  /* 0xffffffff00047882 */ /* 0x000fc60000000000 */
[----:B------:R-:W-:Y:S05]  /*26e90*/  BRA.DIV UR4, `(.L_x_2682) ;  /* 0x0000010204e07947 */ /* 0x000fea000b800000 */
[----:B0-----:R-:W0:Y:S04]  /*26ea0*/  SHFL.IDX PT, R40, R40, 0x1, 0x1c1f ;  /* 0x003c1f0028287f89 */ /* 0x001e2800000e0000 */
[----:B------:R-:W4:Y:S02]  /*26eb0*/  SHFL.IDX PT, R35, R35, 0x1, 0x1c1f ;  /* 0x003c1f0023237f89 */ /* 0x000f2400000e0000 */
.L_x_3038:
        /* <DEDUP_REMOVED lines=43> */
[----:B------:R-:W-:-:S02]  /*27170*/  IMAD.MOV.U32 R54, RZ, RZ, R51 ;  /* 0x000000ffff367224 */ /* 0x000fc400078e0033 */
[----:B------:R-:W-:Y:S02]  /*27180*/  IMAD.MOV.U32 R51, RZ, RZ, R49 ;  /* 0x000000ffff337224 */ /* 0x000fe400078e0031 */
[----:B------:R-:W-:Y:S01]  /*27190*/  IMAD.MOV.U32 R49, RZ, RZ, R33 ;  /* 0x000000ffff317224 */ /* 0x000fe200078e0021 */
[----:B------:R-:W-:Y:S01]  /*271a0*/  MOV R33, R25 ;  /* 0x0000001900217202 */ /* 0x000fe20000000f00 */
[----:B------:R-:W-:Y:S02]  /*271b0*/  IMAD.MOV.U32 R25, RZ, RZ, R21 ;  /* 0x000000ffff197224 */ /* 0x000fe400078e0015 */
[----:B---3--:R-:W-:Y:S02]  /*271c0*/  IMAD.MOV.U32 R21, RZ, RZ, R7 ;  /* 0x000000ffff157224 */ /* 0x008fe400078e0007 */
[----:B------:R-:W-:Y:S02]  /*271d0*/  IMAD.MOV.U32 R7, RZ, RZ, R6 ;  /* 0x000000ffff077224 */ /* 0x000fe400078e0006 */
[----:B------:R-:W-:-:S02]  /*271e0*/  IMAD.MOV.U32 R6, RZ, RZ, R5 ;  /* 0x000000ffff067224 */ /* 0x000fc400078e0005 */
[----:B------:R-:W-:Y:S02]  /*271f0*/  IMAD.MOV.U32 R5, RZ, RZ, R4 ;  /* 0x000000ffff057224 */ /* 0x000fe400078e0004 */
[----:B------:R-:W-:Y:S01]  /*27200*/  IMAD.MOV.U32 R4, RZ, RZ, R3 ;  /* 0x000000ffff047224 */ /* 0x000fe200078e0003 */
[----:B------:R-:W-:Y:S02]  /*27210*/  MOV R3, R2 ;  /* 0x0000000200037202 */ /* 0x000fe40000000f00 */
[----:B------:R-:W3:Y:S01]  /*27220*/  LDL R2, [R1+0x160] ;  /* 0x0001600001027983 */ /* 0x000ee20000100800 */
        /* <DEDUP_REMOVED lines=12> */
[----:B------:R-:W-:Y:S01]  /*272f0*/  ISETP.GE.AND P0, PT, R64, UR4, PT ;  /* 0x0000000440007c0c */ /* 0x000fe2000bf06270 */
[----:B------:R-:W-:Y:S02]  /*27300*/  IMAD.MOV.U32 R115, RZ, RZ, R61 ;  /* 0x000000ffff737224 */ /* 0x000fe400078e003d */
[----:B------:R-:W-:Y:S01]  /*27310*/  IMAD.MOV.U32 R54, RZ, RZ, R51 ;  /* 0x000000ffff367224 */ /* 0x000fe200078e0033 */
[----:B------:R-:W-:Y:S01]  /*27320*/  MOV R51, R49 ;  /* 0x0000003100337202 */ /* 0x000fe20000000f00 */
[----:B------:R-:W-:-:S02]  /*27330*/  IMAD.MOV.U32 R61, RZ, RZ, R59 ;  /* 0x000000ffff3d7224 */ /* 0x000fc400078e003b */
[----:B------:R-:W-:Y:S02]  /*27340*/  IMAD.MOV.U32 R32, RZ, RZ, R24 ;  /* 0x000000ffff207224 */ /* 0x000fe400078e0018 */
[----:B------:R-:W-:Y:S01]  /*27350*/  IMAD.MOV.U32 R53, RZ, RZ, R50 ;  /* 0x000000ffff357224 */ /* 0x000fe200078e0032 */
[----:B------:R-:W-:Y:S01]  /*27360*/  ISETP.GE.AND P1, PT, R120, UR4, PT ;  /* 0x0000000478007c0c */ /* 0x000fe2000bf26270 */
[----:B------:R-:W-:Y:S01]  /*27370*/  IMAD.MOV.U32 R59, RZ, RZ, R58 ;  /* 0x000000ffff3b7224 */ /* 0x000fe200078e003a */
[----:B------:R-:W-:Y:S01]  /*27380*/  MOV R58, R57 ;  /* 0x00000039003a7202 */ /* 0x000fe20000000f00 */
[----:B------:R-:W-:Y:S01]  /*27390*/  IMAD.MOV.U32 R50, RZ, RZ, R41 ;  /* 0x000000ffff327224 */ /* 0x000fe200078e0029 */
[----:B------:R-:W4:Y:S01]  /*273a0*/  LDL R24, [R1+0x12c] ;  /* 0x00012c0001187983 */ /* 0x000f220000100800 */
        /* <DEDUP_REMOVED lines=11> */
[----:B------:R-:W-:Y:S01]  /*27460*/  MOV R6, R4 ;  /* 0x0000000400067202 */ /* 0x000fe20000000f00 */
[----:B------:R-:W-:Y:S01]  /*27470*/  IMAD.MOV.U32 R49, RZ, RZ, R41 ;  /* 0x000000ffff317224 */ /* 0x000fe200078e0029 */
[----:B------:R-:W-:Y:S01]  /*27480*/  MOV R41, R33 ;  /* 0x0000002100297202 */ /* 0x000fe20000000f00 */
[----:B------:R-:W-:Y:S02]  /*27490*/  IMAD.MOV.U32 R7, RZ, RZ, R5 ;  /* 0x000000ffff077224 */ /* 0x000fe400078e0005 */
[----:B------:R-:W-:-:S02]  /*274a0*/  IMAD.MOV.U32 R5, RZ, RZ, R3 ;  /* 0x000000ffff057224 */ /* 0x000fc400078e0003 */
[----:B0-----:R-:W-:Y:S02]  /*274b0*/  @!P0 IMAD.MOV.U32 R3, RZ, RZ, R40 ;  /* 0x000000ffff038224 */ /* 0x001fe400078e0028 */
[----:B------:R-:W-:Y:S02]  /*274c0*/  IMAD.MOV.U32 R69, RZ, RZ, R59 ;  /* 0x000000ffff457224 */ /* 0x000fe400078e003b */
[----:B------:R-:W-:Y:S02]  /*274d0*/  IMAD.MOV.U32 R59, RZ, RZ, R54 ;  /* 0x000000ffff3b7224 */ /* 0x000fe400078e0036 */
[----:B------:R-:W-:Y:S01]  /*274e0*/  IMAD.MOV.U32 R54, RZ, RZ, R41 ;  /* 0x000000ffff367224 */ /* 0x000fe200078e0029 */
[----:B------:R-:W-:Y:S02]  /*274f0*/  MOV R41, R6 ;  /* 0x0000000600297202 */ /* 0x000fe40000000f00 */
[----:B------:R-:W-:Y:S01]  /*27500*/  @!P1 LEA R6, P4, R120, R35, 0x2 ;  /* 0x0000002378069211 */ /* 0x000fe200078810ff */
[----:B---3--:R-:W-:-:S02]  /*27510*/  IMAD.MOV.U32 R4, RZ, RZ, R2 ;  /* 0x000000ffff047224 */ /* 0x008fc400078e0002 */
[----:B------:R-:W-:-:S04]  /*27520*/  @!P0 IMAD.MOV.U32 R2, RZ, RZ, R35 ;  /* 0x000000ffff028224 */ /* 0x000fc800078e0023 */
[----:B------:R-:W-:-:S04]  /*27530*/  @!P0 IMAD.WIDE R2, R64, 0x4, R2 ;  /* 0x0000000440028825 */ /* 0x000fc800078e0202 */
[----:B------:R-:W-:Y:S02]  /*27540*/  IMAD.MOV.U32 R64, RZ, RZ, R57 ;  /* 0x000000ffff407224 */ /* 0x000fe400078e0039 */
[----:B------:R-:W-:Y:S02]  /*27550*/  IMAD.MOV.U32 R57, RZ, RZ, R50 ;  /* 0x000000ffff397224 */ /* 0x000fe400078e0032 */
[----:B------:R-:W-:Y:S02]  /*27560*/  IMAD.MOV.U32 R50, RZ, RZ, R25 ;  /* 0x000000ffff327224 */ /* 0x000fe400078e0019 */
[----:B------:R-:W-:Y:S01]  /*27570*/  IMAD.MOV.U32 R25, RZ, RZ, R7 ;  /* 0x000000ffff197224 */ /* 0x000fe200078e0007 */
[----:B------:R-:W-:Y:S02]  /*27580*/  @!P1 LEA.HI.X R7, R120, R40, R121, 0x2, P4 ;  /* 0x0000002878079211 */ /* 0x000fe400020f1479 */
[----:B------:R-:W3:Y:S01]  /*27590*/  LDL R120, [R1+0x194] ;  /* 0x0001940001787983 */ /* 0x000ee20000100800 */
[----:B------:R-:W-:Y:S01]  /*275a0*/  ISETP.GE.AND P3, PT, R118, UR4, PT ;  /* 0x0000000476007c0c */ /* 0x000fe2000bf66270 */
[----:B------:R-:W-:-:S02]  /*275b0*/  IMAD.MOV.U32 R33, RZ, RZ, R32 ;  /* 0x000000ffff217224 */ /* 0x000fc400078e0020 */
[----:B------:R-:W-:Y:S01]  /*275c0*/  IMAD.MOV.U32 R65, RZ, RZ, R58 ;  /* 0x000000ffff417224 */ /* 0x000fe200078e003a */
[----:B------:R-:W-:Y:S01]  /*275d0*/  MOV R58, R53 ;  /* 0x00000035003a7202 */ /* 0x000fe20000000f00 */
[----:B------:R-:W-:Y:S01]  /*275e0*/  IMAD.MOV.U32 R70, RZ, RZ, R61 ;  /* 0x000000ffff467224 */ /* 0x000fe200078e003d */
[----:B------:R-:W5:Y:S01]  /*275f0*/  LDL R32, [R1+0x13c] ;  /* 0x00013c0001207983 */ /* 0x000f620000100800 */
[----:B------:R-:W-:Y:S02]  /*27600*/  IMAD.MOV.U32 R61, RZ, RZ, R55 ;  /* 0x000000ffff3d7224 */ /* 0x000fe400078e0037 */
[----:B------:R-:W-:Y:S02]  /*27610*/  IMAD.MOV.U32 R53, RZ, RZ, R51 ;  /* 0x000000ffff357224 */ /* 0x000fe400078e0033 */
[----:B------:R-:W-:Y:S02]  /*27620*/  IMAD.MOV.U32 R55, RZ, RZ, R49 ;  /* 0x000000ffff377224 */ /* 0x000fe400078e0031 */
[----:B------:R-:W-:-:S02]  /*27630*/  IMAD.MOV.U32 R51, RZ, RZ, R33 ;  /* 0x000000ffff337224 */ /* 0x000fc400078e0021 */
[----:B------:R-:W-:Y:S02]  /*27640*/  IMAD.MOV.U32 R49, RZ, RZ, R5 ;  /* 0x000000ffff317224 */ /* 0x000fe400078e0005 */
[----:B------:R-:W-:Y:S02]  /*27650*/  IMAD.MOV.U32 R33, RZ, RZ, R4 ;  /* 0x000000ffff217224 */ /* 0x000fe400078e0004 */
[----:B------:R-:W-:Y:S02]  /*27660*/  @!P0 IMAD.MOV.U32 R4, RZ, RZ, R27 ;  /* 0x000000ffff048224 */ /* 0x000fe400078e001b */
[----:B------:R-:W-:-:S05]  /*27670*/  @!P0 IMAD.MOV.U32 R5, RZ, RZ, R36 ;  /* 0x000000ffff058224 */ /* 0x000fca00078e0024 */
[----:B------:R0:W-:Y:S02]  /*27680*/  @!P0 ST.E.64 desc[UR40][R2.64], R4 ;  /* 0x0000000402008985 */ /* 0x0001e4000c101b28 */
[----:B0-----:R-:W-:-:S04]  /*27690*/  @!P3 LEA R2, P5, R118, R35, 0x2 ;  /* 0x000000237602b211 */ /* 0x001fc800078a10ff */
[----:B---3--:R-:W-:Y:S02]  /*276a0*/  @!P3 LEA.HI.X R3, R118, R40, R120, 0x2, P5 ;  /* 0x000000287603b211 */ /* 0x008fe400028f1478 */
[----:B------:R-:W3:Y:S01]  /*276b0*/  LDL R120, [R1+0x190] ;  /* 0x0001900001787983 */ /* 0x000ee20000100800 */
[----:B------:R-:W-:Y:S01]  /*276c0*/  ISETP.GE.AND P2, PT, R72, UR4, PT ;  /* 0x0000000448007c0c */ /* 0x000fe2000bf46270 */
[----:B------:R-:W-:Y:S02]  /*276d0*/  @!P1 IMAD.MOV.U32 R4, RZ, RZ, R77 ;  /* 0x000000ffff049224 */ /* 0x000fe400078e004d */
[----:B------:R-:W-:-:S05]  /*276e0*/  @!P1 IMAD.MOV.U32 R5, RZ, RZ, R80 ;  /* 0x000000ffff059224 */ /* 0x000fca00078e0050 */
[----:B------:R0:W-:Y:S01]  /*276f0*/  @!P1 ST.E.64 desc[UR40][R6.64], R4 ;  /* 0x0000000406009985 */ /* 0x0001e2000c101b28 */
[----:B------:R-:W-:Y:S01]  /*27700*/  MOV R122, R69 ;  /* 0x00000045007a7202 */ /* 0x000fe20000000f00 */
[----:B------:R-:W-:Y:S02]  /*27710*/  IMAD.MOV.U32 R69, RZ, RZ, R64 ;  /* 0x000000ffff457224 */ /* 0x000fe400078e0040 */
[----:B------:R-:W-:Y:S02]  /*27720*/  IMAD.MOV.U32 R64, RZ, RZ, R59 ;  /* 0x000000ffff407224 */ /* 0x000fe400078e003b */
[----:B------:R-:W-:Y:S01]  /*27730*/  IMAD.MOV.U32 R59, RZ, RZ, R55 ;  /* 0x000000ffff3b7224 */ /* 0x000fe200078e0037 */
[----:B0-----:R-:W-:Y:S01]  /*27740*/  @!P2 LEA R4, P4, R72, R35, 0x2 ;  /* 0x000000234804a211 */ /* 0x001fe200078810ff */
[----:B------:R-:W-:Y:S02]  /*27750*/  IMAD.MOV.U32 R55, RZ, RZ, R51 ;  /* 0x000000ffff377224 */ /* 0x000fe400078e0033 */
[----:B------:R-:W-:-:S02]  /*27760*/  IMAD.MOV.U32 R51, RZ, RZ, R49 ;  /* 0x000000ffff337224 */ /* 0x000fc400078e0031 */
[----:B-----5:R-:W-:Y:S02]  /*27770*/  IMAD.MOV.U32 R49, RZ, RZ, R32 ;  /* 0x000000ffff317224 */ /* 0x020fe400078e0020 */
[----:B------:R-:W5:Y:S01]  /*27780*/  LDL R32, [R1+0xc4] ;  /* 0x0000c40001207983 */ /* 0x000f620000100800 */
[----:B---3--:R-:W-:-:S03]  /*27790*/  @!P2 LEA.HI.X R5, R72, R40, R120, 0x2, P4 ;  /* 0x000000284805a211 */ /* 0x008fc600020f1478 */
[----:B------:R-:W3:Y:S01]  /*277a0*/  LDL R120, [R1+0x18c] ;  /* 0x00018c0001787983 */ /* 0x000ee20000100800 */
[----:B------:R-:W-:Y:S01]  /*277b0*/  ISETP.GE.AND P0, PT, R116, UR4, PT ;  /* 0x0000000474007c0c */ /* 0x000fe2000bf06270 */
[----:B------:R-:W-:Y:S02]  /*277c0*/  IMAD.MOV.U32 R118, RZ, RZ, R70 ;  /* 0x000000ffff767224 */ /* 0x000fe400078e0046 */
[----:B------:R-:W-:Y:S02]  /*277d0*/  IMAD.MOV.U32 R70, RZ, RZ, R65 ;  /* 0x000000ffff467224 */ /* 0x000fe400078e0041 */
[----:B------:R-:W-:Y:S02]  /*277e0*/  IMAD.MOV.U32 R65, RZ, RZ, R61 ;  /* 0x000000ffff417224 */ /* 0x000fe400078e003d */
[----:B------:R-:W-:Y:S01]  /*277f0*/  IMAD.MOV.U32 R61, RZ, RZ, R58 ;  /* 0x000000ffff3d7224 */ /* 0x000fe200078e003a */
[----:B------:R0:W-:Y:S01]  /*27800*/  @!P3 ST.E.64 desc[UR40][R2.64], R42 ;  /* 0x0000002a0200b985 */ /* 0x0001e2000c101b28 */
        /* <DEDUP_REMOVED lines=8> */
[----:B------:R-:W2:Y:S01]  /*27890*/  LDL R33, [R1+0xc8] ;  /* 0x0000c80001217983 */ /* 0x000ea20000100800 */
[C---:B0-----:R-:W-:Y:S01]  /*278a0*/  @!P0 LEA R2, P5, R116.reuse, R35, 0x2 ;  /* 0x0000002374028211 */ /* 0x041fe200078a10ff */
[----:B------:R-:W-:Y:S02]  /*278b0*/  IMAD.MOV.U32 R64, RZ, RZ, R61 ;  /* 0x000000ffff407224 */ /* 0x000fe400078e003d */
[----:B------:R-:W-:Y:S01]  /*278c0*/  IMAD.MOV.U32 R61, RZ, RZ, R59 ;  /* 0x000000ffff3d7224 */ /* 0x000fe200078e003b */
[----:B---3--:R-:W-:Y:S01]  /*278d0*/  @!P0 LEA.HI.X R3, R116, R40, R120, 0x2, P5 ;  /* 0x0000002874038211 */ /* 0x008fe200028f1478 */
[----:B------:R-:W-:Y:S01]  /*278e0*/  IMAD.MOV.U32 R120, RZ, RZ, R70 ;  /* 0x000000ffff787224 */ /* 0x000fe200078e0046 */
[----:B------:R-:W3:Y:S01]  /*278f0*/  LDL R116, [R1+0x188] ;  /* 0x0001880001747983 */ /* 0x000ee20000100800 */
[----:B------:R-:W-:-:S02]  /*27900*/  IMAD.MOV.U32 R70, RZ, RZ, R65 ;  /* 0x000000ffff467224 */ /* 0x000fc400078e0041 */
[----:B------:R-:W-:Y:S02]  /*27910*/  IMAD.MOV.U32 R65, RZ, RZ, R61 ;  /* 0x000000ffff417224 */ /* 0x000fe400078e003d */
[----:B------:R-:W-:Y:S02]  /*27920*/  IMAD.MOV.U32 R61, RZ, RZ, R55 ;  /* 0x000000ffff3d7224 */ /* 0x000fe400078e0037 */
[----:B------:R-:W-:Y:S02]  /*27930*/  IMAD.MOV.U32 R55, RZ, RZ, R50 ;  /* 0x000000ffff377224 */ /* 0x000fe400078e0032 */
[----:B-----5:R-:W-:Y:S02]  /*27940*/  IMAD.MOV.U32 R50, RZ, RZ, R32 ;  /* 0x000000ffff327224 */ /* 0x020fe400078e0020 */
[----:B------:R-:W5:Y:S01]  /*27950*/  LDL R32, [R1+0xd4] ;  /* 0x0000d40001207983 */ /* 0x000f620000100800 */
[----:B------:R-:W-:Y:S01]  /*27960*/  ISETP.GE.AND P1, PT, R113, UR4, PT ;  /* 0x0000000471007c0c */ /* 0x000fe2000bf26270 */
[----:B------:R-:W-:Y:S01]  /*27970*/  IMAD.MOV.U32 R59, RZ, RZ, R57 ;  /* 0x000000ffff3b7224 */ /* 0x000fe200078e0039 */
[----:B------:R-:W-:Y:S01]  /*27980*/  ISETP.GE.AND P3, PT, R112, UR4, PT ;  /* 0x0000000470007c0c */ /* 0x000fe2000bf66270 */
[----:B------:R-:W-:-:S02]  /*27990*/  @!P2 IMAD.MOV.U32 R57, RZ, RZ, R73 ;  /* 0x000000ffff39a224 */ /* 0x000fc400078e0049 */
[----:B------:R-:W-:Y:S01]  /*279a0*/  IMAD.MOV.U32 R121, RZ, RZ, R72 ;  /* 0x000000ffff797224 */ /* 0x000fe200078e0048 */
[----:B------:R-:W-:Y:S01]  /*279b0*/  MOV R72, R69 ;  /* 0x0000004500487202 */ /* 0x000fe20000000f00 */
[----:B------:R-:W-:Y:S01]  /*279c0*/  IMAD.MOV.U32 R69, RZ, RZ, R64 ;  /* 0x000000ffff457224 */ /* 0x000fe200078e0040 */
[----:B------:R0:W-:Y:S01]  /*279d0*/  @!P2 ST.E.64 desc[UR40][R4.64], R56 ;  /* 0x000000380400a985 */ /* 0x0001e2000c101b28 */
[----:B------:R-:W-:Y:S02]  /*279e0*/  IMAD.MOV.U32 R64, RZ, RZ, R59 ;  /* 0x000000ffff407224 */ /* 0x000fe400078e003b */
[----:B------:R-:W-:Y:S01]  /*279f0*/  IMAD.MOV.U32 R59, RZ, RZ, R54 ;  /* 0x000000ffff3b7224 */ /* 0x000fe200078e0036 */
[----:B--2---:R-:W-:Y:S02]  /*27a00*/  MOV R54, R33 ;  /* 0x0000002100367202 */ /* 0x004fe40000000f00 */
[----:B------:R-:W2:Y:S01]  /*27a10*/  LDL R33, [R1+0x178] ;  /* 0x0001780001217983 */ /* 0x000ea20000100800 */
[----:B0-----:R-:W-:-:S03]  /*27a20*/  @!P1 LEA R4, P4, R113, R35, 0x2 ;  /* 0x0000002371049211 */ /* 0x001fc600078810ff */
[----:B------:R0:W-:Y:S02]  /*27a30*/  @!P0 ST.E.64 desc[UR40][R2.64], R44 ;  /* 0x0000002c02008985 */ /* 0x0001e4000c101b28 */
[----:B0-----:R-:W-:Y:S02]  /*27a40*/  @!P3 LEA R2, P5, R112, R35, 0x2 ;  /* 0x000000237002b211 */ /* 0x001fe400078a10ff */
[----:B---3--:R-:W-:Y:S01]  /*27a50*/  @!P1 LEA.HI.X R5, R113, R40, R116, 0x2, P4 ;  /* 0x0000002871059211 */ /* 0x008fe200020f1474 */
[----:B------:R-:W-:Y:S02]  /*27a60*/  IMAD.MOV.U32 R116, RZ, RZ, R72 ;  /* 0x000000ffff747224 */ /* 0x000fe400078e0048 */
[----:B------:R-:W-:Y:S02]  /*27a70*/  IMAD.MOV.U32 R113, RZ, RZ, R70 ;  /* 0x000000ffff717224 */ /* 0x000fe400078e0046 */
[----:B------:R-:W-:Y:S02]  /*27a80*/  IMAD.MOV.U32 R72, RZ, RZ, R69 ;  /* 0x000000ffff487224 */ /* 0x000fe400078e0045 */
[----:B------:R-:W-:Y:S01]  /*27a90*/  IMAD.MOV.U32 R69, RZ, RZ, R64 ;  /* 0x000000ffff457224 */ /* 0x000fe200078e0040 */
[----:B------:R-:W-:-:S02]  /*27aa0*/  MOV R64, R59 ;  /* 0x0000003b00407202 */ /* 0x000fc40000000f00 */
[----:B------:R-:W-:Y:S01]  /*27ab0*/  @!P3 LEA.HI.X R3, R112, R40, R113, 0x2, P5 ;  /* 0x000000287003b211 */ /* 0x000fe200028f1471 */
[----:B-----5:R-:W-:Y:S01]  /*27ac0*/  IMAD.MOV.U32 R59, RZ, RZ, R32 ;  /* 0x000000ffff3b7224 */ /* 0x020fe200078e0020 */
[----:B------:R-:W-:Y:S01]  /*27ad0*/  MOV R113, R72 ;  /* 0x0000004800717202 */ /* 0x000fe20000000f00 */
[----:B------:R-:W-:Y:S02]  /*27ae0*/  IMAD.MOV.U32 R72, RZ, RZ, R69 ;  /* 0x000000ffff487224 */ /* 0x000fe400078e0045 */
[----:B------:R-:W-:Y:S02]  /*27af0*/  IMAD.MOV.U32 R69, RZ, RZ, R64 ;  /* 0x000000ffff457224 */ /* 0x000fe400078e0040 */
[----:B------:R-:W-:Y:S02]  /*27b00*/  IMAD.MOV.U32 R64, RZ, RZ, R59 ;  /* 0x000000ffff407224 */ /* 0x000fe400078e003b */
[----:B------:R-:W3:Y:S01]  /*27b10*/  LDL R59, [R1+0x170] ;  /* 0x00017000013b7983 */ /* 0x000ee20000100800 */
[----:B------:R-:W-:Y:S01]  /*27b20*/  ISETP.GE.AND P2, PT, R110, UR4, PT ;  /* 0x000000046e007c0c */ /* 0x000fe2000bf46270 */
[----:B------:R-:W-:-:S02]  /*27b30*/  @!P1 IMAD.MOV.U32 R6, RZ, RZ, R47 ;  /* 0x000000ffff069224 */ /* 0x000fc400078e002f */
[----:B------:R-:W-:Y:S02]  /*27b40*/  @!P1 IMAD.MOV.U32 R7, RZ, RZ, R81 ;  /* 0x000000ffff079224 */ /* 0x000fe400078e0051 */
[----:B------:R-:W-:Y:S02]  /*27b50*/  IMAD.MOV.U32 R70, RZ, RZ, R65 ;  /* 0x000000ffff467224 */ /* 0x000fe400078e0041 */
[----:B------:R-:W-:Y:S02]  /*27b60*/  IMAD.MOV.U32 R65, RZ, RZ, R61 ;  /* 0x000000ffff417224 */ /* 0x000fe400078e003d */
[----:B--2---:R-:W-:Y:S01]  /*27b70*/  IMAD.MOV.U32 R61, RZ, RZ, R33 ;  /* 0x000000ffff3d7224 */ /* 0x004fe200078e0021 */
[----:B------:R0:W-:Y:S01]  /*27b80*/  @!P1 ST.E.64 desc[UR40][R4.64], R6 ;  /* 0x0000000604009985 */ /* 0x0001e2000c101b28 */
[----:B------:R-:W-:Y:S02]  /*27b90*/  IMAD.MOV.U32 R33, RZ, RZ, R26 ;  /* 0x000000ffff217224 */ /* 0x000fe400078e001a */
[----:B------:R-:W-:Y:S01]  /*27ba0*/  IMAD.MOV.U32 R112, RZ, RZ, R70 ;  /* 0x000000ffff707224 */ /* 0x000fe200078e0046 */
[----:B------:R-:W-:Y:S01]  /*27bb0*/  ISETP.GE.AND P0, PT, R103, UR4, PT ;  /* 0x0000000467007c0c */ /* 0x000fe2000bf06270 */
[----:B------:R-:W-:-:S02]  /*27bc0*/  IMAD.MOV.U32 R70, RZ, RZ, R65 ;  /* 0x000000ffff467224 */ /* 0x000fc400078e0041 */
[----:B------:R-:W-:Y:S02]  /*27bd0*/  IMAD.MOV.U32 R65, RZ, RZ, R61 ;  /* 0x000000ffff417224 */ /* 0x000fe400078e003d */
[----:B------:R-:W-:Y:S01]  /*27be0*/  IMAD.MOV.U32 R61, RZ, RZ, R33 ;  /* 0x000000ffff3d7224 */ /* 0x000fe200078e0021 */
[C---:B0-----:R-:W-:Y:S02]  /*27bf0*/  @!P2 LEA R4, P4, R110.reuse, R35, 0x2 ;  /* 0x000000236e04a211 */ /* 0x041fe400078810ff */
[----:B------:R-:W-:Y:S02]  /*27c00*/  ISETP.GE.AND P1, PT, R115, UR4, PT ;  /* 0x0000000473007c0c */ /* 0x000fe4000bf26270 */
[----:B------:R-:W-:Y:S01]  /*27c10*/  @!P2 LEA.HI.X R5, R110, R40, R112, 0x2, P4 ;  /* 0x000000286e05a211 */ /* 0x000fe200020f1470 */
[----:B------:R-:W-:Y:S02]  /*27c20*/  IMAD.MOV.U32 R110, RZ, RZ, R72 ;  /* 0x000000ffff6e7224 */ /* 0x000fe400078e0048 */
[----:B------:R-:W-:Y:S01]  /*27c30*/  IMAD.MOV.U32 R72, RZ, RZ, R69 ;  /* 0x000000ffff487224 */ /* 0x000fe200078e0045 */
[----:B------:R-:W-:Y:S01]  /*27c40*/  MOV R69, R61 ;  /* 0x0000003d00457202 */ /* 0x000fe20000000f00 */
[----:B------:R-:W-:-:S02]  /*27c50*/  @!P3 IMAD.MOV.U32 R47, RZ, RZ, R48 ;  /* 0x000000ffff2fb224 */ /* 0x000fc400078e0030 */
[----:B------:R-:W-:Y:S02]  /*27c60*/  IMAD.MOV.U32 R112, RZ, RZ, R70 ;  /* 0x000000ffff707224 */ /* 0x000fe400078e0046 */
[----:B------:R-:W-:Y:S02]  /*27c70*/  IMAD.MOV.U32 R61, RZ, RZ, R58 ;  /* 0x000000ffff3d7224 */ /* 0x000fe400078e003a */
[----:B------:R-:W-:Y:S02]  /*27c80*/  IMAD.MOV.U32 R70, RZ, RZ, R65 ;  /* 0x000000ffff467224 */ /* 0x000fe400078e0041 */
[----:B------:R-:W-:Y:S02]  /*27c90*/  IMAD.MOV.U32 R58, RZ, RZ, R53 ;  /* 0x000000ffff3a7224 */ /* 0x000fe400078e0035 */
[----:B------:R-:W-:Y:S01]  /*27ca0*/  IMAD.MOV.U32 R65, RZ, RZ, R64 ;  /* 0x000000ffff417224 */ /* 0x000fe200078e0040 */
[----:B------:R-:W2:Y:S01]  /*27cb0*/  LDL R53, [R1+0x150] ;  /* 0x0001500001357983 */ /* 0x000ea20000100800 */
[----:B------:R-:W-:-:S02]  /*27cc0*/  @!P2 IMAD.MOV.U32 R6, RZ, RZ, R109 ;  /* 0x000000ffff06a224 */ /* 0x000fc400078e006d */
[----:B------:R-:W-:Y:S01]  /*27cd0*/  @!P2 IMAD.MOV.U32 R7, RZ, RZ, R85 ;  /* 0x000000ffff07a224 */ /* 0x000fe200078e0055 */
[----:B------:R0:W-:Y:S01]  /*27ce0*/  @!P3 ST.E.64 desc[UR40][R2.64], R46 ;  /* 0x0000002e0200b985 */ /* 0x0001e2000c101b28 */
[----:B------:R-:W-:Y:S01]  /*27cf0*/  MOV R124, R70 ;  /* 0x00000046007c7202 */ /* 0x000fe20000000f00 */
[----:B------:R-:W-:Y:S02]  /*27d00*/  IMAD.MOV.U32 R70, RZ, RZ, R61 ;  /* 0x000000ffff467224 */ /* 0x000fe400078e003d */
[----:B------:R1:W-:Y:S01]  /*27d10*/  @!P2 ST.E.64 desc[UR40][R4.64], R6 ;  /* 0x000000060400a985 */ /* 0x0003e2000c101b28 */
[----:B0-----:R-:W-:-:S04]  /*27d20*/  @!P0 LEA R2, P5, R103, R35, 0x2 ;  /* 0x0000002367028211 */ /* 0x001fc800078a10ff */
[-C--:B------:R-:W-:Y:S01]  /*27d30*/  @!P0 LEA.HI.X R3, R103, R40.reuse, R112, 0x2, P5 ;  /* 0x0000002867038211 */ /* 0x080fe200028f1470 */
[----:B------:R-:W-:Y:S01]  /*27d40*/  IMAD.MOV.U32 R112, RZ, RZ, R69 ;  /* 0x000000ffff707224 */ /* 0x000fe200078e0045 */
[C---:B-1----:R-:W-:Y:S01]  /*27d50*/  @!P1 LEA R4, P4, R115.reuse, R35, 0x2 ;  /* 0x0000002373049211 */ /* 0x042fe200078810ff */
[----:B------:R-:W-:Y:S02]  /*27d60*/  IMAD.MOV.U32 R69, RZ, RZ, R21 ;  /* 0x000000ffff457224 */ /* 0x000fe400078e0015 */
[----:B---3--:R-:W-:Y:S01]  /*27d70*/  IMAD.MOV.U32 R64, RZ, RZ, R59 ;  /* 0x000000ffff407224 */ /* 0x008fe200078e003b */
[----:B------:R-:W-:Y:S01]  /*27d80*/  @!P1 LEA.HI.X R5, R115, R40, R124, 0x2, P4 ;  /* 0x0000002873059211 */ /* 0x000fe200020f147c */
[----:B------:R-:W-:Y:S01]  /*27d90*/  IMAD.MOV.U32 R59, RZ, RZ, R13 ;  /* 0x000000ffff3b7224 */ /* 0x000fe200078e000d */
[----:B------:R-:W-:Y:S01]  /*27da0*/  ISETP.GE.AND P3, PT, R118, UR4, PT ;  /* 0x0000000476007c0c */ /* 0x000fe2000bf66270 */
[----:B------:R-:W-:Y:S02]  /*27db0*/  IMAD.MOV.U32 R103, RZ, RZ, R64 ;  /* 0x000000ffff677224 */ /* 0x000fe400078e0040 */
[----:B------:R-:W-:Y:S01]  /*27dc0*/  IMAD.MOV.U32 R26, RZ, RZ, R20 ;  /* 0x000000ffff1a7224 */ /* 0x000fe200078e0014 */
[----:B------:R-:W-:Y:S01]  /*27dd0*/  ISETP.GE.AND P2, PT, R122, UR4, PT ;  /* 0x000000047a007c0c */ /* 0x000fe2000bf46270 */
[----:B------:R-:W-:Y:S01]  /*27de0*/  IMAD.MOV.U32 R61, RZ, RZ, R59 ;  /* 0x000000ffff3d7224 */ /* 0x000fe200078e003b */
[----:B------:R-:W-:Y:S01]  /*27df0*/  MOV R124, R112 ;  /* 0x00000070007c7202 */ /* 0x000fe20000000f00 */
[----:B------:R-:W3:Y:S01]  /*27e00*/  LDL R59, [R1+0x164] ;  /* 0x00016400013b7983 */ /* 0x000ee20000100800 */
[----:B------:R-:W-:-:S02]  /*27e10*/  IMAD.MOV.U32 R115, RZ, RZ, R103 ;  /* 0x000000ffff737224 */ /* 0x000fc400078e0067 */
[----:B------:R-:W-:Y:S01]  /*27e20*/  IMAD.MOV.U32 R103, RZ, RZ, R69 ;  /* 0x000000ffff677224 */ /* 0x000fe200078e0045 */
[----:B------:R-:W5:Y:S01]  /*27e30*/  LDL R20, [R1+0x144] ;  /* 0x0001440001147983 */ /* 0x000f620000100800 */
[----:B------:R-:W-:Y:S02]  /*27e40*/  IMAD.MOV.U32 R69, RZ, RZ, R55 ;  /* 0x000000ffff457224 */ /* 0x000fe400078e0037 */
[----:B------:R-:W-:Y:S01]  /*27e50*/  IMAD.MOV.U32 R55, RZ, RZ, R41 ;  /* 0x000000ffff377224 */ /* 0x000fe200078e0029 */
[----:B------:R-:W4:Y:S04]  /*27e60*/  LDL R21, [R1+0xac] ;  /* 0x0000ac0001157983 */ /* 0x000f280000100800 */
[----:B------:R-:W5:Y:S01]  /*27e70*/  LDL R41, [R1+0x154] ;  /* 0x0001540001297983 */ /* 0x000f620000100800 */
[----:B------:R-:W-:-:S02]  /*27e80*/  IMAD.MOV.U32 R112, RZ, RZ, R70 ;  /* 0x000000ffff707224 */ /* 0x000fc400078e0046 */
[----:B--2---:R-:W-:Y:S02]  /*27e90*/  IMAD.MOV.U32 R64, RZ, RZ, R53 ;  /* 0x000000ffff407224 */ /* 0x004fe400078e0035 */
[----:B------:R-:W-:-:S05]  /*27ea0*/  @!P0 IMAD.MOV.U32 R53, RZ, RZ, R60 ;  /* 0x000000ffff358224 */ /* 0x000fca00078e003c */
[----:B------:R0:W-:Y:S02]  /*27eb0*/  @!P0 ST.E.64 desc[UR40][R2.64], R52 ;  /* 0x0000003402008985 */ /* 0x0001e4000c101b28 */
[----:B0-----:R-:W-:-:S04]  /*27ec0*/  @!P3 LEA R2, P5, R118, R35, 0x2 ;  /* 0x000000237602b211 */ /* 0x001fc800078a10ff */
[----:B------:R-:W-:Y:S01]  /*27ed0*/  @!P3 LEA.HI.X R3, R118, R40, R124, 0x2, P5 ;  /* 0x000000287603b211 */ /* 0x000fe200028f147c */
[----:B------:R-:W-:Y:S02]  /*27ee0*/  IMAD.MOV.U32 R118, RZ, RZ, R112 ;  /* 0x000000ffff767224 */ /* 0x000fe400078e0070 */
[----:B---3--:R-:W-:Y:S02]  /*27ef0*/  IMAD.MOV.U32 R70, RZ, RZ, R59 ;  /* 0x000000ffff467224 */ /* 0x008fe400078e003b */
[----:B------:R-:W-:Y:S01]  /*27f00*/  IMAD.MOV.U32 R59, RZ, RZ, R51 ;  /* 0x000000ffff3b7224 */ /* 0x000fe200078e0033 */
[----:B------:R-:W-:Y:S01]  /*27f10*/  MOV R51, R25 ;  /* 0x0000001900337202 */ /* 0x000fe20000000f00 */
[----:B------:R-:W-:Y:S01]  /*27f20*/  IMAD.MOV.U32 R112, RZ, RZ, R70 ;  /* 0x000000ffff707224 */ /* 0x000fe200078e0046 */
[----:B------:R-:W-:Y:S01]  /*27f30*/  ISETP.GE.AND P0, PT, R121, UR4, PT ;  /* 0x0000000479007c0c */ /* 0x000fe2000bf06270 */
[----:B------:R-:W-:Y:S01]  /*27f40*/  @!P1 IMAD.MOV.U32 R6, RZ, RZ, R89 ;  /* 0x000000ffff069224 */ /* 0x000fe200078e0059 */
[----:B------:R-:W-:Y:S01]  /*27f50*/  MOV R70, R59 ;  /* 0x0000003b00467202 */ /* 0x000fe20000000f00 */
[----:B------:R-:W-:Y:S01]  /*27f60*/  IMAD.MOV.U32 R59, RZ, RZ, R55 ;  /* 0x000000ffff3b7224 */ /* 0x000fe200078e0037 */
[----:B------:R-:W2:Y:S01]  /*27f70*/  LDL R25, [R1+0xb4] ;  /* 0x0000b40001197983 */ /* 0x000ea20000100800 */
[----:B------:R-:W-:-:S02]  /*27f80*/  IMAD.MOV.U32 R55, RZ, RZ, R51 ;  /* 0x000000ffff377224 */ /* 0x000fc400078e0033 */
[----:B-----5:R-:W-:Y:S02]  /*27f90*/  IMAD.MOV.U32 R51, RZ, RZ, R41 ;  /* 0x000000ffff337224 */ /* 0x020fe400078e0029 */
[----:B------:R-:W3:Y:S01]  /*27fa0*/  LDL R41, [R1+0x148] ;  /* 0x0001480001297983 */ /* 0x000ee20000100800 */
[----:B------:R-:W-:Y:S02]  /*27fb0*/  @!P1 IMAD.MOV.U32 R7, RZ, RZ, R63 ;  /* 0x000000ffff079224 */ /* 0x000fe400078e003f */
[----:B------:R-:W-:Y:S02]  /*27fc0*/  IMAD.MOV.U32 R124, RZ, RZ, R115 ;  /* 0x000000ffff7c7224 */ /* 0x000fe400078e0073 */
[----:B------:R-:W-:Y:S01]  /*27fd0*/  IMAD.MOV.U32 R115, RZ, RZ, R103 ;  /* 0x000000ffff737224 */ /* 0x000fe200078e0067 */
[----:B------:R0:W-:Y:S01]  /*27fe0*/  @!P1 ST.E.64 desc[UR40][R4.64], R6 ;  /* 0x0000000604009985 */ /* 0x0001e2000c101b28 */
[----:B------:R-:W-:Y:S02]  /*27ff0*/  IMAD.MOV.U32 R103, RZ, RZ, R69 ;  /* 0x000000ffff677224 */ /* 0x000fe400078e0045 */
[----:B------:R-:W-:-:S02]  /*28000*/  @!P3 IMAD.MOV.U32 R69, RZ, RZ, R67 ;  /* 0x000000ffff45b224 */ /* 0x000fc400078e0043 */
[----:B------:R-:W-:Y:S02]  /*28010*/  IMAD.MOV.U32 R13, RZ, RZ, R12 ;  /* 0x000000ffff0d7224 */ /* 0x000fe400078e000c */
[----:B------:R-:W5:Y:S01]  /*28020*/  LDL R12, [R1+0x140] ;  /* 0x00014000010c7983 */ /* 0x000f620000100800 */
[----:B0-----:R-:W-:-:S03]  /*28030*/  @!P2 LEA R4, P4, R122, R35, 0x2 ;  /* 0x000000237a04a211 */ /* 0x001fc600078810ff */
[----:B------:R0:W-:Y:S01]  /*28040*/  @!P3 ST.E.64 desc[UR40][R2.64], R68 ;  /* 0x000000440200b985 */ /* 0x0001e2000c101b28 */
[----:B------:R-:W-:Y:S01]  /*28050*/  @!P2 LEA.HI.X R5, R122, R40, R124, 0x2, P4 ;  /* 0x000000287a05a211 */ /* 0x000fe200020f147c */
[----:B------:R-:W-:Y:S02]  /*28060*/  IMAD.MOV.U32 R122, RZ, RZ, R118 ;  /* 0x000000ffff7a7224 */ /* 0x000fe400078e0076 */
[----:B------:R-:W-:Y:S01]  /*28070*/  IMAD.MOV.U32 R118, RZ, RZ, R115 ;  /* 0x000000ffff767224 */ /* 0x000fe200078e0073 */
[----:B------:R-:W-:Y:S01]  /*28080*/  MOV R33, R20 ;  /* 0x0000001400217202 */ /* 0x000fe20000000f00 */
[----:B------:R-:W-:Y:S01]  /*28090*/  IMAD.MOV.U32 R115, RZ, RZ, R112 ;  /* 0x000000ffff737224 */ /* 0x000fe200078e0070 */
[----:B------:R-:W-:Y:S01]  /*280a0*/  MOV R112, R103 ;  /* 0x0000006700707202 */ /* 0x000fe20000000f00 */
[----:B------:R-:W-:Y:S01]  /*280b0*/  IMAD.MOV.U32 R103, RZ, RZ, R70 ;  /* 0x000000ffff677224 */ /* 0x000fe200078e0046 */
[----:B0-----:R-:W-:Y:S01]  /*280c0*/  @!P0 LEA R2, P5, R121, R35, 0x2 ;  /* 0x0000002379028211 */ /* 0x001fe200078a10ff */
[----:B------:R-:W-:-:S02]  /*280d0*/  IMAD.MOV.U32 R70, RZ, RZ, R55 ;  /* 0x000000ffff467224 */ /* 0x000fc400078e0037 */
[----:B------:R-:W-:Y:S01]  /*280e0*/  IMAD.MOV.U32 R55, RZ, RZ, R51 ;  /* 0x000000ffff377224 */ /* 0x000fe200078e0033 */
[----:B------:R-:W-:Y:S02]  /*280f0*/  @!P0 LEA.HI.X R3, R121, R40, R122, 0x2, P5 ;  /* 0x0000002879038211 */ /* 0x000fe400028f147a */
[----:B------:R-:W-:Y:S01]  /*28100*/  MOV R121, R118 ;  /* 0x0000007600797202 */ /* 0x000fe20000000f00 */
[----:B------:R-:W-:Y:S02]  /*28110*/  IMAD.MOV.U32 R118, RZ, RZ, R115 ;  /* 0x000000ffff767224 */ /* 0x000fe400078e0073 */
[----:B------:R-:W-:Y:S02]  /*28120*/  IMAD.MOV.U32 R115, RZ, RZ, R112 ;  /* 0x000000ffff737224 */ /* 0x000fe400078e0070 */
[----:B------:R-:W-:Y:S02]  /*28130*/  IMAD.MOV.U32 R112, RZ, RZ, R70 ;  /* 0x000000ffff707224 */ /* 0x000fe400078e0046 */
[----:B------:R-:W-:-:S02]  /*28140*/  IMAD.MOV.U32 R70, RZ, RZ, R55 ;  /* 0x000000ffff467224 */ /* 0x000fc400078e0037 */
[----:B------:R-:W-:Y:S02]  /*28150*/  IMAD.MOV.U32 R20, RZ, RZ, R11 ;  /* 0x000000ffff147224 */ /* 0x000fe400078e000b */
[----:B------:R-:W4:Y:S01]  /*28160*/  LDL R11, [R1+0x130] ;  /* 0x00013000010b7983 */ /* 0x000f220000100800 */
[----:B------:R-:W-:-:S03]  /*28170*/  IMAD.MOV.U32 R32, RZ, RZ, R14 ;  /* 0x000000ffff207224 */ /* 0x000fc600078e000e */
[----:B------:R-:W4:Y:S01]  /*28180*/  LDL R14, [R1+0x124] ;  /* 0x00012400010e7983 */ /* 0x000f220000100800 */
[----:B------:R-:W-:Y:S01]  /*28190*/  ISETP.GE.AND P1, PT, R120, UR4, PT ;  /* 0x0000000478007c0c */ /* 0x000fe2000bf26270 */
[----:B------:R-:W-:Y:S01]  /*281a0*/  @!P2 IMAD.MOV.U32 R63, RZ, RZ, R66 ;  /* 0x000000ffff3fa224 */ /* 0x000fe200078e0042 */
[----:B------:R-:W-:Y:S01]  /*281b0*/  ISETP.GE.AND P3, PT, R116, UR4, PT ;  /* 0x0000000474007c0c */ /* 0x000fe2000bf66270 */
[----:B------:R-:W-:-:S03]  /*281c0*/  @!P0 IMAD.MOV.U32 R77, RZ, RZ, R76 ;  /* 0x000000ffff4d8224 */ /* 0x000fc600078e004c */
[----:B------:R0:W-:Y:S01]  /*281d0*/  @!P2 ST.E.64 desc[UR40][R4.64], R62 ;  /* 0x0000003e0400a985 */ /* 0x0001e2000c101b28 */
[----:B------:R-:W-:Y:S01]  /*281e0*/  ISETP.GE.AND P2, PT, R113, UR4, PT ;  /* 0x0000000471007c0c */ /* 0x000fe2000bf46270 */
[----:B------:R-:W-:-:S05]  /*281f0*/  @!P0 IMAD.MOV.U32 R76, RZ, RZ, R71 ;  /* 0x000000ffff4c8224 */ /* 0x000fca00078e0047 */
[----:B------:R-:W-:Y:S01]  /*28200*/  @!P1 LOP3.LUT R75, R75, R74, RZ, 0x3c, !PT ;  /* 0x0000004a4b4b9212 */ /* 0x000fe200078e3cff */
[----:B---3--:R-:W-:Y:S02]  /*28210*/  IMAD.MOV.U32 R51, RZ, RZ, R41 ;  /* 0x000000ffff337224 */ /* 0x008fe400078e0029 */
[----:B------:R-:W-:Y:S02]  /*28220*/  IMAD.MOV.U32 R41, RZ, RZ, R33 ;  /* 0x000000ffff297224 */ /* 0x000fe400078e0021 */
[----:B------:R-:W-:Y:S02]  /*28230*/  IMAD.MOV.U32 R33, RZ, RZ, R26 ;  /* 0x000000ffff217224 */ /* 0x000fe400078e001a */
[----:B------:R-:W-:Y:S01]  /*28240*/  IMAD.MOV.U32 R55, RZ, RZ, R51 ;  /* 0x000000ffff377224 */ /* 0x000fe200078e0033 */
[----:B------:R-:W3:Y:S01]  /*28250*/  LDL R26, [R1+0x134] ;  /* 0x00013400011a7983 */ /* 0x000ee20000100800 */
[----:B------:R-:W-:Y:S02]  /*28260*/  IMAD.MOV.U32 R51, RZ, RZ, R41 ;  /* 0x000000ffff337224 */ /* 0x000fe400078e0029 */
[----:B------:R-:W-:Y:S01]  /*28270*/  IMAD.MOV.U32 R41, RZ, RZ, R33 ;  /* 0x000000ffff297224 */ /* 0x000fe200078e0021 */
[----:B------:R-:W-:-:S02]  /*28280*/  MOV R33, R15 ;  /* 0x0000000f00217202 */ /* 0x000fc40000000f00 */
[----:B------:R-:W3:Y:S01]  /*28290*/  LDL R15, [R1+0xa8] ;  /* 0x0000a800010f7983 */ /* 0x000ee20000100800 */
[C---:B0-----:R-:W-:Y:S02]  /*282a0*/  @!P1 LEA R4, P4, R120.reuse, R35, 0x2 ;  /* 0x0000002378049211 */ /* 0x041fe400078810ff */
[C---:B------:R-:W-:Y:S01]  /*282b0*/  @!P1 LOP3.LUT R74, R75.reuse, R74, RZ, 0x3c, !PT ;  /* 0x0000004a4b4a9212 */ /* 0x040fe200078e3cff */
[----:B------:R0:W-:Y:S01]  /*282c0*/  @!P0 ST.E.64 desc[UR40][R2.64], R76 ;  /* 0x0000004c02008985 */ /* 0x0001e2000c101b28 */
[----:B------:R-:W-:Y:S02]  /*282d0*/  @!P1 LEA.HI.X R5, R120, R40, R121, 0x2, P4 ;  /* 0x0000002878059211 */ /* 0x000fe400020f1479 */
[----:B------:R-:W-:Y:S02]  /*282e0*/  @!P1 LOP3.LUT R75, R75, R74, RZ, 0x3c, !PT ;  /* 0x0000004a4b4b9212 */ /* 0x000fe400078e3cff */
[----:B------:R-:W-:Y:S01]  /*282f0*/  ISETP.GE.AND P0, PT, R110, UR4, PT ;  /* 0x000000046e007c0c */ /* 0x000fe2000bf06270 */
[----:B------:R-:W-:-:S02]  /*28300*/  @!P3 IMAD.MOV.U32 R85, RZ, RZ, R84 ;  /* 0x000000ffff55b224 */ /* 0x000fc400078e0054 */
[----:B------:R1:W-:Y:S01]  /*28310*/  @!P1 ST.E.64 desc[UR40][R4.64], R74 ;  /* 0x0000004a04009985 */ /* 0x0003e2000c101b28 */
[----:B------:R-:W-:Y:S01]  /*28320*/  ISETP.GE.AND P1, PT, R72, UR4, PT ;  /* 0x0000000448007c0c */ /* 0x000fe2000bf26270 */
[----:B------:R-:W-:Y:S01]  /*28330*/  @!P3 IMAD.MOV.U32 R84, RZ, RZ, R78 ;  /* 0x000000ffff54b224 */ /* 0x000fe200078e004e */
[----:B0-----:R-:W-:-:S04]  /*28340*/  @!P3 LEA R2, P5, R116, R35, 0x2 ;  /* 0x000000237402b211 */ /* 0x001fc800078a10ff */
[----:B------:R-:W-:Y:S02]  /*28350*/  @!P3 LEA.HI.X R3, R116, R40, R118, 0x2, P5 ;  /* 0x000000287403b211 */ /* 0x000fe400028f1476 */
[----:B-1----:R-:W-:-:S03]  /*28360*/  @!P2 LEA R4, P4, R113, R35, 0x2 ;  /* 0x000000237104a211 */ /* 0x002fc600078810ff */
[----:B------:R0:W-:Y:S01]  /*28370*/  @!P3 ST.E.64 desc[UR40][R2.64], R84 ;  /* 0x000000540200b985 */ /* 0x0001e2000c101b28 */
[----:B------:R-:W-:Y:S01]  /*28380*/  ISETP.GE.AND P3, PT, R65, UR4, PT ;  /* 0x0000000441007c0c */ /* 0x000fe2000bf66270 */
[----:B------:R-:W-:Y:S01]  /*28390*/  @!P2 IMAD.MOV.U32 R6, RZ, RZ, R117 ;  /* 0x000000ffff06a224 */ /* 0x000fe200078e0075 */
[----:B------:R-:W-:Y:S01]  /*283a0*/  @!P2 LEA.HI.X R5, R113, R40, R115, 0x2, P4 ;  /* 0x000000287105a211 */ /* 0x000fe200020f1473 */
[----:B------:R-:W-:Y:S02]  /*283b0*/  @!P2 IMAD.MOV.U32 R7, RZ, RZ, R79 ;  /* 0x000000ffff07a224 */ /* 0x000fe400078e004f */
[----:B------:R-:W-:Y:S01]  /*283c0*/  @!P0 IMAD.MOV.U32 R89, RZ, RZ, R88 ;  /* 0x000000ffff598224 */ /* 0x000fe200078e0058 */
[----:B------:R-:W-:Y:S02]  /*283d0*/  @!P0 MOV R88, R86 ;  /* 0x0000005600588202 */ /* 0x000fe40000000f00 */
[----:B------:R1:W-:Y:S01]  /*283e0*/  @!P2 ST.E.64 desc[UR40][R4.64], R6 ;  /* 0x000000060400a985 */ /* 0x0003e2000c101b28 */
[----:B------:R-:W-:-:S02]  /*283f0*/  ISETP.GE.AND P2, PT, R61, UR4, PT ;  /* 0x000000043d007c0c */ /* 0x000fc4000bf46270 */
[----:B0-----:R-:W-:-:S04]  /*28400*/  @!P0 LEA R2, P5, R110, R35, 0x2 ;  /* 0x000000236e028211 */ /* 0x001fc800078a10ff */
[-C--:B------:R-:W-:Y:S02]  /*28410*/  @!P0 LEA.HI.X R3, R110, R40.reuse, R112, 0x2, P5 ;  /* 0x000000286e038211 */ /* 0x080fe400028f1470 */
[C---:B-1----:R-:W-:Y:S01]  /*28420*/  @!P1 LEA R4, P4, R72.reuse, R35, 0x2 ;  /* 0x0000002348049211 */ /* 0x042fe200078810ff */
[----:B------:R-:W-:Y:S02]  /*28430*/  @!P1 IMAD.MOV.U32 R6, RZ, RZ, R125 ;  /* 0x000000ffff069224 */ /* 0x000fe400078e007d */
[----:B------:R0:W-:Y:S01]  /*28440*/  @!P0 ST.E.64 desc[UR40][R2.64], R88 ;  /* 0x0000005802008985 */ /* 0x0001e2000c101b28 */
[----:B------:R-:W-:Y:S01]  /*28450*/  @!P1 IMAD.MOV.U32 R7, RZ, RZ, R82 ;  /* 0x000000ffff079224 */ /* 0x000fe200078e0052 */
[----:B------:R-:W-:Y:S02]  /*28460*/  @!P1 LEA.HI.X R5, R72, R40, R103, 0x2, P4 ;  /* 0x0000002848059211 */ /* 0x000fe400020f1467 */
[----:B------:R-:W-:-:S03]  /*28470*/  ISETP.GE.AND P0, PT, R58, UR4, PT ;  /* 0x000000043a007c0c */ /* 0x000fc6000bf06270 */
[----:B------:R1:W-:Y:S01]  /*28480*/  @!P1 ST.E.64 desc[UR40][R4.64], R6 ;  /* 0x0000000604009985 */ /* 0x0003e2000c101b28 */
[----:B------:R-:W-:Y:S02]  /*28490*/  ISETP.GE.AND P1, PT, R54, UR4, PT ;  /* 0x0000000436007c0c */ /* 0x000fe4000bf26270 */
[----:B0-----:R-:W-:-:S04]  /*284a0*/  @!P3 LEA R2, P5, R65, R35, 0x2 ;  /* 0x000000234102b211 */ /* 0x001fc800078a10ff */
[----:B------:R-:W-:Y:S01]  /*284b0*/  @!P3 LEA.HI.X R3, R65, R40, R70, 0x2, P5 ;  /* 0x000000284103b211 */ /* 0x000fe200028f1446 */
[----:B-1----:R-:W-:Y:S02]  /*284c0*/  @!P3 IMAD.MOV.U32 R4, RZ, RZ, R91 ;  /* 0x000000ffff04b224 */ /* 0x002fe400078e005b */
[----:B------:R-:W-:Y:S01]  /*284d0*/  @!P3 IMAD.MOV.U32 R5, RZ, RZ, R92 ;  /* 0x000000ffff05b224 */ /* 0x000fe200078e005c */
[----:B------:R-:W-:-:S04]  /*284e0*/  @!P2 LEA R6, P4, R61, R35, 0x2 ;  /* 0x000000233d06a211 */ /* 0x000fc800078810ff */
[----:B------:R0:W-:Y:S01]  /*284f0*/  @!P3 ST.E.64 desc[UR40][R2.64], R4 ;  /* 0x000000040200b985 */ /* 0x0001e2000c101b28 */
[----:B------:R-:W-:Y:S02]  /*28500*/  ISETP.GE.AND P3, PT, R50, UR4, PT ;  /* 0x0000000432007c0c */ /* 0x000fe4000bf66270 */
[----:B------:R-:W-:Y:S01]  /*28510*/  @!P2 LEA.HI.X R7, R61, R40, R64, 0x2, P4 ;  /* 0x000000283d07a211 */ /* 0x000fe200020f1440 */
[----:B0-----:R-:W-:Y:S02]  /*28520*/  @!P2 IMAD.MOV.U32 R4, RZ, RZ, R83 ;  /* 0x000000ffff04a224 */ /* 0x001fe400078e0053 */
[----:B------:R-:W-:Y:S01]  /*28530*/  @!P2 IMAD.MOV.U32 R5, RZ, RZ, R87 ;  /* 0x000000ffff05a224 */ /* 0x000fe200078e0057 */
[----:B------:R-:W-:-:S04]  /*28540*/  @!P0 LEA R2, P5, R58, R35, 0x2 ;  /* 0x000000233a028211 */ /* 0x000fc800078a10ff */
[----:B------:R0:W-:Y:S01]  /*28550*/  @!P2 ST.E.64 desc[UR40][R6.64], R4 ;  /* 0x000000040600a985 */ /* 0x0001e2000c101b28 */
[----:B------:R-:W-:Y:S02]  /*28560*/  ISETP.GE.AND P2, PT, R9, UR4, PT ;  /* 0x0000000409007c0c */ /* 0x000fe4000bf46270 */
[----:B------:R-:W-:Y:S01]  /*28570*/  @!P0 LEA.HI.X R3, R58, R40, R59, 0x2, P5 ;  /* 0x000000283a038211 */ /* 0x000fe200028f143b */
[----:B------:R-:W-:Y:S02]  /*28580*/  @!P1 IMAD.MOV.U32 R91, RZ, RZ, R90 ;  /* 0x000000ffff5b9224 */ /* 0x000fe400078e005a */
[----:B------:R-:W-:Y:S02]  /*28590*/  @!P1 IMAD.MOV.U32 R90, RZ, RZ, R106 ;  /* 0x000000ffff5a9224 */ /* 0x000fe400078e006a */
[----:B0-----:R-:W-:Y:S01]  /*285a0*/  @!P0 IMAD.MOV.U32 R4, RZ, RZ, R94 ;  /* 0x000000ffff048224 */ /* 0x001fe200078e005e */
[----:B------:R-:W-:Y:S02]  /*285b0*/  @!P0 MOV R5, R96 ;  /* 0x0000006000058202 */ /* 0x000fe40000000f00 */
[----:B------:R-:W-:-:S03]  /*285c0*/  @!P1 LEA R6, P4, R54, R35, 0x2 ;  /* 0x0000002336069211 */ /* 0x000fc600078810ff */
[----:B------:R0:W-:Y:S01]  /*285d0*/  @!P0 ST.E.64 desc[UR40][R2.64], R4 ;  /* 0x0000000402008985 */ /* 0x0001e2000c101b28 */
[-C--:B------:R-:W-:Y:S02]  /*285e0*/  @!P1 LEA.HI.X R7, R54, R40.reuse, R55, 0x2, P4 ;  /* 0x0000002836079211 */ /* 0x080fe400020f1437 */
[----:B------:R-:W-:Y:S02]  /*285f0*/  ISETP.GE.AND P0, PT, R41, UR4, PT ;  /* 0x0000000429007c0c */ /* 0x000fe4000bf06270 */
[----:B------:R-:W-:Y:S01]  /*28600*/  ISETP.GE.AND P4, PT, R32, UR4, PT ;  /* 0x0000000420007c0c */ /* 0x000fe2000bf86270 */
[----:B------:R1:W-:Y:S01]  /*28610*/  @!P1 ST.E.64 desc[UR40][R6.64], R90 ;  /* 0x0000005a06009985 */ /* 0x0003e2000c101b28 */
[C---:B0-----:R-:W-:Y:S01]  /*28620*/  @!P3 LEA R2, P5, R50.reuse, R35, 0x2 ;  /* 0x000000233202b211 */ /* 0x041fe200078a10ff */
[----:B------:R-:W-:Y:S02]  /*28630*/  @!P3 IMAD.MOV.U32 R4, RZ, RZ, R98 ;  /* 0x000000ffff04b224 */ /* 0x000fe400078e0062 */
[----:B------:R-:W-:Y:S01]  /*28640*/  @!P3 IMAD.MOV.U32 R5, RZ, RZ, R93 ;  /* 0x000000ffff05b224 */ /* 0x000fe200078e005d */
[----:B------:R-:W-:-:S02]  /*28650*/  @!P3 LEA.HI.X R3, R50, R40, R51, 0x2, P5 ;  /* 0x000000283203b211 */ /* 0x000fc400028f1433 */
[----:B-1----:R-:W-:-:S03]  /*28660*/  @!P2 LEA R6, P1, R9, R35, 0x2 ;  /* 0x000000230906a211 */ /* 0x002fc600078210ff */
[----:B------:R0:W-:Y:S01]  /*28670*/  @!P3 ST.E.64 desc[UR40][R2.64], R4 ;  /* 0x000000040200b985 */ /* 0x0001e2000c101b28 */
[----:B-----5:R-:W-:Y:S02]  /*28680*/  @!P2 LEA.HI.X R7, R9, R40, R12, 0x2, P1 ;  /* 0x000000280907a211 */ /* 0x020fe400008f140c */
[----:B--2---:R-:W-:Y:S01]  /*28690*/  ISETP.GE.AND P1, PT, R25, UR4, PT ;  /* 0x0000000419007c0c */ /* 0x004fe2000bf26270 */
[----:B------:R-:W-:Y:S01]  /*286a0*/  IMAD.MOV.U32 R12, RZ, RZ, R8 ;  /* 0x000000ffff0c7224 */ /* 0x000fe200078e0008 */
[-C--:B------:R-:W-:Y:S02]  /*286b0*/  @!P4 LEA R8, P3, R32, R35.reuse, 0x2 ;  /* 0x000000232008c211 */ /* 0x080fe400078610ff */
[----:B------:R-:W-:Y:S01]  /*286c0*/  @!P0 MOV R103, R102 ;  /* 0x0000006600678202 */ /* 0x000fe20000000f00 */
[----:B0-----:R-:W-:Y:S02]  /*286d0*/  @!P2 IMAD.MOV.U32 R4, RZ, RZ, R111 ;  /* 0x000000ffff04a224 */ /* 0x001fe400078e006f */
[----:B------:R-:W-:Y:S01]  /*286e0*/  @!P2 IMAD.MOV.U32 R5, RZ, RZ, R95 ;  /* 0x000000ffff05a224 */ /* 0x000fe200078e005f */
[----:B------:R-:W-:Y:S01]  /*286f0*/  @!P0 LEA R2, P5, R41, R35, 0x2 ;  /* 0x0000002329028211 */ /* 0x000fe200078a10ff */
[----:B------:R-:W-:-:S03]  /*28700*/  @!P0 IMAD.MOV.U32 R102, RZ, RZ, R100 ;  /* 0x000000ffff668224 */ /* 0x000fc600078e0064 */
[----:B------:R-:W-:Y:S01]  /*28710*/  @!P2 ST.E.64 desc[UR40][R6.64], R4 ;  /* 0x000000040600a985 */ /* 0x000fe2000c101b28 */
[----:B------:R-:W-:Y:S02]  /*28720*/  ISETP.GE.AND P2, PT, R10, UR4, PT ;  /* 0x000000040a007c0c */ /* 0x000fe4000bf46270 */
[-C--:B------:R-:W-:Y:S01]  /*28730*/  @!P0 LEA.HI.X R3, R41, R40.reuse, R49, 0x2, P5 ;  /* 0x0000002829038211 */ /* 0x080fe200028f1431 */
[----:B------:R-:W-:Y:S01]  /*28740*/  @!P4 IMAD.MOV.U32 R115, RZ, RZ, R97 ;  /* 0x000000ffff73c224 */ /* 0x000fe200078e0061 */
[----:B------:R-:W-:Y:S02]  /*28750*/  @!P4 LEA.HI.X R9, R32, R40, R33, 0x2, P3 ;  /* 0x000000282009c211 */ /* 0x000fe400018f1421 */
[----:B----4-:R-:W-:Y:S01]  /*28760*/  ISETP.GE.AND P3, PT, R21, UR4, PT ;  /* 0x0000000415007c0c */ /* 0x010fe2000bf66270 */
[----:B------:R0:W-:Y:S04]  /*28770*/  @!P0 ST.E.64 desc[UR40][R2.64], R102 ;  /* 0x0000006602008985 */ /* 0x0001e8000c101b28 */
[----:B------:R1:W-:Y:S01]  /*28780*/  @!P4 ST.E.64 desc[UR40][R8.64], R114 ;  /* 0x000000720800c985 */ /* 0x0003e2000c101b28 */
[----:B------:R-:W-:-:S02]  /*28790*/  ISETP.GE.AND P4, PT, R13, UR4, PT ;  /* 0x000000040d007c0c */ /* 0x000fc4000bf86270 */
[----:B0-----:R-:W-:Y:S01]  /*287a0*/  @!P1 LEA R2, P0, R25, R35, 0x2 ;  /* 0x0000002319029211 */ /* 0x001fe200078010ff */
[----:B------:R-:W-:-:S04]  /*287b0*/  @!P2 IMAD.MOV.U32 R98, RZ, RZ, R119 ;  /* 0x000000ffff62a224 */ /* 0x000fc800078e0077 */
[----:B------:R-:W-:Y:S02]  /*287c0*/  @!P3 IMAD.MOV.U32 R109, RZ, RZ, R108 ;  /* 0x000000ffff6db224 */ /* 0x000fe400078e006c */
[----:B------:R-:W-:Y:S01]  /*287d0*/  @!P3 IMAD.MOV.U32 R108, RZ, RZ, R107 ;  /* 0x000000ffff6cb224 */ /* 0x000fe200078e006b */
[-C--:B---3--:R-:W-:Y:S02]  /*287e0*/  @!P1 LEA.HI.X R3, R25, R40.reuse, R26, 0x2, P0 ;  /* 0x0000002819039211 */ /* 0x088fe400000f141a */
[CC--:B------:R-:W-:Y:S02]  /*287f0*/  @!P2 LEA R4, P0, R10.reuse, R35.reuse, 0x2 ;  /* 0x000000230a04a211 */ /* 0x0c0fe400078010ff */
[----:B------:R-:W-:Y:S02]  /*28800*/  ISETP.GE.AND P5, PT, R15, UR4, PT ;  /* 0x000000040f007c0c */ /* 0x000fe4000bfa6270 */
[----:B------:R-:W-:Y:S01]  /*28810*/  @!P2 LEA.HI.X R5, R10, R40, R11, 0x2, P0 ;  /* 0x000000280a05a211 */ /* 0x000fe200000f140b */
[----:B------:R0:W-:Y:S01]  /*28820*/  @!P1 ST.E.64 desc[UR40][R2.64], R104 ;  /* 0x0000006802009985 */ /* 0x0001e2000c101b28 */
[----:B------:R-:W-:-:S03]  /*28830*/  @!P3 LEA R6, P0, R21, R35, 0x2 ;  /* 0x000000231506b211 */ /* 0x000fc600078010ff */
[----:B------:R0:W-:Y:S01]  /*28840*/  @!P2 ST.E.64 desc[UR40][R4.64], R98 ;  /* 0x000000620400a985 */ /* 0x0001e2000c101b28 */
[----:B-1----:R-:W-:Y:S02]  /*28850*/  @!P4 LEA R8, P2, R13, R35, 0x2 ;  /* 0x000000230d08c211 */ /* 0x002fe400078410ff */
[----:B------:R-:W-:-:S03]  /*28860*/  @!P3 LEA.HI.X R7, R21, R40, R24, 0x2, P0 ;  /* 0x000000281507b211 */ /* 0x000fc600000f1418 */
[----:B------:R-:W-:Y:S01]  /*28870*/  @!P5 LEA R10, P1, R15, R35, 0x2 ;  /* 0x000000230f0ad211 */ /* 0x000fe200078210ff */
[----:B------:R-:W-:Y:S01]  /*28880*/  @!P5 IMAD.MOV.U32 R100, RZ, RZ, R123 ;  /* 0x000000ffff64d224 */ /* 0x000fe200078e007b */
[-C--:B------:R-:W-:Y:S02]  /*28890*/  @!P4 LEA.HI.X R9, R13, R40.reuse, R14, 0x2, P2 ;  /* 0x000000280d09c211 */ /* 0x080fe400010f140e */
        /* <DEDUP_REMOVED lines=11> */
.L_x_2664:
        /* <DEDUP_REMOVED lines=13> */
[----:B------:R-:W-:Y:S02]  /*28a20*/  @P1 IADD3 R4, P2, R4, UR6, RZ ;  /* 0x0000000604041c10 */ /* 0x000fe4000ff5e0ff */
[----:B------:R-:W-:Y:S01]  /*28a30*/  MOV R20, UR4 ;  /* 0x0000000400147c02 */ /* 0x000fe20008000f00 */
[----:B------:R2:W5:Y:S01]  /*28a40*/  @P0 LDG.E R15, desc[UR40][R2.64] ;  /* 0x00000028020f0981 */ /* 0x000562000c1e1900 */
        /* <DEDUP_REMOVED lines=9> */
[----:B--2---:R-:W-:-:S07]  /*28ae0*/  IMAD.IADD R20, R20, 0x1, -R5 ;  /* 0x0000000114147824 */ /* 0x004fce00078e0a05 */
.L_x_2683:
        /* <DEDUP_REMOVED lines=9> */
[----:B-1----:R-:W-:Y:S01]  /*28b80*/  IMAD R0, R20, R29, RZ ;  /* 0x0000001d14007224 */ /* 0x002fe200078e02ff */
[----:B--2---:R-:W-:-:S04]  /*28b90*/  IADD3 R27, R2, -0x80, R28 ;  /* 0xffffff80021b7810 */ /* 0x004fc80007ffe01c */
[----:B------:R-:W-:-:S13]  /*28ba0*/  ISETP.GE.AND P0, PT, R27, R0, PT ;  /* 0x000000001b00720c */ /* 0x000fda0003f06270 */
[----:B------:R-:W-:Y:S05]  /*28bb0*/  @P0 BRA `(.L_x_2685) ;  /* 0x0000000000b40947 */ /* 0x000fea0003800000 */
[----:B------:R-:W2:Y:S01]  /*28bc0*/  LDL R12, [R1+0x60] ;  /* 0x00006000010c7983 */ /* 0x000ea20000100800 */
[----:B------:R-:W-:Y:S01]  /*28bd0*/  IMAD.MOV.U32 R0, RZ, RZ, 0x9b8 ;  /* 0x000009b8ff007424 */ /* 0x000fe200078e00ff */
[----:B------:R-:W-:Y:S01]  /*28be0*/  ISETP.GT.AND P3, PT, R223, 0x1, PT ;  /* 0x00000001df00780c */ /* 0x000fe20003f64270 */
[----:B------:R-:W1:Y:S01]  /*28bf0*/  LDC.64 R2, c[0x0][0xba8] ;  /* 0x0002ea00ff027b82 */ /* 0x000e620000000a00 */
[----:B------:R-:W3:Y:S01]  /*28c00*/  LDL.LU R30, [R1+0x9c] ;  /* 0x00009c00011e7983 */ /* 0x000ee20000300800 */
[----:B------:R-:W-:Y:S01]  /*28c10*/  ISETP.NE.AND P0, PT, R29, 0x1, PT ;  /* 0x000000011d00780c */ /* 0x000fe20003f05270 */
[----:B------:R-:W-:Y:S01]  /*28c20*/  IMAD.MOV.U32 R21, RZ, RZ, R27 ;  /* 0x000000ffff157224 */ /* 0x000fe200078e001b */
[----:B------:R-:W-:-:S04]  /*28c30*/  SEL R26, R0, 0x978, P3 ;  /* 0x00000978001a7807 */ /* 0x000fc80001800000 */
        /* <DEDUP_REMOVED lines=37> */
.L_x_2685:
[----:B------:R-:W-:Y:S05]  /*28e90*/  BSYNC B1 ;  /* 0x0000000000017941 */ /* 0x000fea0003800000 */
.L_x_2684:
        /* <DEDUP_REMOVED lines=11> */
[----:B------:R-:W-:Y:S02]  /*28f50*/  ULDC.64 UR4, c[0x0][0xae8] ;  /* 0x0002ba0000047ab9 */ /* 0x000fe40000000a00 */
[----:B------:R-:W-:Y:S01]  /*28f60*/  IMAD.IADD R3, R3, 0x1, R5 ;  /* 0x0000000103037824 */ /* 0x000fe200078e0205 */
[----:B------:R-:W-:-:S05]  /*28f70*/  LOP3.LUT R13, R0, 0xfffffff8, RZ, 0xc0, !PT ;  /* 0xfffffff8000d7812 */ /* 0x000fca00078ec0ff */
[----:B------:R-:W-:Y:S01]  /*28f80*/  IMAD.IADD R0, R4, 0x1, -R13 ;  /* 0x0000000104007824 */ /* 0x000fe200078e0a0d */
[----:B---3--:R-:W-:-:S03]  /*28f90*/  ISETP.NE.AND P0, PT, R9, 0x1, PT ;  /* 0x000000010900780c */ /* 0x008fc60003f05270 */
[----:B------:R-:W-:-:S10]  /*28fa0*/  IMAD R0, R0, 0x20, R19 ;  /* 0x0000002000007824 */ /* 0x000fd400078e0213 */
[----:B------:R-:W1:Y:S08]  /*28fb0*/  @P0 LDC R7, c[0x0][0xbec] ;  /* 0x0002fb00ff070b82 */ /* 0x000e700000000800 */
[----:B------:R-:W3:Y:S01]  /*28fc0*/  @P0 LDC R11, c[0x0][0xbf0] ;  /* 0x0002fc00ff0b0b82 */ /* 0x000ee20000000800 */
[----:B--2---:R-:W-:-:S04]  /*28fd0*/  IMAD.WIDE.U32 R2, R10, UR4, R2 ;  /* 0x000000040a027c25 */ /* 0x004fc8000f8e0002 */
[----:B----4-:R-:W-:Y:S02]  /*28fe0*/  IMAD.IADD R6, R8, 0x1, R0 ;  /* 0x0000000108067824 */ /* 0x010fe400078e0200 */
        /* <DEDUP_REMOVED lines=30> */
[----:B------:R1:W2:Y:S04]  /*291d0*/  SHFL.IDX PT, R0, R3, RZ, 0x181f ;  /* 0x00181fff03007589 */ /* 0x0002a800000e0000 */
[----:B------:R1:W3:Y:S02]  /*291e0*/  SHFL.IDX PT, R14, R2, RZ, 0x181f ;  /* 0x00181fff020e7589 */ /* 0x0002e400000e0000 */
.L_x_3041:
        /* <DEDUP_REMOVED lines=25> */
.L_x_2688:
[----:B------:R-:W-:Y:S05]  /*29380*/  BSYNC B1 ;  /* 0x0000000000017941 */ /* 0x000fea0003800000 */
.L_x_2687:
[----:B------:R-:W-:-:S03]  /*29390*/  UMOV UR4, 0xffffffff ;  /* 0xffffffff00047882 */ /* 0x000fc60000000000 */
[----:B------:R-:W-:Y:S05]  /*293a0*/  BRA.DIV UR4, `(.L_x_2689) ;  /* 0x000000e2041c7947 */ /* 0x000fea000b800000 */
[----:B--2---:R2:W4:Y:S04]  /*293b0*/  SHFL.IDX PT, R0, R3, 0x1, 0x181f ;  /* 0x00381f0003007f89 */ /* 0x00452800000e0000 */
[----:B---3--:R2:W3:Y:S02]  /*293c0*/  SHFL.IDX PT, R14, R2, 0x1, 0x181f ;  /* 0x00381f00020e7f89 */ /* 0x0084e400000e0000 */
.L_x_3045:
        /* <DEDUP_REMOVED lines=25> */
.L_x_2691:
[----:B------:R-:W-:Y:S05]  /*29560*/  BSYNC B1 ;  /* 0x0000000000017941 */ /* 0x000fea0003800000 */
.L_x_2690:
[----:B------:R-:W-:-:S03]  /*29570*/  UMOV UR4, 0xffffffff ;  /* 0xffffffff00047882 */ /* 0x000fc60000000000 */
[----:B------:R-:W-:Y:S05]  /*29580*/  BRA.DIV UR4, `(.L_x_2692) ;  /* 0x000000de04ec7947 */ /* 0x000fea000b800000 */
[----:B----4-:R4:W0:Y:S04]  /*29590*/  SHFL.IDX PT, R0, R3, 0x2, 0x181f ;  /* 0x00581f0003007f89 */ /* 0x01082800000e0000 */
[----:B---3--:R4:W3:Y:S02]  /*295a0*/  SHFL.IDX PT, R14, R2, 0x2, 0x181f ;  /* 0x00581f00020e7f89 */ /* 0x0088e400000e0000 */
.L_x_3049:
        /* <DEDUP_REMOVED lines=25> */
.L_x_2694:
[----:B------:R-:W-:Y:S05]  /*29740*/  BSYNC B1 ;  /* 0x0000000000017941 */ /* 0x000fea0003800000 */
.L_x_2693:
[----:B------:R-:W-:-:S03]  /*29750*/  UMOV UR4, 0xffffffff ;  /* 0xffffffff00047882 */ /* 0x000fc60000000000 */
[----:B------:R-:W-:Y:S05]  /*29760*/  BRA.DIV UR4, `(.L_x_2695) ;  /* 0x000000de04bc7947 */ /* 0x000fea000b800000 */
[----:B0-----:R0:W0:Y:S04]  /*29770*/  SHFL.IDX PT, R0, R3, 0x3, 0x181f ;  /* 0x00781f0003007f89 */ /* 0x00102800000e0000 */
[----:B---3--:R3:W0:Y:S02]  /*29780*/  SHFL.IDX PT, R14, R2, 0x3, 0x181f ;  /* 0x00781f00020e7f89 */ /* 0x00862400000e0000 */
.L_x_3053:
        /* <DEDUP_REMOVED lines=24> */
.L_x_2678:
[----:B------:R-:W-:Y:S05]  /*29910*/  BSYNC B0 ;  /* 0x0000000000007941 */ /* 0x000fea0003800000 */
.L_x_2663:
[----:B------:R-:W-:Y:S02]  /*29920*/  ULDC UR4, c[0x0][0xc3c] ;  /* 0x00030f0000047ab9 */ /* 0x000fe40000000800 */
[----:B------:R-:W-:-:S13]  /*29930*/  ISETP.GE.AND P0, PT, R39, UR4, PT ;  /* 0x0000000427007c0c */ /* 0x000fda000bf06270 */
[----:B------:R-:W-:Y:S05]  /*29940*/  @!P0 BRA `(.L_x_2696) ;  /* 0xfffffd8000588947 */ /* 0x000fea000383ffff */
[----:B------:R-:W-:Y:S05]  /*29950*/  BRA `(.L_x_2476) ;  /* 0x0000008000d87947 */ /* 0x000fea0003800000 */
.L_x_2474:
        /* <DEDUP_REMOVED lines=20> */
.L_x_2697:
        /* <DEDUP_REMOVED lines=44> */
.L_x_2701:
        /* <DEDUP_REMOVED lines=39> */
.L_x_2699:
[----:B------:R-:W-:Y:S02]  /*29fd0*/  IMAD.IADD R9, R7, 0x1, -R4 ;  /* 0x0000000107097824 */ /* 0x000fe400078e0a04 */
[----:B------:R-:W-:Y:S02]  /*29fe0*/  IMAD.MOV.U32 R8, RZ, RZ, RZ ;  /* 0x000000ffff087224 */ /* 0x000fe400078e00ff */
        /* <DEDUP_REMOVED lines=10> */
.L_x_2702:
[----:B----4-:R-:W-:Y:S01]  /*2a090*/  IMAD R2, R8, UR5, R9 ;  /* 0x0000000508027c24 */ /* 0x010fe2000f8e0209 */
[----:B------:R-:W-:Y:S02]  /*2a0a0*/  IADD3 R12, R10, UR4, RZ ;  /* 0x000000040a0c7c10 */ /* 0x000fe4000fffe0ff */
[----:B-1----:R-:W-:Y:S02]  /*2a0b0*/  ISETP.NE.AND P0, PT, R7, 0x1, PT ;  /* 0x000000010700780c */ /* 0x002fe40003f05270 */
[----:B------:R1:W-:Y:S01]  /*2a0c0*/  STL [R1], R2 ;  /* 0x0000000201007387 */ /* 0x0003e20000100800 */
[----:B0-----:R-:W-:-:S03]  /*2a0d0*/  IADD3 R5, -R2, UR6, RZ ;  /* 0x0000000602057c10 */ /* 0x001fc6000fffe1ff */
[----:B------:R1:W-:Y:S07]  /*2a0e0*/  STL [R1+0xc], R12 ;  /* 0x00000c0c01007387 */ /* 0x0003ee0000100800 */
        /* <DEDUP_REMOVED lines=17> */
[----:B------:R-:W-:Y:S01]  /*2a200*/  IMAD R11, R9, R11, R2 ;  /* 0x0000000b090b7224 */ /* 0x000fe200078e0202 */
[----:B------:R-:W-:Y:S01]  /*2a210*/  MOV R2, RZ ;  /* 0x000000ff00027202 */ /* 0x000fe20000000f00 */
[----:B------:R-:W-:-:S03]  /*2a220*/  VIADD R3, R10, 0xffffffe ;  /* 0x0ffffffe0a037836 */ /* 0x000fc60000000000 */
        /* <DEDUP_REMOVED lines=26> */
[----:B------:R-:W-:-:S05]  /*2a3d0*/  @P0 VIADD R6, R6, 0x1 ;  /* 0x0000000106060836 */ /* 0x000fca0000000000 */
[----:B------:R-:W-:Y:S02]  /*2a3e0*/  @!P2 IADD3 R6, -R6, RZ, RZ ;  /* 0x000000ff0606a210 */ /* 0x000fe40007ffe1ff */
        /* <DEDUP_REMOVED lines=9> */
.L_x_2703:
        /* <DEDUP_REMOVED lines=15> */
[----:B------:R-:W-:Y:S01]  /*2a570*/  IMAD.HI.U32 R2, R2, R11, RZ ;  /* 0x0000000b02027227 */ /* 0x000fe200078e00ff */
[----:B------:R-:W-:-:S05]  /*2a580*/  IADD3 R3, RZ, -R3, RZ ;  /* 0x80000003ff037210 */ /* 0x000fca0007ffe0ff */
        /* <DEDUP_REMOVED lines=23> */
[----:B0-----:R-:W-:-:S05]  /*2a700*/  IADD3 R2, RZ, -R3, RZ ;  /* 0x80000003ff027210 */ /* 0x001fca0007ffe0ff */
        /* <DEDUP_REMOVED lines=20> */
.L_x_2704:
[----:B01----:R-:W-:-:S04]  /*2a850*/  LOP3.LUT R3, RZ, R2, RZ, 0x33, !PT ;  /* 0x00000002ff037212 */ /* 0x003fc800078e33ff */
[----:B------:R-:W-:-:S05]  /*2a860*/  IADD3 R2, R4, R3, RZ ;  /* 0x0000000304027210 */ /* 0x000fca0007ffe0ff */
[----:B------:R1:W-:Y:S01]  /*2a870*/  STL [R1+0x4], R2 ;  /* 0x0000040201007387 */ /* 0x0003e20000100800 */
[----:B------:R-:W-:Y:S05]  /*2a880*/  BRA `(.L_x_2705) ;  /* 0x0000000000107947 */ /* 0x000fea0003800000 */
.L_x_2700:
[----:B------:R-:W-:Y:S01]  /*2a890*/  IMAD.U32 R2, RZ, RZ, UR6 ;  /* 0x00000006ff027e24 */ /* 0x000fe2000f8e00ff */
[----:B------:R0:W-:Y:S04]  /*2a8a0*/  STL [R1+0x4], RZ ;  /* 0x000004ff01007387 */ /* 0x0001e80000100800 */
[----:B------:R0:W-:Y:S04]  /*2a8b0*/  STL [R1+0x8], RZ ;  /* 0x000008ff01007387 */ /* 0x0001e80000100800 */
[----:B------:R0:W-:Y:S02]  /*2a8c0*/  STL [R1], R2 ;  /* 0x0000000201007387 */ /* 0x0001e40000100800 */
.L_x_2705:
        /* <DEDUP_REMOVED lines=10> */
.L_x_2698:
        /* <DEDUP_REMOVED lines=27> */
[----:B------:R-:W-:Y:S01]  /*2ab20*/  LOP3.LUT R5, R0, 0x10, R7, 0xf8, !PT ;  /* 0x0000001000057812 */ /* 0x000fe200078ef807 */
[----:B------:R-:W-:-:S05]  /*2ab30*/  IMAD.SHL.U32 R0, R7, 0x10, RZ ;  /* 0x0000001007007824 */ /* 0x000fca00078e00ff */
        /* <DEDUP_REMOVED lines=10> */
[----:B------:R-:W-:Y:S02]  /*2abe0*/  IMAD.SHL.U32 R2, R6, 0x10, RZ ;  /* 0x0000001006027824 */ /* 0x000fe400078e00ff */
[----:B-1----:R-:W-:-:S03]  /*2abf0*/  IMAD.MOV.U32 R4, RZ, RZ, 0x20 ;  /* 0x00000020ff047424 */ /* 0x002fc600078e00ff */
[----:B------:R-:W-:Y:S02]  /*2ac00*/  LOP3.LUT R3, R3, 0x400, R2, 0xf8, !PT ;  /* 0x0000040003037812 */ /* 0x000fe400078ef802 */
[----:B------:R-:W-:-:S03]  /*2ac10*/  MOV R2, 0x40 ;  /* 0x0000004000027802 */ /* 0x000fc60000000f00 */
        /* <DEDUP_REMOVED lines=16> */
.L_x_2820:
[----:B--2---:R-:W2:Y:S01]  /*2ad20*/  LDL R0, [R1+0xc] ;  /* 0x00000c0001007983 */ /* 0x004ea20000100800 */
        /* <DEDUP_REMOVED lines=21> */
[----:B------:R-:W-:Y:S01]  /*2ae80*/  IMAD.MOV.U32 R12, RZ, RZ, RZ ;  /* 0x000000ffff0c7224 */ /* 0x000fe200078e00ff */
[----:B------:R-:W-:Y:S01]  /*2ae90*/  ISETP.NE.AND.EX P2, PT, RZ, UR5, PT, P2 ;  /* 0x00000005ff007c0c */ /* 0x000fe2000bf45320 */
[----:B------:R-:W-:Y:S01]  /*2aea0*/  STL [R1+0x30], R15 ;  /* 0x0000300f01007387 */ /* 0x000fe20000100800 */
[----:B------:R-:W-:-:S02]  /*2aeb0*/  ISETP.NE.U32.AND P1, PT, RZ, UR8, PT ;  /* 0x00000008ff007c0c */ /* 0x000fc4000bf25070 */
[C---:B------:R-:W-:Y:S01]  /*2aec0*/  IADD3 R6, P5, R15.reuse, UR6, RZ ;  /* 0x000000060f067c10 */ /* 0x040fe2000ffbe0ff */
[----:B------:R-:W-:Y:S01]  /*2aed0*/  STL [R1+0x44], R14 ;  /* 0x0000440e01007387 */ /* 0x000fe20000100800 */
[----:B0-----:R-:W-:Y:S02]  /*2aee0*/  MOV R0, RZ ;  /* 0x000000ff00007202 */ /* 0x001fe40000000f00 */
[C---:B-1----:R-:W-:Y:S02]  /*2aef0*/  IADD3 R2, P4, R15.reuse, UR4, RZ ;  /* 0x000000040f027c10 */ /* 0x042fe4000ff9e0ff */
[----:B------:R-:W-:Y:S02]  /*2af00*/  ISETP.NE.AND.EX P3, PT, RZ, UR11, PT, P3 ;  /* 0x0000000bff007c0c */ /* 0x000fe4000bf65330 */
[----:B------:R-:W-:Y:S02]  /*2af10*/  IADD3.X R3, R14, UR5, RZ, P4, !PT ;  /* 0x000000050e037c10 */ /* 0x000fe4000a7fe4ff */
[----:B------:R-:W-:-:S02]  /*2af20*/  IADD3 R4, P4, R15, UR8, RZ ;  /* 0x000000080f047c10 */ /* 0x000fc4000ff9e0ff */
[----:B------:R-:W-:Y:S01]  /*2af30*/  ISETP.NE.U32.AND P0, PT, RZ, UR6, PT ;  /* 0x00000006ff007c0c */ /* 0x000fe2000bf05070 */
[----:B------:R-:W2:Y:S01]  /*2af40*/  @P2 LDG.E R8, desc[UR40][R2.64] ;  /* 0x0000002802082981 */ /* 0x000ea2000c1e1900 */
[C---:B------:R-:W-:Y:S01]  /*2af50*/  IADD3.X R5, R14.reuse, UR9, RZ, P4, !PT ;  /* 0x000000090e057c10 */ /* 0x040fe2000a7fe4ff */
[----:B------:R-:W-:Y:S01]  /*2af60*/  ULDC UR4, c[0x0][0x288] ;  /* 0x0000a20000047ab9 */ /* 0x000fe20000000800 */
[----:B------:R-:W-:Y:S02]  /*2af70*/  ISETP.NE.AND.EX P0, PT, RZ, UR7, PT, P0 ;  /* 0x00000007ff007c0c */ /* 0x000fe4000bf05300 */
[----:B------:R-:W-:Y:S02]  /*2af80*/  ISETP.NE.AND.EX P1, PT, RZ, UR9, PT, P1 ;  /* 0x00000009ff007c0c */ /* 0x000fe4000bf25310 */
[----:B------:R-:W-:Y:S02]  /*2af90*/  @P3 IADD3 R10, P4, R15, UR10, RZ ;  /* 0x0000000a0f0a3c10 */ /* 0x000fe4000ff9e0ff */
[----:B------:R-:W-:-:S02]  /*2afa0*/  IADD3.X R7, R14, UR7, RZ, P5, !PT ;  /* 0x000000070e077c10 */ /* 0x000fc4000affe4ff */
[----:B------:R-:W-:-:S05]  /*2afb0*/  @P3 IADD3.X R11, R14, UR11, RZ, P4, !PT ;  /* 0x0000000b0e0b3c10 */ /* 0x000fca000a7fe4ff */
[----:B------:R0:W5:Y:S04]  /*2afc0*/  @P0 LDG.E R12, desc[UR40][R6.64] ;  /* 0x00000028060c0981 */ /* 0x000168000c1e1900 */
[----:B------:R0:W5:Y:S04]  /*2afd0*/  @P1 LDG.E R0, desc[UR40][R4.64] ;  /* 0x0000002804001981 */ /* 0x000168000c1e1900 */
[----:B--2---:R1:W-:Y:S02]  /*2afe0*/  STL [R1+0x48], R8 ;  /* 0x0000480801007387 */ /* 0x0043e40000100800 */
[----:B-1----:R-:W-:Y:S01]  /*2aff0*/  IMAD.U32 R8, RZ, RZ, UR4 ;  /* 0x00000004ff087e24 */ /* 0x002fe2000f8e00ff */
[----:B------:R-:W-:-:S05]  /*2b000*/  ULDC.64 UR4, c[0x0][0x418] ;  /* 0x0001060000047ab9 */ /* 0x000fca0000000a00 */
[----:B------:R-:W2:Y:S01]  /*2b010*/  @P3 LDG.E R8, desc[UR40][R10.64] ;  /* 0x000000280a083981 */ /* 0x000ea2000c1e1900 */
[----:B------:R-:W-:-:S03]  /*2b020*/  UISETP.NE.U32.AND UP0, UPT, UR4, URZ, UPT ;  /* 0x0000003f0400728c */ /* 0x000fc6000bf05070 */
[----:B------:R-:W-:Y:S01]  /*2b030*/  ULDC UR4, c[0x0][0x424] ;  /* 0x0001090000047ab9 */ /* 0x000fe20000000800 */
[----:B------:R-:W-:-:S03]  /*2b040*/  UISETP.NE.AND.EX UP0, UPT, UR5, URZ, UPT, UP0 ;  /* 0x0000003f0500728c */ /* 0x000fc6000bf05300 */
[----:B------:R-:W-:Y:S01]  /*2b050*/  ULDC UR5, c[0x0][0x2f0] ;  /* 0x0000bc0000057ab9 */ /* 0x000fe20000000800 */
[----:B------:R-:W-:Y:S01]  /*2b060*/  USEL UR4, UR4, 0x1, UP0 ;  /* 0x0000000104047887 */ /* 0x000fe20008000000 */
[----:B--2---:R1:W-:Y:S04]  /*2b070*/  STL [R1+0x4c], R8 ;  /* 0x00004c0801007387 */ /* 0x0043e80000100800 */
[----:B------:R0:W5:Y:S01]  /*2b080*/  LDL R13, [R1+0x4c] ;  /* 0x00004c00010d7983 */ /* 0x0001620000100800 */
[----:B------:R-:W-:-:S03]  /*2b090*/  UIMAD UR4, UR4, UR5, URZ ;  /* 0x00000005040472a4 */ /* 0x000fc6000f8e023f */
[----:B------:R-:W-:Y:S02]  /*2b0a0*/  ULDC UR5, c[0x0][0x348] ;  /* 0x0000d20000057ab9 */ /* 0x000fe40000000800 */
[----:B------:R-:W-:Y:S02]  /*2b0b0*/  IMAD.U32 R10, RZ, RZ, UR5 ;  /* 0x00000005ff0a7e24 */ /* 0x000fe4000f8e00ff */
[----:B-1----:R-:W-:Y:S01]  /*2b0c0*/  IMAD.U32 R8, RZ, RZ, UR4 ;  /* 0x00000004ff087e24 */ /* 0x002fe2000f8e00ff */
[----:B0-----:R-:W-:Y:S06]  /*2b0d0*/  @P3 BRA `(.L_x_2707) ;  /* 0x0000000000143947 */ /* 0x001fec0003800000 */
[----:B------:R-:W-:Y:S05]  /*2b0e0*/  @!P2 BRA `(.L_x_2707) ;  /* 0x000000000010a947 */ /* 0x000fea0003800000 */
[----:B------:R-:W2:Y:S04]  /*2b0f0*/  LDG.E R11, desc[UR40][R2.64] ;  /* 0x00000028020b7981 */ /* 0x000ea8000c1e1900 */
[----:B------:R-:W2:Y:S02]  /*2b100*/  LDG.E R2, desc[UR40][R2.64+0x4] ;  /* 0x0000042802027981 */ /* 0x000ea4000c1e1900 */
[----:B--2--5:R-:W-:-:S05]  /*2b110*/  IMAD.IADD R13, R2, 0x1, -R11 ;  /* 0x00000001020d7824 */ /* 0x024fca00078e0a0b */
[----:B------:R0:W-:Y:S02]  /*2b120*/  STL [R1+0x4c], R13 ;  /* 0x00004c0d01007387 */ /* 0x0001e40000100800 */
.L_x_2707:
[----:B------:R-:W2:Y:S01]  /*2b130*/  LDL.LU R3, [R1+0x8] ;  /* 0x0000080001037983 */ /* 0x000ea20000300800 */
[----:B------:R-:W-:Y:S01]  /*2b140*/  IMAD.MOV.U32 R11, RZ, RZ, R19 ;  /* 0x000000ffff0b7224 */ /* 0x000fe200078e0013 */
        /* <DEDUP_REMOVED lines=8> */
[----:B------:R-:W-:Y:S01]  /*2b1d0*/  LEA.HI R17, R2, R17, RZ, 0x10 ;  /* 0x0000001102117211 */ /* 0x000fe200078f80ff */
[----:B-----5:R-:W-:-:S05]  /*2b1e0*/  IMAD.IADD R2, R12, 0x1, R9 ;  /* 0x000000010c027824 */ /* 0x020fca00078e0209 */
[----:B------:R1:W-:Y:S01]  /*2b1f0*/  STL [R1+0x34], R2 ;  /* 0x0000340201007387 */ /* 0x0003e20000100800 */
[----:B------:R-:W-:Y:S05]  /*2b200*/  @!P2 BRA `(.L_x_2708) ;  /* 0x000000000010a947 */ /* 0x000fea0003800000 */
[----:B-1----:R-:W-:-:S04]  /*2b210*/  IADD3 R2, P0, R15, UR4, RZ ;  /* 0x000000040f027c10 */ /* 0x002fc8000ff1e0ff */
[----:B------:R-:W-:-:S05]  /*2b220*/  IADD3.X R3, R14, UR5, RZ, P0, !PT ;  /* 0x000000050e037c10 */ /* 0x000fca00087fe4ff */
[----:B------:R2:W5:Y:S01]  /*2b230*/  LDG.E R8, desc[UR40][R2.64] ;  /* 0x0000002802087981 */ /* 0x000562000c1e1900 */
[----:B------:R-:W-:Y:S05]  /*2b240*/  BRA `(.L_x_2709) ;  /* 0x0000000000107947 */ /* 0x000fea0003800000 */
.L_x_2708:
[----:B------:R-:W-:Y:S05]  /*2b250*/  @!P0 BRA `(.L_x_2709) ;  /* 0x00000000000c8947 */ /* 0x000fea0003800000 */
[----:B------:R-:W2:Y:S04]  /*2b260*/  LDG.E R8, desc[UR40][R6.64] ;  /* 0x0000002806087981 */ /* 0x000ea8000c1e1900 */
[----:B------:R-:W2:Y:S02]  /*2b270*/  LDG.E R6, desc[UR40][R6.64+0x4] ;  /* 0x0000042806067981 */ /* 0x000ea4000c1e1900 */
[----:B--2---:R-:W-:-:S07]  /*2b280*/  IMAD.IADD R8, R6, 0x1, -R8 ;  /* 0x0000000106087824 */ /* 0x004fce00078e0a08 */
.L_x_2709:
[----:B------:R-:W3:Y:S01]  /*2b290*/  LDL R7, [R1+0x4] ;  /* 0x0000040001077983 */ /* 0x000ee20000100800 */
[----:B--2---:R-:W2:Y:S03]  /*2b2a0*/  LDC R3, c[0x0][0x448] ;  /* 0x00011200ff037b82 */ /* 0x004ea60000000800 */
[----:B-1----:R-:W4:Y:S04]  /*2b2b0*/  @P1 LDG.E R2, desc[UR40][R4.64] ;  /* 0x0000002804021981 */ /* 0x002f28000c1e1900 */
[----:B------:R1:W4:Y:S01]  /*2b2c0*/  @P1 LDG.E R4, desc[UR40][R4.64+0x4] ;  /* 0x0000042804041981 */ /* 0x000322000c1e1900 */
[----:B-----5:R-:W-:Y:S01]  /*2b2d0*/  IMAD.IADD R9, R8, 0x1, -R9 ;  /* 0x0000000108097824 */ /* 0x020fe200078e0a09 */
[----:B------:R-:W-:Y:S01]  /*2b2e0*/  LOP3.LUT R12, R17, 0xff, RZ, 0xc0, !PT ;  /* 0x000000ff110c7812 */ /* 0x000fe200078ec0ff */
[----:B------:R-:W-:Y:S01]  /*2b2f0*/  BSSY B0, `(.L_x_2710) ;  /* 0x0000036000007945 */ /* 0x000fe20003800000 */
[----:B------:R-:W-:-:S03]  /*2b300*/  SHF.R.U32.HI R17, RZ, 0x10, R17 ;  /* 0x00000010ff117819 */ /* 0x000fc60000011611 */
[----:B------:R0:W-:Y:S01]  /*2b310*/  STL [R1+0x2c], R12 ;  /* 0x00002c0c01007387 */ /* 0x0001e20000100800 */
[----:B--2---:R-:W-:-:S13]  /*2b320*/  ISETP.NE.AND P0, PT, R3, 0x1, PT ;  /* 0x000000010300780c */ /* 0x004fda0003f05270 */
[----:B-1----:R-:W1:Y:S08]  /*2b330*/  @P0 LDC R5, c[0x0][0x44c] ;  /* 0x00011300ff050b82 */ /* 0x002e700000000800 */
[----:B------:R-:W2:Y:S01]  /*2b340*/  @P0 LDC R6, c[0x0][0x450] ;  /* 0x00011400ff060b82 */ /* 0x000ea20000000800 */
[----:B---3--:R-:W-:-:S04]  /*2b350*/  IMAD.SHL.U32 R3, R7, 0x80, RZ ;  /* 0x0000008007037824 */ /* 0x008fc800078e00ff */
[----:B------:R-:W-:Y:S01]  /*2b360*/  VIADD R3, R3, 0x7f ;  /* 0x0000007f03037836 */ /* 0x000fe20000000000 */
[----:B----4-:R-:W-:-:S03]  /*2b370*/  @P1 IADD3 R10, -R2, R4, RZ ;  /* 0x00000004020a1210 */ /* 0x010fc60007ffe1ff */
[----:B-1----:R-:W-:-:S05]  /*2b380*/  @P0 IMAD.HI.U32 R2, R3, R5, RZ ;  /* 0x0000000503020227 */ /* 0x002fca00078e00ff */
[----:B--2---:R-:W-:Y:S01]  /*2b390*/  @P0 SHF.R.U32.HI R3, RZ, R6, R2 ;  /* 0x00000006ff030219 */ /* 0x004fe20000011602 */
[----:B------:R-:W-:-:S04]  /*2b3a0*/  IMAD.IADD R2, R9, 0x1, R10 ;  /* 0x0000000109027824 */ /* 0x000fc800078e020a */
[C---:B------:R-:W-:Y:S01]  /*2b3b0*/  VIADD R4, R2.reuse, 0x7f ;  /* 0x0000007f02047836 */ /* 0x040fe20000000000 */
[----:B------:R-:W-:-:S05]  /*2b3c0*/  IADD3 R21, R2, 0x80, -R13 ;  /* 0x0000008002157810 */ /* 0x000fca0007ffe80d */
[----:B------:R-:W-:Y:S01]  /*2b3d0*/  IMAD.IADD R2, R21, 0x1, R3 ;  /* 0x0000000115027824 */ /* 0x000fe200078e0203 */
[----:B------:R-:W-:-:S04]  /*2b3e0*/  SHF.R.S32.HI R3, RZ, 0x1f, R4 ;  /* 0x0000001fff037819 */ /* 0x000fc80000011404 */
[----:B------:R-:W-:Y:S02]  /*2b3f0*/  SHF.R.S32.HI R8, RZ, 0x1f, R2 ;  /* 0x0000001fff087819 */ /* 0x000fe40000011402 */
[----:B------:R-:W-:Y:S02]  /*2b400*/  LEA.HI R3, R3, R4, RZ, 0x7 ;  /* 0x0000000403037211 */ /* 0x000fe400078f38ff */
[----:B------:R-:W-:Y:S01]  /*2b410*/  LEA.HI R8, R8, R2, RZ, 0x7 ;  /* 0x0000000208087211 */ /* 0x000fe200078f38ff */
[----:B------:R-:W-:Y:S01]  /*2b420*/  IMAD.MOV.U32 R2, RZ, RZ, RZ ;  /* 0x000000ffff027224 */ /* 0x000fe200078e00ff */
[----:B------:R-:W-:Y:S02]  /*2b430*/  SHF.R.S32.HI R20, RZ, 0x7, R3 ;  /* 0x00000007ff147819 */ /* 0x000fe40000011403 */
[----:B------:R-:W-:-:S04]  /*2b440*/  SHF.R.S32.HI R8, RZ, 0x7, R8 ;  /* 0x00000007ff087819 */ /* 0x000fc80000011408 */
[----:B------:R-:W-:-:S04]  /*2b450*/  VIMNMX R8, R20, R8, PT ;  /* 0x0000000814087248 */ /* 0x000fc80003fe0100 */
[----:B------:R-:W-:-:S13]  /*2b460*/  ISETP.GE.AND P0, PT, R8, 0x1, PT ;  /* 0x000000010800780c */ /* 0x000fda0003f06270 */
[----:B0-----:R-:W-:Y:S05]  /*2b470*/  @!P0 BRA `(.L_x_2711) ;  /* 0x0000000000748947 */ /* 0x001fea0003800000 */
        /* <DEDUP_REMOVED lines=29> */
.L_x_2711:
[----:B------:R-:W-:Y:S05]  /*2b650*/  BSYNC B0 ;  /* 0x0000000000007941 */ /* 0x000fea0003800000 */
.L_x_2710:
        /* <DEDUP_REMOVED lines=24> */
.L_x_3056:
[----:B-1----:R-:W-:Y:S02]  /*2b7e0*/  ISETP.NE.AND P0, PT, R14, RZ, PT ;  /* 0x000000ff0e00720c */ /* 0x002fe40003f05270 */
[----:B------:R-:W-:-:S11]  /*2b7f0*/  PLOP3.LUT P6, PT, PT, PT, PT, 0x8, 0x0 ;  /* 0x000000000000781c */ /* 0x000fd60003fce170 */
[----:B------:R-:W-:Y:S05]  /*2b800*/  @P0 BRA `(.L_x_2715) ;  /* 0x00000000000c0947 */ /* 0x000fea0003800000 */
[----:B------:R-:W-:-:S03]  /*2b810*/  UMOV UR4, 0xffffffff ;  /* 0xffffffff00047882 */ /* 0x000fc60000000000 */
[----:B------:R-:W-:Y:S05]  /*2b820*/  BRA.DIV UR4, `(.L_x_2716) ;  /* 0x000000c204087947 */ /* 0x000fea000b800000 */
[----:B------:R-:W-:-:S13]  /*2b830*/  ELECT P6, URZ, PT ;  /* 0x00000000003f782f */ /* 0x000fda00038c0000 */
.L_x_2715:
        /* <DEDUP_REMOVED lines=9> */
.L_x_3059:
[----:B------:R-:W-:Y:S05]  /*2b8d0*/  BSYNC B1 ;  /* 0x0000000000017941 */ /* 0x000fea0003800000 */
.L_x_2717:
        /* <DEDUP_REMOVED lines=12> */
.L_x_3060:
[----:B------:R-:W-:Y:S05]  /*2b9a0*/  BSYNC B2 ;  /* 0x0000000000027941 */ /* 0x000fea0003800000 */
.L_x_2721:
        /* <DEDUP_REMOVED lines=9> */
.L_x_2724:
[----:B------:R-:W-:Y:S05]  /*2ba40*/  BSYNC B2 ;  /* 0x0000000000027941 */ /* 0x000fea0003800000 */
.L_x_2723:
[----:B0-----:R-:W2:Y:S01]  /*2ba50*/  LDL R4, [R1+0x18] ;  /* 0x0000180001047983 */ /* 0x001ea20000100800 */
[----:B------:R-:W-:Y:S01]  /*2ba60*/  IMAD.MOV.U32 R13, RZ, RZ, RZ ;  /* 0x000000ffff0d7224 */ /* 0x000fe200078e00ff */
        /* <DEDUP_REMOVED lines=8> */
[----:B--2---:R-:W-:-:S02]  /*2baf0*/  IMAD R9, R4, 0x8000, R18 ;  /* 0x0000800004097824 */ /* 0x004fc400078e0212 */
[----:B------:R-:W-:Y:S02]  /*2bb00*/  VIADD R4, R7, 0x38890 ;  /* 0x0003889007047836 */ /* 0x000fe40000000000 */
[----:B------:R-:W-:-:S07]  /*2bb10*/  VIADD R6, R9, 0x28400 ;  /* 0x0002840009067836 */ /* 0x000fce0000000000 */
.L_x_2725:
        /* <DEDUP_REMOVED lines=16> */
.L_x_2726:
        /* <DEDUP_REMOVED lines=13> */
.L_x_3061:
[----:B------:R-:W-:Y:S05]  /*2bcf0*/  BSYNC B2 ;  /* 0x0000000000027941 */ /* 0x000fea0003800000 */
.L_x_2727:
        /* <DEDUP_REMOVED lines=11> */
.L_x_2730:
[----:B------:R-:W-:Y:S05]  /*2bdb0*/  BSYNC B2 ;  /* 0x0000000000027941 */ /* 0x000fea0003800000 */
.L_x_2729:
        /* <DEDUP_REMOVED lines=8> */
.L_x_2731:
        /* <DEDUP_REMOVED lines=15> */
.L_x_2732:
        /* <DEDUP_REMOVED lines=10> */
.L_x_2720:
[----:B------:R-:W-:Y:S05]  /*2bfd0*/  BSYNC B1 ;  /* 0x0000000000017941 */ /* 0x000fea0003800000 */
.L_x_2719:
        /* <DEDUP_REMOVED lines=13> */
.L_x_2747:
        /* <DEDUP_REMOVED lines=13> */
.L_x_3062:
[----:B------:R-:W-:Y:S05]  /*2c180*/  BSYNC B2 ;  /* 0x0000000000027941 */ /* 0x000fea0003800000 */
.L_x_2735:
        /* <DEDUP_REMOVED lines=9> */
.L_x_2738:
[----:B------:R-:W-:Y:S05]  /*2c220*/  BSYNC B2 ;  /* 0x0000000000027941 */ /* 0x000fea0003800000 */
.L_x_2737:
        /* <DEDUP_REMOVED lines=12> */
.L_x_2739:
        /* <DEDUP_REMOVED lines=16> */
.L_x_2740:
        /* <DEDUP_REMOVED lines=13> */
.L_x_3063:
[----:B------:R-:W-:Y:S05]  /*2c4c0*/  BSYNC B2 ;  /* 0x0000000000027941 */ /* 0x000fea0003800000 */
.L_x_2741:
        /* <DEDUP_REMOVED lines=11> */
.L_x_2744:
[----:B------:R-:W-:Y:S05]  /*2c580*/  BSYNC B2 ;  /* 0x0000000000027941 */ /* 0x000fea0003800000 */
.L_x_2743:
        /* <DEDUP_REMOVED lines=8> */
.L_x_2745:
        /* <DEDUP_REMOVED lines=15> */
.L_x_2746:
        /* <DEDUP_REMOVED lines=10> */
.L_x_2734:
[----:B------:R-:W-:Y:S05]  /*2c7a0*/  BSYNC B1 ;  /* 0x0000000000017941 */ /* 0x000fea0003800000 */
.L_x_2733:
        /* <DEDUP_REMOVED lines=12> */
.L_x_2713:
[----:B------:R-:W-:Y:S05]  /*2c870*/  BSYNC B0 ;  /* 0x0000000000007941 */ /* 0x000fea0003800000 */
.L_x_2712:
[----:B01----:R-:W2:Y:S01]  /*2c880*/  LDL R4, [R1+0x4] ;  /* 0x0000040001047983 */ /* 0x003ea20000100800 */
[----:B------:R-:W0:Y:S01]  /*2c890*/  LDC R0, c[0x0][0x448] ;  /* 0x00011200ff007b82 */ /* 0x000e220000000800 */
[----:B------:R-:W-:Y:S01]  /*2c8a0*/  ISETP.NE.AND P2, PT, R17, RZ, PT ;  /* 0x000000ff1100720c */ /* 0x000fe20003f45270 */
[----:B------:R-:W-:Y:S05]  /*2c8b0*/  @!P0 WARPSYNC.ALL ;  /* 0x0000000000008948 */ /* 0x000fea0003800000 */
[----:B------:R-:W-:Y:S07]  /*2c8c0*/  BSSY B0, `(.L_x_2748) ;  /* 0x000002b000007945 */ /* 0x000fee0003800000 */
[----:B------:R-:W1:Y:S08]  /*2c8d0*/  @!P2 LDC R17, c[0x0][0x9f0] ;  /* 0x00027c00ff11ab82 */ /* 0x000e700000000800 */
[----:B------:R-:W-:Y:S01]  /*2c8e0*/  @!P0 BAR.SYNC.DEFER_BLOCKING 0xc, 0x180 ;  /* 0x0306000000008b1d */ /* 0x000fe20000010000 */
[----:B0-----:R-:W-:-:S13]  /*2c8f0*/  ISETP.NE.AND P1, PT, R0, 0x1, PT ;  /* 0x000000010000780c */ /* 0x001fda0003f25270 */
[----:B------:R-:W0:Y:S08]  /*2c900*/  @P1 LDC R2, c[0x0][0x44c] ;  /* 0x00011300ff021b82 */ /* 0x000e300000000800 */
[----:B------:R-:W3:Y:S01]  /*2c910*/  @P1 LDC R3, c[0x0][0x450] ;  /* 0x00011400ff031b82 */ /* 0x000ee20000000800 */
[----:B--2---:R-:W-:-:S05]  /*2c920*/  LEA R0, R4, 0x7f, 0x7 ;  /* 0x0000007f04007811 */ /* 0x004fca00078e38ff */
[----:B0-----:R-:W-:-:S05]  /*2c930*/  @P1 IMAD.HI.U32 R2, R0, R2, RZ ;  /* 0x0000000200021227 */ /* 0x001fca00078e00ff */
[----:B---3--:R-:W-:-:S05]  /*2c940*/  @P1 SHF.R.U32.HI R0, RZ, R3, R2 ;  /* 0x00000003ff001219 */ /* 0x008fca0000011602 */
[----:B------:R-:W-:-:S05]  /*2c950*/  IMAD.IADD R0, R21, 0x1, R0 ;  /* 0x0000000115007824 */ /* 0x000fca00078e0200 */
[----:B------:R-:W-:-:S04]  /*2c960*/  SHF.R.S32.HI R6, RZ, 0x1f, R0 ;  /* 0x0000001fff067819 */ /* 0x000fc80000011400 */
[----:B------:R-:W-:Y:S01]  /*2c970*/  LEA.HI R6, R6, R0, RZ, 0x7 ;  /* 0x0000000006067211 */ /* 0x000fe200078f38ff */
[----:B------:R-:W-:-:S03]  /*2c980*/  IMAD.MOV.U32 R0, RZ, RZ, RZ ;  /* 0x000000ffff007224 */ /* 0x000fc600078e00ff */
[----:B------:R-:W-:-:S04]  /*2c990*/  SHF.R.S32.HI R6, RZ, 0x7, R6 ;  /* 0x00000007ff067819 */ /* 0x000fc80000011406 */
[----:B------:R-:W-:-:S04]  /*2c9a0*/  VIMNMX R6, R20, R6, PT ;  /* 0x0000000614067248 */ /* 0x000fc80003fe0100 */
[----:B------:R-:W-:-:S13]  /*2c9b0*/  ISETP.GE.AND P1, PT, R6, 0x1, PT ;  /* 0x000000010600780c */ /* 0x000fda0003f26270 */
[----:B-1----:R-:W-:Y:S05]  /*2c9c0*/  @!P1 BRA `(.L_x_2749) ;  /* 0x0000000000689947 */ /* 0x002fea0003800000 */
[----:B------:R-:W-:-:S04]  /*2c9d0*/  IABS R2, R17 ;  /* 0x0000001100027213 */ /* 0x000fc80000000000 */
[----:B------:R-:W0:Y:S08]  /*2c9e0*/  I2F.RP R4, R2 ;  /* 0x0000000200047306 */ /* 0x000e300000209400 */
[----:B0-----:R-:W0:Y:S02]  /*2c9f0*/  MUFU.RCP R4, R4 ;  /* 0x0000000400047308 */ /* 0x001e240000001000 */
[----:B0-----:R-:W-:-:S06]  /*2ca00*/  VIADD R4, R4, 0xffffffe ;  /* 0x0ffffffe04047836 */ /* 0x001fcc0000000000 */
[----:B------:R0:W1:Y:S02]  /*2ca10*/  F2I.FTZ.U32.TRUNC.NTZ R5, R4 ;  /* 0x0000000400057305 */ /* 0x000064000021f000 */
[----:B0-----:R-:W-:Y:S02]  /*2ca20*/  IMAD.MOV.U32 R4, RZ, RZ, RZ ;  /* 0x000000ffff047224 */ /* 0x001fe400078e00ff */
[----:B-1----:R-:W-:-:S04]  /*2ca30*/  IMAD.MOV R0, RZ, RZ, -R5 ;  /* 0x000000ffff007224 */ /* 0x002fc800078e0a05 */
[----:B------:R-:W-:-:S04]  /*2ca40*/  IMAD R0, R0, R2, RZ ;  /* 0x0000000200007224 */ /* 0x000fc800078e02ff */
[----:B------:R-:W-:Y:S01]  /*2ca50*/  IMAD.HI.U32 R7, R5, R0, R4 ;  /* 0x0000000005077227 */ /* 0x000fe200078e0004 */
[----:B------:R-:W-:Y:S02]  /*2ca60*/  IABS R0, R17 ;  /* 0x0000001100007213 */ /* 0x000fe40000000000 */
[----:B------:R-:W-:-:S03]  /*2ca70*/  IADD3 R4, R17, -0x1, R6 ;  /* 0xffffffff11047810 */ /* 0x000fc60007ffe006 */
[----:B------:R-:W-:Y:S01]  /*2ca80*/  IMAD.MOV R0, RZ, RZ, -R0 ;  /* 0x000000ffff007224 */ /* 0x000fe200078e0a00 */
[----:B------:R-:W-:Y:S02]  /*2ca90*/  IABS R3, R4 ;  /* 0x0000000400037213 */ /* 0x000fe40000000000 */
[----:B------:R-:W-:Y:S02]  /*2caa0*/  LOP3.LUT R4, R4, R17, RZ, 0x3c, !PT ;  /* 0x0000001104047212 */ /* 0x000fe400078e3cff */
[----:B------:R-:W-:Y:S01]  /*2cab0*/  MOV R5, R0 ;  /* 0x0000000000057202 */ /* 0x000fe20000000f00 */
        /* <DEDUP_REMOVED lines=11> */
.L_x_2749:
[----:B------:R-:W-:Y:S05]  /*2cb70*/  BSYNC B0 ;  /* 0x0000000000007941 */ /* 0x000fea0003800000 */
.L_x_2748:
[----:B------:R-:W2:Y:S02]  /*2cb80*/  LDL.LU R2, [R1+0x2c] ;  /* 0x00002c0001027983 */ /* 0x000ea40000300800 */
[----:B--2---:R-:W-:-:S05]  /*2cb90*/  IMAD R3, R2, R0, RZ ;  /* 0x0000000002037224 */ /* 0x004fca00078e02ff */
[----:B------:R-:W-:Y:S01]  /*2cba0*/  VIADDMNMX R2, R3, R0, R6, PT ;  /* 0x0000000003027246 */ /* 0x000fe20003800106 */
[----:B------:R0:W-:Y:S03]  /*2cbb0*/  STL [R1+0x2c], R3 ;  /* 0x00002c0301007387 */ /* 0x0001e60000100800 */
[----:B------:R-:W-:Y:S01]  /*2cbc0*/  ISETP.GT.AND P0, PT, R2, R3, PT ;  /* 0x000000030200720c */ /* 0x000fe20003f04270 */
[----:B------:R0:W-:-:S12]  /*2cbd0*/  STL [R1+0x50], R2 ;  /* 0x0000500201007387 */ /* 0x0001d80000100800 */
[----:B0-----:R-:W-:Y:S05]  /*2cbe0*/  @P0 BRA `(.L_x_2750) ;  /* 0x0000000000480947 */ /* 0x001fea0003800000 */
[----:B------:R-:W0:Y:S02]  /*2cbf0*/  S2R R2, SR_TID.X ;  /* 0x0000000000027919 */ /* 0x000e240000002100 */
[----:B0-----:R-:W-:-:S04]  /*2cc00*/  LOP3.LUT R2, R2, 0x7f, RZ, 0xc0, !PT ;  /* 0x0000007f02027812 */ /* 0x001fc800078ec0ff */
[----:B------:R-:W-:-:S13]  /*2cc10*/  ISETP.NE.AND P0, PT, R2, RZ, PT ;  /* 0x000000ff0200720c */ /* 0x000fda0003f05270 */
[----:B------:R-:W-:Y:S05]  /*2cc20*/  @P0 BRA `(.L_x_2751) ;  /* 0x0000003800940947 */ /* 0x000fea0003800000 */
[----:B------:R-:W0:Y:S01]  /*2cc30*/  S2R R2, SR_LANEID ;  /* 0x0000000000027919 */ /* 0x000e220000000000 */
[----:B------:R-:W-:Y:S01]  /*2cc40*/  VOTEU.ANY UR4, UPT, PT ;  /* 0x0000000000047886 */ /* 0x000fe200038e0100 */
[----:B------:R-:W1:Y:S01]  /*2cc50*/  LDC.64 R4, c[0x0][0xc60] ;  /* 0x00031800ff047b82 */ /* 0x000e620000000a00 */
[----:B------:R-:W0:Y:S02]  /*2cc60*/  FLO.U32 R0, UR4 ;  /* 0x0000000400007d00 */ /* 0x000e2400080e0000 */
[----:B0-----:R-:W-:-:S06]  /*2cc70*/  ISETP.EQ.U32.AND P0, PT, R0, R2, PT ;  /* 0x000000020000720c */ /* 0x001fcc0003f02070 */
[----:B------:R-:W1:Y:S07]  /*2cc80*/  POPC R2, UR4 ;  /* 0x0000000400027d09 */ /* 0x000e6e0008000000 */
[----:B-1----:R-:W2:Y:S04]  /*2cc90*/  @P0 ATOMG.E.ADD.STRONG.GPU PT, R2, desc[UR40][R4.64], R2 ;  /* 0x00000002040209a8 */ /* 0x002ea800081ee1e8 */
[----:B--2---:R0:W1:Y:S02]  /*2cca0*/  SHFL.IDX PT, R2, R2, R0, 0x1f ;  /* 0x00001f0002027589 */ /* 0x00406400000e0000 */
[----:B0-----:R-:W0:Y:S02]  /*2ccb0*/  S2R R0, SR_LTMASK ;  /* 0x0000000000007919 */ /* 0x001e240000003900 */
[----:B0-----:R-:W-:-:S06]  /*2ccc0*/  LOP3.LUT R0, R0, UR4, RZ, 0xc0, !PT ;  /* 0x0000000400007c12 */ /* 0x001fcc000f8ec0ff */
[----:B------:R-:W1:Y:S02]  /*2ccd0*/  POPC R0, R0 ;  /* 0x0000000000007309 */ /* 0x000e640000000000 */
[----:B-1----:R-:W-:-:S05]  /*2cce0*/  IADD3 R0, R2, UR38, R0 ;  /* 0x0000002602007c10 */ /* 0x002fca000fffe000 */
[----:B------:R0:W-:Y:S01]  /*2ccf0*/  STL [R1], R0 ;  /* 0x0000000001007387 */ /* 0x0001e20000100800 */
[----:B------:R-:W-:Y:S05]  /*2cd00*/  BRA `(.L_x_2751) ;  /* 0x00000038005c7947 */ /* 0x000fea0003800000 */
.L_x_2750:
        /* <DEDUP_REMOVED lines=8> */
[----:B------:R-:W-:Y:S01]  /*2cd90*/  IMAD.U32 R4, RZ, RZ, UR6 ;  /* 0x00000006ff047e24 */ /* 0x000fe2000f8e00ff */
[----:B------:R-:W-:Y:S01]  /*2cda0*/  MOV R6, UR8 ;  /* 0x0000000800067c02 */ /* 0x000fe20008000f00 */
[----:B------:R-:W0:Y:S01]  /*2cdb0*/  LDC.64 R2, c[0x4][R2] ;  /* 0x0100000002027b82 */ /* 0x000e220000000a00 */
        /* <DEDUP_REMOVED lines=8> */
[----:B0-----:R-:W-:Y:S05]  /*2ce40*/  CALL.ABS.NOINC R2 ;  /* 0x0000000002007343 */ /* 0x001fea0003c00000 */
.L_x_2753:
[----:B------:R-:W-:Y:S05]  /*2ce50*/  BSYNC B6 ;  /* 0x0000000000067941 */ /* 0x000fea0003800000 */
.L_x_2752:
        /* <DEDUP_REMOVED lines=12> */
[----:B------:R-:W-:Y:S01]  /*2cf20*/  MOV R4, UR6 ;  /* 0x0000000600047c02 */ /* 0x000fe20008000f00 */
[----:B------:R-:W-:Y:S01]  /*2cf30*/  IMAD.U32 R5, RZ, RZ, UR7 ;  /* 0x00000007ff057e24 */ /* 0x000fe2000f8e00ff */
[----:B------:R-:W1:Y:S01]  /*2cf40*/  LDC.64 R2, c[0x4][R2] ;  /* 0x0100000002027b82 */ /* 0x000e620000000a00 */
[----:B------:R-:W-:Y:S01]  /*2cf50*/  IMAD.U32 R6, RZ, RZ, UR8 ;  /* 0x00000008ff067e24 */ /* 0x000fe2000f8e00ff */
[----:B------:R-:W-:Y:S01]  /*2cf60*/  MOV R13, RZ ;  /* 0x000000ff000d7202 */ /* 0x000fe20000000f00 */
[----:B------:R-:W-:Y:S02]  /*2cf70*/  IMAD.U32 R7, RZ, RZ, UR9 ;  /* 0x00000009ff077e24 */ /* 0x000fe4000f8e00ff */
[----:B------:R-:W-:-:S02]  /*2cf80*/  IMAD.U32 R10, RZ, RZ, UR4 ;  /* 0x00000004ff0a7e24 */ /* 0x000fc4000f8e00ff */
[----:B------:R-:W-:Y:S02]  /*2cf90*/  IMAD.U32 R11, RZ, RZ, UR5 ;  /* 0x00000005ff0b7e24 */ /* 0x000fe4000f8e00ff */
[----:B------:R-:W-:Y:S02]  /*2cfa0*/  IMAD.MOV.U32 R8, RZ, RZ, 0x70 ;  /* 0x00000070ff087424 */ /* 0x000fe400078e00ff */
[----:B------:R-:W-:-:S07]  /*2cfb0*/  IMAD.MOV.U32 R12, RZ, RZ, 0x1 ;  /* 0x00000001ff0c7424 */ /* 0x000fce00078e00ff */
[----:B------:R-:W-:-:S07]  /*2cfc0*/  LEPC R20, `(.L_x_2755) ;  /* 0x000000001014794e */ /* 0x000fce0000000000 */
[----:B01----:R-:W-:Y:S05]  /*2cfd0*/  CALL.ABS.NOINC R2 ;  /* 0x0000000002007343 */ /* 0x003fea0003c00000 */
.L_x_2755:
[----:B------:R-:W-:Y:S05]  /*2cfe0*/  BSYNC B6 ;  /* 0x0000000000067941 */ /* 0x000fea0003800000 */
.L_x_2754:
        /* <DEDUP_REMOVED lines=9> */
[----:B------:R-:W-:Y:S01]  /*2d080*/  MOV R8, 0x70 ;  /* 0x0000007000087802 */ /* 0x000fe20000000f00 */
[----:B------:R-:W1:Y:S01]  /*2d090*/  LDC.64 R2, c[0x4][R2] ;  /* 0x0100000002027b82 */ /* 0x000e620000000a00 */
[----:B------:R-:W-:Y:S02]  /*2d0a0*/  IMAD.U32 R5, RZ, RZ, UR7 ;  /* 0x00000007ff057e24 */ /* 0x000fe4000f8e00ff */
[----:B------:R-:W-:Y:S02]  /*2d0b0*/  IMAD.U32 R6, RZ, RZ, UR8 ;  /* 0x00000008ff067e24 */ /* 0x000fe4000f8e00ff */
[----:B------:R-:W-:-:S02]  /*2d0c0*/  IMAD.U32 R7, RZ, RZ, UR9 ;  /* 0x00000009ff077e24 */ /* 0x000fc4000f8e00ff */
[----:B------:R-:W-:Y:S02]  /*2d0d0*/  IMAD.U32 R10, RZ, RZ, UR4 ;  /* 0x00000004ff0a7e24 */ /* 0x000fe4000f8e00ff */
[----:B------:R-:W-:Y:S02]  /*2d0e0*/  IMAD.U32 R11, RZ, RZ, UR5 ;  /* 0x00000005ff0b7e24 */ /* 0x000fe4000f8e00ff */
[----:B------:R-:W-:Y:S02]  /*2d0f0*/  IMAD.MOV.U32 R12, RZ, RZ, 0x1 ;  /* 0x00000001ff0c7424 */ /* 0x000fe400078e00ff */
[----:B------:R-:W-:-:S07]  /*2d100*/  IMAD.MOV.U32 R13, RZ, RZ, RZ ;  /* 0x000000ffff0d7224 */ /* 0x000fce00078e00ff */
[----:B------:R-:W-:-:S07]  /*2d110*/  LEPC R20, `(.L_x_2757) ;  /* 0x000000001014794e */ /* 0x000fce0000000000 */
[----:B01----:R-:W-:Y:S05]  /*2d120*/  CALL.ABS.NOINC R2 ;  /* 0x0000000002007343 */ /* 0x003fea0003c00000 */
.L_x_2757:
[----:B------:R-:W-:Y:S05]  /*2d130*/  BSYNC B6 ;  /* 0x0000000000067941 */ /* 0x000fea0003800000 */
.L_x_2756:
[----:B------:R-:W-:Y:S01]  /*2d140*/  LOP3.LUT P6, RZ, R17, 0x1, RZ, 0xc0, !PT ;  /* 0x0000000111ff7812 */ /* 0x000fe200078cc0ff */
[----:B------:R-:W-:-:S12]  /*2d150*/  BSSY B6, `(.L_x_2758) ;  /* 0x0000012000067945 */ /* 0x000fd80003800000 */
[----:B------:R-:W-:Y:S05]  /*2d160*/  @!P6 BRA `(.L_x_2759) ;  /* 0x000000000040e947 */ /* 0x000fea0003800000 */
[----:B------:R-:W-:Y:S01]  /*2d170*/  MOV R2, 0x0 ;  /* 0x0000000000027802 */ /* 0x000fe20000000f00 */
[----:B------:R-:W-:Y:S01]  /*2d180*/  ULDC.64 UR4, c[0x4][0xc0] ;  /* 0x0100300000047ab9 */ /* 0x000fe20000000a00 */
[----:B------:R-:W-:Y:S01]  /*2d190*/  ULDC.64 UR6, c[0x4][0xc8] ;  /* 0x0100320000067ab9 */ /* 0x000fe20000000a00 */
[----:B------:R-:W-:Y:S01]  /*2d1a0*/  ULDC.64 UR8, c[0x4][0x20] ;  /* 0x0100080000087ab9 */ /* 0x000fe20000000a00 */
[----:B------:R-:W-:Y:S01]  /*2d1b0*/  IMAD.U32 R4, RZ, RZ, UR4 ;  /* 0x00000004ff047e24 */ /* 0x000fe2000f8e00ff */
        /* <DEDUP_REMOVED lines=11> */
.L_x_2759:
[----:B------:R-:W-:Y:S05]  /*2d270*/  BSYNC B6 ;  /* 0x0000000000067941 */ /* 0x000fea0003800000 */
.L_x_2758:
[----:B------:R-:W2:Y:S01]  /*2d280*/  LDL.LU R2, [R1+0x30] ;  /* 0x0000300001027983 */ /* 0x000ea20000300800 */
[----:B------:R-:W-:-:S03]  /*2d290*/  ULDC.64 UR4, c[0x0][0x9f8] ;  /* 0x00027e0000047ab9 */ /* 0x000fc60000000a00 */
[----:B0-----:R-:W3:Y:S04]  /*2d2a0*/  LDL.LU R17, [R1+0x44] ;  /* 0x0000440001117983 */ /* 0x001ee80000300800 */
[----:B------:R-:W4:Y:S01]  /*2d2b0*/  LDL R9, [R1+0x8] ;  /* 0x0000080001097983 */ /* 0x000f220000100800 */
[----:B------:R-:W-:-:S04]  /*2d2c0*/  ISETP.NE.U32.AND P0, PT, RZ, UR4, PT ;  /* 0x00000004ff007c0c */ /* 0x000fc8000bf05070 */
[----:B------:R-:W-:-:S13]  /*2d2d0*/  ISETP.NE.AND.EX P0, PT, RZ, UR5, PT, P0 ;  /* 0x00000005ff007c0c */ /* 0x000fda000bf05300 */
[----:B--2---:R-:W-:-:S04]  /*2d2e0*/  @P0 IADD3 R2, P1, R2, UR4, RZ ;  /* 0x0000000402020c10 */ /* 0x004fc8000ff3e0ff */
[----:B---3--:R-:W-:Y:S01]  /*2d2f0*/  @P0 IADD3.X R3, R17, UR5, RZ, P1, !PT ;  /* 0x0000000511030c10 */ /* 0x008fe20008ffe4ff */
[----:B------:R-:W-:-:S04]  /*2d300*/  ULDC.64 UR4, c[0x0][0xa08] ;  /* 0x0002820000047ab9 */ /* 0x000fc80000000a00 */
[----:B----4-:R0:W2:Y:S02]  /*2d310*/  @P0 LDG.E R9, desc[UR40][R2.64] ;  /* 0x0000002802090981 */ /* 0x0100a4000c1e1900 */
[----:B0-----:R-:W0:Y:S01]  /*2d320*/  LDC.64 R2, c[0x0][0x418] ;  /* 0x00010600ff027b82 */ /* 0x001e220000000a00 */
[----:B--2---:R-:W-:Y:S01]  /*2d330*/  SHF.R.S32.HI R10, RZ, 0x1f, R9 ;  /* 0x0000001fff0a7819 */ /* 0x004fe20000011409 */
[----:B------:R1:W-:Y:S01]  /*2d340*/  @P0 STL [R1+0x8], R9 ;  /* 0x0000080901000387 */ /* 0x0003e20000100800 */
[----:B0-----:R-:W-:Y:S01]  /*2d350*/  LOP3.LUT P0, RZ, R2, UR4, RZ, 0xfc, !PT ;  /* 0x0000000402ff7c12 */ /* 0x001fe2000f80fcff */
[----:B------:R-:W-:Y:S02]  /*2d360*/  UMOV UR4, 0xffffffff ;  /* 0xffffffff00047882 */ /* 0x000fe40000000000 */
[----:B------:R1:W-:Y:S01]  /*2d370*/  STL [R1+0x30], R10 ;  /* 0x0000300a01007387 */ /* 0x0003e20000100800 */
[----:B------:R-:W-:-:S04]  /*2d380*/  LOP3.LUT P0, RZ, R3, UR5, RZ, 0xfc, P0 ;  /* 0x0000000503ff7c12 */ /* 0x000fc8000800fcff */
[----:B------:R-:W-:Y:S01]  /*2d390*/  SEL R17, R9, RZ, !P0 ;  /* 0x000000ff09117207 */ /* 0x000fe20004000000 */
[----:B------:R-:W-:Y:S08]  /*2d3a0*/  BRA.DIV UR4, `(.L_x_2760) ;  /* 0x000000a604ac7947 */ /* 0x000ff0000b800000 */
[----:B------:R-:W0:Y:S02]  /*2d3b0*/  S2R R0, SR_TID.X ;  /* 0x0000000000007919 */ /* 0x000e240000002100 */
[----:B0-----:R-:W-:-:S04]  /*2d3c0*/  SHF.R.U32.HI R0, RZ, 0x5, R0 ;  /* 0x00000005ff007819 */ /* 0x001fc80000011600 */
[----:B------:R-:W-:-:S05]  /*2d3d0*/  LOP3.LUT R0, R0, 0x3, RZ, 0xc0, !PT ;  /* 0x0000000300007812 */ /* 0x000fca00078ec0ff */
[----:B------:R0:W2:Y:S02]  /*2d3e0*/  SHFL.IDX PT, R14, R0, RZ, 0x1f ;  /* 0x00001fff000e7589 */ /* 0x0000a400000e0000 */
.L_x_3066:
[----:B0-----:R-:W3:Y:S01]  /*2d3f0*/  LDL.LU R0, [R1+0x10] ;  /* 0x0000100001007983 */ /* 0x001ee20000300800 */
[----:B------:R-:W-:Y:S02]  /*2d400*/  PLOP3.LUT P1, PT, PT, PT, PT, 0x8, 0x0 ;  /* 0x000000000000781c */ /* 0x000fe40003f2e170 */
[----:B--2---:R-:W-:Y:S02]  /*2d410*/  ISETP.NE.AND P0, PT, R14, RZ, PT ;  /* 0x000000ff0e00720c */ /* 0x004fe40003f05270 */
[----:B---3--:R-:W-:-:S09]  /*2d420*/  LOP3.LUT R0, R0, 0xfffffffe, RZ, 0xc0, !PT ;  /* 0xfffffffe00007812 */ /* 0x008fd200078ec0ff */
[----:B------:R-:W-:-:S05]  /*2d430*/  @P1 LOP3.LUT R0, R0, 0x1, RZ, 0xfc, !PT ;  /* 0x0000000100001812 */ /* 0x000fca00078efcff */
[----:B------:R0:W-:Y:S01]  /*2d440*/  STL [R1+0x10], R0 ;  /* 0x0000100001007387 */ /* 0x0001e20000100800 */
[----:B------:R-:W-:Y:S05]  /*2d450*/  @P0 BRA `(.L_x_2761) ;  /* 0x0000000400900947 */ /* 0x000fea0003800000 */
[----:B------:R-:W-:-:S03]  /*2d460*/  UMOV UR4, 0xffffffff ;  /* 0xffffffff00047882 */ /* 0x000fc60000000000 */
[----:B------:R-:W-:Y:S05]  /*2d470*/  BRA.DIV UR4, `(.L_x_2762) ;  /* 0x000000a604ac7947 */ /* 0x000fea000b800000 */
[----:B------:R-:W-:-:S13]  /*2d480*/  ELECT P6, URZ, PT ;  /* 0x00000000003f782f */ /* 0x000fda00038c0000 */
.L_x_3069:
[----:B------:R-:W-:Y:S05]  /*2d490*/  @!P6 BRA `(.L_x_2761) ;  /* 0x000000040080e947 */ /* 0x000fea0003800000 */
[----:B0-----:R-:W2:Y:S01]  /*2d4a0*/  LDL R0, [R1+0x50] ;  /* 0x0000500001007983 */ /* 0x001ea20000100800 */
[----:B------:R-:W-:-:S04]  /*2d4b0*/  ISETP.NE.U32.AND P0, PT, R2, RZ, PT ;  /* 0x000000ff0200720c */ /* 0x000fc80003f05070 */
[----:B------:R-:W-:Y:S01]  /*2d4c0*/  ISETP.NE.AND.EX P0, PT, R3, RZ, PT, P0 ;  /* 0x000000ff0300720c */ /* 0x000fe20003f05300 */
[----:B--2---:R-:W-:-:S12]  /*2d4d0*/  VIADD R4, R0, 0xffffffff ;  /* 0xffffffff00047836 */ /* 0x004fd80000000000 */
[----:B------:R-:W-:Y:S05]  /*2d4e0*/  @!P0 BRA `(.L_x_2763) ;  /* 0x0000000000488947 */ /* 0x000fea0003800000 */
[----:B------:R-:W0:Y:S01]  /*2d4f0*/  LDC R8, c[0x0][0x43c] ;  /* 0x00010f00ff087b82 */ /* 0x000e220000000800 */
[----:B------:R-:W-:Y:S01]  /*2d500*/  IMAD.MOV.U32 R0, RZ, RZ, R4 ;  /* 0x000000ffff007224 */ /* 0x000fe200078e0004 */
        /* <DEDUP_REMOVED lines=12> */
[----:B------:R-:W-:-:S04]  /*2d5d0*/  LEA R2, P0, R6, R2, 0x2 ;  /* 0x0000000206027211 */ /* 0x000fc800078010ff */
[----:B------:R-:W-:-:S04]  /*2d5e0*/  IADD3 R0, R7, R0, RZ ;  /* 0x0000000007007210 */ /* 0x000fc80007ffe0ff */
[----:B------:R-:W-:-:S05]  /*2d5f0*/  LEA.HI.X R3, R6, R3, R0, 0x2, P0 ;  /* 0x0000000306037211 */ /* 0x000fca00000f1400 */
[----:B------:R0:W5:Y:S02]  /*2d600*/  LDG.E R17, desc[UR40][R2.64] ;  /* 0x0000002802117981 */ /* 0x000164000c1e1900 */
.L_x_2763:
[----:B------:R-:W2:Y:S04]  /*2d610*/  LDL R0, [R1+0x14] ;  /* 0x0000140001007983 */ /* 0x000ea80000100800 */
[----:B0-----:R-:W3:Y:S01]  /*2d620*/  LDL R2, [R1+0x1c] ;  /* 0x00001c0001027983 */ /* 0x001ee20000100800 */
[----:B-1----:R-:W0:Y:S02]  /*2d630*/  S2R R9, SR_TID.X ;  /* 0x0000000000097919 */ /* 0x002e240000002100 */
[----:B0-----:R-:W-:-:S04]  /*2d640*/  LOP3.LUT R9, R9, 0x7f, RZ, 0xc0, !PT ;  /* 0x0000007f09097812 */ /* 0x001fc800078ec0ff */
[----:B------:R-:W-:Y:S01]  /*2d650*/  ISETP.NE.AND P1, PT, R9, RZ, PT ;  /* 0x000000ff0900720c */ /* 0x000fe20003f25270 */
[----:B--2---:R-:W-:Y:S01]  /*2d660*/  IMAD R0, R0, 0x8, R18 ;  /* 0x0000000800007824 */ /* 0x004fe200078e0212 */
[----:B---3--:R-:W-:-:S04]  /*2d670*/  SHF.L.U32 R3, R2, 0x1f, RZ ;  /* 0x0000001f02037819 */ /* 0x008fc800000006ff */
[----:B------:R-:W0:Y:S02]  /*2d680*/  SYNCS.PHASECHK.TRANS64.TRYWAIT P0, [R0+URZ+0x38880], R3 ;  /* 0x03888003000075a7 */ /* 0x000e24000800017f */
[----:B0-----:R-:W-:Y:S05]  /*2d690*/  @!P0 BRA `(.L_x_2764) ;  /* 0x000000a400448947 */ /* 0x001fea0003800000 */
.L_x_3070:
        /* <DEDUP_REMOVED lines=8> */
.L_x_2765:
        /* <DEDUP_REMOVED lines=24> */
.L_x_3071:
        /* <DEDUP_REMOVED lines=8> */
.L_x_2767:
        /* <DEDUP_REMOVED lines=24> */
.L_x_2761:
[----:B---3--:R-:W0:Y:S04]  /*2daa0*/  LDL.LU R3, [R1+0x48] ;  /* 0x0000480001037983 */ /* 0x008e280000300800 */
[----:B------:R-:W2:Y:S01]  /*2dab0*/  LDL.LU R4, [R1+0x54] ;  /* 0x0000540001047983 */ /* 0x000ea20000300800 */
        /* <DEDUP_REMOVED lines=10> */
[----:B0-----:R-:W-:Y:S02]  /*2db60*/  SHF.R.S32.HI R0, RZ, 0x1f, R3 ;  /* 0x0000001fff007819 */ /* 0x001fe40000011403 */
[----:B--2---:R-:W-:-:S03]  /*2db70*/  SEL R4, R4, RZ, !P0 ;  /* 0x000000ff04047207 */ /* 0x004fc60004000000 */
        /* <DEDUP_REMOVED lines=12> */
[----:B------:R-:W-:Y:S01]  /*2dc40*/  MOV R4, UR4 ;  /* 0x0000000400047c02 */ /* 0x000fe20008000f00 */
[----:B------:R-:W-:Y:S01]  /*2dc50*/  IMAD.U32 R5, RZ, RZ, UR5 ;  /* 0x00000005ff057e24 */ /* 0x000fe2000f8e00ff */
[----:B------:R-:W0:Y:S01]  /*2dc60*/  LDC.64 R2, c[0x4][R2] ;  /* 0x0100000002027b82 */ /* 0x000e220000000a00 */
[----:B------:R-:W-:Y:S01]  /*2dc70*/  IMAD.U32 R6, RZ, RZ, UR6 ;  /* 0x00000006ff067e24 */ /* 0x000fe2000f8e00ff */
[----:B------:R-:W-:Y:S01]  /*2dc80*/  MOV R13, RZ ;  /* 0x000000ff000d7202 */ /* 0x000fe20000000f00 */
[----:B------:R-:W-:Y:S02]  /*2dc90*/  IMAD.U32 R7, RZ, RZ, UR7 ;  /* 0x00000007ff077e24 */ /* 0x000fe4000f8e00ff */
[----:B-1----:R-:W-:-:S02]  /*2dca0*/  IMAD.U32 R10, RZ, RZ, UR8 ;  /* 0x00000008ff0a7e24 */ /* 0x002fc4000f8e00ff */
[----:B------:R-:W-:Y:S02]  /*2dcb0*/  IMAD.U32 R11, RZ, RZ, UR9 ;  /* 0x00000009ff0b7e24 */ /* 0x000fe4000f8e00ff */
[----:B------:R-:W-:Y:S02]  /*2dcc0*/  IMAD.MOV.U32 R8, RZ, RZ, 0x70 ;  /* 0x00000070ff087424 */ /* 0x000fe400078e00ff */
[----:B------:R-:W-:-:S07]  /*2dcd0*/  IMAD.MOV.U32 R12, RZ, RZ, 0x1 ;  /* 0x00000001ff0c7424 */ /* 0x000fce00078e00ff */
[----:B------:R-:W-:-:S07]  /*2dce0*/  LEPC R20, `(.L_x_2769) ;  /* 0x000000001014794e */ /* 0x000fce0000000000 */
[----:B0-----:R-:W-:Y:S05]  /*2dcf0*/  CALL.ABS.NOINC R2 ;  /* 0x0000000002007343 */ /* 0x001fea0003c00000 */
.L_x_2769:
[----:B------:R-:W-:Y:S05]  /*2dd00*/  BSYNC B6 ;  /* 0x0000000000067941 */ /* 0x000fea0003800000 */
.L_x_2768:
[----:B0-----:R-:W2:Y:S01]  /*2dd10*/  LDL.LU R0, [R1+0x48] ;  /* 0x0000480001007983 */ /* 0x001ea20000300800 */
[----:B------:R-:W0:Y:S01]  /*2dd20*/  LDC R7, c[0x0][0x448] ;  /* 0x00011200ff077b82 */ /* 0x000e220000000800 */
[----:B------:R-:W-:Y:S01]  /*2dd30*/  ULDC.64 UR4, c[0x0][0x2d8] ;  /* 0x0000b60000047ab9 */ /* 0x000fe20000000a00 */
[----:B------:R-:W-:Y:S01]  /*2dd40*/  ULDC.64 UR6, c[0x0][0x280] ;  /* 0x0000a00000067ab9 */ /* 0x000fe20000000a00 */
[----:B------:R-:W3:Y:S04]  /*2dd50*/  LDL.LU R4, [R1+0x44] ;  /* 0x0000440001047983 */ /* 0x000ee80000300800 */
[----:B------:R-:W3:Y:S04]  /*2dd60*/  LDL.LU.64 R2, [R1+0x58] ;  /* 0x0000580001027983 */ /* 0x000ee80000300a00 */
[----:B------:R-:W4:Y:S01]  /*2dd70*/  LDL R8, [R1+0x4] ;  /* 0x0000040001087983 */ /* 0x000f220000100800 */
[----:B0-----:R-:W-:Y:S01]  /*2dd80*/  ISETP.NE.AND P0, PT, R7, 0x1, PT ;  /* 0x000000010700780c */ /* 0x001fe20003f05270 */
[----:B-1----:R-:W0:-:S12]  /*2dd90*/  S2R R9, SR_TID.X ;  /* 0x0000000000097919 */ /* 0x002e180000002100 */
[----:B------:R-:W1:Y:S01]  /*2dda0*/  @P0 LDC R6, c[0x0][0x450] ;  /* 0x00011400ff060b82 */ /* 0x000e620000000800 */
[----:B0-----:R-:W-:-:S04]  /*2ddb0*/  SHF.L.U32 R9, R9, 0x4, RZ ;  /* 0x0000000409097819 */ /* 0x001fc800000006ff */
[----:B------:R-:W-:-:S04]  /*2ddc0*/  LOP3.LUT R9, R9, 0x70, RZ, 0xc0, !PT ;  /* 0x0000007009097812 */ /* 0x000fc800078ec0ff */
[----:B------:R-:W-:Y:S01]  /*2ddd0*/  LOP3.LUT R9, R9, 0x80, RZ, 0xfc, !PT ;  /* 0x0000008009097812 */ /* 0x000fe200078efcff */
[----:B---3--:R-:W-:Y:S02]  /*2dde0*/  IMAD.MOV.U32 R3, RZ, RZ, R4 ;  /* 0x000000ffff037224 */ /* 0x008fe400078e0004 */
[----:B------:R-:W0:Y:S01]  /*2ddf0*/  S2R R4, SR_TID.X ;  /* 0x0000000000047919 */ /* 0x000e220000002100 */
[----:B------:R-:W-:-:S04]  /*2de00*/  IMAD.WIDE.U32 R2, R16, UR4, R2 ;  /* 0x0000000410027c25 */ /* 0x000fc8000f8e0002 */
[----:B------:R-:W-:Y:S01]  /*2de10*/  IMAD R3, R16, UR5, R3 ;  /* 0x0000000510037c24 */ /* 0x000fe2000f8e0203 */
[----:B------:R-:W-:Y:S02]  /*2de20*/  ULDC.64 UR4, c[0x0][0x2e0] ;  /* 0x0000b80000047ab9 */ /* 0x000fe40000000a00 */
[----:B--2---:R-:W-:Y:S02]  /*2de30*/  IMAD R0, R0, UR4, RZ ;  /* 0x0000000400007c24 */ /* 0x004fe4000f8e02ff */
[----:B------:R-:W-:-:S04]  /*2de40*/  IMAD.WIDE.U32 R2, R19, UR4, R2 ;  /* 0x0000000413027c25 */ /* 0x000fc8000f8e0002 */
[----:B------:R-:W-:Y:S01]  /*2de50*/  IMAD R0, R19, UR5, R0 ;  /* 0x0000000513007c24 */ /* 0x000fe2000f8e0200 */
[----:B------:R-:W-:Y:S01]  /*2de60*/  ULDC.64 UR4, c[0x0][0x2d0] ;  /* 0x0000b40000047ab9 */ /* 0x000fe20000000a00 */
[----:B------:R2:W5:Y:S02]  /*2de70*/  LDL R19, [R1+0x4c] ;  /* 0x00004c0001137983 */ /* 0x0005640000100800 */
[----:B------:R-:W-:Y:S01]  /*2de80*/  IMAD.IADD R3, R3, 0x1, R0 ;  /* 0x0000000103037824 */ /* 0x000fe200078e0200 */
[C---:B0-----:R-:W-:Y:S01]  /*2de90*/  LOP3.LUT R5, R4.reuse, 0x7f, RZ, 0xc0, !PT ;  /* 0x0000007f04057812 */ /* 0x041fe200078ec0ff */
[----:B------:R-:W-:-:S03]  /*2dea0*/  IMAD.SHL.U32 R4, R4, 0x10, RZ ;  /* 0x0000001004047824 */ /* 0x000fc600078e00ff */
[----:B------:R-:W-:-:S04]  /*2deb0*/  SHF.R.U32.HI R5, RZ, 0x3, R5 ;  /* 0x00000003ff057819 */ /* 0x000fc80000011605 */
[----:B------:R-:W-:Y:S02]  /*2dec0*/  LOP3.LUT R4, R5, 0x70, R4, 0xf8, !PT ;  /* 0x0000007005047812 */ /* 0x000fe400078ef804 */
[----:B------:R-:W0:Y:S03]  /*2ded0*/  @P0 LDC R5, c[0x0][0x44c] ;  /* 0x00011300ff050b82 */ /* 0x000e260000000800 */
[----:B----4-:R-:W-:-:S04]  /*2dee0*/  IMAD R4, R8, 0x80, R4 ;  /* 0x0000008008047824 */ /* 0x010fc800078e0204 */
[----:B------:R-:W-:Y:S02]  /*2def0*/  IMAD.MOV.U32 R0, RZ, RZ, R4 ;  /* 0x000000ffff007224 */ /* 0x000fe400078e0004 */
        /* <DEDUP_REMOVED lines=19> */
[----:B------:R-:W-:Y:S01]  /*2e030*/  IADD3.X R3, R3, UR7, R0, P2, !PT ;  /* 0x0000000703037c10 */ /* 0x000fe200097fe400 */
[----:B0-----:R-:W-:-:S05]  /*2e040*/  IMAD.SHL.U32 R10, R5, 0x10, RZ ;  /* 0x00000010050a7824 */ /* 0x001fca00078e00ff */
[----:B------:R-:W-:-:S04]  /*2e050*/  LOP3.LUT R10, R10, 0x70, RZ, 0xc0, !PT ;  /* 0x000000700a0a7812 */ /* 0x000fc800078ec0ff */
[----:B------:R-:W-:Y:S01]  /*2e060*/  ISETP.GE.AND P0, PT, R10, UR4, PT ;  /* 0x000000040a007c0c */ /* 0x000fe2000bf06270 */
[----:B------:R-:W-:-:S03]  /*2e070*/  UMOV UR4, 0xffffffff ;  /* 0xffffffff00047882 */ /* 0x000fc60000000000 */
[----:B--2---:R-:W-:Y:S09]  /*2e080*/  BRA.DIV UR4, `(.L_x_2770) ;  /* 0x0000009a04f07947 */ /* 0x004ff2000b800000 */
[----:B------:R-:W0:Y:S02]  /*2e090*/  S2R R6, SR_TID.X ;  /* 0x0000000000067919 */ /* 0x000e240000002100 */
[----:B0-----:R-:W-:-:S04]  /*2e0a0*/  LOP3.LUT R6, R6, 0x7f, RZ, 0xc0, !PT ;  /* 0x0000007f06067812 */ /* 0x001fc800078ec0ff */
[----:B------:R-:W-:Y:S02]  /*2e0b0*/  SHF.R.U32.HI R8, RZ, 0x3, R6 ;  /* 0x00000003ff087819 */ /* 0x000fe40000011606 */
[----:B------:R-:W2:Y:S01]  /*2e0c0*/  LDL.LU R6, [R1+0x4] ;  /* 0x0000040001067983 */ /* 0x000ea20000300800 */
[----:B-----5:R-:W-:-:S03]  /*2e0d0*/  IMAD R2, R19, R7, RZ ;  /* 0x0000000713027224 */ /* 0x020fc600078e02ff */
[----:B------:R-:W0:Y:S01]  /*2e0e0*/  SHFL.IDX PT, R7, R4, RZ, 0x181f ;  /* 0x00181fff04077589 */ /* 0x000e2200000e0000 */
[----:B--2---:R-:W-:-:S03]  /*2e0f0*/  IMAD R0, R6, 0x80, R8 ;  /* 0x0000008006007824 */ /* 0x004fc600078e0208 */
[----:B------:R-:W1:Y:S01]  /*2e100*/  SHFL.IDX PT, R6, R3, RZ, 0x181f ;  /* 0x00181fff03067589 */ /* 0x000e6200000e0000 */
[C---:B------:R-:W-:Y:S01]  /*2e110*/  VIADD R5, R0.reuse, 0x10 ;  /* 0x0000001000057836 */ /* 0x040fe20000000000 */
[-C--:B------:R-:W-:Y:S02]  /*2e120*/  ISETP.GE.AND P4, PT, R0, R2.reuse, PT ;  /* 0x000000020000720c */ /* 0x080fe40003f86270 */
[----:B------:R-:W-:Y:S02]  /*2e130*/  SHFL.IDX PT, R8, R3, 0x1, 0x181f ;  /* 0x00381f0003087f89 */ /* 0x000fe400000e0000 */
[----:B------:R-:W-:Y:S02]  /*2e140*/  ISETP.GE.AND P2, PT, R5, R2, PT ;  /* 0x000000020500720c */ /* 0x000fe40003f46270 */
[----:B------:R-:W2:Y:S07]  /*2e150*/  SHFL.IDX PT, R5, R4, 0x1, 0x181f ;  /* 0x00381f0004057f89 */ /* 0x000eae00000e0000 */
[----:B0-----:R-:W-:-:S05]  /*2e160*/  @!P4 IADD3 R7, P3, R10, R7, RZ ;  /* 0x000000070a07c210 */ /* 0x001fca0007f7e0ff */
[----:B-1----:R-:W-:-:S05]  /*2e170*/  @!P4 IMAD.X R6, RZ, RZ, R6, P3 ;  /* 0x000000ffff06c224 */ /* 0x002fca00018e0606 */
[----:B------:R-:W-:-:S04]  /*2e180*/  @!P4 LOP3.LUT R7, R7, R6, RZ, 0x3c, !PT ;  /* 0x000000060707c212 */ /* 0x000fc800078e3cff */
[----:B------:R-:W-:-:S04]  /*2e190*/  @!P4 LOP3.LUT R6, R7, R6, RZ, 0x3c, !PT ;  /* 0x000000060706c212 */ /* 0x000fc800078e3cff */
[----:B------:R-:W-:-:S05]  /*2e1a0*/  @!P4 LOP3.LUT R7, R7, R6, RZ, 0x3c, !PT ;  /* 0x000000060707c212 */ /* 0x000fca00078e3cff */
[----:B------:R-:W-:Y:S04]  /*2e1b0*/  @!P4 LDGSTS.E.BYPASS.LTC128B.128 [R9+0x20400], desc[UR40][R6.64], !P0 ;  /* 0x204000000609cfae */ /* 0x000fe8000c101d68 */
        /* <DEDUP_REMOVED lines=13> */
[----:B0-----:R-:W-:-:S05]  /*2e290*/  @!P2 IMAD.X R6, RZ, RZ, R6, P3 ;  /* 0x000000ffff06a224 */ /* 0x001fca00018e0606 */
[----:B------:R-:W-:Y:S01]  /*2e2a0*/  @!P2 MOV R7, R6 ;  /* 0x000000060007a202 */ /* 0x000fe20000000f00 */
[----:B------:R-:W-:Y:S02]  /*2e2b0*/  @!P2 IMAD.MOV.U32 R6, RZ, RZ, R5 ;  /* 0x000000ffff06a224 */ /* 0x000fe400078e0005 */
[----:B------:R-:W-:-:S03]  /*2e2c0*/  VIADD R5, R0, 0x30 ;  /* 0x0000003000057836 */ /* 0x000fc60000000000 */
[----:B------:R-:W-:Y:S04]  /*2e2d0*/  @!P2 LDGSTS.E.BYPASS.LTC128B.128 [R9+0x21400], desc[UR40][R6.64], !P0 ;  /* 0x214000000609afae */ /* 0x000fe8000c101d68 */
[----:B------:R0:W-:Y:S01]  /*2e2e0*/  @!P2 LDGSTS.E.BYPASS.LTC128B.128 [R9+0x25400], desc[UR40][R6.64+0x80], !P1 ;  /* 0x254000800609afae */ /* 0x0001e2000c901d68 */
[----:B------:R-:W-:-:S03]  /*2e2f0*/  ISETP.GE.AND P2, PT, R5, R2, PT ;  /* 0x000000020500720c */ /* 0x000fc60003f46270 */
[----:B------:R-:W1:Y:S04]  /*2e300*/  SHFL.IDX PT, R5, R4, 0x3, 0x181f ;  /* 0x00781f0004057f89 */ /* 0x000e6800000e0000 */
[----:B0-----:R-:W0:Y:S06]  /*2e310*/  SHFL.IDX PT, R6, R3, 0x3, 0x181f ;  /* 0x00781f0003067f89 */ /* 0x001e2c00000e0000 */
[----:B-1----:R-:W-:-:S05]  /*2e320*/  @!P2 IADD3 R5, P3, R10, R5, RZ ;  /* 0x000000050a05a210 */ /* 0x002fca0007f7e0ff */
[----:B0-----:R-:W-:-:S04]  /*2e330*/  @!P2 IMAD.X R6, RZ, RZ, R6, P3 ;  /* 0x000000ffff06a224 */ /* 0x001fc800018e0606 */
[----:B------:R-:W-:Y:S02]  /*2e340*/  @!P2 IMAD.MOV.U32 R7, RZ, RZ, R6 ;  /* 0x000000ffff07a224 */ /* 0x000fe400078e0006 */
        /* <DEDUP_REMOVED lines=31> */
[----:B------:R0:W1:Y:S04]  /*2e540*/  SHFL.IDX PT, R5, R3, 0x7, 0x181f ;  /* 0x00f81f0003057f89 */ /* 0x00006800000e0000 */
[----:B------:R0:W-:Y:S04]  /*2e550*/  @!P2 LDGSTS.E.BYPASS.LTC128B.128 [R9+0x23400], desc[UR40][R6.64], !P0 ;  /* 0x234000000609afae */ /* 0x0001e8000c101d68 */
[----:B------:R0:W-:Y:S04]  /*2e560*/  @!P2 LDGSTS.E.BYPASS.LTC128B.128 [R9+0x27400], desc[UR40][R6.64+0x80], !P1 ;  /* 0x274000800609afae */ /* 0x0001e8000c901d68 */
[----:B------:R0:W2:Y:S02]  /*2e570*/  SHFL.IDX PT, R3, R4, 0x7, 0x181f ;  /* 0x00f81f0004037f89 */ /* 0x0000a400000e0000 */
.L_x_3088:
        /* <DEDUP_REMOVED lines=11> */
.L_x_2772:
[----:B------:R-:W-:Y:S05]  /*2e630*/  BSYNC B0 ;  /* 0x0000000000007941 */ /* 0x000fea0003800000 */
.L_x_2771:
[----:B------:R-:W-:Y:S01]  /*2e640*/  NOP ;  /* 0x0000000000007918 */ /* 0x000fe20000000000 */
[----:B------:R-:W-:-:S13]  /*2e650*/  PLOP3.LUT P0, PT, PT, PT, PT, 0x80, 0x0 ;  /* 0x000000000000781c */ /* 0x000fda0003f0f070 */
.L_x_2773:
        /* <DEDUP_REMOVED lines=18> */
.L_x_3089:
[----:B------:R-:W-:Y:S05]  /*2e780*/  BSYNC B0 ;  /* 0x0000000000007941 */ /* 0x000fea0003800000 */
.L_x_2774:
[----:B0-2---:R-:W2:Y:S04]  /*2e790*/  LDL.LU R3, [R1+0x50] ;  /* 0x0000500001037983 */ /* 0x005ea80000300800 */
[----:B------:R-:W4:Y:S01]  /*2e7a0*/  LDL R2, [R1+0x2c] ;  /* 0x00002c0001027983 */ /* 0x000f220000100800 */
[----:B--2---:R-:W-:-:S05]  /*2e7b0*/  VIADD R3, R3, 0xfffffffe ;  /* 0xfffffffe03037836 */ /* 0x004fca0000000000 */
[----:B----4-:R-:W-:-:S13]  /*2e7c0*/  ISETP.GE.AND P0, PT, R3, R2, PT ;  /* 0x000000020300720c */ /* 0x010fda0003f06270 */
[----:B------:R-:W-:Y:S05]  /*2e7d0*/  @!P0 BRA `(.L_x_2776) ;  /* 0x0000001000d48947 */ /* 0x000fea0003800000 */
[----:B---3--:R0:W5:Y:S04]  /*2e7e0*/  LDL.LU R0, [R1+0x14] ;  /* 0x0000140001007983 */ /* 0x0081680000300800 */
[----:B------:R0:W5:Y:S02]  /*2e7f0*/  LDL.LU R2, [R1+0x1c] ;  /* 0x00001c0001027983 */ /* 0x0001640000300800 */
.L_x_2798:
        /* <DEDUP_REMOVED lines=13> */
[----:B------:R-:W-:Y:S02]  /*2e8d0*/  MOV R8, R3 ;  /* 0x0000000300087202 */ /* 0x000fe40000000f00 */
        /* <DEDUP_REMOVED lines=9> */
[----:B---3--:R-:W-:-:S04]  /*2e970*/  @P0 IMAD.HI.U32 R6, R3, R4, RZ ;  /* 0x0000000403060227 */ /* 0x008fc800078e00ff */
[----:B------:R-:W-:Y:S01]  /*2e980*/  IMAD.MOV.U32 R4, RZ, RZ, R3 ;  /* 0x000000ffff047224 */ /* 0x000fe200078e0003 */
        /* <DEDUP_REMOVED lines=11> */
.L_x_2779:
        /* <DEDUP_REMOVED lines=8> */
.L_x_3090:
[----:B------:R-:W-:Y:S05]  /*2eac0*/  BSYNC B1 ;  /* 0x0000000000017941 */ /* 0x000fea0003800000 */
.L_x_2780:
        /* <DEDUP_REMOVED lines=9> */
.L_x_2783:
[----:B------:R-:W-:Y:S05]  /*2eb60*/  BSYNC B1 ;  /* 0x0000000000017941 */ /* 0x000fea0003800000 */
.L_x_2782:
        /* <DEDUP_REMOVED lines=9> */
[----:B---3--:R-:W-:Y:S01]  /*2ec00*/  IMAD R4, R4, 0x8000, R18 ;  /* 0x0000800004047824 */ /* 0x008fe200078e0212 */
[----:B----4-:R-:W-:Y:S01]  /*2ec10*/  LEA R8, R8, R7, 0x7 ;  /* 0x0000000708087211 */ /* 0x010fe200078e38ff */
[----:B------:R-:W-:-:S02]  /*2ec20*/  VIADD R7, R6, 0x38870 ;  /* 0x0003887006077836 */ /* 0x000fc40000000000 */
[----:B-1----:R-:W-:-:S09]  /*2ec30*/  VIADD R9, R4, 0x10400 ;  /* 0x0001040004097836 */ /* 0x002fd20000000000 */
.L_x_2784:
        /* <DEDUP_REMOVED lines=16> */
.L_x_2785:
        /* <DEDUP_REMOVED lines=13> */
.L_x_3091:
[----:B------:R-:W-:Y:S05]  /*2ee10*/  BSYNC B1 ;  /* 0x0000000000017941 */ /* 0x000fea0003800000 */
.L_x_2786:
[----:B------:R-:W-:Y:S01]  /*2ee20*/  BSSY B1, `(.L_x_2788) ;  /* 0x000000b000017945 */ /* 0x000fe20003800000 */
[----:B------:R-:W-:Y:S02]  /*2ee30*/  IMAD.MOV.U32 R10, RZ, RZ, 0x0 ;  /* 0x00000000ff0a7424 */ /* 0x000fe400078e00ff */
[----:B------:R-:W-:Y:S01]  /*2ee40*/  IMAD.MOV.U32 R11, RZ, RZ, 0x14f00000 ;  /* 0x14f00000ff0b7424 */ /* 0x000fe200078e00ff */
[----:B------:R-:W-:Y:S06]  /*2ee50*/  @P1 BRA `(.L_x_2789) ;  /* 0x00000000001c1947 */ /* 0x000fec0003800000 */
[----:B------:R-:W3:Y:S01]  /*2ee60*/  S2R R7, SR_TID.X ;  /* 0x0000000000077919 */ /* 0x000ee20000002100 */
[----:B-12---:R-:W-:-:S04]  /*2ee70*/  IMAD.MOV.U32 R5, RZ, RZ, 0x8000 ;  /* 0x00008000ff057424 */ /* 0x006fc800078e00ff */
[----:B------:R4:W-:Y:S01]  /*2ee80*/  SYNCS.ARRIVE.TRANS64 RZ, [R6+URZ+0x38830], R5 ;  /* 0x0388300506ff79a7 */ /* 0x0009e2000800003f */
[----:B---3--:R-:W-:-:S04]  /*2ee90*/  LOP3.LUT R7, R7, 0x1f, RZ, 0xc0, !PT ;  /* 0x0000001f07077812 */ /* 0x008fc800078ec0ff */
[----:B------:R-:W-:-:S13]  /*2eea0*/  ISETP.NE.AND P0, PT, R7, RZ, PT ;  /* 0x000000ff0700720c */ /* 0x000fda0003f05270 */
[----:B----4-:R-:W-:Y:S05]  /*2eeb0*/  @!P0 BRA `(.L_x_2789) ;  /* 0x0000000000048947 */ /* 0x010fea0003800000 */
[----:B------:R-:W-:Y:S01]  /*2eec0*/  BPT.TRAP 0x1 ;  /* 0x000000040000795c */ /* 0x000fe20000300000 */
.L_x_2789:
[----:B------:R-:W-:Y:S05]  /*2eed0*/  BSYNC B1 ;  /* 0x0000000000017941 */ /* 0x000fea0003800000 */
.L_x_2788:
        /* <DEDUP_REMOVED lines=8> */
.L_x_2790:
        /* <DEDUP_REMOVED lines=15> */
.L_x_2791:
        /* <DEDUP_REMOVED lines=10> */
.L_x_2778:
[----:B------:R-:W-:Y:S05]  /*2f0f0*/  BSYNC B0 ;  /* 0x0000000000007941 */ /* 0x000fea0003800000 */
.L_x_2777:
[----:B------:R-:W-:-:S06]  /*2f100*/  UISETP.NE.AND UP0, UPT, UR36, 0x3, UPT ;  /* 0x000000032400788c */ /* 0x000fcc000bf05270 */
[----:B------:R-:W-:-:S13]  /*2f110*/  PLOP3.LUT P0, PT, PT, PT, UP0, 0x80, 0x0 ;  /* 0x000000000000781c */ /* 0x000fda0003f0f008 */
[----:B------:R-:W-:Y:S05]  /*2f120*/  @!P0 BRA `(.L_x_2792) ;  /* 0x0000000000048947 */ /* 0x000fea0003800000 */
[----:B------:R-:W-:Y:S01]  /*2f130*/  BPT.TRAP 0x1 ;  /* 0x000000040000795c */ /* 0x000fe20000300000 */
.L_x_2792:
        /* <DEDUP_REMOVED lines=8> */
.L_x_3092:
[----:B------:R-:W-:Y:S05]  /*2f1c0*/  BSYNC B0 ;  /* 0x0000000000007941 */ /* 0x000fea0003800000 */
.L_x_2793:
[----:B------:R-:W-:Y:S05]  /*2f1d0*/  @!P1 BRA `(.L_x_2795) ;  /* 0x0000000000049947 */ /* 0x000fea0003800000 */
[----:B------:R-:W-:Y:S01]  /*2f1e0*/  BPT.TRAP 0x1 ;  /* 0x000000040000795c */ /* 0x000fe20000300000 */
.L_x_2795:
[----:B------:R-:W-:Y:S01]  /*2f1f0*/  SHF.L.U32 R2, R2, 0x1f, RZ ;  /* 0x0000001f02027819 */ /* 0x000fe200000006ff */
[----:B------:R-:W-:-:S03]  /*2f200*/  IMAD.SHL.U32 R12, R0, 0x8000, RZ ;  /* 0x00008000000c7824 */ /* 0x000fc600078e00ff */
[----:B------:R-:W3:Y:S02]  /*2f210*/  SYNCS.PHASECHK.TRANS64.TRYWAIT P0, [R20+URZ+0x38860], R2 ;  /* 0x03886002140075a7 */ /* 0x000ee4000800017f */
[----:B---3--:R-:W-:Y:S05]  /*2f220*/  @!P0 BRA `(.L_x_2796) ;  /* 0x0000009400988947 */ /* 0x008fea0003800000 */
.L_x_3093:
        /* <DEDUP_REMOVED lines=14> */
[----:B------:R-:W-:-:S05]  /*2f310*/  IADD3 R21, R18, R21, RZ ;  /* 0x0000001512157210 */ /* 0x000fca0007ffe0ff */
        /* <DEDUP_REMOVED lines=52> */
[----:B-1----:R-:W-:Y:S01]  /*2f660*/  MOV R19, R14 ;  /* 0x0000000e00137202 */ /* 0x002fe20000000f00 */
[----:B------:R-:W-:Y:S01]  /*2f670*/  IMAD.MOV.U32 R11, RZ, RZ, R15 ;  /* 0x000000ffff0b7224 */ /* 0x000fe200078e000f */
[C-C-:B--2---:R-:W-:Y:S02]  /*2f680*/  PRMT R12, R4.reuse, 0x6420, R5.reuse ;  /* 0x00006420040c7816 */ /* 0x144fe40000000005 */
[----:B------:R-:W-:Y:S02]  /*2f690*/  PRMT R13, R4, 0x7531, R5 ;  /* 0x00007531040d7816 */ /* 0x000fe40000000005 */
[----:B------:R-:W-:-:S02]  /*2f6a0*/  PRMT R14, R6, 0x6420, R7 ;  /* 0x00006420060e7816 */ /* 0x000fc40000000007 */
        /* <DEDUP_REMOVED lines=58> */
.L_x_2797:
        /* <DEDUP_REMOVED lines=10> */
[C---:B---3--:R-:W-:Y:S02]  /*2faf0*/  ISETP.GT.AND P0, PT, R3.reuse, R0, PT ;  /* 0x000000000300720c */ /* 0x048fe40003f04270 */
[----:B------:R4:W5:Y:S01]  /*2fb00*/  LDL R0, [R1+0x14] ;  /* 0x0000140001007983 */ /* 0x0009620000100800 */
[----:B------:R-:W-:-:S10]  /*2fb10*/  IADD3 R3, R3, -0x1, RZ ;  /* 0xffffffff03037810 */ /* 0x000fd40007ffe0ff */
[----:B----4-:R-:W-:Y:S05]  /*2fb20*/  @P0 BRA `(.L_x_2798) ;  /* 0xffffffec00340947 */ /* 0x010fea000383ffff */
.L_x_2776:
        /* <DEDUP_REMOVED lines=18> */
.L_x_2800:
[----:B------:R-:W-:Y:S05]  /*2fc50*/  BSYNC B0 ;  /* 0x0000000000007941 */ /* 0x000fea0003800000 */
.L_x_2799:
[----:B------:R-:W-:-:S06]  /*2fc60*/  UISETP.NE.AND UP0, UPT, UR36, 0x3, UPT ;  /* 0x000000032400788c */ /* 0x000fcc000bf05270 */
[----:B------:R-:W-:-:S13]  /*2fc70*/  PLOP3.LUT P1, PT, PT, PT, UP0, 0x80, 0x0 ;  /* 0x000000000000781c */ /* 0x000fda0003f2f008 */
[----:B------:R-:W-:Y:S05]  /*2fc80*/  @!P1 BRA `(.L_x_2801) ;  /* 0x0000000000049947 */ /* 0x000fea0003800000 */
[----:B------:R-:W-:Y:S01]  /*2fc90*/  BPT.TRAP 0x1 ;  /* 0x000000040000795c */ /* 0x000fe20000300000 */
.L_x_2801:
[----:B------:R-:W2:Y:S04]  /*2fca0*/  LDL R3, [R1+0x1c] ;  /* 0x00001c0001037983 */ /* 0x000ea80000100800 */
[----:B-----5:R-:W2:Y:S01]  /*2fcb0*/  LDL R2, [R1+0x14] ;  /* 0x0000140001027983 */ /* 0x020ea20000100800 */
[----:B---34-:R-:W-:Y:S01]  /*2fcc0*/  IMAD.U32 R0, RZ, RZ, UR39 ;  /* 0x00000027ff007e24 */ /* 0x018fe2000f8e00ff */
[----:B------:R-:W-:Y:S04]  /*2fcd0*/  BSSY B0, `(.L_x_2802) ;  /* 0x0000007000007945 */ /* 0x000fe80003800000 */
[----:B------:R-:W-:-:S02]  /*2fce0*/  ISETP.NE.AND P2, PT, R0, 0x3, PT ;  /* 0x000000030000780c */ /* 0x000fc40003f45270 */
[----:B--2---:R-:W-:-:S04]  /*2fcf0*/  LOP3.LUT R0, R3, 0x1, RZ, 0x3c, !PT ;  /* 0x0000000103007812 */ /* 0x004fc800078e3cff */
[----:B------:R-:W-:Y:S01]  /*2fd00*/  SHF.L.U32 R0, R0, 0x1f, RZ ;  /* 0x0000001f00007819 */ /* 0x000fe200000006ff */
[----:B------:R-:W-:-:S04]  /*2fd10*/  IMAD R17, R2, 0x8, R18 ;  /* 0x0000000802117824 */ /* 0x000fc800078e0212 */
[----:B------:R-:W2:Y:S02]  /*2fd20*/  SYNCS.PHASECHK.TRANS64.TRYWAIT P1, [R17+URZ+0x38870], R0 ;  /* 0x03887000110075a7 */ /* 0x000ea4000802017f */
[----:B--2---:R-:W-:Y:S05]  /*2fd30*/  @!P1 BRA `(.L_x_2803) ;  /* 0x0000008800e89947 */ /* 0x004fea0003800000 */
.L_x_3094:
[----:B------:R-:W-:Y:S05]  /*2fd40*/  BSYNC B0 ;  /* 0x0000000000007941 */ /* 0x000fea0003800000 */
.L_x_2802:
[----:B------:R-:W-:Y:S05]  /*2fd50*/  @!P2 BRA `(.L_x_2804) ;  /* 0x000000000004a947 */ /* 0x000fea0003800000 */
[----:B------:R-:W-:Y:S01]  /*2fd60*/  BPT.TRAP 0x1 ;  /* 0x000000040000795c */ /* 0x000fe20000300000 */
.L_x_2804:
[----:B--2---:R-:W2:Y:S02]  /*2fd70*/  LDL R0, [R1+0x1c] ;  /* 0x00001c0001007983 */ /* 0x004ea40000100800 */
[----:B--2---:R-:W-:-:S04]  /*2fd80*/  SHF.L.U32 R0, R0, 0x1f, RZ ;  /* 0x0000001f00007819 */ /* 0x004fc800000006ff */
[----:B------:R-:W2:Y:S02]  /*2fd90*/  SYNCS.PHASECHK.TRANS64.TRYWAIT P1, [R17+URZ+0x38860], R0 ;  /* 0x03886000110075a7 */ /* 0x000ea4000802017f */
[----:B--2---:R-:W-:Y:S05]  /*2fda0*/  @!P1 BRA `(.L_x_2805) ;  /* 0x0000008800e09947 */ /* 0x004fea0003800000 */
.L_x_3095:
        /* <DEDUP_REMOVED lines=9> */
[----:B----4-:R-:W-:Y:S01]  /*2fe40*/  IMAD.IADD R2, R16, 0x1, R0 ;  /* 0x0000000110027824 */ /* 0x010fe200078e0200 */
        /* <DEDUP_REMOVED lines=37> */
[----:B-1----:R-:W-:Y:S01]  /*300a0*/  MOV R14, R10 ;  /* 0x0000000a000e7202 */ /* 0x002fe20000000f00 */
[----:B------:R-:W-:Y:S01]  /*300b0*/  IMAD.MOV.U32 R15, RZ, RZ, R11 ;  /* 0x000000ffff0f7224 */ /* 0x000fe200078e000b */
        /* <DEDUP_REMOVED lines=52> */
[----:B------:R-:W-:-:S05]  /*30400*/  IADD3 R3, R16, R3, RZ ;  /* 0x0000000310037210 */ /* 0x000fca0007ffe0ff */
        /* <DEDUP_REMOVED lines=26> */
.L_x_2806:
[----:B--2---:R-:W2:Y:S01]  /*305b0*/  LDL.LU R3, [R1+0x1c] ;  /* 0x00001c0001037983 */ /* 0x004ea20000300800 */
[----:B-1----:R1:W-:Y:S01]  /*305c0*/  SYNCS.ARRIVE.TRANS64.A1T0 RZ, [R17+URZ+0x38850], RZ ;  /* 0x038850ff11ff79a7 */ /* 0x0023e2000810003f */
[----:B------:R-:W-:Y:S02]  /*305d0*/  VIADD R0, R19, 0x1 ;  /* 0x0000000113007836 */ /* 0x000fe40000000000 */
[----:B-1----:R-:W-:-:S05]  /*305e0*/  @!P0 VIADD R17, R17, 0x38880 ;  /* 0x0003888011118836 */ /* 0x002fca0000000000 */
        /* <DEDUP_REMOVED lines=9> */
.L_x_2751:
[----:B01----:R-:W2:Y:S02]  /*30680*/  LDL R0, [R1+0x10] ;  /* 0x0000100001007983 */ /* 0x003ea40000100800 */
[----:B--2---:R-:W-:-:S13]  /*30690*/  LOP3.LUT P0, RZ, R0, 0x2, RZ, 0xc0, !PT ;  /* 0x0000000200ff7812 */ /* 0x004fda000780c0ff */
[----:B------:R-:W-:Y:S05]  /*306a0*/  @!P0 BRA `(.L_x_2807) ;  /* 0x00000000002c8947 */ /* 0x000fea0003800000 */
[----:B------:R-:W-:Y:S05]  /*306b0*/  WARPSYNC.ALL ;  /* 0x0000000000007948 */ /* 0x000fea0003800000 */
[----:B------:R-:W0:Y:S08]  /*306c0*/  S2UR UR5, SR_CgaCtaId ;  /* 0x00000000000579c3 */ /* 0x000e300000008800 */
[----:B------:R-:W-:Y:S06]  /*306d0*/  BAR.SYNC.DEFER_BLOCKING 0x5, 0x180 ;  /* 0x0146000000007b1d */ /* 0x000fec0000010000 */
[----:B------:R-:W-:-:S02]  /*306e0*/  UMOV UR4, 0x400 ;  /* 0x0000040000047882 */ /* 0x000fc40000000000 */
[----:B0-----:R-:W-:-:S06]  /*306f0*/  ULEA UR4, UR5, UR4, 0x18 ;  /* 0x0000000405047291 */ /* 0x001fcc000f8ec03f */
[----:B------:R-:W-:-:S05]  /*30700*/  IMAD.U32 R18, RZ, RZ, UR4 ;  /* 0x00000004ff127e24 */ /* 0x000fca000f8e00ff */
[----:B------:R-:W0:Y:S04]  /*30710*/  LDS.128 R4, [R18+0x388d0] ;  /* 0x0388d00012047984 */ /* 0x000e280000000c00 */
[----:B0-----:R0:W-:Y:S04]  /*30720*/  STL.64 [R1], R4 ;  /* 0x0000000401007387 */ /* 0x0011e80000100a00 */
[----:B------:R0:W-:Y:S01]  /*30730*/  STL.64 [R1+0x8], R6 ;  /* 0x0000080601007387 */ /* 0x0001e20000100a00 */
[----:B------:R-:W-:Y:S06]  /*30740*/  BAR.ARV 0x4, 0x180 ;  /* 0x0106000000007b1d */ /* 0x000fec0000002000 */
[----:B------:R-:W-:Y:S05]  /*30750*/  BRA `(.L_x_2808) ;  /* 0x0000001000407947 */ /* 0x000fea0003800000 */
.L_x_2807:
[----:B------:R-:W0:Y:S01]  /*30760*/  S2R R0, SR_TID.X ;  /* 0x0000000000007919 */ /* 0x000e220000002100 */
[----:B------:R-:W-:Y:S01]  /*30770*/  UMOV UR4, 0xffffffff ;  /* 0xffffffff00047882 */ /* 0x000fe20000000000 */
[----:B0-----:R-:W-:-:S04]  /*30780*/  LOP3.LUT R16, R0, 0x1f, RZ, 0xc0, !PT ;  /* 0x0000001f00107812 */ /* 0x001fc800078ec0ff */
[----:B------:R-:W-:Y:S01]  /*30790*/  ISETP.NE.AND P0, PT, R16, 0x1f, PT ;  /* 0x0000001f1000780c */ /* 0x000fe20003f05270 */
[----:B------:R-:W-:-:S12]  /*307a0*/  BRA.DIV UR4, `(.L_x_2809) ;  /* 0x0000008204747947 */ /* 0x000fd8000b800000 */
[----:B------:R-:W2:Y:S01]  /*307b0*/  LDL.LU R0, [R1] ;  /* 0x0000000001007983 */ /* 0x000ea20000300800 */
[----:B------:R-:W-:-:S03]  /*307c0*/  ULDC UR4, c[0x0][0xc3c] ;  /* 0x00030f0000047ab9 */ /* 0x000fc60000000800 */
[----:B------:R-:W3:Y:S01]  /*307d0*/  LDL R2, [R1+0xc] ;  /* 0x00000c0001027983 */ /* 0x000ee20000100800 */
[----:B--2---:R-:W-:Y:S02]  /*307e0*/  IMAD.MOV.U32 R11, RZ, RZ, R0 ;  /* 0x000000ffff0b7224 */ /* 0x004fe400078e0000 */
[----:B---3--:R-:W-:-:S05]  /*307f0*/  IMAD.IADD R4, R2, 0x1, R16 ;  /* 0x0000000102047824 */ /* 0x008fca00078e0210 */
        /* <DEDUP_REMOVED lines=8> */
[----:B------:R-:W-:Y:S01]  /*30880*/  MOV R6, RZ ;  /* 0x000000ff00067202 */ /* 0x000fe20000000f00 */
[----:B------:R-:W-:Y:S01]  /*30890*/  IMAD.MOV.U32 R8, RZ, RZ, RZ ;  /* 0x000000ffff087224 */ /* 0x000fe200078e00ff */
[C---:B------:R-:W-:Y:S01]  /*308a0*/  ISETP.GE.U32.AND P2, PT, R16.reuse, 0x2, PT ;  /* 0x000000021000780c */ /* 0x040fe20003f46070 */
[----:B------:R-:W-:Y:S01]  /*308b0*/  SHFL.IDX PT, R5, R11, RZ, 0x1f ;  /* 0x00001fff0b057589 */ /* 0x000fe200000e0000 */
[C---:B------:R-:W-:Y:S02]  /*308c0*/  ISETP.GE.U32.AND P3, PT, R16.reuse, 0x4, PT ;  /* 0x000000041000780c */ /* 0x040fe40003f66070 */
[C---:B------:R-:W-:Y:S01]  /*308d0*/  ISETP.GE.U32.AND P4, PT, R16.reuse, 0x8, PT ;  /* 0x000000081000780c */ /* 0x040fe20003f86070 */
[----:B------:R-:W-:Y:S01]  /*308e0*/  SHFL.IDX PT, R10, R11, 0x1, 0x1f ;  /* 0x00201f000b0a7f89 */ /* 0x000fe200000e0000 */
[----:B------:R-:W-:Y:S01]  /*308f0*/  ISETP.GE.U32.AND P5, PT, R16, 0x10, PT ;  /* 0x000000101000780c */ /* 0x000fe20003fa6070 */
[----:B--2---:R-:W-:-:S02]  /*30900*/  @!P1 IMAD.MOV.U32 R4, RZ, RZ, R0 ;  /* 0x000000ffff049224 */ /* 0x004fc400078e0000 */
[----:B---3--:R-:W-:Y:S01]  /*30910*/  @!P1 IMAD.MOV.U32 R6, RZ, RZ, R2 ;  /* 0x000000ffff069224 */ /* 0x008fe200078e0002 */
        /* <DEDUP_REMOVED lines=17> */
[----:B------:R0:W1:Y:S02]  /*30a30*/  SHFL.IDX PT, R9, R3, 0x1f, 0x1f ;  /* 0x03e01f0003097f89 */ /* 0x00006400000e0000 */
.L_x_3105:
[----:B------:R-:W-:Y:S01]  /*30a40*/  ULDC UR4, c[0x0][0xc38] ;  /* 0x00030e0000047ab9 */ /* 0x000fe20000000800 */
[----:B------:R-:W-:Y:S01]  /*30a50*/  IMAD.MOV.U32 R7, RZ, RZ, R3 ;  /* 0x000000ffff077224 */ /* 0x000fe200078e0003 */
[----:B------:R-:W-:-:S05]  /*30a60*/  MOV R2, UR4 ;  /* 0x0000000400027c02 */ /* 0x000fca0008000f00 */
[----:B-1----:R-:W-:-:S04]  /*30a70*/  IMAD R9, R9, R2, RZ ;  /* 0x0000000209097224 */ /* 0x002fc800078e02ff */
[----:B------:R-:W-:-:S05]  /*30a80*/  IMAD.IADD R0, R10, 0x1, R9 ;  /* 0x000000010a007824 */ /* 0x000fca00078e0209 */
[----:B------:R-:W-:-:S13]  /*30a90*/  ISETP.GT.AND P6, PT, R0, R5, PT ;  /* 0x000000050000720c */ /* 0x000fda0003fc4270 */
[----:B------:R-:W-:Y:S05]  /*30aa0*/  @P6 BRA `(.L_x_2810) ;  /* 0x0000000000b06947 */ /* 0x000fea0003800000 */
.L_x_2813:
        /* <DEDUP_REMOVED lines=8> */
[----:B------:R-:W-:Y:S02]  /*30b30*/  IMAD.IADD R6, R3, 0x1, R4 ;  /* 0x0000000103067824 */ /* 0x000fe400078e0204 */
[----:B------:R-:W-:-:S03]  /*30b40*/  IMAD.MOV.U32 R4, RZ, RZ, RZ ;  /* 0x000000ffff047224 */ /* 0x000fc600078e00ff */
        /* <DEDUP_REMOVED lines=27> */
.L_x_3113:
[----:B------:R-:W-:Y:S02]  /*30d00*/  ULDC UR4, c[0x0][0xc38] ;  /* 0x00030e0000047ab9 */ /* 0x000fe40000000800 */
[----:B------:R-:W-:-:S04]  /*30d10*/  IMAD.U32 R2, RZ, RZ, UR4 ;  /* 0x00000004ff027e24 */ /* 0x000fc8000f8e00ff */
[----:B-1----:R-:W-:-:S04]  /*30d20*/  IMAD R9, R9, R2, RZ ;  /* 0x0000000209097224 */ /* 0x002fc800078e02ff */
[----:B------:R-:W-:-:S05]  /*30d30*/  IMAD.IADD R0, R9, 0x1, R0 ;  /* 0x0000000109007824 */ /* 0x000fca00078e0200 */
[----:B------:R-:W-:-:S13]  /*30d40*/  ISETP.GT.AND P6, PT, R0, R5, PT ;  /* 0x000000050000720c */ /* 0x000fda0003fc4270 */
[----:B------:R-:W-:Y:S05]  /*30d50*/  @!P6 BRA `(.L_x_2813) ;  /* 0xfffffffc0054e947 */ /* 0x000fea000383ffff */
[----:B------:R-:W-:-:S07]  /*30d60*/  IMAD.MOV.U32 R7, RZ, RZ, R3 ;  /* 0x000000ffff077224 */ /* 0x000fce00078e0003 */
.L_x_2810:
[----:B------:R-:W-:Y:S01]  /*30d70*/  IMAD.IADD R9, R0, 0x1, -R9 ;  /* 0x0000000100097824 */ /* 0x000fe200078e0a09 */
[----:B------:R-:W-:-:S03]  /*30d80*/  UMOV UR4, 0xffffffff ;  /* 0xffffffff00047882 */ /* 0x000fc60000000000 */
[----:B------:R-:W-:-:S05]  /*30d90*/  IMAD R0, R7, R2, R9 ;  /* 0x0000000207007224 */ /* 0x000fca00078e0209 */
[----:B------:R-:W-:Y:S01]  /*30da0*/  ISETP.GT.AND P6, PT, R0, R5, PT ;  /* 0x000000050000720c */ /* 0x000fe20003fc4270 */
[----:B------:R-:W-:-:S12]  /*30db0*/  BRA.DIV UR4, `(.L_x_2814) ;  /* 0x0000008604287947 */ /* 0x000fd8000b800000 */
[----:B------:R-:W2:Y:S01]  /*30dc0*/  LDL.LU R10, [R1+0xc] ;  /* 0x00000c00010a7983 */ /* 0x000ea20000300800 */
[----:B0-----:R-:W-:-:S04]  /*30dd0*/  VOTE.ANY R3, PT, !P6 ;  /* 0x0000000000037806 */ /* 0x001fc800070e0100 */
[----:B------:R-:W0:Y:S02]  /*30de0*/  POPC R0, R3 ;  /* 0x0000000300007309 */ /* 0x000e240000000000 */
[----:B0-----:R0:W1:Y:S04]  /*30df0*/  SHFL.IDX PT, R4, R4, R0, 0x1f ;  /* 0x00001f0004047589 */ /* 0x00106800000e0000 */
[----:B------:R0:W3:Y:S01]  /*30e00*/  SHFL.IDX PT, R6, R6, R0, 0x1f ;  /* 0x00001f0006067589 */ /* 0x0000e200000e0000 */
[----:B--2---:R-:W-:-:S05]  /*30e10*/  IADD3 R10, R0, R10, RZ ;  /* 0x0000000a000a7210 */ /* 0x004fca0007ffe0ff */
[----:B-1-3--:R0:W-:Y:S02]  /*30e20*/  STL [R1+0xc], R10 ;  /* 0x00000c0a01007387 */ /* 0x00a1e40000100800 */
.L_x_3118:
[----:B------:R-:W-:-:S13]  /*30e30*/  ISETP.NE.AND P0, PT, R3, RZ, PT ;  /* 0x000000ff0300720c */ /* 0x000fda0003f05270 */
[----:B------:R-:W-:Y:S05]  /*30e40*/  @!P0 BRA `(.L_x_2815) ;  /* 0x0000000000148947 */ /* 0x000fea0003800000 */
[----:B------:R-:W-:Y:S01]  /*30e50*/  UMOV UR4, 0xffffffff ;  /* 0xffffffff00047882 */ /* 0x000fe20000000000 */
[----:B0-----:R-:W-:Y:S02]  /*30e60*/  VIADD R0, R0, 0xffffffff ;  /* 0xffffffff00007836 */ /* 0x001fe40000000000 */
[----:B------:R-:W-:Y:S05]  /*30e70*/  BRA.DIV UR4, `(.L_x_2816) ;  /* 0x0000008604607947 */ /* 0x000fea000b800000 */
[----:B------:R0:W2:Y:S02]  /*30e80*/  SHFL.IDX PT, R0, R7, R0, 0x1f ;  /* 0x00001f0007007589 */ /* 0x0000a400000e0000 */
.L_x_3121:
[----:B--2---:R-:W-:-:S07]  /*30e90*/  IMAD.MOV.U32 R8, RZ, RZ, R0 ;  /* 0x000000ffff087224 */ /* 0x004fce00078e0000 */
.L_x_2815:
[----:B------:R-:W-:Y:S01]  /*30ea0*/  ISETP.NE.AND P0, PT, R6, 0x1, PT ;  /* 0x000000010600780c */ /* 0x000fe20003f05270 */
[----:B0-----:R-:W-:-:S05]  /*30eb0*/  IMAD R0, R8, R2, R9 ;  /* 0x0000000208007224 */ /* 0x001fca00078e0209 */
[----:B------:R0:W-:Y:S02]  /*30ec0*/  STL [R1], R0 ;  /* 0x0000000001007387 */ /* 0x0001e40000100800 */
[----:B0-----:R-:W-:-:S05]  /*30ed0*/  IMAD.IADD R0, R5, 0x1, -R0 ;  /* 0x0000000105007824 */ /* 0x001fca00078e0a00 */
[----:B------:R-:W-:Y:S05]  /*30ee0*/  @!P0 BRA `(.L_x_2817) ;  /* 0x0000000000e48947 */ /* 0x000fea0003800000 */
        /* <DEDUP_REMOVED lines=32> */
[----:B------:R-:W-:-:S04]  /*310f0*/  IABS R8, R6 ;  /* 0x0000000600087213 */ /* 0x000fc80000000000 */
[----:B------:R-:W-:-:S07]  /*31100*/  IADD3 R8, RZ, -R8, RZ ;  /* 0x80000008ff087210 */ /* 0x000fce0007ffe0ff */
        /* <DEDUP_REMOVED lines=19> */
[----:B------:R-:W-:-:S05]  /*31240*/  IMAD R6, R6, 0x1000000, R7 ;  /* 0x0100000006067824 */ /* 0x000fca00078e0207 */
[----:B------:R-:W-:-:S05]  /*31250*/  LEA R2, R2, R6, 0x10 ;  /* 0x0000000602027211 */ /* 0x000fca00078e80ff */
[----:B------:R0:W-:Y:S01]  /*31260*/  STL [R1+0x8], R2 ;  /* 0x0000080201007387 */ /* 0x0001e20000100800 */
[----:B------:R-:W-:Y:S05]  /*31270*/  BRA `(.L_x_2818) ;  /* 0x0000000400007947 */ /* 0x000fea0003800000 */
.L_x_2817:
[----:B------:R-:W2:Y:S01]  /*31280*/  LDL R3, [R1+0xc] ;  /* 0x00000c0001037983 */ /* 0x000ea20000100800 */
[----:B------:R-:W2:Y:S02]  /*31290*/  LDC.64 R6, c[0x0][0xc90] ;  /* 0x00032400ff067b82 */ /* 0x000ea40000000a00 */
[----:B--2---:R-:W-:-:S05]  /*312a0*/  IMAD.WIDE R6, R3, 0x4, R6 ;  /* 0x0000000403067825 */ /* 0x004fca00078e0206 */
        /* <DEDUP_REMOVED lines=23> */
[----:B------:R-:W-:-:S05]  /*31420*/  @P0 VIADD R8, R8, 0x1 ;  /* 0x0000000108080836 */ /* 0x000fca0000000000 */
[----:B------:R-:W-:-:S05]  /*31430*/  MOV R5, R8 ;  /* 0x0000000800057202 */ /* 0x000fca0000000f00 */
        /* <DEDUP_REMOVED lines=11> */
[----:B------:R0:W2:Y:S02]  /*314f0*/  F2I.FTZ.U32.TRUNC.NTZ R3, R2 ;  /* 0x0000000200037305 */ /* 0x0000a4000021f000 */
[----:B0-----:R-:W-:Y:S02]  /*31500*/  IMAD.MOV.U32 R2, RZ, RZ, RZ ;  /* 0x000000ffff027224 */ /* 0x001fe400078e00ff */
        /* <DEDUP_REMOVED lines=23> */
.L_x_2818:
[----:B------:R-:W-:-:S05]  /*31680*/  LOP3.LUT R0, RZ, R0, RZ, 0x33, !PT ;  /* 0x00000000ff007212 */ /* 0x000fca00078e33ff */
[----:B------:R-:W-:-:S05]  /*31690*/  IMAD.IADD R0, R4, 0x1, R0 ;  /* 0x0000000104007824 */ /* 0x000fca00078e0200 */
[----:B------:R3:W-:Y:S01]  /*316a0*/  STL [R1+0x4], R0 ;  /* 0x0000040001007387 */ /* 0x0007e20000100800 */
[----:B------:R-:W-:Y:S05]  /*316b0*/  BRA `(.L_x_2819) ;  /* 0x0000000000287947 */ /* 0x000fea0003800000 */
.L_x_2811:
        /* <DEDUP_REMOVED lines=10> */
.L_x_2819:
[----:B0-2---:R-:W2:Y:S04]  /*31760*/  LDL R2, [R1+0xc] ;  /* 0x00000c0001027983 */ /* 0x005ea80000100800 */
[----:B------:R-:W4:Y:S04]  /*31770*/  LDL R3, [R1+0x8] ;  /* 0x0000080001037983 */ /* 0x000f280000100800 */
[----:B------:R-:W5:Y:S04]  /*31780*/  LDL R4, [R1] ;  /* 0x0000000001047983 */ /* 0x000f680000100800 */
[----:B------:R-:W5:Y:S01]  /*31790*/  LDL R5, [R1+0x4] ;  /* 0x0000040001057983 */ /* 0x000f620000100800 */
[----:B---3--:R-:W0:Y:S01]  /*317a0*/  S2R R0, SR_TID.X ;  /* 0x0000000000007919 */ /* 0x008e220000002100 */
        /* <DEDUP_REMOVED lines=11> */
.L_x_2808:
[----:B------:R-:W3:Y:S01]  /*31860*/  LDL R0, [R1+0xc] ;  /* 0x00000c0001007983 */ /* 0x000ee20000100800 */
[----:B------:R-:W-:Y:S02]  /*31870*/  ULDC UR4, c[0x0][0xc3c] ;  /* 0x00030f0000047ab9 */ /* 0x000fe40000000800 */
[----:B---3--:R-:W-:-:S13]  /*31880*/  ISETP.GE.AND P0, PT, R0, UR4, PT ;  /* 0x0000000400007c0c */ /* 0x008fda000bf06270 */
[----:B------:R-:W-:Y:S05]  /*31890*/  @!P0 BRA `(.L_x_2820) ;  /* 0xffffff9400208947 */ /* 0x000fea000383ffff */
[----:B------:R-:W-:Y:S05]  /*318a0*/  BSYNC B7 ;  /* 0x0000000000077941 */ /* 0x000fea0003800000 */
.L_x_2706:
[----:B---3--:R-:W3:Y:S01]  /*318b0*/  LDL.LU R0, [R1+0x64] ;  /* 0x0000640001007983 */ /* 0x008ee20000300800 */
        /* <DEDUP_REMOVED lines=11> */
.L_x_3122:
[----:B------:R-:W-:Y:S05]  /*31970*/  BSYNC B0 ;  /* 0x0000000000007941 */ /* 0x000fea0003800000 */
.L_x_2821:
[----:B------:R-:W-:-:S03]  /*31980*/  UMOV UR4, 0xffffffff ;  /* 0xffffffff00047882 */ /* 0x000fc60000000000 */
[----:B------:R-:W-:Y:S05]  /*31990*/  BRA.DIV UR4, `(.L_x_2823) ;  /* 0x0000007a04d87947 */ /* 0x000fea000b800000 */
[----:B------:R-:W1:Y:S02]  /*319a0*/  S2R R2, SR_TID.X ;  /* 0x0000000000027919 */ /* 0x000e640000002100 */
[----:B-1----:R-:W-:-:S04]  /*319b0*/  SHF.R.U32.HI R2, RZ, 0x5, R2 ;  /* 0x00000005ff027819 */ /* 0x002fc80000011602 */
[----:B------:R-:W-:-:S05]  /*319c0*/  LOP3.LUT R2, R2, 0x3, RZ, 0xc0, !PT ;  /* 0x0000000302027812 */ /* 0x000fca00078ec0ff */
[----:B------:R1:W2:Y:S02]  /*319d0*/  SHFL.IDX PT, R14, R2, RZ, 0x1f ;  /* 0x00001fff020e7589 */ /* 0x0002a400000e0000 */
.L_x_3125:
[----:B--2---:R-:W-:-:S13]  /*319e0*/  ISETP.NE.AND P0, PT, R14, RZ, PT ;  /* 0x000000ff0e00720c */ /* 0x004fda0003f05270 */
[----:B------:R-:W-:Y:S05]  /*319f0*/  @P0 BRA `(.L_x_2476) ;  /* 0x0000000000b00947 */ /* 0x000fea0003800000 */
[----:B------:R-:W-:-:S03]  /*31a00*/  UMOV UR4, 0xffffffff ;  /* 0xffffffff00047882 */ /* 0x000fc60000000000 */
[----:B------:R-:W-:Y:S05]  /*31a10*/  BRA.DIV UR4, `(.L_x_2824) ;  /* 0x0000007a04ec7947 */ /* 0x000fea000b800000 */
[----:B------:R-:W-:-:S13]  /*31a20*/  ELECT P6, URZ, PT ;  /* 0x00000000003f782f */ /* 0x000fda00038c0000 */
.L_x_3128:
[----:B------:R-:W-:Y:S05]  /*31a30*/  @!P6 BRA `(.L_x_2476) ;  /* 0x0000000000a0e947 */ /* 0x000fea0003800000 */
[----:B------:R-:W-:-:S06]  /*31a40*/  ULOP3.LUT UR4, UR37, 0x2, URZ, 0xfc, !UPT ;  /* 0x0000000225047892 */ /* 0x000fcc000f8efc3f */
[----:B-1----:R-:W-:-:S05]  /*31a50*/  IMAD.U32 R2, RZ, RZ, UR4 ;  /* 0x00000004ff027e24 */ /* 0x002fca000f8e00ff */
[----:B------:R-:W-:-:S13]  /*31a60*/  ISETP.NE.AND P0, PT, R2, 0x3, PT ;  /* 0x000000030200780c */ /* 0x000fda0003f05270 */
[----:B------:R-:W-:Y:S05]  /*31a70*/  @!P0 BRA `(.L_x_2825) ;  /* 0x0000000000048947 */ /* 0x000fea0003800000 */
[----:B------:R-:W-:Y:S01]  /*31a80*/  BPT.TRAP 0x1 ;  /* 0x000000040000795c */ /* 0x000fe20000300000 */
.L_x_2825:
        /* <DEDUP_REMOVED lines=14> */
.L_x_3129:
[----:B------:R-:W1:Y:S02]  /*31b70*/  SYNCS.PHASECHK.TRANS64.TRYWAIT P1, [R7+URZ], R2 ;  /* 0x00000002070075a7 */ /* 0x000e64000802017f */
[----:B-1----:R-:W-:Y:S05]  /*31b80*/  @!P1 BRA `(.L_x_2827) ;  /* 0x0000007800c49947 */ /* 0x002fea0003800000 */
.L_x_3130:
[----:B------:R-:W-:Y:S05]  /*31b90*/  @!P0 BRA `(.L_x_2828) ;  /* 0x0000000000048947 */ /* 0x000fea0003800000 */
[----:B------:R-:W-:Y:S01]  /*31ba0*/  BPT.TRAP 0x1 ;  /* 0x000000040000795c */ /* 0x000fe20000300000 */
.L_x_2828:
[----:B------:R-:W2:Y:S02]  /*31bb0*/  LDL.LU R4, [R1+0x14] ;  /* 0x0000140001047983 */ /* 0x000ea40000300800 */
[----:B--2---:R-:W-:-:S04]  /*31bc0*/  IMAD R4, R4, 0x8, R0 ;  /* 0x0000000804047824 */ /* 0x004fc800078e0200 */
[----:B------:R-:W2:Y:S02]  /*31bd0*/  SYNCS.PHASECHK.TRANS64.TRYWAIT P1, [R4+URZ+0x38860], R5 ;  /* 0x03886005040075a7 */ /* 0x000ea4000802017f */
[----:B--2---:R-:W-:Y:S05]  /*31be0*/  @!P1 BRA `(.L_x_2829) ;  /* 0x0000007800c09947 */ /* 0x004fea0003800000 */
.L_x_3131:
[----:B------:R-:W-:Y:S05]  /*31bf0*/  @!P0 BRA `(.L_x_2830) ;  /* 0x0000000000048947 */ /* 0x000fea0003800000 */
[----:B------:R-:W-:Y:S01]  /*31c00*/  BPT.TRAP 0x1 ;  /* 0x000000040000795c */ /* 0x000fe20000300000 */
.L_x_2830:
[----:B------:R-:W-:-:S04]  /*31c10*/  IMAD R3, R3, 0x8, R0 ;  /* 0x0000000803037824 */ /* 0x000fc800078e0200 */
[----:B------:R-:W3:Y:S02]  /*31c20*/  SYNCS.PHASECHK.TRANS64.TRYWAIT P1, [R3+URZ+0x38860], R2 ;  /* 0x03886002030075a7 */ /* 0x000ee4000802017f */
[----:B---3--:R-:W-:Y:S05]  /*31c30*/  @!P1 BRA `(.L_x_2831) ;  /* 0x0000007800c09947 */ /* 0x008fea0003800000 */
.L_x_3132:
[----:B------:R-:W-:Y:S05]  /*31c40*/  @!P0 BRA `(.L_x_2832) ;  /* 0x0000000000048947 */ /* 0x000fea0003800000 */
[----:B------:R-:W-:Y:S01]  /*31c50*/  BPT.TRAP 0x1 ;  /* 0x000000040000795c */ /* 0x000fe20000300000 */
.L_x_2832:
[----:B------:R-:W4:Y:S02]  /*31c60*/  SYNCS.PHASECHK.TRANS64.TRYWAIT P0, [R4+URZ+0x38880], R5 ;  /* 0x03888005040075a7 */ /* 0x000f24000800017f */
[----:B----4-:R-:W-:Y:S05]  /*31c70*/  @!P0 BRA `(.L_x_2833) ;  /* 0x0000007800c48947 */ /* 0x010fea0003800000 */
.L_x_2834:
[----:B------:R0:W0:Y:S02]  /*31c80*/  SYNCS.PHASECHK.TRANS64.TRYWAIT P0, [R3+URZ+0x38880], R2 ;  /* 0x03888002030075a7 */ /* 0x000024000800017f */
[----:B0-----:R-:W-:Y:S05]  /*31c90*/  @!P0 NANOSLEEP.SYNCS 0x989680 ;  /* 0x009896800000895d */ /* 0x001fea0003900000 */
[----:B------:R-:W0:Y:S02]  /*31ca0*/  @!P0 SYNCS.PHASECHK.TRANS64 P0, [R3+URZ+0x38880], R2 ;  /* 0x03888002030085a7 */ /* 0x000e24000800007f */
[----:B0-----:R-:W-:Y:S05]  /*31cb0*/  @!P0 BRA `(.L_x_2834) ;  /* 0xfffffffc00f08947 */ /* 0x001fea000383ffff */
.L_x_2476:
[----:B------:R-:W-:Y:S05]  /*31cc0*/  BSYNC B8 ;  /* 0x0000000000087941 */ /* 0x000fea0003800000 */
.L_x_2473:
[----:B------:R-:W-:Y:S05]  /*31cd0*/  EXIT ;  /* 0x000000000000794d */ /* 0x000fea0003800000 */
.L_x_2500:
[----:B-1----:R1:W2:Y:S02]  /*31ce0*/  SYNCS.PHASECHK.TRANS64.TRYWAIT P6, [R111+URZ+0x38890], R119 ;  /* 0x038890776f0075a7 */ /* 0x0022a400080c017f */
[----:B--2---:R-:W-:Y:S05]  /*31cf0*/  @!P6 NANOSLEEP.SYNCS 0x989680 ;  /* 0x009896800000e95d */ /* 0x004fea0003900000 */
[----:B------:R-:W2:Y:S02]  /*31d00*/  @!P6 SYNCS.PHASECHK.TRANS64 P6, [R111+URZ+0x38890], R119 ;  /* 0x038890776f00e5a7 */ /* 0x000ea400080c007f */
[----:B--2---:R-:W-:Y:S05]  /*31d10*/  @!P6 BRA `(.L_x_2500) ;  /* 0xfffffffc00f0e947 */ /* 0x004fea000383ffff */
[----:B------:R-:W-:Y:S05]  /*31d20*/  BRA `(.L_x_2835) ;  /* 0xfffffd2000207947 */ /* 0x000fea000383ffff */
.L_x_2534:
[----:B-1----:R1:W2:Y:S02]  /*31d30*/  SYNCS.PHASECHK.TRANS64.TRYWAIT P3, [R111+URZ+0x38890], R119 ;  /* 0x038890776f0075a7 */ /* 0x0022a4000806017f */
[----:B--2---:R-:W-:Y:S05]  /*31d40*/  @!P3 NANOSLEEP.SYNCS 0x989680 ;  /* 0x009896800000b95d */ /* 0x004fea0003900000 */
[----:B------:R-:W2:Y:S02]  /*31d50*/  @!P3 SYNCS.PHASECHK.TRANS64 P3, [R111+URZ+0x38890], R119 ;  /* 0x038890776f00b5a7 */ /* 0x000ea4000806007f */
[----:B--2---:R-:W-:Y:S05]  /*31d60*/  @!P3 BRA `(.L_x_2534) ;  /* 0xfffffffc00f0b947 */ /* 0x004fea000383ffff */
[----:B------:R-:W-:Y:S05]  /*31d70*/  BRA `(.L_x_2836) ;  /* 0xfffffd6000ac7947 */ /* 0x000fea000383ffff */
.L_x_2551:
[----:B-1----:R1:W2:Y:S02]  /*31d80*/  SYNCS.PHASECHK.TRANS64.TRYWAIT P2, [R111+URZ+0x38890], R119 ;  /* 0x038890776f0075a7 */ /* 0x0022a4000804017f */
[----:B--2---:R-:W-:Y:S05]  /*31d90*/  @!P2 NANOSLEEP.SYNCS 0x989680 ;  /* 0x009896800000a95d */ /* 0x004fea0003900000 */
[----:B------:R-:W2:Y:S02]  /*31da0*/  @!P2 SYNCS.PHASECHK.TRANS64 P2, [R111+URZ+0x38890], R119 ;  /* 0x038890776f00a5a7 */ /* 0x000ea4000804007f */
[----:B--2---:R-:W-:Y:S05]  /*31db0*/  @!P2 BRA `(.L_x_2551) ;  /* 0xfffffffc00f0a947 */ /* 0x004fea000383ffff */
[----:B------:R-:W-:Y:S05]  /*31dc0*/  BRA `(.L_x_2837) ;  /* 0xfffffda400547947 */ /* 0x000fea000383ffff */
.L_x_2561:
[----:B--2---:R2:W3:Y:S02]  /*31dd0*/  SYNCS.PHASECHK.TRANS64.TRYWAIT P3, [R111+URZ+0x388b0], R119 ;  /* 0x0388b0776f0075a7 */ /* 0x0044e4000806017f */
[----:B---3--:R-:W-:Y:S05]  /*31de0*/  @!P3 NANOSLEEP.SYNCS 0x989680 ;  /* 0x009896800000b95d */ /* 0x008fea0003900000 */
[----:B------:R-:W3:Y:S02]  /*31df0*/  @!P3 SYNCS.PHASECHK.TRANS64 P3, [R111+URZ+0x388b0], R119 ;  /* 0x0388b0776f00b5a7 */ /* 0x000ee4000806007f */
[----:B---3--:R-:W-:Y:S05]  /*31e00*/  @!P3 BRA `(.L_x_2561) ;  /* 0xfffffffc00f0b947 */ /* 0x008fea000383ffff */
[----:B------:R-:W-:Y:S05]  /*31e10*/  BRA `(.L_x_2838) ;  /* 0xfffffda800c07947 */ /* 0x000fea000383ffff */
.L_x_2575:
[----:B------:R-:W-:Y:S01]  /*31e20*/  BSSY B0, `(.L_x_2839) ;  /* 0x0000007000007945 */ /* 0x000fe20003800000 */
[----:B------:R-:W-:Y:S02]  /*31e30*/  IMAD.MOV.U32 R12, RZ, RZ, RZ ;  /* 0x000000ffff0c7224 */ /* 0x000fe400078e00ff */
[----:B------:R-:W-:Y:S02]  /*31e40*/  IMAD.MOV.U32 R11, RZ, RZ, 0x1f ;  /* 0x0000001fff0b7424 */ /* 0x000fe400078e00ff */
[----:B------:R-:W-:-:S07]  /*31e50*/  IMAD.MOV.U32 R15, RZ, RZ, -0x1 ;  /* 0xffffffffff0f7424 */ /* 0x000fce00078e00ff */
[----:B-----5:R-:W-:Y:S05]  /*31e60*/  WARPSYNC.COLLECTIVE R15, `(.L_x_2840) ;  /* 0x000000000f087348 */ /* 0x020fea0003c00000 */
[----:B------:R0:W1:Y:S02]  /*31e70*/  SHFL.IDX P6, R14, R13, R12, R11 ;  /* 0x0000000c0d0e7389 */ /* 0x00006400000c000b */
[----:B01---5:R-:W-:Y:S01]  /*31e80*/  ENDCOLLECTIVE ;  /* 0x000000000000791b */ /* 0x023fe20003800000 */
.L_x_2840:
[----:B------:R-:W-:Y:S05]  /*31e90*/  BSYNC B0 ;  /* 0x0000000000007941 */ /* 0x000fea0003800000 */
.L_x_2839:
[----:B------:R-:W-:Y:S01]  /*31ea0*/  MOV R237, R14 ;  /* 0x0000000e00ed7202 */ /* 0x000fe20000000f00 */
[----:B------:R-:W-:Y:S06]  /*31eb0*/  BRA `(.L_x_2841) ;  /* 0xfffffdb800547947 */ /* 0x000fec000383ffff */
.L_x_2587:
        /* <DEDUP_REMOVED lines=8> */
.L_x_2843:
[----:B------:R-:W-:Y:S05]  /*31f40*/  BSYNC B1 ;  /* 0x0000000000017941 */ /* 0x000fea0003800000 */
.L_x_2842:
[----:B------:R-:W-:Y:S01]  /*31f50*/  IMAD.MOV.U32 R13, RZ, RZ, R0 ;  /* 0x000000ffff0d7224 */ /* 0x000fe200078e0000 */
[----:B------:R-:W-:Y:S01]  /*31f60*/  MOV R11, 0x181f ;  /* 0x0000181f000b7802 */ /* 0x000fe20000000f00 */
[----:B------:R-:W-:Y:S02]  /*31f70*/  IMAD.MOV.U32 R12, RZ, RZ, RZ ;  /* 0x000000ffff0c7224 */ /* 0x000fe400078e00ff */
[----:B------:R-:W-:Y:S02]  /*31f80*/  IMAD.MOV.U32 R15, RZ, RZ, -0x1 ;  /* 0xffffffffff0f7424 */ /* 0x000fe400078e00ff */
[----:B------:R-:W-:-:S07]  /*31f90*/  IMAD.MOV.U32 R5, RZ, RZ, R14 ;  /* 0x000000ffff057224 */ /* 0x000fce00078e000e */
[----:B------:R-:W-:Y:S05]  /*31fa0*/  WARPSYNC.COLLECTIVE R15, `(.L_x_2844) ;  /* 0x000000000f087348 */ /* 0x000fea0003c00000 */
[----:B------:R0:W1:Y:S02]  /*31fb0*/  SHFL.IDX P6, R14, R13, R12, R11 ;  /* 0x0000000c0d0e7389 */ /* 0x00006400000c000b */
[----:B01----:R-:W-:Y:S01]  /*31fc0*/  ENDCOLLECTIVE ;  /* 0x000000000000791b */ /* 0x003fe20003800000 */
.L_x_2844:
[----:B------:R-:W-:Y:S02]  /*31fd0*/  IMAD.MOV.U32 R13, RZ, RZ, R37 ;  /* 0x000000ffff0d7224 */ /* 0x000fe400078e0025 */
[----:B------:R-:W-:-:S07]  /*31fe0*/  IMAD.MOV.U32 R4, RZ, RZ, R14 ;  /* 0x000000ffff047224 */ /* 0x000fce00078e000e */
[----:B------:R-:W-:Y:S05]  /*31ff0*/  WARPSYNC.COLLECTIVE R15, `(.L_x_2845) ;  /* 0x000000000f087348 */ /* 0x000fea0003c00000 */
[----:B------:R0:W1:Y:S02]  /*32000*/  SHFL.IDX P6, R14, R13, R12, R11 ;  /* 0x0000000c0d0e7389 */ /* 0x00006400000c000b */
[----:B01----:R-:W-:Y:S01]  /*32010*/  ENDCOLLECTIVE ;  /* 0x000000000000791b */ /* 0x003fe20003800000 */
.L_x_2845:
[----:B------:R-:W-:Y:S02]  /*32020*/  IMAD.MOV.U32 R13, RZ, RZ, R48 ;  /* 0x000000ffff0d7224 */ /* 0x000fe400078e0030 */
[----:B------:R-:W-:-:S07]  /*32030*/  IMAD.MOV.U32 R9, RZ, RZ, R14 ;  /* 0x000000ffff097224 */ /* 0x000fce00078e000e */
[----:B------:R-:W-:Y:S05]  /*32040*/  WARPSYNC.COLLECTIVE R15, `(.L_x_2846) ;  /* 0x000000000f087348 */ /* 0x000fea0003c00000 */
[----:B------:R0:W1:Y:S02]  /*32050*/  SHFL.IDX P6, R14, R13, R12, R11 ;  /* 0x0000000c0d0e7389 */ /* 0x00006400000c000b */
[----:B01----:R-:W-:Y:S01]  /*32060*/  ENDCOLLECTIVE ;  /* 0x000000000000791b */ /* 0x003fe20003800000 */
.L_x_2846:
[----:B------:R-:W-:Y:S05]  /*32070*/  BRA `(.L_x_2847) ;  /* 0xfffffdc000487947 */ /* 0x000fea000383ffff */
.L_x_2590:
        /* <DEDUP_REMOVED lines=8> */
.L_x_2849:
[----:B------:R-:W-:Y:S05]  /*32100*/  BSYNC B1 ;  /* 0x0000000000017941 */ /* 0x000fea0003800000 */
.L_x_2848:
        /* <DEDUP_REMOVED lines=8> */
.L_x_2850:
[----:B------:R-:W-:Y:S01]  /*32190*/  MOV R13, R37 ;  /* 0x00000025000d7202 */ /* 0x000fe20000000f00 */
[----:B------:R-:W-:-:S07]  /*321a0*/  IMAD.MOV.U32 R4, RZ, RZ, R14 ;  /* 0x000000ffff047224 */ /* 0x000fce00078e000e */
[----:B------:R-:W-:Y:S05]  /*321b0*/  WARPSYNC.COLLECTIVE R15, `(.L_x_2851) ;  /* 0x000000000f087348 */ /* 0x000fea0003c00000 */
[----:B------:R0:W1:Y:S02]  /*321c0*/  SHFL.IDX P6, R14, R13, R12, R11 ;  /* 0x0000000c0d0e7389 */ /* 0x00006400000c000b */
[----:B01----:R-:W-:Y:S01]  /*321d0*/  ENDCOLLECTIVE ;  /* 0x000000000000791b */ /* 0x003fe20003800000 */
.L_x_2851:
[----:B------:R-:W-:Y:S02]  /*321e0*/  IMAD.MOV.U32 R13, RZ, RZ, R48 ;  /* 0x000000ffff0d7224 */ /* 0x000fe400078e0030 */
[----:B------:R-:W-:-:S07]  /*321f0*/  IMAD.MOV.U32 R9, RZ, RZ, R14 ;  /* 0x000000ffff097224 */ /* 0x000fce00078e000e */
[----:B------:R-:W-:Y:S05]  /*32200*/  WARPSYNC.COLLECTIVE R15, `(.L_x_2852) ;  /* 0x000000000f087348 */ /* 0x000fea0003c00000 */
[----:B------:R0:W1:Y:S02]  /*32210*/  SHFL.IDX P6, R14, R13, R12, R11 ;  /* 0x0000000c0d0e7389 */ /* 0x00006400000c000b */
[----:B01----:R-:W-:Y:S01]  /*32220*/  ENDCOLLECTIVE ;  /* 0x000000000000791b */ /* 0x003fe20003800000 */
.L_x_2852:
[----:B------:R-:W-:Y:S05]  /*32230*/  BRA `(.L_x_2853) ;  /* 0xfffffdc000687947 */ /* 0x000fea000383ffff */
.L_x_2593:
        /* <DEDUP_REMOVED lines=8> */
.L_x_2855:
[----:B------:R-:W-:Y:S05]  /*322c0*/  BSYNC B1 ;  /* 0x0000000000017941 */ /* 0x000fea0003800000 */
.L_x_2854:
        /* <DEDUP_REMOVED lines=8> */
.L_x_2856:
[----:B------:R-:W-:Y:S02]  /*32350*/  IMAD.MOV.U32 R13, RZ, RZ, R37 ;  /* 0x000000ffff0d7224 */ /* 0x000fe400078e0025 */
[----:B------:R-:W-:-:S07]  /*32360*/  IMAD.MOV.U32 R4, RZ, RZ, R14 ;  /* 0x000000ffff047224 */ /* 0x000fce00078e000e */
[----:B------:R-:W-:Y:S05]  /*32370*/  WARPSYNC.COLLECTIVE R15, `(.L_x_2857) ;  /* 0x000000000f087348 */ /* 0x000fea0003c00000 */
[----:B------:R0:W1:Y:S02]  /*32380*/  SHFL.IDX P6, R14, R13, R12, R11 ;  /* 0x0000000c0d0e7389 */ /* 0x00006400000c000b */
[----:B01----:R-:W-:Y:S01]  /*32390*/  ENDCOLLECTIVE ;  /* 0x000000000000791b */ /* 0x003fe20003800000 */
.L_x_2857:
[----:B------:R-:W-:Y:S02]  /*323a0*/  IMAD.MOV.U32 R13, RZ, RZ, R48 ;  /* 0x000000ffff0d7224 */ /* 0x000fe400078e0030 */
[----:B------:R-:W-:-:S07]  /*323b0*/  IMAD.MOV.U32 R9, RZ, RZ, R14 ;  /* 0x000000ffff097224 */ /* 0x000fce00078e000e */
[----:B------:R-:W-:Y:S05]  /*323c0*/  WARPSYNC.COLLECTIVE R15, `(.L_x_2858) ;  /* 0x000000000f087348 */ /* 0x000fea0003c00000 */
[----:B------:R0:W1:Y:S02]  /*323d0*/  SHFL.IDX P6, R14, R13, R12, R11 ;  /* 0x0000000c0d0e7389 */ /* 0x00006400000c000b */
[----:B01----:R-:W-:Y:S01]  /*323e0*/  ENDCOLLECTIVE ;  /* 0x000000000000791b */ /* 0x003fe20003800000 */
.L_x_2858:
[----:B------:R-:W-:Y:S05]  /*323f0*/  BRA `(.L_x_2859) ;  /* 0xfffffdc0007c7947 */ /* 0x000fea000383ffff */
.L_x_2596:
[----:B------:R-:W-:Y:S01]  /*32400*/  BSSY B1, `(.L_x_2860) ;  /* 0x0000008000017945 */ /* 0x000fe20003800000 */
[----:B------:R-:W-:Y:S01]  /*32410*/  MOV R13, R10 ;  /* 0x0000000a000d7202 */ /* 0x000fe20000000f00 */
[----:B------:R-:W-:Y:S02]  /*32420*/  IMAD.MOV.U32 R12, RZ, RZ, 0x3 ;  /* 0x00000003ff0c7424 */ /* 0x000fe400078e00ff */
[----:B------:R-:W-:Y:S02]  /*32430*/  IMAD.MOV.U32 R11, RZ, RZ, 0x181f ;  /* 0x0000181fff0b7424 */ /* 0x000fe400078e00ff */
[----:B------:R-:W-:-:S07]  /*32440*/  IMAD.MOV.U32 R15, RZ, RZ, -0x1 ;  /* 0xffffffffff0f7424 */ /* 0x000fce00078e00ff */
[----:B0-2-45:R-:W-:Y:S05]  /*32450*/  WARPSYNC.COLLECTIVE R15, `(.L_x_2861) ;  /* 0x000000000f087348 */ /* 0x035fea0003c00000 */
[----:B----4-:R1:W3:Y:S02]  /*32460*/  SHFL.IDX P6, R14, R13, R12, R11 ;  /* 0x0000000c0d0e7389 */ /* 0x0102e400000c000b */
[----:B0123-5:R-:W-:Y:S01]  /*32470*/  ENDCOLLECTIVE ;  /* 0x000000000000791b */ /* 0x02ffe20003800000 */
.L_x_2861:
[----:B------:R-:W-:Y:S05]  /*32480*/  BSYNC B1 ;  /* 0x0000000000017941 */ /* 0x000fea0003800000 */
.L_x_2860:
        /* <DEDUP_REMOVED lines=8> */
.L_x_2862:
[----:B------:R-:W-:Y:S02]  /*32510*/  IMAD.MOV.U32 R13, RZ, RZ, R37 ;  /* 0x000000ffff0d7224 */ /* 0x000fe400078e0025 */
[----:B------:R-:W-:-:S07]  /*32520*/  IMAD.MOV.U32 R4, RZ, RZ, R14 ;  /* 0x000000ffff047224 */ /* 0x000fce00078e000e */
[----:B------:R-:W-:Y:S05]  /*32530*/  WARPSYNC.COLLECTIVE R15, `(.L_x_2863) ;  /* 0x000000000f087348 */ /* 0x000fea0003c00000 */
[----:B------:R0:W1:Y:S02]  /*32540*/  SHFL.IDX P6, R14, R13, R12, R11 ;  /* 0x0000000c0d0e7389 */ /* 0x00006400000c000b */
[----:B01----:R-:W-:Y:S01]  /*32550*/  ENDCOLLECTIVE ;  /* 0x000000000000791b */ /* 0x003fe20003800000 */
.L_x_2863:
[----:B------:R-:W-:Y:S02]  /*32560*/  IMAD.MOV.U32 R13, RZ, RZ, R48 ;  /* 0x000000ffff0d7224 */ /* 0x000fe400078e0030 */
[----:B------:R-:W-:-:S07]  /*32570*/  IMAD.MOV.U32 R37, RZ, RZ, R14 ;  /* 0x000000ffff257224 */ /* 0x000fce00078e000e */
[----:B------:R-:W-:Y:S05]  /*32580*/  WARPSYNC.COLLECTIVE R15, `(.L_x_2864) ;  /* 0x000000000f087348 */ /* 0x000fea0003c00000 */
[----:B------:R0:W1:Y:S02]  /*32590*/  SHFL.IDX P6, R14, R13, R12, R11 ;  /* 0x0000000c0d0e7389 */ /* 0x00006400000c000b */
[----:B01----:R-:W-:Y:S01]  /*325a0*/  ENDCOLLECTIVE ;  /* 0x000000000000791b */ /* 0x003fe20003800000 */
.L_x_2864:
[----:B------:R-:W-:Y:S01]  /*325b0*/  IMAD.MOV.U32 R48, RZ, RZ, R14 ;  /* 0x000000ffff307224 */ /* 0x000fe200078e000e */
[----:B------:R-:W-:Y:S06]  /*325c0*/  BRA `(.L_x_2865) ;  /* 0xfffffdc000947947 */ /* 0x000fec000383ffff */
.L_x_2600:
[----:B----4-:R4:W0:Y:S02]  /*325d0*/  SYNCS.PHASECHK.TRANS64.TRYWAIT P0, [R18+URZ+0x38800], R3 ;  /* 0x03880003120075a7 */ /* 0x010824000800017f */
[----:B0-----:R-:W-:Y:S05]  /*325e0*/  @!P0 NANOSLEEP.SYNCS 0x989680 ;  /* 0x009896800000895d */ /* 0x001fea0003900000 */
[----:B------:R-:W0:Y:S02]  /*325f0*/  @!P0 SYNCS.PHASECHK.TRANS64 P0, [R18+URZ+0x38800], R3 ;  /* 0x03880003120085a7 */ /* 0x000e24000800007f */
[----:B0-----:R-:W-:Y:S05]  /*32600*/  @!P0 BRA `(.L_x_2600) ;  /* 0xfffffffc00f08947 */ /* 0x001fea000383ffff */
[----:B------:R-:W-:Y:S05]  /*32610*/  BRA `(.L_x_2866) ;  /* 0xfffffdc400147947 */ /* 0x000fea000383ffff */
.L_x_2616:
[----:B------:R-:W0:Y:S01]  /*32620*/  LDC R37, c[0x0][0x3f4] ;  /* 0x0000fd00ff257b82 */ /* 0x000e220000000800 */
[----:B------:R-:W-:Y:S01]  /*32630*/  BSSY B1, `(.L_x_2867) ;  /* 0x0000008000017945 */ /* 0x000fe20003800000 */
[----:B------:R-:W-:Y:S01]  /*32640*/  IMAD.MOV.U32 R13, RZ, RZ, R53 ;  /* 0x000000ffff0d7224 */ /* 0x000fe200078e0035 */
[----:B------:R-:W-:Y:S01]  /*32650*/  MOV R11, 0x181f ;  /* 0x0000181f000b7802 */ /* 0x000fe20000000f00 */
[----:B------:R-:W-:Y:S02]  /*32660*/  IMAD.MOV.U32 R12, RZ, RZ, RZ ;  /* 0x000000ffff0c7224 */ /* 0x000fe400078e00ff */
[----:B------:R-:W-:-:S07]  /*32670*/  IMAD.MOV.U32 R15, RZ, RZ, -0x1 ;  /* 0xffffffffff0f7424 */ /* 0x000fce00078e00ff */
[----:B0-----:R-:W-:Y:S05]  /*32680*/  WARPSYNC.COLLECTIVE R15, `(.L_x_2868) ;  /* 0x000000000f087348 */ /* 0x001fea0003c00000 */
[----:B------:R1:W2:Y:S02]  /*32690*/  SHFL.IDX P6, R14, R13, R12, R11 ;  /* 0x0000000c0d0e7389 */ /* 0x0002a400000c000b */
[----:B012---:R-:W-:Y:S01]  /*326a0*/  ENDCOLLECTIVE ;  /* 0x000000000000791b */ /* 0x007fe20003800000 */
.L_x_2868:
[----:B------:R-:W-:Y:S05]  /*326b0*/  BSYNC B1 ;  /* 0x0000000000017941 */ /* 0x000fea0003800000 */
.L_x_2867:
[----:B------:R0:W5:Y:S01]  /*326c0*/  LDL R8, [R1+0x38] ;  /* 0x0000380001087983 */ /* 0x0001620000100800 */
[----:B------:R-:W-:Y:S01]  /*326d0*/  IMAD.MOV.U32 R13, RZ, RZ, R55 ;  /* 0x000000ffff0d7224 */ /* 0x000fe200078e0037 */
[----:B------:R-:W-:Y:S01]  /*326e0*/  ISETP.GE.AND P0, PT, R16, R37, PT ;  /* 0x000000251000720c */ /* 0x000fe20003f06270 */
[----:B------:R-:W-:Y:S02]  /*326f0*/  IMAD.MOV.U32 R12, RZ, RZ, RZ ;  /* 0x000000ffff0c7224 */ /* 0x000fe400078e00ff */
[----:B------:R-:W-:Y:S02]  /*32700*/  IMAD.MOV.U32 R11, RZ, RZ, 0x181f ;  /* 0x0000181fff0b7424 */ /* 0x000fe400078e00ff */
[----:B------:R-:W-:Y:S02]  /*32710*/  IMAD.MOV.U32 R15, RZ, RZ, -0x1 ;  /* 0xffffffffff0f7424 */ /* 0x000fe400078e00ff */
[----:B0-----:R-:W-:-:S07]  /*32720*/  IMAD.MOV.U32 R5, RZ, RZ, R14 ;  /* 0x000000ffff057224 */ /* 0x001fce00078e000e */
[----:B-----5:R-:W-:Y:S05]  /*32730*/  WARPSYNC.COLLECTIVE R15, `(.L_x_2869) ;  /* 0x000000000f087348 */ /* 0x020fea0003c00000 */
[----:B------:R0:W1:Y:S02]  /*32740*/  SHFL.IDX P6, R14, R13, R12, R11 ;  /* 0x0000000c0d0e7389 */ /* 0x00006400000c000b */
[----:B01---5:R-:W-:Y:S01]  /*32750*/  ENDCOLLECTIVE ;  /* 0x000000000000791b */ /* 0x023fe20003800000 */
.L_x_2869:
[----:B------:R-:W-:Y:S01]  /*32760*/  MOV R13, R57 ;  /* 0x00000039000d7202 */ /* 0x000fe20000000f00 */
[----:B------:R-:W-:-:S07]  /*32770*/  IMAD.MOV.U32 R7, RZ, RZ, R14 ;  /* 0x000000ffff077224 */ /* 0x000fce00078e000e */
[----:B------:R-:W-:Y:S05]  /*32780*/  WARPSYNC.COLLECTIVE R15, `(.L_x_2870) ;  /* 0x000000000f087348 */ /* 0x000fea0003c00000 */
[----:B------:R0:W1:Y:S02]  /*32790*/  SHFL.IDX P6, R14, R13, R12, R11 ;  /* 0x0000000c0d0e7389 */ /* 0x00006400000c000b */
[----:B01----:R-:W-:Y:S01]  /*327a0*/  ENDCOLLECTIVE ;  /* 0x000000000000791b */ /* 0x003fe20003800000 */
.L_x_2870:
[----:B------:R-:W-:Y:S02]  /*327b0*/  IMAD.MOV.U32 R13, RZ, RZ, R59 ;  /* 0x000000ffff0d7224 */ /* 0x000fe400078e003b */
[----:B------:R-:W-:-:S07]  /*327c0*/  IMAD.MOV.U32 R9, RZ, RZ, R14 ;  /* 0x000000ffff097224 */ /* 0x000fce00078e000e */
[----:B------:R-:W-:Y:S05]  /*327d0*/  WARPSYNC.COLLECTIVE R15, `(.L_x_2871) ;  /* 0x000000000f087348 */ /* 0x000fea0003c00000 */
[----:B------:R0:W1:Y:S02]  /*327e0*/  SHFL.IDX P6, R14, R13, R12, R11 ;  /* 0x0000000c0d0e7389 */ /* 0x00006400000c000b */
[----:B01----:R-:W-:Y:S01]  /*327f0*/  ENDCOLLECTIVE ;  /* 0x000000000000791b */ /* 0x003fe20003800000 */
.L_x_2871:
[----:B------:R-:W-:-:S05]  /*32800*/  IMAD R52, R8, R52, RZ ;  /* 0x0000003408347224 */ /* 0x000fca00078e02ff */
[----:B------:R-:W-:-:S13]  /*32810*/  ISETP.GE.OR P1, PT, R3, R52, P0 ;  /* 0x000000340300720c */ /* 0x000fda0000726670 */
[C---:B------:R-:W-:Y:S02]  /*32820*/  @!P1 IADD3 R4, P2, R16.reuse, R7, RZ ;  /* 0x0000000710049210 */ /* 0x040fe40007f5e0ff */
[----:B------:R-:W-:-:S03]  /*32830*/  @!P1 IADD3 R24, P3, R16, R14, RZ ;  /* 0x0000000e10189210 */ /* 0x000fc60007f7e0ff */
[--C-:B------:R-:W-:Y:S02]  /*32840*/  @!P1 IMAD.X R5, R5, 0x1, R17.reuse, P2 ;  /* 0x0000000105059824 */ /* 0x100fe400010e0611 */
[----:B------:R-:W-:-:S04]  /*32850*/  @!P1 IMAD.X R25, R9, 0x1, R17, P3 ;  /* 0x0000000109199824 */ /* 0x000fc800018e0611 */
[----:B------:R-:W5:Y:S04]  /*32860*/  @!P1 LD.E.128 R4, desc[UR40][R4.64] ;  /* 0x0000002804049980 */ /* 0x000f68000c101d00 */
[----:B------:R-:W5:Y:S01]  /*32870*/  @!P1 LD.E.128 R24, desc[UR40][R24.64] ;  /* 0x0000002818189980 */ /* 0x000f62000c101d00 */
[----:B------:R-:W-:Y:S01]  /*32880*/  IMAD.MOV.U32 R13, RZ, RZ, R53 ;  /* 0x000000ffff0d7224 */ /* 0x000fe200078e0035 */
[----:B------:R-:W-:Y:S01]  /*32890*/  CS2R R44, SRZ ;  /* 0x00000000002c7805 */ /* 0x000fe2000001ff00 */
[----:B------:R-:W-:Y:S01]  /*328a0*/  IMAD.MOV.U32 R12, RZ, RZ, 0x1 ;  /* 0x00000001ff0c7424 */ /* 0x000fe200078e00ff */
[----:B------:R-:W-:Y:S02]  /*328b0*/  CS2R R46, SRZ ;  /* 0x00000000002e7805 */ /* 0x000fe4000001ff00 */
[----:B------:R-:W-:-:S02]  /*328c0*/  CS2R R48, SRZ ;  /* 0x0000000000307805 */ /* 0x000fc4000001ff00 */
[----:B------:R-:W-:-:S07]  /*328d0*/  CS2R R50, SRZ ;  /* 0x0000000000327805 */ /* 0x000fce000001ff00 */
[----:B-----5:R-:W-:Y:S05]  /*328e0*/  WARPSYNC.COLLECTIVE R15, `(.L_x_2872) ;  /* 0x000000000f087348 */ /* 0x020fea0003c00000 */
[----:B------:R0:W1:Y:S02]  /*328f0*/  SHFL.IDX P6, R14, R13, R12, R11 ;  /* 0x0000000c0d0e7389 */ /* 0x00006400000c000b */
[----:B01---5:R-:W-:Y:S01]  /*32900*/  ENDCOLLECTIVE ;  /* 0x000000000000791b */ /* 0x023fe20003800000 */
.L_x_2872:
[----:B------:R-:W-:Y:S01]  /*32910*/  MOV R13, R55 ;  /* 0x00000037000d7202 */ /* 0x000fe20000000f00 */
[----:B------:R-:W-:-:S07]  /*32920*/  IMAD.MOV.U32 R9, RZ, RZ, R14 ;  /* 0x000000ffff097224 */ /* 0x000fce00078e000e */
[----:B------:R-:W-:Y:S05]  /*32930*/  WARPSYNC.COLLECTIVE R15, `(.L_x_2873) ;  /* 0x000000000f087348 */ /* 0x000fea0003c00000 */
[----:B------:R0:W1:Y:S02]  /*32940*/  SHFL.IDX P6, R14, R13, R12, R11 ;  /* 0x0000000c0d0e7389 */ /* 0x00006400000c000b */
[----:B01----:R-:W-:Y:S01]  /*32950*/  ENDCOLLECTIVE ;  /* 0x000000000000791b */ /* 0x003fe20003800000 */
.L_x_2873:
[----:B------:R-:W-:Y:S02]  /*32960*/  IMAD.MOV.U32 R13, RZ, RZ, R57 ;  /* 0x000000ffff0d7224 */ /* 0x000fe400078e0039 */
[----:B------:R-:W-:-:S07]  /*32970*/  IMAD.MOV.U32 R21, RZ, RZ, R14 ;  /* 0x000000ffff157224 */ /* 0x000fce00078e000e */
[----:B------:R-:W-:Y:S05]  /*32980*/  WARPSYNC.COLLECTIVE R15, `(.L_x_2874) ;  /* 0x000000000f087348 */ /* 0x000fea0003c00000 */
[----:B------:R0:W1:Y:S02]  /*32990*/  SHFL.IDX P6, R14, R13, R12, R11 ;  /* 0x0000000c0d0e7389 */ /* 0x00006400000c000b */
[----:B01----:R-:W-:Y:S01]  /*329a0*/  ENDCOLLECTIVE ;  /* 0x000000000000791b */ /* 0x003fe20003800000 */
.L_x_2874:
[----:B------:R-:W-:Y:S02]  /*329b0*/  IMAD.MOV.U32 R13, RZ, RZ, R59 ;  /* 0x000000ffff0d7224 */ /* 0x000fe400078e003b */
[----:B------:R-:W-:-:S07]  /*329c0*/  IMAD.MOV.U32 R33, RZ, RZ, R14 ;  /* 0x000000ffff217224 */ /* 0x000fce00078e000e */
[----:B------:R-:W-:Y:S05]  /*329d0*/  WARPSYNC.COLLECTIVE R15, `(.L_x_2875) ;  /* 0x000000000f087348 */ /* 0x000fea0003c00000 */
[----:B------:R0:W1:Y:S02]  /*329e0*/  SHFL.IDX P6, R14, R13, R12, R11 ;  /* 0x0000000c0d0e7389 */ /* 0x00006400000c000b */
[----:B01----:R-:W-:Y:S01]  /*329f0*/  ENDCOLLECTIVE ;  /* 0x000000000000791b */ /* 0x003fe20003800000 */
.L_x_2875:
[----:B------:R-:W-:Y:S01]  /*32a00*/  @!P1 IMAD.MOV.U32 R44, RZ, RZ, R4 ;  /* 0x000000ffff2c9224 */ /* 0x000fe200078e0004 */
[----:B------:R-:W-:Y:S01]  /*32a10*/  @!P1 MOV R47, R7 ;  /* 0x00000007002f9202 */ /* 0x000fe20000000f00 */
[----:B------:R-:W-:Y:S01]  /*32a20*/  @!P1 IMAD.MOV.U32 R45, RZ, RZ, R5 ;  /* 0x000000ffff2d9224 */ /* 0x000fe200078e0005 */
[----:B------:R-:W-:Y:S01]  /*32a30*/  CS2R R4, SRZ ;  /* 0x0000000000047805 */ /* 0x000fe2000001ff00 */
[----:B------:R-:W-:Y:S02]  /*32a40*/  @!P1 IMAD.MOV.U32 R46, RZ, RZ, R6 ;  /* 0x000000ffff2e9224 */ /* 0x000fe400078e0006 */
[----:B------:R-:W-:Y:S02]  /*32a50*/  @!P1 IMAD.MOV.U32 R48, RZ, RZ, R24 ;  /* 0x000000ffff309224 */ /* 0x000fe400078e0018 */
[----:B------:R-:W-:Y:S02]  /*32a60*/  @!P1 IMAD.MOV.U32 R49, RZ, RZ, R25 ;  /* 0x000000ffff319224 */ /* 0x000fe400078e0019 */
[----:B------:R-:W-:-:S02]  /*32a70*/  @!P1 IMAD.MOV.U32 R50, RZ, RZ, R26 ;  /* 0x000000ffff329224 */ /* 0x000fc400078e001a */
[----:B------:R-:W-:Y:S01]  /*32a80*/  @!P1 IMAD.MOV.U32 R51, RZ, RZ, R27 ;  /* 0x000000ffff339224 */ /* 0x000fe200078e001b */
[----:B------:R-:W-:Y:S06]  /*32a90*/  BRA `(.L_x_2876) ;  /* 0xfffffe0000a07947 */ /* 0x000fec000383ffff */
.L_x_2619:
[----:B------:R-:W-:Y:S01]  /*32aa0*/  BSSY B1, `(.L_x_2877) ;  /* 0x0000008000017945 */ /* 0x000fe20003800000 */
[----:B------:R-:W-:Y:S01]  /*32ab0*/  IMAD.MOV.U32 R13, RZ, RZ, R53 ;  /* 0x000000ffff0d7224 */ /* 0x000fe200078e0035 */
[----:B------:R-:W-:Y:S01]  /*32ac0*/  MOV R15, 0xffffffff ;  /* 0xffffffff000f7802 */ /* 0x000fe20000000f00 */
[----:B------:R-:W-:Y:S02]  /*32ad0*/  IMAD.MOV.U32 R12, RZ, RZ, 0x2 ;  /* 0x00000002ff0c7424 */ /* 0x000fe400078e00ff */
[----:B------:R-:W-:-:S07]  /*32ae0*/  IMAD.MOV.U32 R11, RZ, RZ, 0x181f ;  /* 0x0000181fff0b7424 */ /* 0x000fce00078e00ff */
[----:B-----5:R-:W-:Y:S05]  /*32af0*/  WARPSYNC.COLLECTIVE R15, `(.L_x_2878) ;  /* 0x000000000f087348 */ /* 0x020fea0003c00000 */
[----:B------:R0:W1:Y:S02]  /*32b00*/  SHFL.IDX P6, R14, R13, R12, R11 ;  /* 0x0000000c0d0e7389 */ /* 0x00006400000c000b */
[----:B01---5:R-:W-:Y:S01]  /*32b10*/  ENDCOLLECTIVE ;  /* 0x000000000000791b */ /* 0x023fe20003800000 */
.L_x_2878:
[----:B------:R-:W-:Y:S05]  /*32b20*/  BSYNC B1 ;  /* 0x0000000000017941 */ /* 0x000fea0003800000 */
.L_x_2877:
        /* <DEDUP_REMOVED lines=9> */
.L_x_2879:
[----:B------:R-:W-:Y:S01]  /*32bc0*/  ISETP.GE.OR P1, PT, R27, R52, P0 ;  /* 0x000000341b00720c */ /* 0x000fe20000726670 */
[----:B------:R-:W-:Y:S02]  /*32bd0*/  IMAD.MOV.U32 R13, RZ, RZ, R57 ;  /* 0x000000ffff0d7224 */ /* 0x000fe400078e0039 */
[----:B------:R-:W-:-:S10]  /*32be0*/  IMAD.MOV.U32 R21, RZ, RZ, R14 ;  /* 0x000000ffff157224 */ /* 0x000fd400078e000e */
[----:B------:R-:W-:Y:S05]  /*32bf0*/  WARPSYNC.COLLECTIVE R15, `(.L_x_2880) ;  /* 0x000000000f087348 */ /* 0x000fea0003c00000 */
[----:B------:R0:W1:Y:S02]  /*32c00*/  SHFL.IDX P6, R14, R13, R12, R11 ;  /* 0x0000000c0d0e7389 */ /* 0x00006400000c000b */
[----:B01----:R-:W-:Y:S01]  /*32c10*/  ENDCOLLECTIVE ;  /* 0x000000000000791b */ /* 0x003fe20003800000 */
.L_x_2880:
[----:B------:R-:W-:-:S05]  /*32c20*/  @!P1 IADD3 R24, P2, R16, R21, RZ ;  /* 0x0000001510189210 */ /* 0x000fca0007f5e0ff */
[----:B------:R-:W-:Y:S02]  /*32c30*/  @!P1 IMAD.X R9, R9, 0x1, R17, P2 ;  /* 0x0000000109099824 */ /* 0x000fe400010e0611 */
[----:B------:R-:W-:Y:S01]  /*32c40*/  IMAD.MOV.U32 R13, RZ, RZ, R59 ;  /* 0x000000ffff0d7224 */ /* 0x000fe200078e003b */
[----:B------:R-:W-:-:S07]  /*32c50*/  MOV R25, R14 ;  /* 0x0000000e00197202 */ /* 0x000fce0000000f00 */
[----:B------:R-:W-:Y:S05]  /*32c60*/  WARPSYNC.COLLECTIVE R15, `(.L_x_2881) ;  /* 0x000000000f087348 */ /* 0x000fea0003c00000 */
[----:B------:R0:W1:Y:S02]  /*32c70*/  SHFL.IDX P6, R14, R13, R12, R11 ;  /* 0x0000000c0d0e7389 */ /* 0x00006400000c000b */
[----:B01----:R-:W-:Y:S01]  /*32c80*/  ENDCOLLECTIVE ;  /* 0x000000000000791b */ /* 0x003fe20003800000 */
.L_x_2881:
[----:B------:R-:W-:-:S05]  /*32c90*/  @!P1 IADD3 R32, P3, R16, R14, RZ ;  /* 0x0000000e10209210 */ /* 0x000fca0007f7e0ff */
[----:B------:R-:W-:Y:S02]  /*32ca0*/  @!P1 IMAD.X R33, R25, 0x1, R17, P3 ;  /* 0x0000000119219824 */ /* 0x000fe400018e0611 */
[----:B------:R-:W-:-:S04]  /*32cb0*/  @!P1 IMAD.MOV.U32 R25, RZ, RZ, R9 ;  /* 0x000000ffff199224 */ /* 0x000fc800078e0009 */
[----:B------:R-:W5:Y:S04]  /*32cc0*/  @!P1 LD.E.128 R32, desc[UR40][R32.64] ;  /* 0x0000002820209980 */ /* 0x000f68000c101d00 */
[----:B------:R-:W5:Y:S01]  /*32cd0*/  @!P1 LD.E.128 R24, desc[UR40][R24.64] ;  /* 0x0000002818189980 */ /* 0x000f62000c101d00 */
[----:B------:R-:W-:Y:S02]  /*32ce0*/  IMAD.MOV.U32 R13, RZ, RZ, R53 ;  /* 0x000000ffff0d7224 */ /* 0x000fe400078e0035 */
[----:B------:R-:W-:-:S07]  /*32cf0*/  IMAD.MOV.U32 R12, RZ, RZ, 0x3 ;  /* 0x00000003ff0c7424 */ /* 0x000fce00078e00ff */
[----:B-----5:R-:W-:Y:S05]  /*32d00*/  WARPSYNC.COLLECTIVE R15, `(.L_x_2882) ;  /* 0x000000000f087348 */ /* 0x020fea0003c00000 */
[----:B------:R0:W1:Y:S02]  /*32d10*/  SHFL.IDX P6, R14, R13, R12, R11 ;  /* 0x0000000c0d0e7389 */ /* 0x00006400000c000b */
[----:B01---5:R-:W-:Y:S01]  /*32d20*/  ENDCOLLECTIVE ;  /* 0x000000000000791b */ /* 0x023fe20003800000 */
.L_x_2882:
[----:B------:R-:W-:Y:S01]  /*32d30*/  IMAD.MOV.U32 R13, RZ, RZ, R55 ;  /* 0x000000ffff0d7224 */ /* 0x000fe200078e0037 */
[----:B------:R-:W-:-:S07]  /*32d40*/  MOV R53, R14 ;  /* 0x0000000e00357202 */ /* 0x000fce0000000f00 */
[----:B------:R-:W-:Y:S05]  /*32d50*/  WARPSYNC.COLLECTIVE R15, `(.L_x_2883) ;  /* 0x000000000f087348 */ /* 0x000fea0003c00000 */
[----:B------:R0:W1:Y:S02]  /*32d60*/  SHFL.IDX P6, R14, R13, R12, R11 ;  /* 0x0000000c0d0e7389 */ /* 0x00006400000c000b */
[----:B01----:R-:W-:Y:S01]  /*32d70*/  ENDCOLLECTIVE ;  /* 0x000000000000791b */ /* 0x003fe20003800000 */
.L_x_2883:
[----:B------:R-:W-:Y:S02]  /*32d80*/  IMAD.MOV.U32 R13, RZ, RZ, R57 ;  /* 0x000000ffff0d7224 */ /* 0x000fe400078e0039 */
[----:B------:R-:W-:-:S07]  /*32d90*/  IMAD.MOV.U32 R55, RZ, RZ, R14 ;  /* 0x000000ffff377224 */ /* 0x000fce00078e000e */
[----:B------:R-:W-:Y:S05]  /*32da0*/  WARPSYNC.COLLECTIVE R15, `(.L_x_2884) ;  /* 0x000000000f087348 */ /* 0x000fea0003c00000 */
[----:B------:R0:W1:Y:S02]  /*32db0*/  SHFL.IDX P6, R14, R13, R12, R11 ;  /* 0x0000000c0d0e7389 */ /* 0x00006400000c000b */
[----:B01----:R-:W-:Y:S01]  /*32dc0*/  ENDCOLLECTIVE ;  /* 0x000000000000791b */ /* 0x003fe20003800000 */
.L_x_2884:
[----:B------:R-:W-:Y:S02]  /*32dd0*/  IMAD.MOV.U32 R13, RZ, RZ, R59 ;  /* 0x000000ffff0d7224 */ /* 0x000fe400078e003b */
[----:B------:R-:W-:-:S07]  /*32de0*/  IMAD.MOV.U32 R57, RZ, RZ, R14 ;  /* 0x000000ffff397224 */ /* 0x000fce00078e000e */
[----:B------:R-:W-:Y:S05]  /*32df0*/  WARPSYNC.COLLECTIVE R15, `(.L_x_2885) ;  /* 0x000000000f087348 */ /* 0x000fea0003c00000 */
[----:B------:R0:W1:Y:S02]  /*32e00*/  SHFL.IDX P6, R14, R13, R12, R11 ;  /* 0x0000000c0d0e7389 */ /* 0x00006400000c000b */
[----:B01----:R-:W-:Y:S01]  /*32e10*/  ENDCOLLECTIVE ;  /* 0x000000000000791b */ /* 0x003fe20003800000 */
.L_x_2885:
        /* <DEDUP_REMOVED lines=8> */
[----:B------:R-:W-:Y:S01]  /*32ea0*/  @!P1 IMAD.MOV.U32 R20, RZ, RZ, R24 ;  /* 0x000000ffff149224 */ /* 0x000fe200078e0018 */
[----:B------:R-:W-:Y:S01]  /*32eb0*/  @!P1 MOV R21, R25 ;  /* 0x0000001900159202 */ /* 0x000fe20000000f00 */
[----:B------:R-:W-:Y:S02]  /*32ec0*/  @!P1 IMAD.MOV.U32 R38, RZ, RZ, R26 ;  /* 0x000000ffff269224 */ /* 0x000fe400078e001a */
[----:B------:R-:W-:Y:S02]  /*32ed0*/  @!P1 IMAD.MOV.U32 R39, RZ, RZ, R27 ;  /* 0x000000ffff279224 */ /* 0x000fe400078e001b */
[----:B------:R-:W-:Y:S02]  /*32ee0*/  @!P1 IMAD.MOV.U32 R42, RZ, RZ, R34 ;  /* 0x000000ffff2a9224 */ /* 0x000fe400078e0022 */
[----:B------:R-:W-:Y:S01]  /*32ef0*/  @!P1 IMAD.MOV.U32 R43, RZ, RZ, R35 ;  /* 0x000000ffff2b9224 */ /* 0x000fe200078e0023 */
[----:B------:R-:W-:Y:S06]  /*32f00*/  BRA `(.L_x_2886) ;  /* 0xfffffe00004c7947 */ /* 0x000fec000383ffff */
.L_x_2623:
[----:B0-----:R0:W1:Y:S02]  /*32f10*/  SYNCS.PHASECHK.TRANS64.TRYWAIT P4, [R18+URZ+0x38800], R3 ;  /* 0x03880003120075a7 */ /* 0x001064000808017f */
[----:B-1----:R-:W-:Y:S05]  /*32f20*/  @!P4 NANOSLEEP.SYNCS 0x989680 ;  /* 0x009896800000c95d */ /* 0x002fea0003900000 */
[----:B------:R-:W1:Y:S02]  /*32f30*/  @!P4 SYNCS.PHASECHK.TRANS64 P4, [R18+URZ+0x38800], R3 ;  /* 0x038800031200c5a7 */ /* 0x000e64000808007f */
[----:B-1----:R-:W-:Y:S05]  /*32f40*/  @!P4 BRA `(.L_x_2623) ;  /* 0xfffffffc00f0c947 */ /* 0x002fea000383ffff */
[----:B------:R-:W-:Y:S05]  /*32f50*/  BRA `(.L_x_2887) ;  /* 0xfffffe0000c47947 */ /* 0x000fea000383ffff */
.L_x_2633:
[----:B-1----:R1:W2:Y:S02]  /*32f60*/  SYNCS.PHASECHK.TRANS64.TRYWAIT P0, [R0+URZ+0x38830], R3 ;  /* 0x03883003000075a7 */ /* 0x0022a4000800017f */
[----:B--2---:R-:W-:Y:S05]  /*32f70*/  @!P0 NANOSLEEP.SYNCS 0x989680 ;  /* 0x009896800000895d */ /* 0x004fea0003900000 */
[----:B------:R-:W2:Y:S02]  /*32f80*/  @!P0 SYNCS.PHASECHK.TRANS64 P0, [R0+URZ+0x38830], R3 ;  /* 0x03883003000085a7 */ /* 0x000ea4000800007f */
[----:B--2---:R-:W-:Y:S05]  /*32f90*/  @!P0 BRA `(.L_x_2633) ;  /* 0xfffffffc00f08947 */ /* 0x004fea000383ffff */
[----:B------:R-:W-:Y:S05]  /*32fa0*/  BRA `(.L_x_2632) ;  /* 0xfffffe4400647947 */ /* 0x000fea000383ffff */
.L_x_2639:
[----:B-1----:R1:W2:Y:S02]  /*32fb0*/  SYNCS.PHASECHK.TRANS64.TRYWAIT P3, [R7+URZ+0x38830], R8 ;  /* 0x03883008070075a7 */ /* 0x0022a4000806017f */
[----:B--2---:R-:W-:Y:S05]  /*32fc0*/  @!P3 NANOSLEEP.SYNCS 0x989680 ;  /* 0x009896800000b95d */ /* 0x004fea0003900000 */
[----:B------:R-:W2:Y:S02]  /*32fd0*/  @!P3 SYNCS.PHASECHK.TRANS64 P3, [R7+URZ+0x38830], R8 ;  /* 0x038830080700b5a7 */ /* 0x000ea4000806007f */
[----:B--2---:R-:W-:Y:S05]  /*32fe0*/  @!P3 BRA `(.L_x_2639) ;  /* 0xfffffffc00f0b947 */ /* 0x004fea000383ffff */
[----:B------:R-:W-:Y:S05]  /*32ff0*/  BRA `(.L_x_2638) ;  /* 0xfffffe7800907947 */ /* 0x000fea000383ffff */
.L_x_2643:
[----:B-1----:R1:W2:Y:S02]  /*33000*/  SYNCS.PHASECHK.TRANS64.TRYWAIT P2, [R7+URZ+0x38850], R6 ;  /* 0x03885006070075a7 */ /* 0x0022a4000804017f */
[----:B--2---:R-:W-:Y:S05]  /*33010*/  @!P2 NANOSLEEP.SYNCS 0x989680 ;  /* 0x009896800000a95d */ /* 0x004fea0003900000 */
[----:B------:R-:W2:Y:S02]  /*33020*/  @!P2 SYNCS.PHASECHK.TRANS64 P2, [R7+URZ+0x38850], R6 ;  /* 0x038850060700a5a7 */ /* 0x000ea4000804007f */
[----:B--2---:R-:W-:Y:S05]  /*33030*/  @!P2 BRA `(.L_x_2643) ;  /* 0xfffffffc00f0a947 */ /* 0x004fea000383ffff */
[----:B------:R-:W-:Y:S05]  /*33040*/  BRA `(.L_x_2640) ;  /* 0xfffffe8000147947 */ /* 0x000fea000383ffff */
.L_x_2651:
[----:B-1----:R1:W2:Y:S02]  /*33050*/  SYNCS.PHASECHK.TRANS64.TRYWAIT P0, [R7+URZ+0x38830], R8 ;  /* 0x03883008070075a7 */ /* 0x0022a4000800017f */
[----:B--2---:R-:W-:Y:S05]  /*33060*/  @!P0 NANOSLEEP.SYNCS 0x989680 ;  /* 0x009896800000895d */ /* 0x004fea0003900000 */
[----:B------:R-:W2:Y:S02]  /*33070*/  @!P0 SYNCS.PHASECHK.TRANS64 P0, [R7+URZ+0x38830], R8 ;  /* 0x03883008070085a7 */ /* 0x000ea4000800007f */
[----:B--2---:R-:W-:Y:S05]  /*33080*/  @!P0 BRA `(.L_x_2651) ;  /* 0xfffffffc00f08947 */ /* 0x004fea000383ffff */
[----:B------:R-:W-:Y:S05]  /*33090*/  BRA `(.L_x_2650) ;  /* 0xfffffeb000c07947 */ /* 0x000fea000383ffff */
.L_x_2655:
[----:B-1----:R1:W2:Y:S02]  /*330a0*/  SYNCS.PHASECHK.TRANS64.TRYWAIT P0, [R7+URZ+0x38850], R6 ;  /* 0x03885006070075a7 */ /* 0x0022a4000800017f */
[----:B--2---:R-:W-:Y:S05]  /*330b0*/  @!P0 NANOSLEEP.SYNCS 0x989680 ;  /* 0x009896800000895d */ /* 0x004fea0003900000 */
[----:B------:R-:W2:Y:S02]  /*330c0*/  @!P0 SYNCS.PHASECHK.TRANS64 P0, [R7+URZ+0x38850], R6 ;  /* 0x03885006070085a7 */ /* 0x000ea4000800007f */
[----:B--2---:R-:W-:Y:S05]  /*330d0*/  @!P0 BRA `(.L_x_2655) ;  /* 0xfffffffc00f08947 */ /* 0x004fea000383ffff */
[----:B------:R-:W-:Y:S05]  /*330e0*/  BRA `(.L_x_2652) ;  /* 0xfffffeb800387947 */ /* 0x000fea000383ffff */
.L_x_2661:
[----:B-1----:R1:W2:Y:S02]  /*330f0*/  SYNCS.PHASECHK.TRANS64.TRYWAIT P0, [R10+URZ+0x38850], R2 ;  /* 0x038850020a0075a7 */ /* 0x0022a4000800017f */
[----:B--2---:R-:W-:Y:S05]  /*33100*/  @!P0 NANOSLEEP.SYNCS 0x989680 ;  /* 0x009896800000895d */ /* 0x004fea0003900000 */
[----:B------:R-:W2:Y:S02]  /*33110*/  @!P0 SYNCS.PHASECHK.TRANS64 P0, [R10+URZ+0x38850], R2 ;  /* 0x038850020a0085a7 */ /* 0x000ea4000800007f */
[----:B--2---:R-:W-:Y:S05]  /*33120*/  @!P0 BRA `(.L_x_2661) ;  /* 0xfffffffc00f08947 */ /* 0x004fea000383ffff */
[----:B------:R-:W-:Y:S05]  /*33130*/  BRA `(.L_x_2660) ;  /* 0xfffffee000447947 */ /* 0x000fea000383ffff */
.L_x_2665:
[----:B------:R-:W-:Y:S01]  /*33140*/  SEL R21, R44, R45, P0 ;  /* 0x0000002d2c157207 */ /* 0x000fe20000000000 */
[----:B------:R-:W-:Y:S01]  /*33150*/  IMAD.MOV.U32 R15, RZ, RZ, -0x1 ;  /* 0xffffffffff0f7424 */ /* 0x000fe200078e00ff */
[----:B------:R-:W-:Y:S02]  /*33160*/  SEL R47, R45, R44, P0 ;  /* 0x0000002c2d2f7207 */ /* 0x000fe40000000000 */
[----:B------:R-:W-:Y:S02]  /*33170*/  SEL R44, R76, R77, P0 ;  /* 0x0000004d4c2c7207 */ /* 0x000fe40000000000 */
[----:B------:R-:W-:Y:S02]  /*33180*/  SEL R76, R77, R76, P0 ;  /* 0x0000004c4d4c7207 */ /* 0x000fe40000000000 */
[----:B------:R-:W-:Y:S02]  /*33190*/  SEL R77, R13, R158, P0 ;  /* 0x0000009e0d4d7207 */ /* 0x000fe40000000000 */
[----:B------:R-:W-:-:S02]  /*331a0*/  SEL R20, R11, R12, P0 ;  /* 0x0000000c0b147207 */ /* 0x000fc40000000000 */
[----:B-----5:R-:W-:Y:S01]  /*331b0*/  SEL R24, R12, R11, P0 ;  /* 0x0000000b0c187207 */ /* 0x020fe20000000000 */
[----:B------:R-:W-:Y:S01]  /*331c0*/  IMAD.MOV.U32 R11, RZ, RZ, 0x1c1f ;  /* 0x00001c1fff0b7424 */ /* 0x000fe200078e00ff */
[----:B------:R-:W-:Y:S01]  /*331d0*/  SEL R158, R158, R13, P0 ;  /* 0x0000000d9e9e7207 */ /* 0x000fe20000000000 */
[----:B------:R-:W-:Y:S01]  /*331e0*/  IMAD.MOV.U32 R13, RZ, RZ, R14 ;  /* 0x000000ffff0d7224 */ /* 0x000fe200078e000e */
[----:B------:R-:W-:Y:S02]  /*331f0*/  MOV R12, R0 ;  /* 0x00000000000c7202 */ /* 0x000fe40000000f00 */
[----:B-1----:R-:W-:Y:S02]  /*33200*/  LOP3.LUT R2, R0, 0x2, RZ, 0x3c, !PT ;  /* 0x0000000200027812 */ /* 0x002fe400078e3cff */
[----:B------:R-:W-:-:S07]  /*33210*/  SEL R25, R10, R7, P0 ;  /* 0x000000070a197207 */ /* 0x000fce0000000000 */
[----:B0-----:R-:W-:Y:S05]  /*33220*/  WARPSYNC.COLLECTIVE R15, `(.L_x_2888) ;  /* 0x000000000f087348 */ /* 0x001fea0003c00000 */
[----:B------:R1:W2:Y:S02]  /*33230*/  SHFL.IDX P6, R14, R13, R12, R11 ;  /* 0x0000000c0d0e7389 */ /* 0x0002a400000c000b */
[----:B012---:R-:W-:Y:S01]  /*33240*/  ENDCOLLECTIVE ;  /* 0x000000000000791b */ /* 0x007fe20003800000 */
.L_x_2888:
        /* <DEDUP_REMOVED lines=18> */
.L_x_2889:
        /* <DEDUP_REMOVED lines=19> */
.L_x_2890:
        /* <DEDUP_REMOVED lines=17> */
.L_x_2891:
        /* <DEDUP_REMOVED lines=19> */
.L_x_2892:
        /* <DEDUP_REMOVED lines=18> */
.L_x_2893:
        /* <DEDUP_REMOVED lines=18> */
.L_x_2894:
        /* <DEDUP_REMOVED lines=18> */
.L_x_2895:
        /* <DEDUP_REMOVED lines=19> */
.L_x_2896:
        /* <DEDUP_REMOVED lines=17> */
.L_x_2897:
        /* <DEDUP_REMOVED lines=10> */
[----:B------:R-:W-:Y:S01]  /*33d20*/  SEL R198, R10, R7, P0 ;  /* 0x000000070ac67207 */ /* 0x000fe20000000000 */
[----:B------:R-:W-:-:S07]  /*33d30*/  IMAD.MOV.U32 R20, RZ, RZ, R14 ;  /* 0x000000ffff147224 */ /* 0x000fce00078e000e */
[----:B------:R-:W-:Y:S05]  /*33d40*/  WARPSYNC.COLLECTIVE R15, `(.L_x_2898) ;  /* 0x000000000f087348 */ /* 0x000fea0003c00000 */
[----:B------:R0:W1:Y:S02]  /*33d50*/  SHFL.IDX P6, R14, R13, R12, R11 ;  /* 0x0000000c0d0e7389 */ /* 0x00006400000c000b */
[----:B01----:R-:W-:Y:S01]  /*33d60*/  ENDCOLLECTIVE ;  /* 0x000000000000791b */ /* 0x003fe20003800000 */
.L_x_2898:
[----:B------:R-:W-:Y:S02]  /*33d70*/  IMAD.MOV.U32 R13, RZ, RZ, R24 ;  /* 0x000000ffff0d7224 */ /* 0x000fe400078e0018 */
[----:B------:R-:W-:-:S07]  /*33d80*/  IMAD.MOV.U32 R25, RZ, RZ, R14 ;  /* 0x000000ffff197224 */ /* 0x000fce00078e000e */
[----:B------:R-:W-:Y:S05]  /*33d90*/  WARPSYNC.COLLECTIVE R15, `(.L_x_2899) ;  /* 0x000000000f087348 */ /* 0x000fea0003c00000 */
[----:B------:R0:W1:Y:S02]  /*33da0*/  SHFL.IDX P6, R14, R13, R12, R11 ;  /* 0x0000000c0d0e7389 */ /* 0x00006400000c000b */
[----:B01----:R-:W-:Y:S01]  /*33db0*/  ENDCOLLECTIVE ;  /* 0x000000000000791b */ /* 0x003fe20003800000 */
.L_x_2899:
        /* <DEDUP_REMOVED lines=8> */
.L_x_2900:
[----:B------:R-:W-:Y:S02]  /*33e40*/  SEL R195, R20, R24, P0 ;  /* 0x0000001814c37207 */ /* 0x000fe40000000000 */
[----:B------:R-:W-:Y:S01]  /*33e50*/  SEL R196, R24, R20, P0 ;  /* 0x0000001418c47207 */ /* 0x000fe20000000000 */
[----:B------:R-:W-:Y:S02]  /*33e60*/  IMAD.MOV.U32 R13, RZ, RZ, R35 ;  /* 0x000000ffff0d7224 */ /* 0x000fe400078e0023 */
[----:B------:R-:W-:-:S07]  /*33e70*/  IMAD.MOV.U32 R36, RZ, RZ, R14 ;  /* 0x000000ffff247224 */ /* 0x000fce00078e000e */
[----:B------:R-:W-:Y:S05]  /*33e80*/  WARPSYNC.COLLECTIVE R15, `(.L_x_2901) ;  /* 0x000000000f087348 */ /* 0x000fea0003c00000 */
[----:B------:R0:W1:Y:S02]  /*33e90*/  SHFL.IDX P6, R14, R13, R12, R11 ;  /* 0x0000000c0d0e7389 */ /* 0x00006400000c000b */
[----:B01----:R-:W-:Y:S01]  /*33ea0*/  ENDCOLLECTIVE ;  /* 0x000000000000791b */ /* 0x003fe20003800000 */
.L_x_2901:
[----:B------:R-:W-:Y:S02]  /*33eb0*/  IMAD.MOV.U32 R13, RZ, RZ, R52 ;  /* 0x000000ffff0d7224 */ /* 0x000fe400078e0034 */
[----:B------:R-:W-:Y:S02]  /*33ec0*/  IMAD.MOV.U32 R12, RZ, RZ, R2 ;  /* 0x000000ffff0c7224 */ /* 0x000fe400078e0002 */
[----:B------:R-:W-:-:S07]  /*33ed0*/  IMAD.MOV.U32 R35, RZ, RZ, R14 ;  /* 0x000000ffff237224 */ /* 0x000fce00078e000e */
[----:B------:R-:W-:Y:S05]  /*33ee0*/  WARPSYNC.COLLECTIVE R15, `(.L_x_2902) ;  /* 0x000000000f087348 */ /* 0x000fea0003c00000 */
[----:B------:R0:W1:Y:S02]  /*33ef0*/  SHFL.IDX P6, R14, R13, R12, R11 ;  /* 0x0000000c0d0e7389 */ /* 0x00006400000c000b */
[----:B01----:R-:W-:Y:S01]  /*33f00*/  ENDCOLLECTIVE ;  /* 0x000000000000791b */ /* 0x003fe20003800000 */
.L_x_2902:
[----:B------:R-:W-:Y:S02]  /*33f10*/  IMAD.MOV.U32 R13, RZ, RZ, R34 ;  /* 0x000000ffff0d7224 */ /* 0x000fe400078e0022 */
[----:B------:R-:W-:-:S07]  /*33f20*/  IMAD.MOV.U32 R52, RZ, RZ, R14 ;  /* 0x000000ffff347224 */ /* 0x000fce00078e000e */
[----:B------:R-:W-:Y:S05]  /*33f30*/  WARPSYNC.COLLECTIVE R15, `(.L_x_2903) ;  /* 0x000000000f087348 */ /* 0x000fea0003c00000 */
[----:B------:R0:W1:Y:S02]  /*33f40*/  SHFL.IDX P6, R14, R13, R12, R11 ;  /* 0x0000000c0d0e7389 */ /* 0x00006400000c000b */
[----:B01----:R-:W-:Y:S01]  /*33f50*/  ENDCOLLECTIVE ;  /* 0x000000000000791b */ /* 0x003fe20003800000 */
.L_x_2903:
        /* <DEDUP_REMOVED lines=8> */
.L_x_2904:
[----:B------:R-:W-:Y:S02]  /*33fe0*/  SEL R191, R35, R34, P0 ;  /* 0x0000002223bf7207 */ /* 0x000fe40000000000 */
[----:B------:R-:W-:Y:S01]  /*33ff0*/  SEL R192, R34, R35, P0 ;  /* 0x0000002322c07207 */ /* 0x000fe20000000000 */
[----:B------:R-:W-:Y:S02]  /*34000*/  IMAD.MOV.U32 R13, RZ, RZ, R33 ;  /* 0x000000ffff0d7224 */ /* 0x000fe400078e0021 */
[----:B------:R-:W-:-:S07]  /*34010*/  IMAD.MOV.U32 R46, RZ, RZ, R14 ;  /* 0x000000ffff2e7224 */ /* 0x000fce00078e000e */
[----:B------:R-:W-:Y:S05]  /*34020*/  WARPSYNC.COLLECTIVE R15, `(.L_x_2905) ;  /* 0x000000000f087348 */ /* 0x000fea0003c00000 */
[----:B------:R0:W1:Y:S02]  /*34030*/  SHFL.IDX P6, R14, R13, R12, R11 ;  /* 0x0000000c0d0e7389 */ /* 0x00006400000c000b */
[----:B01----:R-:W-:Y:S01]  /*34040*/  ENDCOLLECTIVE ;  /* 0x000000000000791b */ /* 0x003fe20003800000 */
.L_x_2905:
[----:B------:R-:W-:Y:S02]  /*34050*/  IMAD.MOV.U32 R13, RZ, RZ, R60 ;  /* 0x000000ffff0d7224 */ /* 0x000fe400078e003c */
[----:B------:R-:W-:Y:S02]  /*34060*/  IMAD.MOV.U32 R12, RZ, RZ, R2 ;  /* 0x000000ffff0c7224 */ /* 0x000fe400078e0002 */
[----:B------:R-:W-:-:S07]  /*34070*/  IMAD.MOV.U32 R33, RZ, RZ, R14 ;  /* 0x000000ffff217224 */ /* 0x000fce00078e000e */
[----:B------:R-:W-:Y:S05]  /*34080*/  WARPSYNC.COLLECTIVE R15, `(.L_x_2906) ;  /* 0x000000000f087348 */ /* 0x000fea0003c00000 */
[----:B------:R0:W1:Y:S02]  /*34090*/  SHFL.IDX P6, R14, R13, R12, R11 ;  /* 0x0000000c0d0e7389 */ /* 0x00006400000c000b */
[----:B01----:R-:W-:Y:S01]  /*340a0*/  ENDCOLLECTIVE ;  /* 0x000000000000791b */ /* 0x003fe20003800000 */
.L_x_2906:
[----:B------:R-:W-:Y:S01]  /*340b0*/  IMAD.MOV.U32 R13, RZ, RZ, R32 ;  /* 0x000000ffff0d7224 */ /* 0x000fe200078e0020 */
[----:B------:R-:W-:-:S07]  /*340c0*/  MOV R60, R14 ;  /* 0x0000000e003c7202 */ /* 0x000fce0000000f00 */
[----:B------:R-:W-:Y:S05]  /*340d0*/  WARPSYNC.COLLECTIVE R15, `(.L_x_2907) ;  /* 0x000000000f087348 */ /* 0x000fea0003c00000 */
[----:B------:R0:W1:Y:S02]  /*340e0*/  SHFL.IDX P6, R14, R13, R12, R11 ;  /* 0x0000000c0d0e7389 */ /* 0x00006400000c000b */
[----:B01----:R-:W-:Y:S01]  /*340f0*/  ENDCOLLECTIVE ;  /* 0x000000000000791b */ /* 0x003fe20003800000 */
.L_x_2907:
        /* <DEDUP_REMOVED lines=8> */
.L_x_2908:
[----:B------:R-:W-:Y:S02]  /*34180*/  SEL R187, R33, R32, P0 ;  /* 0x0000002021bb7207 */ /* 0x000fe40000000000 */
[----:B------:R-:W-:Y:S01]  /*34190*/  SEL R188, R32, R33, P0 ;  /* 0x0000002120bc7207 */ /* 0x000fe20000000000 */
[----:B------:R-:W-:Y:S02]  /*341a0*/  IMAD.MOV.U32 R13, RZ, RZ, R31 ;  /* 0x000000ffff0d7224 */ /* 0x000fe400078e001f */
[----:B------:R-:W-:-:S07]  /*341b0*/  IMAD.MOV.U32 R45, RZ, RZ, R14 ;  /* 0x000000ffff2d7224 */ /* 0x000fce00078e000e */
[----:B------:R-:W-:Y:S05]  /*341c0*/  WARPSYNC.COLLECTIVE R15, `(.L_x_2909) ;  /* 0x000000000f087348 */ /* 0x000fea0003c00000 */
[----:B------:R0:W1:Y:S02]  /*341d0*/  SHFL.IDX P6, R14, R13, R12, R11 ;  /* 0x0000000c0d0e7389 */ /* 0x00006400000c000b */
[----:B01----:R-:W-:Y:S01]  /*341e0*/  ENDCOLLECTIVE ;  /* 0x000000000000791b */ /* 0x003fe20003800000 */
.L_x_2909:
[----:B------:R-:W-:Y:S01]  /*341f0*/  MOV R13, R68 ;  /* 0x00000044000d7202 */ /* 0x000fe20000000f00 */
[----:B------:R-:W-:Y:S02]  /*34200*/  IMAD.MOV.U32 R12, RZ, RZ, R2 ;  /* 0x000000ffff0c7224 */ /* 0x000fe400078e0002 */
[----:B------:R-:W-:-:S07]  /*34210*/  IMAD.MOV.U32 R31, RZ, RZ, R14 ;  /* 0x000000ffff1f7224 */ /* 0x000fce00078e000e */
[----:B------:R-:W-:Y:S05]  /*34220*/  WARPSYNC.COLLECTIVE R15, `(.L_x_2910) ;  /* 0x000000000f087348 */ /* 0x000fea0003c00000 */
[----:B------:R0:W1:Y:S02]  /*34230*/  SHFL.IDX P6, R14, R13, R12, R11 ;  /* 0x0000000c0d0e7389 */ /* 0x00006400000c000b */
[----:B01----:R-:W-:Y:S01]  /*34240*/  ENDCOLLECTIVE ;  /* 0x000000000000791b */ /* 0x003fe20003800000 */
.L_x_2910:
[----:B------:R-:W-:Y:S02]  /*34250*/  IMAD.MOV.U32 R13, RZ, RZ, R30 ;  /* 0x000000ffff0d7224 */ /* 0x000fe400078e001e */
[----:B------:R-:W-:-:S07]  /*34260*/  IMAD.MOV.U32 R68, RZ, RZ, R14 ;  /* 0x000000ffff447224 */ /* 0x000fce00078e000e */
[----:B------:R-:W-:Y:S05]  /*34270*/  WARPSYNC.COLLECTIVE R15, `(.L_x_2911) ;  /* 0x000000000f087348 */ /* 0x000fea0003c00000 */
[----:B------:R0:W1:Y:S02]  /*34280*/  SHFL.IDX P6, R14, R13, R12, R11 ;  /* 0x0000000c0d0e7389 */ /* 0x00006400000c000b */
[----:B01----:R-:W-:Y:S01]  /*34290*/  ENDCOLLECTIVE ;  /* 0x000000000000791b */ /* 0x003fe20003800000 */
.L_x_2911:
        /* <DEDUP_REMOVED lines=8> */
.L_x_2912:
[----:B------:R-:W-:Y:S02]  /*34320*/  SEL R184, R31, R30, P0 ;  /* 0x0000001e1fb87207 */ /* 0x000fe40000000000 */
[----:B------:R-:W-:Y:S02]  /*34330*/  SEL R183, R30, R31, P0 ;  /* 0x0000001f1eb77207 */ /* 0x000fe40000000000 */
[----:B------:R-:W-:Y:S01]  /*34340*/  MOV R13, R29 ;  /* 0x0000001d000d7202 */ /* 0x000fe20000000f00 */
[----:B------:R-:W-:-:S07]  /*34350*/  IMAD.MOV.U32 R44, RZ, RZ, R14 ;  /* 0x000000ffff2c7224 */ /* 0x000fce00078e000e */
[----:B------:R-:W-:Y:S05]  /*34360*/  WARPSYNC.COLLECTIVE R15, `(.L_x_2913) ;  /* 0x000000000f087348 */ /* 0x000fea0003c00000 */
[----:B------:R0:W1:Y:S02]  /*34370*/  SHFL.IDX P6, R14, R13, R12, R11 ;  /* 0x0000000c0d0e7389 */ /* 0x00006400000c000b */
[----:B01----:R-:W-:Y:S01]  /*34380*/  ENDCOLLECTIVE ;  /* 0x000000000000791b */ /* 0x003fe20003800000 */
.L_x_2913:
[----:B------:R-:W-:Y:S02]  /*34390*/  IMAD.MOV.U32 R13, RZ, RZ, R76 ;  /* 0x000000ffff0d7224 */ /* 0x000fe400078e004c */
[----:B------:R-:W-:Y:S02]  /*343a0*/  IMAD.MOV.U32 R12, RZ, RZ, R2 ;  /* 0x000000ffff0c7224 */ /* 0x000fe400078e0002 */
[----:B------:R-:W-:-:S07]  /*343b0*/  IMAD.MOV.U32 R29, RZ, RZ, R14 ;  /* 0x000000ffff1d7224 */ /* 0x000fce00078e000e */
[----:B------:R-:W-:Y:S05]  /*343c0*/  WARPSYNC.COLLECTIVE R15, `(.L_x_2914) ;  /* 0x000000000f087348 */ /* 0x000fea0003c00000 */
[----:B------:R0:W1:Y:S02]  /*343d0*/  SHFL.IDX P6, R14, R13, R12, R11 ;  /* 0x0000000c0d0e7389 */ /* 0x00006400000c000b */
[----:B01----:R-:W-:Y:S01]  /*343e0*/  ENDCOLLECTIVE ;  /* 0x000000000000791b */ /* 0x003fe20003800000 */
.L_x_2914:
[----:B------:R-:W-:Y:S02]  /*343f0*/  IMAD.MOV.U32 R13, RZ, RZ, R28 ;  /* 0x000000ffff0d7224 */ /* 0x000fe400078e001c */
[----:B------:R-:W-:-:S07]  /*34400*/  IMAD.MOV.U32 R76, RZ, RZ, R14 ;  /* 0x000000ffff4c7224 */ /* 0x000fce00078e000e */
[----:B------:R-:W-:Y:S05]  /*34410*/  WARPSYNC.COLLECTIVE R15, `(.L_x_2915) ;  /* 0x000000000f087348 */ /* 0x000fea0003c00000 */
[----:B------:R0:W1:Y:S02]  /*34420*/  SHFL.IDX P6, R14, R13, R12, R11 ;  /* 0x0000000c0d0e7389 */ /* 0x00006400000c000b */
[----:B01----:R-:W-:Y:S01]  /*34430*/  ENDCOLLECTIVE ;  /* 0x000000000000791b */ /* 0x003fe20003800000 */
.L_x_2915:
        /* <DEDUP_REMOVED lines=8> */
.L_x_2916:
[----:B------:R-:W-:Y:S02]  /*344c0*/  SEL R180, R29, R28, P0 ;  /* 0x0000001c1db47207 */ /* 0x000fe40000000000 */
[----:B------:R-:W-:Y:S01]  /*344d0*/  SEL R179, R28, R29, P0 ;  /* 0x0000001d1cb37207 */ /* 0x000fe20000000000 */
[----:B------:R-:W-:Y:S02]  /*344e0*/  IMAD.MOV.U32 R13, RZ, RZ, R27 ;  /* 0x000000ffff0d7224 */ /* 0x000fe400078e001b */
[----:B------:R-:W-:-:S07]  /*344f0*/  IMAD.MOV.U32 R43, RZ, RZ, R14 ;  /* 0x000000ffff2b7224 */ /* 0x000fce00078e000e */
[----:B------:R-:W-:Y:S05]  /*34500*/  WARPSYNC.COLLECTIVE R15, `(.L_x_2917) ;  /* 0x000000000f087348 */ /* 0x000fea0003c00000 */
[----:B------:R0:W1:Y:S02]  /*34510*/  SHFL.IDX P6, R14, R13, R12, R11 ;  /* 0x0000000c0d0e7389 */ /* 0x00006400000c000b */
[----:B01----:R-:W-:Y:S01]  /*34520*/  ENDCOLLECTIVE ;  /* 0x000000000000791b */ /* 0x003fe20003800000 */
.L_x_2917:
[----:B------:R-:W-:Y:S02]  /*34530*/  IMAD.MOV.U32 R13, RZ, RZ, R84 ;  /* 0x000000ffff0d7224 */ /* 0x000fe400078e0054 */
[----:B------:R-:W-:Y:S02]  /*34540*/  IMAD.MOV.U32 R12, RZ, RZ, R2 ;  /* 0x000000ffff0c7224 */ /* 0x000fe400078e0002 */
[----:B------:R-:W-:-:S07]  /*34550*/  IMAD.MOV.U32 R27, RZ, RZ, R14 ;  /* 0x000000ffff1b7224 */ /* 0x000fce00078e000e */
[----:B------:R-:W-:Y:S05]  /*34560*/  WARPSYNC.COLLECTIVE R15, `(.L_x_2918) ;  /* 0x000000000f087348 */ /* 0x000fea0003c00000 */
[----:B------:R0:W1:Y:S02]  /*34570*/  SHFL.IDX P6, R14, R13, R12, R11 ;  /* 0x0000000c0d0e7389 */ /* 0x00006400000c000b */
[----:B01----:R-:W-:Y:S01]  /*34580*/  ENDCOLLECTIVE ;  /* 0x000000000000791b */ /* 0x003fe20003800000 */
.L_x_2918:
[----:B------:R-:W-:Y:S02]  /*34590*/  IMAD.MOV.U32 R13, RZ, RZ, R26 ;  /* 0x000000ffff0d7224 */ /* 0x000fe400078e001a */
[----:B------:R-:W-:-:S07]  /*345a0*/  IMAD.MOV.U32 R84, RZ, RZ, R14 ;  /* 0x000000ffff547224 */ /* 0x000fce00078e000e */
[----:B------:R-:W-:Y:S05]  /*345b0*/  WARPSYNC.COLLECTIVE R15, `(.L_x_2919) ;  /* 0x000000000f087348 */ /* 0x000fea0003c00000 */
[----:B------:R0:W1:Y:S02]  /*345c0*/  SHFL.IDX P6, R14, R13, R12, R11 ;  /* 0x0000000c0d0e7389 */ /* 0x00006400000c000b */
[----:B01----:R-:W-:Y:S01]  /*345d0*/  ENDCOLLECTIVE ;  /* 0x000000000000791b */ /* 0x003fe20003800000 */
.L_x_2919:
        /* <DEDUP_REMOVED lines=8> */
.L_x_2920:
[----:B------:R-:W-:Y:S02]  /*34660*/  SEL R176, R27, R26, P0 ;  /* 0x0000001a1bb07207 */ /* 0x000fe40000000000 */
[----:B------:R-:W-:Y:S01]  /*34670*/  SEL R175, R26, R27, P0 ;  /* 0x0000001b1aaf7207 */ /* 0x000fe20000000000 */
[----:B------:R-:W-:Y:S02]  /*34680*/  IMAD.MOV.U32 R13, RZ, RZ, R42 ;  /* 0x000000ffff0d7224 */ /* 0x000fe400078e002a */
[----:B------:R-:W-:-:S07]  /*34690*/  IMAD.MOV.U32 R48, RZ, RZ, R14 ;  /* 0x000000ffff307224 */ /* 0x000fce00078e000e */
[----:B------:R-:W-:Y:S05]  /*346a0*/  WARPSYNC.COLLECTIVE R15, `(.L_x_2921) ;  /* 0x000000000f087348 */ /* 0x000fea0003c00000 */
[----:B------:R0:W1:Y:S02]  /*346b0*/  SHFL.IDX P6, R14, R13, R12, R11 ;  /* 0x0000000c0d0e7389 */ /* 0x00006400000c000b */
[----:B01----:R-:W-:Y:S01]  /*346c0*/  ENDCOLLECTIVE ;  /* 0x000000000000791b */ /* 0x003fe20003800000 */
.L_x_2921:
[----:B------:R-:W-:Y:S02]  /*346d0*/  IMAD.MOV.U32 R13, RZ, RZ, R92 ;  /* 0x000000ffff0d7224 */ /* 0x000fe400078e005c */
[----:B------:R-:W-:Y:S02]  /*346e0*/  IMAD.MOV.U32 R12, RZ, RZ, R2 ;  /* 0x000000ffff0c7224 */ /* 0x000fe400078e0002 */
[----:B------:R-:W-:-:S07]  /*346f0*/  IMAD.MOV.U32 R42, RZ, RZ, R14 ;  /* 0x000000ffff2a7224 */ /* 0x000fce00078e000e */
[----:B------:R-:W-:Y:S05]  /*34700*/  WARPSYNC.COLLECTIVE R15, `(.L_x_2922) ;  /* 0x000000000f087348 */ /* 0x000fea0003c00000 */
[----:B------:R0:W1:Y:S02]  /*34710*/  SHFL.IDX P6, R14, R13, R12, R11 ;  /* 0x0000000c0d0e7389 */ /* 0x00006400000c000b */
[----:B01----:R-:W-:Y:S01]  /*34720*/  ENDCOLLECTIVE ;  /* 0x000000000000791b */ /* 0x003fe20003800000 */
.L_x_2922:
[----:B------:R-:W-:Y:S01]  /*34730*/  IMAD.MOV.U32 R13, RZ, RZ, R88 ;  /* 0x000000ffff0d7224 */ /* 0x000fe200078e0058 */
[----:B------:R-:W-:-:S07]  /*34740*/  MOV R92, R14 ;  /* 0x0000000e005c7202 */ /* 0x000fce0000000f00 */
[----:B------:R-:W-:Y:S05]  /*34750*/  WARPSYNC.COLLECTIVE R15, `(.L_x_2923) ;  /* 0x000000000f087348 */ /* 0x000fea0003c00000 */
[----:B------:R0:W1:Y:S02]  /*34760*/  SHFL.IDX P6, R14, R13, R12, R11 ;  /* 0x0000000c0d0e7389 */ /* 0x00006400000c000b */
[----:B01----:R-:W-:Y:S01]  /*34770*/  ENDCOLLECTIVE ;  /* 0x000000000000791b */ /* 0x003fe20003800000 */
.L_x_2923:
        /* <DEDUP_REMOVED lines=8> */
.L_x_2924:
[----:B------:R-:W-:Y:S02]  /*34800*/  SEL R172, R42, R88, P0 ;  /* 0x000000582aac7207 */ /* 0x000fe40000000000 */
[----:B------:R-:W-:Y:S01]  /*34810*/  SEL R171, R88, R42, P0 ;  /* 0x0000002a58ab7207 */ /* 0x000fe20000000000 */
[----:B------:R-:W-:Y:S02]  /*34820*/  IMAD.MOV.U32 R13, RZ, RZ, R49 ;  /* 0x000000ffff0d7224 */ /* 0x000fe400078e0031 */
[----:B------:R-:W-:-:S07]  /*34830*/  IMAD.MOV.U32 R50, RZ, RZ, R14 ;  /* 0x000000ffff327224 */ /* 0x000fce00078e000e */
[----:B------:R-:W-:Y:S05]  /*34840*/  WARPSYNC.COLLECTIVE R15, `(.L_x_2925) ;  /* 0x000000000f087348 */ /* 0x000fea0003c00000 */
[----:B------:R0:W1:Y:S02]  /*34850*/  SHFL.IDX P6, R14, R13, R12, R11 ;  /* 0x0000000c0d0e7389 */ /* 0x00006400000c000b */
[----:B01----:R-:W-:Y:S01]  /*34860*/  ENDCOLLECTIVE ;  /* 0x000000000000791b */ /* 0x003fe20003800000 */
.L_x_2925:
[----:B------:R-:W-:Y:S01]  /*34870*/  MOV R13, R100 ;  /* 0x00000064000d7202 */ /* 0x000fe20000000f00 */
[----:B------:R-:W-:Y:S02]  /*34880*/  IMAD.MOV.U32 R12, RZ, RZ, R2 ;  /* 0x000000ffff0c7224 */ /* 0x000fe400078e0002 */
[----:B------:R-:W-:-:S07]  /*34890*/  IMAD.MOV.U32 R49, RZ, RZ, R14 ;  /* 0x000000ffff317224 */ /* 0x000fce00078e000e */
[----:B------:R-:W-:Y:S05]  /*348a0*/  WARPSYNC.COLLECTIVE R15, `(.L_x_2926) ;  /* 0x000000000f087348 */ /* 0x000fea0003c00000 */
[----:B------:R0:W1:Y:S02]  /*348b0*/  SHFL.IDX P6, R14, R13, R12, R11 ;  /* 0x0000000c0d0e7389 */ /* 0x00006400000c000b */
[----:B01----:R-:W-:Y:S01]  /*348c0*/  ENDCOLLECTIVE ;  /* 0x000000000000791b */ /* 0x003fe20003800000 */
.L_x_2926:
[----:B------:R-:W-:Y:S02]  /*348d0*/  IMAD.MOV.U32 R13, RZ, RZ, R96 ;  /* 0x000000ffff0d7224 */ /* 0x000fe400078e0060 */
[----:B------:R-:W-:-:S07]  /*348e0*/  IMAD.MOV.U32 R100, RZ, RZ, R14 ;  /* 0x000000ffff647224 */ /* 0x000fce00078e000e */
[----:B------:R-:W-:Y:S05]  /*348f0*/  WARPSYNC.COLLECTIVE R15, `(.L_x_2927) ;  /* 0x000000000f087348 */ /* 0x000fea0003c00000 */
[----:B------:R0:W1:Y:S02]  /*34900*/  SHFL.IDX P6, R14, R13, R12, R11 ;  /* 0x0000000c0d0e7389 */ /* 0x00006400000c000b */
[----:B01----:R-:W-:Y:S01]  /*34910*/  ENDCOLLECTIVE ;  /* 0x000000000000791b */ /* 0x003fe20003800000 */
.L_x_2927:
        /* <DEDUP_REMOVED lines=8> */
.L_x_2928:
[----:B------:R-:W-:Y:S02]  /*349a0*/  SEL R147, R49, R96, P0 ;  /* 0x0000006031937207 */ /* 0x000fe40000000000 */
[----:B------:R-:W-:Y:S02]  /*349b0*/  SEL R49, R96, R49, P0 ;  /* 0x0000003160317207 */ /* 0x000fe40000000000 */
[----:B------:R-:W-:Y:S01]  /*349c0*/  MOV R13, R51 ;  /* 0x00000033000d7202 */ /* 0x000fe20000000f00 */
[----:B------:R-:W-:-:S07]  /*349d0*/  IMAD.MOV.U32 R53, RZ, RZ, R14 ;  /* 0x000000ffff357224 */ /* 0x000fce00078e000e */
[----:B------:R-:W-:Y:S05]  /*349e0*/  WARPSYNC.COLLECTIVE R15, `(.L_x_2929) ;  /* 0x000000000f087348 */ /* 0x000fea0003c00000 */
[----:B------:R0:W1:Y:S02]  /*349f0*/  SHFL.IDX P6, R14, R13, R12, R11 ;  /* 0x0000000c0d0e7389 */ /* 0x00006400000c000b */
[----:B01----:R-:W-:Y:S01]  /*34a00*/  ENDCOLLECTIVE ;  /* 0x000000000000791b */ /* 0x003fe20003800000 */
.L_x_2929:
[----:B------:R-:W-:Y:S02]  /*34a10*/  IMAD.MOV.U32 R13, RZ, RZ, R108 ;  /* 0x000000ffff0d7224 */ /* 0x000fe400078e006c */
[----:B------:R-:W-:Y:S02]  /*34a20*/  IMAD.MOV.U32 R12, RZ, RZ, R2 ;  /* 0x000000ffff0c7224 */ /* 0x000fe400078e0002 */
[----:B------:R-:W-:-:S07]  /*34a30*/  IMAD.MOV.U32 R51, RZ, RZ, R14 ;  /* 0x000000ffff337224 */ /* 0x000fce00078e000e */
[----:B------:R-:W-:Y:S05]  /*34a40*/  WARPSYNC.COLLECTIVE R15, `(.L_x_2930) ;  /* 0x000000000f087348 */ /* 0x000fea0003c00000 */
[----:B------:R0:W1:Y:S02]  /*34a50*/  SHFL.IDX P6, R14, R13, R12, R11 ;  /* 0x0000000c0d0e7389 */ /* 0x00006400000c000b */
[----:B01----:R-:W-:Y:S01]  /*34a60*/  ENDCOLLECTIVE ;  /* 0x000000000000791b */ /* 0x003fe20003800000 */
.L_x_2930:
[----:B------:R-:W-:Y:S02]  /*34a70*/  IMAD.MOV.U32 R13, RZ, RZ, R104 ;  /* 0x000000ffff0d7224 */ /* 0x000fe400078e0068 */
[----:B------:R-:W-:-:S07]  /*34a80*/  IMAD.MOV.U32 R108, RZ, RZ, R14 ;  /* 0x000000ffff6c7224 */ /* 0x000fce00078e000e */
[----:B------:R-:W-:Y:S05]  /*34a90*/  WARPSYNC.COLLECTIVE R15, `(.L_x_2931) ;  /* 0x000000000f087348 */ /* 0x000fea0003c00000 */
[----:B------:R0:W1:Y:S02]  /*34aa0*/  SHFL.IDX P6, R14, R13, R12, R11 ;  /* 0x0000000c0d0e7389 */ /* 0x00006400000c000b */
[----:B01----:R-:W-:Y:S01]  /*34ab0*/  ENDCOLLECTIVE ;  /* 0x000000000000791b */ /* 0x003fe20003800000 */
.L_x_2931:
        /* <DEDUP_REMOVED lines=8> */
.L_x_2932:
[----:B------:R-:W-:Y:S02]  /*34b40*/  SEL R4, R51, R104, P0 ;  /* 0x0000006833047207 */ /* 0x000fe40000000000 */
[----:B------:R-:W-:Y:S01]  /*34b50*/  SEL R51, R104, R51, P0 ;  /* 0x0000003368337207 */ /* 0x000fe20000000000 */
[----:B------:R-:W-:Y:S02]  /*34b60*/  IMAD.MOV.U32 R13, RZ, RZ, R54 ;  /* 0x000000ffff0d7224 */ /* 0x000fe400078e0036 */
[----:B------:R-:W-:-:S07]  /*34b70*/  IMAD.MOV.U32 R55, RZ, RZ, R14 ;  /* 0x000000ffff377224 */ /* 0x000fce00078e000e */
[----:B------:R-:W-:Y:S05]  /*34b80*/  WARPSYNC.COLLECTIVE R15, `(.L_x_2933) ;  /* 0x000000000f087348 */ /* 0x000fea0003c00000 */
[----:B------:R0:W1:Y:S02]  /*34b90*/  SHFL.IDX P6, R14, R13, R12, R11 ;  /* 0x0000000c0d0e7389 */ /* 0x00006400000c000b */
[----:B01----:R-:W-:Y:S01]  /*34ba0*/  ENDCOLLECTIVE ;  /* 0x000000000000791b */ /* 0x003fe20003800000 */
.L_x_2933:
[----:B------:R-:W-:Y:S02]  /*34bb0*/  IMAD.MOV.U32 R13, RZ, RZ, R116 ;  /* 0x000000ffff0d7224 */ /* 0x000fe400078e0074 */
[----:B------:R-:W-:Y:S02]  /*34bc0*/  IMAD.MOV.U32 R12, RZ, RZ, R2 ;  /* 0x000000ffff0c7224 */ /* 0x000fe400078e0002 */
[----:B------:R-:W-:-:S07]  /*34bd0*/  IMAD.MOV.U32 R54, RZ, RZ, R14 ;  /* 0x000000ffff367224 */ /* 0x000fce00078e000e */
[----:B------:R-:W-:Y:S05]  /*34be0*/  WARPSYNC.COLLECTIVE R15, `(.L_x_2934) ;  /* 0x000000000f087348 */ /* 0x000fea0003c00000 */
[----:B------:R0:W1:Y:S02]  /*34bf0*/  SHFL.IDX P6, R14, R13, R12, R11 ;  /* 0x0000000c0d0e7389 */ /* 0x00006400000c000b */
[----:B01----:R-:W-:Y:S01]  /*34c00*/  ENDCOLLECTIVE ;  /* 0x000000000000791b */ /* 0x003fe20003800000 */
.L_x_2934:
[----:B------:R-:W-:Y:S02]  /*34c10*/  IMAD.MOV.U32 R13, RZ, RZ, R112 ;  /* 0x000000ffff0d7224 */ /* 0x000fe400078e0070 */
[----:B------:R-:W-:-:S07]  /*34c20*/  IMAD.MOV.U32 R116, RZ, RZ, R14 ;  /* 0x000000ffff747224 */ /* 0x000fce00078e000e */
[----:B------:R-:W-:Y:S05]  /*34c30*/  WARPSYNC.COLLECTIVE R15, `(.L_x_2935) ;  /* 0x000000000f087348 */ /* 0x000fea0003c00000 */
[----:B------:R0:W1:Y:S02]  /*34c40*/  SHFL.IDX P6, R14, R13, R12, R11 ;  /* 0x0000000c0d0e7389 */ /* 0x00006400000c000b */
[----:B01----:R-:W-:Y:S01]  /*34c50*/  ENDCOLLECTIVE ;  /* 0x000000000000791b */ /* 0x003fe20003800000 */
.L_x_2935:
        /* <DEDUP_REMOVED lines=8> */
.L_x_2936:
[----:B------:R-:W-:Y:S02]  /*34ce0*/  SEL R6, R54, R112, P0 ;  /* 0x0000007036067207 */ /* 0x000fe40000000000 */
[----:B------:R-:W-:Y:S01]  /*34cf0*/  SEL R54, R112, R54, P0 ;  /* 0x0000003670367207 */ /* 0x000fe20000000000 */
[----:B------:R-:W-:Y:S02]  /*34d00*/  IMAD.MOV.U32 R13, RZ, RZ, R57 ;  /* 0x000000ffff0d7224 */ /* 0x000fe400078e0039 */
[----:B------:R-:W-:-:S07]  /*34d10*/  IMAD.MOV.U32 R58, RZ, RZ, R14 ;  /* 0x000000ffff3a7224 */ /* 0x000fce00078e000e */
[----:B------:R-:W-:Y:S05]  /*34d20*/  WARPSYNC.COLLECTIVE R15, `(.L_x_2937) ;  /* 0x000000000f087348 */ /* 0x000fea0003c00000 */
[----:B------:R0:W1:Y:S02]  /*34d30*/  SHFL.IDX P6, R14, R13, R12, R11 ;  /* 0x0000000c0d0e7389 */ /* 0x00006400000c000b */
[----:B01----:R-:W-:Y:S01]  /*34d40*/  ENDCOLLECTIVE ;  /* 0x000000000000791b */ /* 0x003fe20003800000 */
.L_x_2937:
[----:B------:R-:W-:Y:S02]  /*34d50*/  IMAD.MOV.U32 R13, RZ, RZ, R124 ;  /* 0x000000ffff0d7224 */ /* 0x000fe400078e007c */
[----:B------:R-:W-:Y:S02]  /*34d60*/  IMAD.MOV.U32 R12, RZ, RZ, R2 ;  /* 0x000000ffff0c7224 */ /* 0x000fe400078e0002 */
[----:B------:R-:W-:-:S07]  /*34d70*/  IMAD.MOV.U32 R57, RZ, RZ, R14 ;  /* 0x000000ffff397224 */ /* 0x000fce00078e000e */
[----:B------:R-:W-:Y:S05]  /*34d80*/  WARPSYNC.COLLECTIVE R15, `(.L_x_2938) ;  /* 0x000000000f087348 */ /* 0x000fea0003c00000 */
[----:B------:R0:W1:Y:S02]  /*34d90*/  SHFL.IDX P6, R14, R13, R12, R11 ;  /* 0x0000000c0d0e7389 */ /* 0x00006400000c000b */
[----:B01----:R-:W-:Y:S01]  /*34da0*/  ENDCOLLECTIVE ;  /* 0x000000000000791b */ /* 0x003fe20003800000 */
.L_x_2938:
[----:B------:R-:W-:Y:S01]  /*34db0*/  IMAD.MOV.U32 R13, RZ, RZ, R120 ;  /* 0x000000ffff0d7224 */ /* 0x000fe200078e0078 */
[----:B------:R-:W-:-:S07]  /*34dc0*/  MOV R124, R14 ;  /* 0x0000000e007c7202 */ /* 0x000fce0000000f00 */
[----:B------:R-:W-:Y:S05]  /*34dd0*/  WARPSYNC.COLLECTIVE R15, `(.L_x_2939) ;  /* 0x000000000f087348 */ /* 0x000fea0003c00000 */
[----:B------:R0:W1:Y:S02]  /*34de0*/  SHFL.IDX P6, R14, R13, R12, R11 ;  /* 0x0000000c0d0e7389 */ /* 0x00006400000c000b */
[----:B01----:R-:W-:Y:S01]  /*34df0*/  ENDCOLLECTIVE ;  /* 0x000000000000791b */ /* 0x003fe20003800000 */
.L_x_2939:
        /* <DEDUP_REMOVED lines=8> */
.L_x_2940:
[----:B------:R-:W-:Y:S02]  /*34e80*/  SEL R8, R57, R120, P0 ;  /* 0x0000007839087207 */ /* 0x000fe40000000000 */
[----:B------:R-:W-:Y:S01]  /*34e90*/  SEL R57, R120, R57, P0 ;  /* 0x0000003978397207 */ /* 0x000fe20000000000 */
[----:B------:R-:W-:Y:S02]  /*34ea0*/  IMAD.MOV.U32 R13, RZ, RZ, R59 ;  /* 0x000000ffff0d7224 */ /* 0x000fe400078e003b */
[----:B------:R-:W-:-:S07]  /*34eb0*/  IMAD.MOV.U32 R61, RZ, RZ, R14 ;  /* 0x000000ffff3d7224 */ /* 0x000fce00078e000e */
[----:B------:R-:W-:Y:S05]  /*34ec0*/  WARPSYNC.COLLECTIVE R15, `(.L_x_2941) ;  /* 0x000000000f087348 */ /* 0x000fea0003c00000 */
[----:B------:R0:W1:Y:S02]  /*34ed0*/  SHFL.IDX P6, R14, R13, R12, R11 ;  /* 0x0000000c0d0e7389 */ /* 0x00006400000c000b */
[----:B01----:R-:W-:Y:S01]  /*34ee0*/  ENDCOLLECTIVE ;  /* 0x000000000000791b */ /* 0x003fe20003800000 */
.L_x_2941:
[----:B------:R-:W-:Y:S01]  /*34ef0*/  MOV R13, R132 ;  /* 0x00000084000d7202 */ /* 0x000fe20000000f00 */
[----:B------:R-:W-:Y:S02]  /*34f00*/  IMAD.MOV.U32 R12, RZ, RZ, R2 ;  /* 0x000000ffff0c7224 */ /* 0x000fe400078e0002 */
[----:B------:R-:W-:-:S07]  /*34f10*/  IMAD.MOV.U32 R59, RZ, RZ, R14 ;  /* 0x000000ffff3b7224 */ /* 0x000fce00078e000e */
[----:B------:R-:W-:Y:S05]  /*34f20*/  WARPSYNC.COLLECTIVE R15, `(.L_x_2942) ;  /* 0x000000000f087348 */ /* 0x000fea0003c00000 */
[----:B------:R0:W1:Y:S02]  /*34f30*/  SHFL.IDX P6, R14, R13, R12, R11 ;  /* 0x0000000c0d0e7389 */ /* 0x00006400000c000b */
[----:B01----:R-:W-:Y:S01]  /*34f40*/  ENDCOLLECTIVE ;  /* 0x000000000000791b */ /* 0x003fe20003800000 */
.L_x_2942:
[----:B------:R-:W-:Y:S02]  /*34f50*/  IMAD.MOV.U32 R13, RZ, RZ, R128 ;  /* 0x000000ffff0d7224 */ /* 0x000fe400078e0080 */
[----:B------:R-:W-:-:S07]  /*34f60*/  IMAD.MOV.U32 R132, RZ, RZ, R14 ;  /* 0x000000ffff847224 */ /* 0x000fce00078e000e */
[----:B------:R-:W-:Y:S05]  /*34f70*/  WARPSYNC.COLLECTIVE R15, `(.L_x_2943) ;  /* 0x000000000f087348 */ /* 0x000fea0003c00000 */
[----:B------:R0:W1:Y:S02]  /*34f80*/  SHFL.IDX P6, R14, R13, R12, R11 ;  /* 0x0000000c0d0e7389 */ /* 0x00006400000c000b */
[----:B01----:R-:W-:Y:S01]  /*34f90*/  ENDCOLLECTIVE ;  /* 0x000000000000791b */ /* 0x003fe20003800000 */
.L_x_2943:
        /* <DEDUP_REMOVED lines=8> */
.L_x_2944:
[----:B------:R-:W-:Y:S02]  /*35020*/  SEL R10, R59, R128, P0 ;  /* 0x000000803b0a7207 */ /* 0x000fe40000000000 */
[----:B------:R-:W-:Y:S02]  /*35030*/  SEL R59, R128, R59, P0 ;  /* 0x0000003b803b7207 */ /* 0x000fe40000000000 */
[----:B------:R-:W-:Y:S01]  /*35040*/  MOV R13, R64 ;  /* 0x00000040000d7202 */ /* 0x000fe20000000f00 */
[----:B------:R-:W-:-:S07]  /*35050*/  IMAD.MOV.U32 R65, RZ, RZ, R14 ;  /* 0x000000ffff417224 */ /* 0x000fce00078e000e */
[----:B------:R-:W-:Y:S05]  /*35060*/  WARPSYNC.COLLECTIVE R15, `(.L_x_2945) ;  /* 0x000000000f087348 */ /* 0x000fea0003c00000 */
[----:B------:R0:W1:Y:S02]  /*35070*/  SHFL.IDX P6, R14, R13, R12, R11 ;  /* 0x0000000c0d0e7389 */ /* 0x00006400000c000b */
[----:B01----:R-:W-:Y:S01]  /*35080*/  ENDCOLLECTIVE ;  /* 0x000000000000791b */ /* 0x003fe20003800000 */
.L_x_2945:
[----:B------:R-:W-:Y:S02]  /*35090*/  IMAD.MOV.U32 R13, RZ, RZ, R140 ;  /* 0x000000ffff0d7224 */ /* 0x000fe400078e008c */
[----:B------:R-:W-:Y:S02]  /*350a0*/  IMAD.MOV.U32 R12, RZ, RZ, R2 ;  /* 0x000000ffff0c7224 */ /* 0x000fe400078e0002 */
[----:B------:R-:W-:-:S07]  /*350b0*/  IMAD.MOV.U32 R64, RZ, RZ, R14 ;  /* 0x000000ffff407224 */ /* 0x000fce00078e000e */
[----:B------:R-:W-:Y:S05]  /*350c0*/  WARPSYNC.COLLECTIVE R15, `(.L_x_2946) ;  /* 0x000000000f087348 */ /* 0x000fea0003c00000 */
[----:B------:R0:W1:Y:S02]  /*350d0*/  SHFL.IDX P6, R14, R13, R12, R11 ;  /* 0x0000000c0d0e7389 */ /* 0x00006400000c000b */
[----:B01----:R-:W-:Y:S01]  /*350e0*/  ENDCOLLECTIVE ;  /* 0x000000000000791b */ /* 0x003fe20003800000 */
.L_x_2946:
[----:B------:R-:W-:Y:S02]  /*350f0*/  IMAD.MOV.U32 R13, RZ, RZ, R136 ;  /* 0x000000ffff0d7224 */ /* 0x000fe400078e0088 */
[----:B------:R-:W-:-:S07]  /*35100*/  IMAD.MOV.U32 R140, RZ, RZ, R14 ;  /* 0x000000ffff8c7224 */ /* 0x000fce00078e000e */
[----:B------:R-:W-:Y:S05]  /*35110*/  WARPSYNC.COLLECTIVE R15, `(.L_x_2947) ;  /* 0x000000000f087348 */ /* 0x000fea0003c00000 */
[----:B------:R0:W1:Y:S02]  /*35120*/  SHFL.IDX P6, R14, R13, R12, R11 ;  /* 0x0000000c0d0e7389 */ /* 0x00006400000c000b */
[----:B01----:R-:W-:Y:S01]  /*35130*/  ENDCOLLECTIVE ;  /* 0x000000000000791b */ /* 0x003fe20003800000 */
.L_x_2947:
        /* <DEDUP_REMOVED lines=8> */
.L_x_2948:
[----:B------:R-:W-:Y:S02]  /*351c0*/  SEL R21, R64, R136, P0 ;  /* 0x0000008840157207 */ /* 0x000fe40000000000 */
[----:B------:R-:W-:Y:S01]  /*351d0*/  SEL R64, R136, R64, P0 ;  /* 0x0000004088407207 */ /* 0x000fe20000000000 */
[----:B------:R-:W-:Y:S02]  /*351e0*/  IMAD.MOV.U32 R13, RZ, RZ, R69 ;  /* 0x000000ffff0d7224 */ /* 0x000fe400078e0045 */
[----:B------:R-:W-:-:S07]  /*351f0*/  IMAD.MOV.U32 R72, RZ, RZ, R14 ;  /* 0x000000ffff487224 */ /* 0x000fce00078e000e */
[----:B------:R-:W-:Y:S05]  /*35200*/  WARPSYNC.COLLECTIVE R15, `(.L_x_2949) ;  /* 0x000000000f087348 */ /* 0x000fea0003c00000 */
[----:B------:R0:W1:Y:S02]  /*35210*/  SHFL.IDX P6, R14, R13, R12, R11 ;  /* 0x0000000c0d0e7389 */ /* 0x00006400000c000b */
[----:B01----:R-:W-:Y:S01]  /*35220*/  ENDCOLLECTIVE ;  /* 0x000000000000791b */ /* 0x003fe20003800000 */
.L_x_2949:
[----:B------:R-:W-:Y:S02]  /*35230*/  IMAD.MOV.U32 R13, RZ, RZ, R148 ;  /* 0x000000ffff0d7224 */ /* 0x000fe400078e0094 */
[----:B------:R-:W-:Y:S02]  /*35240*/  IMAD.MOV.U32 R12, RZ, RZ, R2 ;  /* 0x000000ffff0c7224 */ /* 0x000fe400078e0002 */
[----:B------:R-:W-:-:S07]  /*35250*/  IMAD.MOV.U32 R69, RZ, RZ, R14 ;  /* 0x000000ffff457224 */ /* 0x000fce00078e000e */
[----:B------:R-:W-:Y:S05]  /*35260*/  WARPSYNC.COLLECTIVE R15, `(.L_x_2950) ;  /* 0x000000000f087348 */ /* 0x000fea0003c00000 */
[----:B------:R0:W1:Y:S02]  /*35270*/  SHFL.IDX P6, R14, R13, R12, R11 ;  /* 0x0000000c0d0e7389 */ /* 0x00006400000c000b */
[----:B01----:R-:W-:Y:S01]  /*35280*/  ENDCOLLECTIVE ;  /* 0x000000000000791b */ /* 0x003fe20003800000 */
.L_x_2950:
[----:B------:R-:W-:Y:S02]  /*35290*/  IMAD.MOV.U32 R13, RZ, RZ, R144 ;  /* 0x000000ffff0d7224 */ /* 0x000fe400078e0090 */
[----:B------:R-:W-:-:S07]  /*352a0*/  IMAD.MOV.U32 R148, RZ, RZ, R14 ;  /* 0x000000ffff947224 */ /* 0x000fce00078e000e */
[----:B------:R-:W-:Y:S05]  /*352b0*/  WARPSYNC.COLLECTIVE R15, `(.L_x_2951) ;  /* 0x000000000f087348 */ /* 0x000fea0003c00000 */
[----:B------:R0:W1:Y:S02]  /*352c0*/  SHFL.IDX P6, R14, R13, R12, R11 ;  /* 0x0000000c0d0e7389 */ /* 0x00006400000c000b */
[----:B01----:R-:W-:Y:S01]  /*352d0*/  ENDCOLLECTIVE ;  /* 0x000000000000791b */ /* 0x003fe20003800000 */
.L_x_2951:
        /* <DEDUP_REMOVED lines=8> */
.L_x_2952:
[----:B------:R-:W-:Y:S02]  /*35360*/  SEL R25, R69, R144, P0 ;  /* 0x0000009045197207 */ /* 0x000fe40000000000 */
[----:B------:R-:W-:Y:S01]  /*35370*/  SEL R69, R144, R69, P0 ;  /* 0x0000004590457207 */ /* 0x000fe20000000000 */
[----:B------:R-:W-:Y:S02]  /*35380*/  IMAD.MOV.U32 R13, RZ, RZ, R77 ;  /* 0x000000ffff0d7224 */ /* 0x000fe400078e004d */
[----:B------:R-:W-:-:S07]  /*35390*/  IMAD.MOV.U32 R80, RZ, RZ, R14 ;  /* 0x000000ffff507224 */ /* 0x000fce00078e000e */
[----:B------:R-:W-:Y:S05]  /*353a0*/  WARPSYNC.COLLECTIVE R15, `(.L_x_2953) ;  /* 0x000000000f087348 */ /* 0x000fea0003c00000 */
[----:B------:R0:W1:Y:S02]  /*353b0*/  SHFL.IDX P6, R14, R13, R12, R11 ;  /* 0x0000000c0d0e7389 */ /* 0x00006400000c000b */
[----:B01----:R-:W-:Y:S01]  /*353c0*/  ENDCOLLECTIVE ;  /* 0x000000000000791b */ /* 0x003fe20003800000 */
.L_x_2953:
[----:B------:R-:W-:Y:S02]  /*353d0*/  IMAD.MOV.U32 R13, RZ, RZ, R146 ;  /* 0x000000ffff0d7224 */ /* 0x000fe400078e0092 */
[----:B------:R-:W-:Y:S02]  /*353e0*/  IMAD.MOV.U32 R12, RZ, RZ, R2 ;  /* 0x000000ffff0c7224 */ /* 0x000fe400078e0002 */
[----:B------:R-:W-:-:S07]  /*353f0*/  IMAD.MOV.U32 R77, RZ, RZ, R14 ;  /* 0x000000ffff4d7224 */ /* 0x000fce00078e000e */
[----:B------:R-:W-:Y:S05]  /*35400*/  WARPSYNC.COLLECTIVE R15, `(.L_x_2954) ;  /* 0x000000000f087348 */ /* 0x000fea0003c00000 */
[----:B------:R0:W1:Y:S02]  /*35410*/  SHFL.IDX P6, R14, R13, R12, R11 ;  /* 0x0000000c0d0e7389 */ /* 0x00006400000c000b */
[----:B01----:R-:W-:Y:S01]  /*35420*/  ENDCOLLECTIVE ;  /* 0x000000000000791b */ /* 0x003fe20003800000 */
.L_x_2954:
[----:B------:R-:W-:Y:S01]  /*35430*/  IMAD.MOV.U32 R13, RZ, RZ, R158 ;  /* 0x000000ffff0d7224 */ /* 0x000fe200078e009e */
[----:B------:R-:W-:-:S07]  /*35440*/  MOV R146, R14 ;  /* 0x0000000e00927202 */ /* 0x000fce0000000f00 */
[----:B------:R-:W-:Y:S05]  /*35450*/  WARPSYNC.COLLECTIVE R15, `(.L_x_2955) ;  /* 0x000000000f087348 */ /* 0x000fea0003c00000 */
[----:B------:R0:W1:Y:S02]  /*35460*/  SHFL.IDX P6, R14, R13, R12, R11 ;  /* 0x0000000c0d0e7389 */ /* 0x00006400000c000b */
[----:B01----:R-:W-:Y:S01]  /*35470*/  ENDCOLLECTIVE ;  /* 0x000000000000791b */ /* 0x003fe20003800000 */
.L_x_2955:
        /* <DEDUP_REMOVED lines=8> */
.L_x_2956:
[----:B------:R-:W-:Y:S02]  /*35500*/  SEL R27, R77, R158, P0 ;  /* 0x0000009e4d1b7207 */ /* 0x000fe40000000000 */
[----:B------:R-:W-:Y:S01]  /*35510*/  SEL R77, R158, R77, P0 ;  /* 0x0000004d9e4d7207 */ /* 0x000fe20000000000 */
[----:B------:R-:W-:Y:S02]  /*35520*/  IMAD.MOV.U32 R13, RZ, RZ, R56 ;  /* 0x000000ffff0d7224 */ /* 0x000fe400078e0038 */
[----:B------:R-:W-:-:S07]  /*35530*/  IMAD.MOV.U32 R73, RZ, RZ, R14 ;  /* 0x000000ffff497224 */ /* 0x000fce00078e000e */
[----:B------:R-:W-:Y:S05]  /*35540*/  WARPSYNC.COLLECTIVE R15, `(.L_x_2957) ;  /* 0x000000000f087348 */ /* 0x000fea0003c00000 */
[----:B------:R0:W1:Y:S02]  /*35550*/  SHFL.IDX P6, R14, R13, R12, R11 ;  /* 0x0000000c0d0e7389 */ /* 0x00006400000c000b */
[----:B01----:R-:W-:Y:S01]  /*35560*/  ENDCOLLECTIVE ;  /* 0x000000000000791b */ /* 0x003fe20003800000 */
.L_x_2957:
[----:B------:R-:W-:Y:S01]  /*35570*/  MOV R13, R152 ;  /* 0x00000098000d7202 */ /* 0x000fe20000000f00 */
[----:B------:R-:W-:Y:S02]  /*35580*/  IMAD.MOV.U32 R12, RZ, RZ, R2 ;  /* 0x000000ffff0c7224 */ /* 0x000fe400078e0002 */
[----:B------:R-:W-:-:S07]  /*35590*/  IMAD.MOV.U32 R56, RZ, RZ, R14 ;  /* 0x000000ffff387224 */ /* 0x000fce00078e000e */
[----:B------:R-:W-:Y:S05]  /*355a0*/  WARPSYNC.COLLECTIVE R15, `(.L_x_2958) ;  /* 0x000000000f087348 */ /* 0x000fea0003c00000 */
[----:B------:R0:W1:Y:S02]  /*355b0*/  SHFL.IDX P6, R14, R13, R12, R11 ;  /* 0x0000000c0d0e7389 */ /* 0x00006400000c000b */
[----:B01----:R-:W-:Y:S01]  /*355c0*/  ENDCOLLECTIVE ;  /* 0x000000000000791b */ /* 0x003fe20003800000 */
.L_x_2958:
[----:B------:R-:W-:Y:S02]  /*355d0*/  IMAD.MOV.U32 R13, RZ, RZ, R160 ;  /* 0x000000ffff0d7224 */ /* 0x000fe400078e00a0 */
[----:B------:R-:W-:-:S07]  /*355e0*/  IMAD.MOV.U32 R152, RZ, RZ, R14 ;  /* 0x000000ffff987224 */ /* 0x000fce00078e000e */
[----:B------:R-:W-:Y:S05]  /*355f0*/  WARPSYNC.COLLECTIVE R15, `(.L_x_2959) ;  /* 0x000000000f087348 */ /* 0x000fea0003c00000 */
[----:B------:R0:W1:Y:S02]  /*35600*/  SHFL.IDX P6, R14, R13, R12, R11 ;  /* 0x0000000c0d0e7389 */ /* 0x00006400000c000b */
[----:B01----:R-:W-:Y:S01]  /*35610*/  ENDCOLLECTIVE ;  /* 0x000000000000791b */ /* 0x003fe20003800000 */
.L_x_2959:
        /* <DEDUP_REMOVED lines=8> */
.L_x_2960:
[----:B------:R-:W-:Y:S02]  /*356a0*/  SEL R42, R56, R160, P0 ;  /* 0x000000a0382a7207 */ /* 0x000fe40000000000 */
[----:B------:R-:W-:Y:S02]  /*356b0*/  SEL R56, R160, R56, P0 ;  /* 0x00000038a0387207 */ /* 0x000fe40000000000 */
[----:B------:R-:W-:Y:S01]  /*356c0*/  MOV R13, R105 ;  /* 0x00000069000d7202 */ /* 0x000fe20000000f00 */
[----:B------:R-:W-:-:S07]  /*356d0*/  IMAD.MOV.U32 R81, RZ, RZ, R14 ;  /* 0x000000ffff517224 */ /* 0x000fce00078e000e */
[----:B------:R-:W-:Y:S05]  /*356e0*/  WARPSYNC.COLLECTIVE R15, `(.L_x_2961) ;  /* 0x000000000f087348 */ /* 0x000fea0003c00000 */
[----:B------:R0:W1:Y:S02]  /*356f0*/  SHFL.IDX P6, R14, R13, R12, R11 ;  /* 0x0000000c0d0e7389 */ /* 0x00006400000c000b */
[----:B01----:R-:W-:Y:S01]  /*35700*/  ENDCOLLECTIVE ;  /* 0x000000000000791b */ /* 0x003fe20003800000 */
.L_x_2961:
[----:B------:R-:W-:Y:S02]  /*35710*/  IMAD.MOV.U32 R13, RZ, RZ, R154 ;  /* 0x000000ffff0d7224 */ /* 0x000fe400078e009a */
[----:B------:R-:W-:Y:S02]  /*35720*/  IMAD.MOV.U32 R12, RZ, RZ, R2 ;  /* 0x000000ffff0c7224 */ /* 0x000fe400078e0002 */
[----:B------:R-:W-:-:S07]  /*35730*/  IMAD.MOV.U32 R105, RZ, RZ, R14 ;  /* 0x000000ffff697224 */ /* 0x000fce00078e000e */
[----:B------:R-:W-:Y:S05]  /*35740*/  WARPSYNC.COLLECTIVE R15, `(.L_x_2962) ;  /* 0x000000000f087348 */ /* 0x000fea0003c00000 */
[----:B------:R0:W1:Y:S02]  /*35750*/  SHFL.IDX P6, R14, R13, R12, R11 ;  /* 0x0000000c0d0e7389 */ /* 0x00006400000c000b */
[----:B01----:R-:W-:Y:S01]  /*35760*/  ENDCOLLECTIVE ;  /* 0x000000000000791b */ /* 0x003fe20003800000 */
.L_x_2962:
[----:B------:R-:W-:Y:S02]  /*35770*/  IMAD.MOV.U32 R13, RZ, RZ, R153 ;  /* 0x000000ffff0d7224 */ /* 0x000fe400078e0099 */
[----:B------:R-:W-:-:S07]  /*35780*/  IMAD.MOV.U32 R154, RZ, RZ, R14 ;  /* 0x000000ffff9a7224 */ /* 0x000fce00078e000e */
[----:B------:R-:W-:Y:S05]  /*35790*/  WARPSYNC.COLLECTIVE R15, `(.L_x_2963) ;  /* 0x000000000f087348 */ /* 0x000fea0003c00000 */
[----:B------:R0:W1:Y:S02]  /*357a0*/  SHFL.IDX P6, R14, R13, R12, R11 ;  /* 0x0000000c0d0e7389 */ /* 0x00006400000c000b */
[----:B01----:R-:W-:Y:S01]  /*357b0*/  ENDCOLLECTIVE ;  /* 0x000000000000791b */ /* 0x003fe20003800000 */
.L_x_2963:
        /* <DEDUP_REMOVED lines=8> */
.L_x_2964:
[----:B------:R-:W-:Y:S02]  /*35840*/  SEL R44, R105, R47, P0 ;  /* 0x0000002f692c7207 */ /* 0x000fe40000000000 */
[----:B------:R-:W-:Y:S01]  /*35850*/  SEL R47, R47, R105, P0 ;  /* 0x000000692f2f7207 */ /* 0x000fe20000000000 */
[----:B------:R-:W-:Y:S02]  /*35860*/  IMAD.MOV.U32 R13, RZ, RZ, R109 ;  /* 0x000000ffff0d7224 */ /* 0x000fe400078e006d */
[----:B------:R-:W-:-:S07]  /*35870*/  IMAD.MOV.U32 R85, RZ, RZ, R14 ;  /* 0x000000ffff557224 */ /* 0x000fce00078e000e */
[----:B------:R-:W-:Y:S05]  /*35880*/  WARPSYNC.COLLECTIVE R15, `(.L_x_2965) ;  /* 0x000000000f087348 */ /* 0x000fea0003c00000 */
[----:B------:R0:W1:Y:S02]  /*35890*/  SHFL.IDX P6, R14, R13, R12, R11 ;  /* 0x0000000c0d0e7389 */ /* 0x00006400000c000b */
[----:B01----:R-:W-:Y:S01]  /*358a0*/  ENDCOLLECTIVE ;  /* 0x000000000000791b */ /* 0x003fe20003800000 */
.L_x_2965:
[----:B------:R-:W-:Y:S02]  /*358b0*/  IMAD.MOV.U32 R13, RZ, RZ, R156 ;  /* 0x000000ffff0d7224 */ /* 0x000fe400078e009c */
[----:B------:R-:W-:Y:S02]  /*358c0*/  IMAD.MOV.U32 R12, RZ, RZ, R2 ;  /* 0x000000ffff0c7224 */ /* 0x000fe400078e0002 */
[----:B------:R-:W-:-:S07]  /*358d0*/  IMAD.MOV.U32 R109, RZ, RZ, R14 ;  /* 0x000000ffff6d7224 */ /* 0x000fce00078e000e */
[----:B------:R-:W-:Y:S05]  /*358e0*/  WARPSYNC.COLLECTIVE R15, `(.L_x_2966) ;  /* 0x000000000f087348 */ /* 0x000fea0003c00000 */
[----:B------:R0:W1:Y:S02]  /*358f0*/  SHFL.IDX P6, R14, R13, R12, R11 ;  /* 0x0000000c0d0e7389 */ /* 0x00006400000c000b */
[----:B01----:R-:W-:Y:S01]  /*35900*/  ENDCOLLECTIVE ;  /* 0x000000000000791b */ /* 0x003fe20003800000 */
.L_x_2966:
[----:B------:R-:W-:Y:S02]  /*35910*/  IMAD.MOV.U32 R13, RZ, RZ, R155 ;  /* 0x000000ffff0d7224 */ /* 0x000fe400078e009b */
[----:B------:R-:W-:-:S07]  /*35920*/  IMAD.MOV.U32 R156, RZ, RZ, R14 ;  /* 0x000000ffff9c7224 */ /* 0x000fce00078e000e */
[----:B------:R-:W-:Y:S05]  /*35930*/  WARPSYNC.COLLECTIVE R15, `(.L_x_2967) ;  /* 0x000000000f087348 */ /* 0x000fea0003c00000 */
[----:B------:R0:W1:Y:S02]  /*35940*/  SHFL.IDX P6, R14, R13, R12, R11 ;  /* 0x0000000c0d0e7389 */ /* 0x00006400000c000b */
[----:B01----:R-:W-:Y:S01]  /*35950*/  ENDCOLLECTIVE ;  /* 0x000000000000791b */ /* 0x003fe20003800000 */
.L_x_2967:
        /* <DEDUP_REMOVED lines=8> */
.L_x_2968:
[----:B------:R-:W-:Y:S02]  /*359e0*/  SEL R46, R109, R155, P0 ;  /* 0x0000009b6d2e7207 */ /* 0x000fe40000000000 */
[----:B------:R-:W-:Y:S01]  /*359f0*/  SEL R109, R155, R109, P0 ;  /* 0x0000006d9b6d7207 */ /* 0x000fe20000000000 */
[----:B------:R-:W-:Y:S02]  /*35a00*/  IMAD.MOV.U32 R13, RZ, RZ, R89 ;  /* 0x000000ffff0d7224 */ /* 0x000fe400078e0059 */
[----:B------:R-:W-:-:S07]  /*35a10*/  IMAD.MOV.U32 R91, RZ, RZ, R14 ;  /* 0x000000ffff5b7224 */ /* 0x000fce00078e000e */
[----:B------:R-:W-:Y:S05]  /*35a20*/  WARPSYNC.COLLECTIVE R15, `(.L_x_2969) ;  /* 0x000000000f087348 */ /* 0x000fea0003c00000 */
[----:B------:R0:W1:Y:S02]  /*35a30*/  SHFL.IDX P6, R14, R13, R12, R11 ;  /* 0x0000000c0d0e7389 */ /* 0x00006400000c000b */
[----:B01----:R-:W-:Y:S01]  /*35a40*/  ENDCOLLECTIVE ;  /* 0x000000000000791b */ /* 0x003fe20003800000 */
.L_x_2969:
[----:B------:R-:W-:Y:S02]  /*35a50*/  IMAD.MOV.U32 R13, RZ, RZ, R63 ;  /* 0x000000ffff0d7224 */ /* 0x000fe400078e003f */
[----:B------:R-:W-:Y:S02]  /*35a60*/  IMAD.MOV.U32 R12, RZ, RZ, R2 ;  /* 0x000000ffff0c7224 */ /* 0x000fe400078e0002 */
[----:B------:R-:W-:-:S07]  /*35a70*/  IMAD.MOV.U32 R89, RZ, RZ, R14 ;  /* 0x000000ffff597224 */ /* 0x000fce00078e000e */
[----:B------:R-:W-:Y:S05]  /*35a80*/  WARPSYNC.COLLECTIVE R15, `(.L_x_2970) ;  /* 0x000000000f087348 */ /* 0x000fea0003c00000 */
[----:B------:R0:W1:Y:S02]  /*35a90*/  SHFL.IDX P6, R14, R13, R12, R11 ;  /* 0x0000000c0d0e7389 */ /* 0x00006400000c000b */
[----:B01----:R-:W-:Y:S01]  /*35aa0*/  ENDCOLLECTIVE ;  /* 0x000000000000791b */ /* 0x003fe20003800000 */
.L_x_2970:
[----:B------:R-:W-:Y:S01]  /*35ab0*/  IMAD.MOV.U32 R13, RZ, RZ, R157 ;  /* 0x000000ffff0d7224 */ /* 0x000fe200078e009d */
[----:B------:R-:W-:-:S07]  /*35ac0*/  MOV R63, R14 ;  /* 0x0000000e003f7202 */ /* 0x000fce0000000f00 */
[----:B------:R-:W-:Y:S05]  /*35ad0*/  WARPSYNC.COLLECTIVE R15, `(.L_x_2971) ;  /* 0x000000000f087348 */ /* 0x000fea0003c00000 */
[----:B------:R0:W1:Y:S02]  /*35ae0*/  SHFL.IDX P6, R14, R13, R12, R11 ;  /* 0x0000000c0d0e7389 */ /* 0x00006400000c000b */
[----:B01----:R-:W-:Y:S01]  /*35af0*/  ENDCOLLECTIVE ;  /* 0x000000000000791b */ /* 0x003fe20003800000 */
.L_x_2971:
        /* <DEDUP_REMOVED lines=8> */
.L_x_2972:
[----:B------:R-:W-:Y:S02]  /*35b80*/  SEL R52, R89, R157, P0 ;  /* 0x0000009d59347207 */ /* 0x000fe40000000000 */
[----:B------:R-:W-:Y:S01]  /*35b90*/  SEL R89, R157, R89, P0 ;  /* 0x000000599d597207 */ /* 0x000fe20000000000 */
[----:B------:R-:W-:Y:S02]  /*35ba0*/  IMAD.MOV.U32 R13, RZ, RZ, R62 ;  /* 0x000000ffff0d7224 */ /* 0x000fe400078e003e */
[----:B------:R-:W-:-:S07]  /*35bb0*/  IMAD.MOV.U32 R66, RZ, RZ, R14 ;  /* 0x000000ffff427224 */ /* 0x000fce00078e000e */
[----:B------:R-:W-:Y:S05]  /*35bc0*/  WARPSYNC.COLLECTIVE R15, `(.L_x_2973) ;  /* 0x000000000f087348 */ /* 0x000fea0003c00000 */
[----:B------:R0:W1:Y:S02]  /*35bd0*/  SHFL.IDX P6, R14, R13, R12, R11 ;  /* 0x0000000c0d0e7389 */ /* 0x00006400000c000b */
[----:B01----:R-:W-:Y:S01]  /*35be0*/  ENDCOLLECTIVE ;  /* 0x000000000000791b */ /* 0x003fe20003800000 */
.L_x_2973:
[----:B------:R-:W-:Y:S01]  /*35bf0*/  MOV R13, R71 ;  /* 0x00000047000d7202 */ /* 0x000fe20000000f00 */
[----:B------:R-:W-:Y:S02]  /*35c00*/  IMAD.MOV.U32 R12, RZ, RZ, R2 ;  /* 0x000000ffff0c7224 */ /* 0x000fe400078e0002 */
[----:B------:R-:W-:-:S07]  /*35c10*/  IMAD.MOV.U32 R62, RZ, RZ, R14 ;  /* 0x000000ffff3e7224 */ /* 0x000fce00078e000e */
[----:B------:R-:W-:Y:S05]  /*35c20*/  WARPSYNC.COLLECTIVE R15, `(.L_x_2974) ;  /* 0x000000000f087348 */ /* 0x000fea0003c00000 */
[----:B------:R0:W1:Y:S02]  /*35c30*/  SHFL.IDX P6, R14, R13, R12, R11 ;  /* 0x0000000c0d0e7389 */ /* 0x00006400000c000b */
[----:B01----:R-:W-:Y:S01]  /*35c40*/  ENDCOLLECTIVE ;  /* 0x000000000000791b */ /* 0x003fe20003800000 */
.L_x_2974:
[----:B------:R-:W-:Y:S02]  /*35c50*/  IMAD.MOV.U32 R13, RZ, RZ, R67 ;  /* 0x000000ffff0d7224 */ /* 0x000fe400078e0043 */
[----:B------:R-:W-:-:S07]  /*35c60*/  IMAD.MOV.U32 R71, RZ, RZ, R14 ;  /* 0x000000ffff477224 */ /* 0x000fce00078e000e */
[----:B------:R-:W-:Y:S05]  /*35c70*/  WARPSYNC.COLLECTIVE R15, `(.L_x_2975) ;  /* 0x000000000f087348 */ /* 0x000fea0003c00000 */
[----:B------:R0:W1:Y:S02]  /*35c80*/  SHFL.IDX P6, R14, R13, R12, R11 ;  /* 0x0000000c0d0e7389 */ /* 0x00006400000c000b */
[----:B01----:R-:W-:Y:S01]  /*35c90*/  ENDCOLLECTIVE ;  /* 0x000000000000791b */ /* 0x003fe20003800000 */
.L_x_2975:
[----:B------:R-:W-:Y:S02]  /*35ca0*/  IMAD.MOV.U32 R13, RZ, RZ, R74 ;  /* 0x000000ffff0d7224 */ /* 0x000fe400078e004a */
[----:B------:R-:W-:Y:S02]  /*35cb0*/  IMAD.MOV.U32 R12, RZ, RZ, R0 ;  /* 0x000000ffff0c7224 */ /* 0x000fe400078e0000 */
[----:B------:R-:W-:-:S07]  /*35cc0*/  IMAD.MOV.U32 R67, RZ, RZ, R14 ;  /* 0x000000ffff437224 */ /* 0x000fce00078e000e */
[----:B------:R-:W-:Y:S05]  /*35cd0*/  WARPSYNC.COLLECTIVE R15, `(.L_x_2976) ;  /* 0x000000000f087348 */ /* 0x000fea0003c00000 */
[----:B------:R0:W1:Y:S02]  /*35ce0*/  SHFL.IDX P6, R14, R13, R12, R11 ;  /* 0x0000000c0d0e7389 */ /* 0x00006400000c000b */
[----:B01----:R-:W-:Y:S01]  /*35cf0*/  ENDCOLLECTIVE ;  /* 0x000000000000791b */ /* 0x003fe20003800000 */
.L_x_2976:
[----:B------:R-:W-:Y:S02]  /*35d00*/  SEL R68, R62, R67, P0 ;  /* 0x000000433e447207 */ /* 0x000fe40000000000 */
[----:B------:R-:W-:Y:S02]  /*35d10*/  SEL R62, R67, R62, P0 ;  /* 0x0000003e433e7207 */ /* 0x000fe40000000000 */
[----:B------:R-:W-:Y:S02]  /*35d20*/  SEL R67, R66, R71, P0 ;  /* 0x0000004742437207 */ /* 0x000fe40000000000 */
[----:B------:R-:W-:Y:S02]  /*35d30*/  SEL R66, R71, R66, P0 ;  /* 0x0000004247427207 */ /* 0x000fe40000000000 */
[----:B------:R-:W-:Y:S01]  /*35d40*/  MOV R13, R70 ;  /* 0x00000046000d7202 */ /* 0x000fe20000000f00 */
[----:B------:R-:W-:-:S07]  /*35d50*/  IMAD.MOV.U32 R74, RZ, RZ, R14 ;  /* 0x000000ffff4a7224 */ /* 0x000fce00078e000e */
[----:B------:R-:W-:Y:S05]  /*35d60*/  WARPSYNC.COLLECTIVE R15, `(.L_x_2977) ;  /* 0x000000000f087348 */ /* 0x000fea0003c00000 */
[----:B------:R0:W1:Y:S02]  /*35d70*/  SHFL.IDX P6, R14, R13, R12, R11 ;  /* 0x0000000c0d0e7389 */ /* 0x00006400000c000b */
[----:B01----:R-:W-:Y:S01]  /*35d80*/  ENDCOLLECTIVE ;  /* 0x000000000000791b */ /* 0x003fe20003800000 */
.L_x_2977:
[----:B------:R-:W-:Y:S02]  /*35d90*/  IMAD.MOV.U32 R13, RZ, RZ, R78 ;  /* 0x000000ffff0d7224 */ /* 0x000fe400078e004e */
[----:B------:R-:W-:Y:S02]  /*35da0*/  IMAD.MOV.U32 R12, RZ, RZ, R2 ;  /* 0x000000ffff0c7224 */ /* 0x000fe400078e0002 */
[----:B------:R-:W-:-:S07]  /*35db0*/  IMAD.MOV.U32 R113, RZ, RZ, R14 ;  /* 0x000000ffff717224 */ /* 0x000fce00078e000e */
[----:B------:R-:W-:Y:S05]  /*35dc0*/  WARPSYNC.COLLECTIVE R15, `(.L_x_2978) ;  /* 0x000000000f087348 */ /* 0x000fea0003c00000 */
[----:B------:R0:W1:Y:S02]  /*35dd0*/  SHFL.IDX P6, R14, R13, R12, R11 ;  /* 0x0000000c0d0e7389 */ /* 0x00006400000c000b */
[----:B01----:R-:W-:Y:S01]  /*35de0*/  ENDCOLLECTIVE ;  /* 0x000000000000791b */ /* 0x003fe20003800000 */
.L_x_2978:
[----:B------:R-:W-:Y:S02]  /*35df0*/  IMAD.MOV.U32 R13, RZ, RZ, R75 ;  /* 0x000000ffff0d7224 */ /* 0x000fe400078e004b */
[----:B------:R-:W-:-:S07]  /*35e00*/  IMAD.MOV.U32 R78, RZ, RZ, R14 ;  /* 0x000000ffff4e7224 */ /* 0x000fce00078e000e */
[----:B------:R-:W-:Y:S05]  /*35e10*/  WARPSYNC.COLLECTIVE R15, `(.L_x_2979) ;  /* 0x000000000f087348 */ /* 0x000fea0003c00000 */
[----:B------:R0:W1:Y:S02]  /*35e20*/  SHFL.IDX P6, R14, R13, R12, R11 ;  /* 0x0000000c0d0e7389 */ /* 0x00006400000c000b */
[----:B01----:R-:W-:Y:S01]  /*35e30*/  ENDCOLLECTIVE ;  /* 0x000000000000791b */ /* 0x003fe20003800000 */
.L_x_2979:
        /* <DEDUP_REMOVED lines=8> */
.L_x_2980:
[----:B------:R-:W-:Y:S02]  /*35ec0*/  SEL R71, R113, R75, P0 ;  /* 0x0000004b71477207 */ /* 0x000fe40000000000 */
[----:B------:R-:W-:Y:S01]  /*35ed0*/  SEL R75, R75, R113, P0 ;  /* 0x000000714b4b7207 */ /* 0x000fe20000000000 */
[----:B------:R-:W-:Y:S02]  /*35ee0*/  IMAD.MOV.U32 R13, RZ, RZ, R117 ;  /* 0x000000ffff0d7224 */ /* 0x000fe400078e0075 */
[----:B------:R-:W-:-:S07]  /*35ef0*/  IMAD.MOV.U32 R79, RZ, RZ, R14 ;  /* 0x000000ffff4f7224 */ /* 0x000fce00078e000e */
[----:B------:R-:W-:Y:S05]  /*35f00*/  WARPSYNC.COLLECTIVE R15, `(.L_x_2981) ;  /* 0x000000000f087348 */ /* 0x000fea0003c00000 */
[----:B------:R0:W1:Y:S02]  /*35f10*/  SHFL.IDX P6, R14, R13, R12, R11 ;  /* 0x0000000c0d0e7389 */ /* 0x00006400000c000b */
[----:B01----:R-:W-:Y:S01]  /*35f20*/  ENDCOLLECTIVE ;  /* 0x000000000000791b */ /* 0x003fe20003800000 */
.L_x_2981:
[----:B------:R-:W-:Y:S02]  /*35f30*/  IMAD.MOV.U32 R13, RZ, RZ, R86 ;  /* 0x000000ffff0d7224 */ /* 0x000fe400078e0056 */
[----:B------:R-:W-:Y:S02]  /*35f40*/  IMAD.MOV.U32 R12, RZ, RZ, R2 ;  /* 0x000000ffff0c7224 */ /* 0x000fe400078e0002 */
[----:B------:R-:W-:-:S07]  /*35f50*/  IMAD.MOV.U32 R117, RZ, RZ, R14 ;  /* 0x000000ffff757224 */ /* 0x000fce00078e000e */
[----:B------:R-:W-:Y:S05]  /*35f60*/  WARPSYNC.COLLECTIVE R15, `(.L_x_2982) ;  /* 0x000000000f087348 */ /* 0x000fea0003c00000 */
[----:B------:R0:W1:Y:S02]  /*35f70*/  SHFL.IDX P6, R14, R13, R12, R11 ;  /* 0x0000000c0d0e7389 */ /* 0x00006400000c000b */
[----:B01----:R-:W-:Y:S01]  /*35f80*/  ENDCOLLECTIVE ;  /* 0x000000000000791b */ /* 0x003fe20003800000 */
.L_x_2982:
[----:B------:R-:W-:Y:S02]  /*35f90*/  IMAD.MOV.U32 R13, RZ, RZ, R121 ;  /* 0x000000ffff0d7224 */ /* 0x000fe400078e0079 */
[----:B------:R-:W-:-:S07]  /*35fa0*/  IMAD.MOV.U32 R86, RZ, RZ, R14 ;  /* 0x000000ffff567224 */ /* 0x000fce00078e000e */
[----:B------:R-:W-:Y:S05]  /*35fb0*/  WARPSYNC.COLLECTIVE R15, `(.L_x_2983) ;  /* 0x000000000f087348 */ /* 0x000fea0003c00000 */
[----:B------:R0:W1:Y:S02]  /*35fc0*/  SHFL.IDX P6, R14, R13, R12, R11 ;  /* 0x0000000c0d0e7389 */ /* 0x00006400000c000b */
[----:B01----:R-:W-:Y:S01]  /*35fd0*/  ENDCOLLECTIVE ;  /* 0x000000000000791b */ /* 0x003fe20003800000 */
.L_x_2983:
        /* <DEDUP_REMOVED lines=8> */
.L_x_2984:
[----:B------:R-:W-:Y:S02]  /*36060*/  SEL R78, R117, R121, P0 ;  /* 0x00000079754e7207 */ /* 0x000fe40000000000 */
[----:B------:R-:W-:Y:S01]  /*36070*/  SEL R117, R121, R117, P0 ;  /* 0x0000007579757207 */ /* 0x000fe20000000000 */
[----:B------:R-:W-:Y:S02]  /*36080*/  IMAD.MOV.U32 R13, RZ, RZ, R129 ;  /* 0x000000ffff0d7224 */ /* 0x000fe400078e0081 */
[----:B------:R-:W-:-:S07]  /*36090*/  IMAD.MOV.U32 R82, RZ, RZ, R14 ;  /* 0x000000ffff527224 */ /* 0x000fce00078e000e */
[----:B------:R-:W-:Y:S05]  /*360a0*/  WARPSYNC.COLLECTIVE R15, `(.L_x_2985) ;  /* 0x000000000f087348 */ /* 0x000fea0003c00000 */
[----:B------:R0:W1:Y:S02]  /*360b0*/  SHFL.IDX P6, R14, R13, R12, R11 ;  /* 0x0000000c0d0e7389 */ /* 0x00006400000c000b */
[----:B01----:R-:W-:Y:S01]  /*360c0*/  ENDCOLLECTIVE ;  /* 0x000000000000791b */ /* 0x003fe20003800000 */
.L_x_2985:
[----:B------:R-:W-:Y:S02]  /*360d0*/  IMAD.MOV.U32 R13, RZ, RZ, R94 ;  /* 0x000000ffff0d7224 */ /* 0x000fe400078e005e */
[----:B------:R-:W-:Y:S02]  /*360e0*/  IMAD.MOV.U32 R12, RZ, RZ, R2 ;  /* 0x000000ffff0c7224 */ /* 0x000fe400078e0002 */
[----:B------:R-:W-:-:S07]  /*360f0*/  IMAD.MOV.U32 R129, RZ, RZ, R14 ;  /* 0x000000ffff817224 */ /* 0x000fce00078e000e */
[----:B------:R-:W-:Y:S05]  /*36100*/  WARPSYNC.COLLECTIVE R15, `(.L_x_2986) ;  /* 0x000000000f087348 */ /* 0x000fea0003c00000 */
[----:B------:R0:W1:Y:S02]  /*36110*/  SHFL.IDX P6, R14, R13, R12, R11 ;  /* 0x0000000c0d0e7389 */ /* 0x00006400000c000b */
[----:B01----:R-:W-:Y:S01]  /*36120*/  ENDCOLLECTIVE ;  /* 0x000000000000791b */ /* 0x003fe20003800000 */
.L_x_2986:
[----:B------:R-:W-:Y:S01]  /*36130*/  IMAD.MOV.U32 R13, RZ, RZ, R167 ;  /* 0x000000ffff0d7224 */ /* 0x000fe200078e00a7 */
[----:B------:R-:W-:-:S07]  /*36140*/  MOV R94, R14 ;  /* 0x0000000e005e7202 */ /* 0x000fce0000000f00 */
[----:B------:R-:W-:Y:S05]  /*36150*/  WARPSYNC.COLLECTIVE R15, `(.L_x_2987) ;  /* 0x000000000f087348 */ /* 0x000fea0003c00000 */
[----:B------:R0:W1:Y:S02]  /*36160*/  SHFL.IDX P6, R14, R13, R12, R11 ;  /* 0x0000000c0d0e7389 */ /* 0x00006400000c000b */
[----:B01----:R-:W-:Y:S01]  /*36170*/  ENDCOLLECTIVE ;  /* 0x000000000000791b */ /* 0x003fe20003800000 */
.L_x_2987:
        /* <DEDUP_REMOVED lines=8> */
.L_x_2988:
[----:B------:R-:W-:Y:S02]  /*36200*/  SEL R86, R129, R125, P0 ;  /* 0x0000007d81567207 */ /* 0x000fe40000000000 */
[----:B------:R-:W-:Y:S01]  /*36210*/  SEL R125, R125, R129, P0 ;  /* 0x000000817d7d7207 */ /* 0x000fe20000000000 */
[----:B------:R-:W-:Y:S02]  /*36220*/  IMAD.MOV.U32 R13, RZ, RZ, R83 ;  /* 0x000000ffff0d7224 */ /* 0x000fe400078e0053 */
[----:B------:R-:W-:-:S07]  /*36230*/  IMAD.MOV.U32 R87, RZ, RZ, R14 ;  /* 0x000000ffff577224 */ /* 0x000fce00078e000e */
[----:B------:R-:W-:Y:S05]  /*36240*/  WARPSYNC.COLLECTIVE R15, `(.L_x_2989) ;  /* 0x000000000f087348 */ /* 0x000fea0003c00000 */
[----:B------:R0:W1:Y:S02]  /*36250*/  SHFL.IDX P6, R14, R13, R12, R11 ;  /* 0x0000000c0d0e7389 */ /* 0x00006400000c000b */
[----:B01----:R-:W-:Y:S01]  /*36260*/  ENDCOLLECTIVE ;  /* 0x000000000000791b */ /* 0x003fe20003800000 */
.L_x_2989:
[----:B------:R-:W-:Y:S01]  /*36270*/  MOV R13, R102 ;  /* 0x00000066000d7202 */ /* 0x000fe20000000f00 */
[----:B------:R-:W-:Y:S02]  /*36280*/  IMAD.MOV.U32 R12, RZ, RZ, R2 ;  /* 0x000000ffff0c7224 */ /* 0x000fe400078e0002 */
[----:B------:R-:W-:-:S07]  /*36290*/  IMAD.MOV.U32 R83, RZ, RZ, R14 ;  /* 0x000000ffff537224 */ /* 0x000fce00078e000e */
[----:B------:R-:W-:Y:S05]  /*362a0*/  WARPSYNC.COLLECTIVE R15, `(.L_x_2990) ;  /* 0x000000000f087348 */ /* 0x000fea0003c00000 */
[----:B------:R0:W1:Y:S02]  /*362b0*/  SHFL.IDX P6, R14, R13, R12, R11 ;  /* 0x0000000c0d0e7389 */ /* 0x00006400000c000b */
[----:B01----:R-:W-:Y:S01]  /*362c0*/  ENDCOLLECTIVE ;  /* 0x000000000000791b */ /* 0x003fe20003800000 */
.L_x_2990:
[----:B------:R-:W-:Y:S02]  /*362d0*/  IMAD.MOV.U32 R13, RZ, RZ, R98 ;  /* 0x000000ffff0d7224 */ /* 0x000fe400078e0062 */
[----:B------:R-:W-:-:S07]  /*362e0*/  IMAD.MOV.U32 R102, RZ, RZ, R14 ;  /* 0x000000ffff667224 */ /* 0x000fce00078e000e */
[----:B------:R-:W-:Y:S05]  /*362f0*/  WARPSYNC.COLLECTIVE R15, `(.L_x_2991) ;  /* 0x000000000f087348 */ /* 0x000fea0003c00000 */
[----:B------:R0:W1:Y:S02]  /*36300*/  SHFL.IDX P6, R14, R13, R12, R11 ;  /* 0x0000000c0d0e7389 */ /* 0x00006400000c000b */
[----:B01----:R-:W-:Y:S01]  /*36310*/  ENDCOLLECTIVE ;  /* 0x000000000000791b */ /* 0x003fe20003800000 */
.L_x_2991:
        /* <DEDUP_REMOVED lines=8> */
.L_x_2992:
[----:B------:R-:W-:Y:S02]  /*363a0*/  SEL R91, R83, R98, P0 ;  /* 0x00000062535b7207 */ /* 0x000fe40000000000 */
[----:B------:R-:W-:Y:S02]  /*363b0*/  SEL R83, R98, R83, P0 ;  /* 0x0000005362537207 */ /* 0x000fe40000000000 */
[----:B------:R-:W-:Y:S01]  /*363c0*/  MOV R13, R133 ;  /* 0x00000085000d7202 */ /* 0x000fe20000000f00 */
[----:B------:R-:W-:-:S07]  /*363d0*/  IMAD.MOV.U32 R90, RZ, RZ, R14 ;  /* 0x000000ffff5a7224 */ /* 0x000fce00078e000e */
[----:B------:R-:W-:Y:S05]  /*363e0*/  WARPSYNC.COLLECTIVE R15, `(.L_x_2993) ;  /* 0x000000000f087348 */ /* 0x000fea0003c00000 */
[----:B------:R0:W1:Y:S02]  /*363f0*/  SHFL.IDX P6, R14, R13, R12, R11 ;  /* 0x0000000c0d0e7389 */ /* 0x00006400000c000b */
[----:B01----:R-:W-:Y:S01]  /*36400*/  ENDCOLLECTIVE ;  /* 0x000000000000791b */ /* 0x003fe20003800000 */
.L_x_2993:
[----:B------:R-:W-:Y:S02]  /*36410*/  IMAD.MOV.U32 R13, RZ, RZ, R110 ;  /* 0x000000ffff0d7224 */ /* 0x000fe400078e006e */
[----:B------:R-:W-:Y:S02]  /*36420*/  IMAD.MOV.U32 R12, RZ, RZ, R2 ;  /* 0x000000ffff0c7224 */ /* 0x000fe400078e0002 */
[----:B------:R-:W-:-:S07]  /*36430*/  IMAD.MOV.U32 R106, RZ, RZ, R14 ;  /* 0x000000ffff6a7224 */ /* 0x000fce00078e000e */
[----:B------:R-:W-:Y:S05]  /*36440*/  WARPSYNC.COLLECTIVE R15, `(.L_x_2994) ;  /* 0x000000000f087348 */ /* 0x000fea0003c00000 */
[----:B------:R0:W1:Y:S02]  /*36450*/  SHFL.IDX P6, R14, R13, R12, R11 ;  /* 0x0000000c0d0e7389 */ /* 0x00006400000c000b */
[----:B01----:R-:W-:Y:S01]  /*36460*/  ENDCOLLECTIVE ;  /* 0x000000000000791b */ /* 0x003fe20003800000 */
.L_x_2994:
[----:B------:R-:W-:Y:S02]  /*36470*/  IMAD.MOV.U32 R13, RZ, RZ, R107 ;  /* 0x000000ffff0d7224 */ /* 0x000fe400078e006b */
[----:B------:R-:W-:-:S07]  /*36480*/  IMAD.MOV.U32 R110, RZ, RZ, R14 ;  /* 0x000000ffff6e7224 */ /* 0x000fce00078e000e */
[----:B------:R-:W-:Y:S05]  /*36490*/  WARPSYNC.COLLECTIVE R15, `(.L_x_2995) ;  /* 0x000000000f087348 */ /* 0x000fea0003c00000 */
[----:B------:R0:W1:Y:S02]  /*364a0*/  SHFL.IDX P6, R14, R13, R12, R11 ;  /* 0x0000000c0d0e7389 */ /* 0x00006400000c000b */
[----:B01----:R-:W-:Y:S01]  /*364b0*/  ENDCOLLECTIVE ;  /* 0x000000000000791b */ /* 0x003fe20003800000 */
.L_x_2995:
        /* <DEDUP_REMOVED lines=8> */
.L_x_2996:
[----:B------:R-:W-:Y:S02]  /*36540*/  SEL R94, R106, R107, P0 ;  /* 0x0000006b6a5e7207 */ /* 0x000fe40000000000 */
[----:B------:R-:W-:Y:S01]  /*36550*/  SEL R106, R107, R106, P0 ;  /* 0x0000006a6b6a7207 */ /* 0x000fe20000000000 */
[----:B------:R-:W-:Y:S02]  /*36560*/  IMAD.MOV.U32 R13, RZ, RZ, R93 ;  /* 0x000000ffff0d7224 */ /* 0x000fe400078e005d */
[----:B------:R-:W-:-:S07]  /*36570*/  IMAD.MOV.U32 R95, RZ, RZ, R14 ;  /* 0x000000ffff5f7224 */ /* 0x000fce00078e000e */
[----:B------:R-:W-:Y:S05]  /*36580*/  WARPSYNC.COLLECTIVE R15, `(.L_x_2997) ;  /* 0x000000000f087348 */ /* 0x000fea0003c00000 */
[----:B------:R0:W1:Y:S02]  /*36590*/  SHFL.IDX P6, R14, R13, R12, R11 ;  /* 0x0000000c0d0e7389 */ /* 0x00006400000c000b */
[----:B01----:R-:W-:Y:S01]  /*365a0*/  ENDCOLLECTIVE ;  /* 0x000000000000791b */ /* 0x003fe20003800000 */
.L_x_2997:
[----:B------:R-:W-:Y:S02]  /*365b0*/  IMAD.MOV.U32 R13, RZ, RZ, R118 ;  /* 0x000000ffff0d7224 */ /* 0x000fe400078e0076 */
[----:B------:R-:W-:Y:S02]  /*365c0*/  IMAD.MOV.U32 R12, RZ, RZ, R2 ;  /* 0x000000ffff0c7224 */ /* 0x000fe400078e0002 */
[----:B------:R-:W-:-:S07]  /*365d0*/  IMAD.MOV.U32 R111, RZ, RZ, R14 ;  /* 0x000000ffff6f7224 */ /* 0x000fce00078e000e */
[----:B------:R-:W-:Y:S05]  /*365e0*/  WARPSYNC.COLLECTIVE R15, `(.L_x_2998) ;  /* 0x000000000f087348 */ /* 0x000fea0003c00000 */
[----:B------:R0:W1:Y:S02]  /*365f0*/  SHFL.IDX P6, R14, R13, R12, R11 ;  /* 0x0000000c0d0e7389 */ /* 0x00006400000c000b */
[----:B01----:R-:W-:Y:S01]  /*36600*/  ENDCOLLECTIVE ;  /* 0x000000000000791b */ /* 0x003fe20003800000 */
.L_x_2998:
[----:B------:R-:W-:Y:S02]  /*36610*/  IMAD.MOV.U32 R13, RZ, RZ, R114 ;  /* 0x000000ffff0d7224 */ /* 0x000fe400078e0072 */
[----:B------:R-:W-:-:S07]  /*36620*/  IMAD.MOV.U32 R118, RZ, RZ, R14 ;  /* 0x000000ffff767224 */ /* 0x000fce00078e000e */
[----:B------:R-:W-:Y:S05]  /*36630*/  WARPSYNC.COLLECTIVE R15, `(.L_x_2999) ;  /* 0x000000000f087348 */ /* 0x000fea0003c00000 */
[----:B------:R0:W1:Y:S02]  /*36640*/  SHFL.IDX P6, R14, R13, R12, R11 ;  /* 0x0000000c0d0e7389 */ /* 0x00006400000c000b */
[----:B01----:R-:W-:Y:S01]  /*36650*/  ENDCOLLECTIVE ;  /* 0x000000000000791b */ /* 0x003fe20003800000 */
.L_x_2999:
[----:B------:R-:W-:Y:S02]  /*36660*/  IMAD.MOV.U32 R13, RZ, RZ, R97 ;  /* 0x000000ffff0d7224 */ /* 0x000fe400078e0061 */
[----:B------:R-:W-:Y:S01]  /*36670*/  IMAD.MOV.U32 R12, RZ, RZ, R0 ;  /* 0x000000ffff0c7224 */ /* 0x000fe200078e0000 */
[----:B------:R-:W-:-:S07]  /*36680*/  MOV R93, R14 ;  /* 0x0000000e005d7202 */ /* 0x000fce0000000f00 */
[----:B------:R-:W-:Y:S05]  /*36690*/  WARPSYNC.COLLECTIVE R15, `(.L_x_3000) ;  /* 0x000000000f087348 */ /* 0x000fea0003c00000 */
[----:B------:R0:W1:Y:S02]  /*366a0*/  SHFL.IDX P6, R14, R13, R12, R11 ;  /* 0x0000000c0d0e7389 */ /* 0x00006400000c000b */
[----:B01----:R-:W-:Y:S01]  /*366b0*/  ENDCOLLECTIVE ;  /* 0x000000000000791b */ /* 0x003fe20003800000 */
.L_x_3000:
[----:B------:R-:W-:Y:S02]  /*366c0*/  SEL R98, R111, R93, P0 ;  /* 0x0000005d6f627207 */ /* 0x000fe40000000000 */
[----:B------:R-:W-:Y:S02]  /*366d0*/  SEL R111, R93, R111, P0 ;  /* 0x0000006f5d6f7207 */ /* 0x000fe40000000000 */
[----:B------:R-:W-:Y:S02]  /*366e0*/  SEL R93, R95, R118, P0 ;  /* 0x000000765f5d7207 */ /* 0x000fe40000000000 */
[----:B------:R-:W-:Y:S01]  /*366f0*/  SEL R95, R118, R95, P0 ;  /* 0x0000005f765f7207 */ /* 0x000fe20000000000 */
[----:B------:R-:W-:Y:S02]  /*36700*/  IMAD.MOV.U32 R13, RZ, RZ, R115 ;  /* 0x000000ffff0d7224 */ /* 0x000fe400078e0073 */
[----:B------:R-:W-:-:S07]  /*36710*/  IMAD.MOV.U32 R97, RZ, RZ, R14 ;  /* 0x000000ffff617224 */ /* 0x000fce00078e000e */
[----:B------:R-:W-:Y:S05]  /*36720*/  WARPSYNC.COLLECTIVE R15, `(.L_x_3001) ;  /* 0x000000000f087348 */ /* 0x000fea0003c00000 */
[----:B------:R0:W1:Y:S02]  /*36730*/  SHFL.IDX P6, R14, R13, R12, R11 ;  /* 0x0000000c0d0e7389 */ /* 0x00006400000c000b */
[----:B01----:R-:W-:Y:S01]  /*36740*/  ENDCOLLECTIVE ;  /* 0x000000000000791b */ /* 0x003fe20003800000 */
.L_x_3001:
[----:B------:R-:W-:Y:S02]  /*36750*/  IMAD.MOV.U32 R13, RZ, RZ, R126 ;  /* 0x000000ffff0d7224 */ /* 0x000fe400078e007e */
[----:B------:R-:W-:Y:S02]  /*36760*/  IMAD.MOV.U32 R12, RZ, RZ, R2 ;  /* 0x000000ffff0c7224 */ /* 0x000fe400078e0002 */
[----:B------:R-:W-:-:S07]  /*36770*/  IMAD.MOV.U32 R114, RZ, RZ, R14 ;  /* 0x000000ffff727224 */ /* 0x000fce00078e000e */
[----:B------:R-:W-:Y:S05]  /*36780*/  WARPSYNC.COLLECTIVE R15, `(.L_x_3002) ;  /* 0x000000000f087348 */ /* 0x000fea0003c00000 */
[----:B------:R0:W1:Y:S02]  /*36790*/  SHFL.IDX P6, R14, R13, R12, R11 ;  /* 0x0000000c0d0e7389 */ /* 0x00006400000c000b */
[----:B01----:R-:W-:Y:S01]  /*367a0*/  ENDCOLLECTIVE ;  /* 0x000000000000791b */ /* 0x003fe20003800000 */
.L_x_3002:
[----:B------:R-:W-:Y:S01]  /*367b0*/  IMAD.MOV.U32 R13, RZ, RZ, R122 ;  /* 0x000000ffff0d7224 */ /* 0x000fe200078e007a */
[----:B------:R-:W-:-:S07]  /*367c0*/  MOV R126, R14 ;  /* 0x0000000e007e7202 */ /* 0x000fce0000000f00 */
[----:B------:R-:W-:Y:S05]  /*367d0*/  WARPSYNC.COLLECTIVE R15, `(.L_x_3003) ;  /* 0x000000000f087348 */ /* 0x000fea0003c00000 */
[----:B------:R0:W1:Y:S02]  /*367e0*/  SHFL.IDX P6, R14, R13, R12, R11 ;  /* 0x0000000c0d0e7389 */ /* 0x00006400000c000b */
[----:B01----:R-:W-:Y:S01]  /*367f0*/  ENDCOLLECTIVE ;  /* 0x000000000000791b */ /* 0x003fe20003800000 */
.L_x_3003:
        /* <DEDUP_REMOVED lines=8> */
.L_x_3004:
[----:B------:R-:W-:Y:S02]  /*36880*/  SEL R100, R114, R115, P0 ;  /* 0x0000007372647207 */ /* 0x000fe40000000000 */
[----:B------:R-:W-:Y:S01]  /*36890*/  SEL R114, R115, R114, P0 ;  /* 0x0000007273727207 */ /* 0x000fe20000000000 */
[----:B------:R-:W-:Y:S02]  /*368a0*/  IMAD.MOV.U32 R13, RZ, RZ, R119 ;  /* 0x000000ffff0d7224 */ /* 0x000fe400078e0077 */
[----:B------:R-:W-:-:S07]  /*368b0*/  IMAD.MOV.U32 R99, RZ, RZ, R14 ;  /* 0x000000ffff637224 */ /* 0x000fce00078e000e */
[----:B------:R-:W-:Y:S05]  /*368c0*/  WARPSYNC.COLLECTIVE R15, `(.L_x_3005) ;  /* 0x000000000f087348 */ /* 0x000fea0003c00000 */
[----:B------:R0:W1:Y:S02]  /*368d0*/  SHFL.IDX P6, R14, R13, R12, R11 ;  /* 0x0000000c0d0e7389 */ /* 0x00006400000c000b */
[----:B01----:R-:W-:Y:S01]  /*368e0*/  ENDCOLLECTIVE ;  /* 0x000000000000791b */ /* 0x003fe20003800000 */
.L_x_3005:
[----:B------:R-:W-:Y:S01]  /*368f0*/  MOV R13, R134 ;  /* 0x00000086000d7202 */ /* 0x000fe20000000f00 */
[----:B------:R-:W-:Y:S02]  /*36900*/  IMAD.MOV.U32 R12, RZ, RZ, R2 ;  /* 0x000000ffff0c7224 */ /* 0x000fe400078e0002 */
[----:B------:R-:W-:-:S07]  /*36910*/  IMAD.MOV.U32 R122, RZ, RZ, R14 ;  /* 0x000000ffff7a7224 */ /* 0x000fce00078e000e */
[----:B------:R-:W-:Y:S05]  /*36920*/  WARPSYNC.COLLECTIVE R15, `(.L_x_3006) ;  /* 0x000000000f087348 */ /* 0x000fea0003c00000 */
[----:B------:R0:W1:Y:S02]  /*36930*/  SHFL.IDX P6, R14, R13, R12, R11 ;  /* 0x0000000c0d0e7389 */ /* 0x00006400000c000b */
[----:B01----:R-:W-:Y:S01]  /*36940*/  ENDCOLLECTIVE ;  /* 0x000000000000791b */ /* 0x003fe20003800000 */
.L_x_3006:
[----:B------:R-:W-:Y:S02]  /*36950*/  IMAD.MOV.U32 R13, RZ, RZ, R130 ;  /* 0x000000ffff0d7224 */ /* 0x000fe400078e0082 */
[----:B------:R-:W-:-:S07]  /*36960*/  IMAD.MOV.U32 R134, RZ, RZ, R14 ;  /* 0x000000ffff867224 */ /* 0x000fce00078e000e */
[----:B------:R-:W-:Y:S05]  /*36970*/  WARPSYNC.COLLECTIVE R15, `(.L_x_3007) ;  /* 0x000000000f087348 */ /* 0x000fea0003c00000 */
[----:B------:R0:W1:Y:S02]  /*36980*/  SHFL.IDX P6, R14, R13, R12, R11 ;  /* 0x0000000c0d0e7389 */ /* 0x00006400000c000b */
[----:B01----:R-:W-:Y:S01]  /*36990*/  ENDCOLLECTIVE ;  /* 0x000000000000791b */ /* 0x003fe20003800000 */
.L_x_3007:
        /* <DEDUP_REMOVED lines=8> */
.L_x_3008:
[----:B------:R-:W-:Y:S02]  /*36a20*/  SEL R104, R122, R119, P0 ;  /* 0x000000777a687207 */ /* 0x000fe40000000000 */
[----:B------:R-:W-:Y:S02]  /*36a30*/  SEL R119, R119, R122, P0 ;  /* 0x0000007a77777207 */ /* 0x000fe40000000000 */
[----:B------:R-:W-:Y:S01]  /*36a40*/  MOV R13, R123 ;  /* 0x0000007b000d7202 */ /* 0x000fe20000000f00 */
[----:B------:R-:W-:-:S07]  /*36a50*/  IMAD.MOV.U32 R101, RZ, RZ, R14 ;  /* 0x000000ffff657224 */ /* 0x000fce00078e000e */
[----:B------:R-:W-:Y:S05]  /*36a60*/  WARPSYNC.COLLECTIVE R15, `(.L_x_3009) ;  /* 0x000000000f087348 */ /* 0x000fea0003c00000 */
[----:B------:R0:W1:Y:S02]  /*36a70*/  SHFL.IDX P6, R14, R13, R12, R11 ;  /* 0x0000000c0d0e7389 */ /* 0x00006400000c000b */
[----:B01----:R-:W-:Y:S01]  /*36a80*/  ENDCOLLECTIVE ;  /* 0x000000000000791b */ /* 0x003fe20003800000 */
.L_x_3009:
[----:B------:R-:W-:Y:S02]  /*36a90*/  IMAD.MOV.U32 R13, RZ, RZ, R142 ;  /* 0x000000ffff0d7224 */ /* 0x000fe400078e008e */
[----:B------:R-:W-:Y:S02]  /*36aa0*/  IMAD.MOV.U32 R12, RZ, RZ, R2 ;  /* 0x000000ffff0c7224 */ /* 0x000fe400078e0002 */
[----:B------:R-:W-:-:S07]  /*36ab0*/  IMAD.MOV.U32 R123, RZ, RZ, R14 ;  /* 0x000000ffff7b7224 */ /* 0x000fce00078e000e */
[----:B------:R-:W-:Y:S05]  /*36ac0*/  WARPSYNC.COLLECTIVE R15, `(.L_x_3010) ;  /* 0x000000000f087348 */ /* 0x000fea0003c00000 */
[----:B------:R0:W1:Y:S02]  /*36ad0*/  SHFL.IDX P6, R14, R13, R12, R11 ;  /* 0x0000000c0d0e7389 */ /* 0x00006400000c000b */
[----:B01----:R-:W-:Y:S01]  /*36ae0*/  ENDCOLLECTIVE ;  /* 0x000000000000791b */ /* 0x003fe20003800000 */
.L_x_3010:
[----:B------:R-:W-:Y:S02]  /*36af0*/  IMAD.MOV.U32 R13, RZ, RZ, R138 ;  /* 0x000000ffff0d7224 */ /* 0x000fe400078e008a */
[----:B------:R-:W-:-:S07]  /*36b00*/  IMAD.MOV.U32 R142, RZ, RZ, R14 ;  /* 0x000000ffff8e7224 */ /* 0x000fce00078e000e */
[----:B------:R-:W-:Y:S05]  /*36b10*/  WARPSYNC.COLLECTIVE R15, `(.L_x_3011) ;  /* 0x000000000f087348 */ /* 0x000fea0003c00000 */
[----:B------:R0:W1:Y:S02]  /*36b20*/  SHFL.IDX P6, R14, R13, R12, R11 ;  /* 0x0000000c0d0e7389 */ /* 0x00006400000c000b */
[----:B01----:R-:W-:Y:S01]  /*36b30*/  ENDCOLLECTIVE ;  /* 0x000000000000791b */ /* 0x003fe20003800000 */
.L_x_3011:
        /* <DEDUP_REMOVED lines=8> */
.L_x_3012:
[----:B------:R-:W-:Y:S02]  /*36bc0*/  SEL R107, R123, R127, P0 ;  /* 0x0000007f7b6b7207 */ /* 0x000fe40000000000 */
[----:B------:R-:W-:Y:S01]  /*36bd0*/  SEL R123, R127, R123, P0 ;  /* 0x0000007b7f7b7207 */ /* 0x000fe20000000000 */
[----:B------:R-:W-:Y:S02]  /*36be0*/  IMAD.MOV.U32 R13, RZ, RZ, R205 ;  /* 0x000000ffff0d7224 */ /* 0x000fe400078e00cd */
[----:B------:R-:W-:-:S07]  /*36bf0*/  IMAD.MOV.U32 R103, RZ, RZ, R14 ;  /* 0x000000ffff677224 */ /* 0x000fce00078e000e */
[----:B------:R-:W-:Y:S05]  /*36c00*/  WARPSYNC.COLLECTIVE R15, `(.L_x_3013) ;  /* 0x000000000f087348 */ /* 0x000fea0003c00000 */
[----:B------:R0:W1:Y:S02]  /*36c10*/  SHFL.IDX P6, R14, R13, R12, R11 ;  /* 0x0000000c0d0e7389 */ /* 0x00006400000c000b */
[----:B01----:R-:W-:Y:S01]  /*36c20*/  ENDCOLLECTIVE ;  /* 0x000000000000791b */ /* 0x003fe20003800000 */
.L_x_3013:
[----:B------:R-:W-:Y:S02]  /*36c30*/  IMAD.MOV.U32 R13, RZ, RZ, R150 ;  /* 0x000000ffff0d7224 */ /* 0x000fe400078e0096 */
[----:B------:R-:W-:Y:S02]  /*36c40*/  IMAD.MOV.U32 R12, RZ, RZ, R2 ;  /* 0x000000ffff0c7224 */ /* 0x000fe400078e0002 */
[----:B------:R-:W-:Y:S02]  /*36c50*/  IMAD.MOV.U32 R2, RZ, RZ, RZ ;  /* 0x000000ffff027224 */ /* 0x000fe400078e00ff */
[----:B------:R-:W-:-:S07]  /*36c60*/  IMAD.MOV.U32 R70, RZ, RZ, R14 ;  /* 0x000000ffff467224 */ /* 0x000fce00078e000e */
[----:B------:R-:W-:Y:S05]  /*36c70*/  WARPSYNC.COLLECTIVE R15, `(.L_x_3014) ;  /* 0x000000000f087348 */ /* 0x000fea0003c00000 */
[----:B------:R0:W1:Y:S02]  /*36c80*/  SHFL.IDX P6, R14, R13, R12, R11 ;  /* 0x0000000c0d0e7389 */ /* 0x00006400000c000b */
[----:B01----:R-:W-:Y:S01]  /*36c90*/  ENDCOLLECTIVE ;  /* 0x000000000000791b */ /* 0x003fe20003800000 */
.L_x_3014:
[----:B------:R-:W-:Y:S02]  /*36ca0*/  IMAD.MOV.U32 R13, RZ, RZ, R206 ;  /* 0x000000ffff0d7224 */ /* 0x000fe400078e00ce */
[----:B------:R-:W-:-:S07]  /*36cb0*/  IMAD.MOV.U32 R150, RZ, RZ, R14 ;  /* 0x000000ffff967224 */ /* 0x000fce00078e000e */
[----:B------:R-:W-:Y:S05]  /*36cc0*/  WARPSYNC.COLLECTIVE R15, `(.L_x_3015) ;  /* 0x000000000f087348 */ /* 0x000fea0003c00000 */
[----:B------:R0:W1:Y:S02]  /*36cd0*/  SHFL.IDX P6, R14, R13, R12, R11 ;  /* 0x0000000c0d0e7389 */ /* 0x00006400000c000b */
[----:B01----:R-:W-:Y:S01]  /*36ce0*/  ENDCOLLECTIVE ;  /* 0x000000000000791b */ /* 0x003fe20003800000 */
.L_x_3015:
[----:B------:R-:W-:Y:S01]  /*36cf0*/  MOV R0, R14 ;  /* 0x0000000e00007202 */ /* 0x000fe20000000f00 */
[----:B------:R-:W-:Y:S06]  /*36d00*/  BRA `(.L_x_3016) ;  /* 0xfffffed000b47947 */ /* 0x000fec000383ffff */
.L_x_2668:
[----:B------:R-:W-:Y:S02]  /*36d10*/  IMAD.MOV.U32 R13, RZ, RZ, R32 ;  /* 0x000000ffff0d7224 */ /* 0x000fe400078e0020 */
[----:B------:R-:W-:Y:S02]  /*36d20*/  IMAD.MOV.U32 R12, RZ, RZ, RZ ;  /* 0x000000ffff0c7224 */ /* 0x000fe400078e00ff */
[----:B------:R-:W-:Y:S02]  /*36d30*/  IMAD.MOV.U32 R11, RZ, RZ, 0x181f ;  /* 0x0000181fff0b7424 */ /* 0x000fe400078e00ff */
[----:B------:R-:W-:-:S07]  /*36d40*/  IMAD.MOV.U32 R15, RZ, RZ, -0x1 ;  /* 0xffffffffff0f7424 */ /* 0x000fce00078e00ff */
[----:B-----5:R-:W-:Y:S05]  /*36d50*/  WARPSYNC.COLLECTIVE R15, `(.L_x_3017) ;  /* 0x000000000f087348 */ /* 0x020fea0003c00000 */
[----:B------:R0:W1:Y:S02]  /*36d60*/  SHFL.IDX P6, R14, R13, R12, R11 ;  /* 0x0000000c0d0e7389 */ /* 0x00006400000c000b */
[----:B01---5:R-:W-:Y:S01]  /*36d70*/  ENDCOLLECTIVE ;  /* 0x000000000000791b */ /* 0x023fe20003800000 */
.L_x_3017:
[----:B------:R-:W-:Y:S02]  /*36d80*/  IMAD.MOV.U32 R13, RZ, RZ, R21 ;  /* 0x000000ffff0d7224 */ /* 0x000fe400078e0015 */
[----:B------:R-:W-:-:S07]  /*36d90*/  IMAD.MOV.U32 R20, RZ, RZ, R14 ;  /* 0x000000ffff147224 */ /* 0x000fce00078e000e */
[----:B------:R-:W-:Y:S05]  /*36da0*/  WARPSYNC.COLLECTIVE R15, `(.L_x_3018) ;  /* 0x000000000f087348 */ /* 0x000fea0003c00000 */
[----:B------:R0:W1:Y:S02]  /*36db0*/  SHFL.IDX P6, R14, R13, R12, R11 ;  /* 0x0000000c0d0e7389 */ /* 0x00006400000c000b */
[----:B01----:R-:W-:Y:S01]  /*36dc0*/  ENDCOLLECTIVE ;  /* 0x000000000000791b */ /* 0x003fe20003800000 */
.L_x_3018:
[----:B------:R-:W-:Y:S05]  /*36dd0*/  BRA `(.L_x_3019) ;  /* 0xfffffee400ac7947 */ /* 0x000fea000383ffff */
.L_x_2671:
        /* <DEDUP_REMOVED lines=8> */
.L_x_3021:
[----:B------:R-:W-:Y:S05]  /*36e60*/  BSYNC B1 ;  /* 0x0000000000017941 */ /* 0x000fea0003800000 */
.L_x_3020:
        /* <DEDUP_REMOVED lines=8> */
.L_x_3022:
[----:B------:R-:W-:Y:S05]  /*36ef0*/  BRA `(.L_x_3023) ;  /* 0xfffffee400dc7947 */ /* 0x000fea000383ffff */
.L_x_2674:
[----:B------:R-:W-:Y:S01]  /*36f00*/  BSSY B1, `(.L_x_3024) ;  /* 0x0000008000017945 */ /* 0x000fe20003800000 */
[----:B------:R-:W-:Y:S02]  /*36f10*/  IMAD.MOV.U32 R13, RZ, RZ, R32 ;  /* 0x000000ffff0d7224 */ /* 0x000fe400078e0020 */
[----:B------:R-:W-:Y:S02]  /*36f20*/  IMAD.MOV.U32 R12, RZ, RZ, 0x2 ;  /* 0x00000002ff0c7424 */ /* 0x000fe400078e00ff */
[----:B------:R-:W-:Y:S02]  /*36f30*/  IMAD.MOV.U32 R11, RZ, RZ, 0x181f ;  /* 0x0000181fff0b7424 */ /* 0x000fe400078e00ff */
[----:B------:R-:W-:-:S07]  /*36f40*/  IMAD.MOV.U32 R15, RZ, RZ, -0x1 ;  /* 0xffffffffff0f7424 */ /* 0x000fce00078e00ff */
[----:B0123-5:R-:W-:Y:S05]  /*36f50*/  WARPSYNC.COLLECTIVE R15, `(.L_x_3025) ;  /* 0x000000000f087348 */ /* 0x02ffea0003c00000 */
[----:B--2---:R2:W4:Y:S02]  /*36f60*/  SHFL.IDX P6, R14, R13, R12, R11 ;  /* 0x0000000c0d0e7389 */ /* 0x00452400000c000b */
[----:B012345:R-:W-:Y:S01]  /*36f70*/  ENDCOLLECTIVE ;  /* 0x000000000000791b */ /* 0x03ffe20003800000 */
.L_x_3025:
[----:B------:R-:W-:Y:S05]  /*36f80*/  BSYNC B1 ;  /* 0x0000000000017941 */ /* 0x000fea0003800000 */
.L_x_3024:
        /* <DEDUP_REMOVED lines=8> */
.L_x_3026:
[----:B------:R-:W-:Y:S05]  /*37010*/  BRA `(.L_x_3027) ;  /* 0xfffffee800147947 */ /* 0x000fea000383ffff */
.L_x_2677:
        /* <DEDUP_REMOVED lines=8> */
.L_x_3029:
[----:B------:R-:W-:Y:S05]  /*370a0*/  BSYNC B1 ;  /* 0x0000000000017941 */ /* 0x000fea0003800000 */
.L_x_3028:
        /* <DEDUP_REMOVED lines=8> */
.L_x_3030:
[----:B------:R-:W-:Y:S05]  /*37130*/  BRA `(.L_x_3031) ;  /* 0xfffffee800447947 */ /* 0x000fea000383ffff */
.L_x_2679:
[----:B------:R-:W-:Y:S02]  /*37140*/  IMAD.MOV.U32 R13, RZ, RZ, R40 ;  /* 0x000000ffff0d7224 */ /* 0x000fe400078e0028 */
[----:B------:R-:W-:Y:S02]  /*37150*/  IMAD.MOV.U32 R12, RZ, RZ, RZ ;  /* 0x000000ffff0c7224 */ /* 0x000fe400078e00ff */
[----:B------:R-:W-:Y:S02]  /*37160*/  IMAD.MOV.U32 R11, RZ, RZ, 0x1c1f ;  /* 0x00001c1fff0b7424 */ /* 0x000fe400078e00ff */
[----:B------:R-:W-:-:S07]  /*37170*/  IMAD.MOV.U32 R15, RZ, RZ, -0x1 ;  /* 0xffffffffff0f7424 */ /* 0x000fce00078e00ff */
[----:B------:R-:W-:Y:S05]  /*37180*/  WARPSYNC.COLLECTIVE R15, `(.L_x_3032) ;  /* 0x000000000f087348 */ /* 0x000fea0003c00000 */
[----:B------:R0:W1:Y:S02]  /*37190*/  SHFL.IDX P6, R14, R13, R12, R11 ;  /* 0x0000000c0d0e7389 */ /* 0x00006400000c000b */
[----:B01----:R-:W-:Y:S01]  /*371a0*/  ENDCOLLECTIVE ;  /* 0x000000000000791b */ /* 0x003fe20003800000 */
.L_x_3032:
[----:B------:R-:W-:Y:S01]  /*371b0*/  MOV R13, R35 ;  /* 0x00000023000d7202 */ /* 0x000fe20000000f00 */
[----:B------:R-:W-:-:S07]  /*371c0*/  IMAD.MOV.U32 R41, RZ, RZ, R14 ;  /* 0x000000ffff297224 */ /* 0x000fce00078e000e */
[----:B------:R-:W-:Y:S05]  /*371d0*/  WARPSYNC.COLLECTIVE R15, `(.L_x_3033) ;  /* 0x000000000f087348 */ /* 0x000fea0003c00000 */
[----:B------:R0:W1:Y:S02]  /*371e0*/  SHFL.IDX P6, R14, R13, R12, R11 ;  /* 0x0000000c0d0e7389 */ /* 0x00006400000c000b */
[----:B01----:R-:W-:Y:S01]  /*371f0*/  ENDCOLLECTIVE ;  /* 0x000000000000791b */ /* 0x003fe20003800000 */
.L_x_3033:
[----:B------:R-:W-:Y:S01]  /*37200*/  IMAD.MOV.U32 R11, RZ, RZ, R14 ;  /* 0x000000ffff0b7224 */ /* 0x000fe200078e000e */
[----:B------:R-:W-:Y:S06]  /*37210*/  BRA `(.L_x_3034) ;  /* 0xfffffeec002c7947 */ /* 0x000fec000383ffff */
.L_x_2682:
[----:B------:R-:W-:Y:S01]  /*37220*/  BSSY B1, `(.L_x_3035) ;  /* 0x0000008000017945 */ /* 0x000fe20003800000 */
[----:B------:R-:W-:Y:S02]  /*37230*/  IMAD.MOV.U32 R13, RZ, RZ, R40 ;  /* 0x000000ffff0d7224 */ /* 0x000fe400078e0028 */
[----:B------:R-:W-:Y:S02]  /*37240*/  IMAD.MOV.U32 R12, RZ, RZ, 0x1 ;  /* 0x00000001ff0c7424 */ /* 0x000fe400078e00ff */
[----:B--2---:R-:W-:Y:S02]  /*37250*/  IMAD.MOV.U32 R11, RZ, RZ, 0x1c1f ;  /* 0x00001c1fff0b7424 */ /* 0x004fe400078e00ff */
[----:B------:R-:W-:-:S07]  /*37260*/  IMAD.MOV.U32 R15, RZ, RZ, -0x1 ;  /* 0xffffffffff0f7424 */ /* 0x000fce00078e00ff */
[----:B01-3--:R-:W-:Y:S05]  /*37270*/  WARPSYNC.COLLECTIVE R15, `(.L_x_3036) ;  /* 0x000000000f087348 */ /* 0x00bfea0003c00000 */
[----:B------:R2:W4:Y:S02]  /*37280*/  SHFL.IDX P6, R14, R13, R12, R11 ;  /* 0x0000000c0d0e7389 */ /* 0x00052400000c000b */
[----:B01234-:R-:W-:Y:S01]  /*37290*/  ENDCOLLECTIVE ;  /* 0x000000000000791b */ /* 0x01ffe20003800000 */
.L_x_3036:
[----:B------:R-:W-:Y:S05]  /*372a0*/  BSYNC B1 ;  /* 0x0000000000017941 */ /* 0x000fea0003800000 */
.L_x_3035:
        /* <DEDUP_REMOVED lines=8> */
.L_x_3037:
[----:B------:R-:W-:Y:S01]  /*37330*/  IMAD.MOV.U32 R35, RZ, RZ, R14 ;  /* 0x000000ffff237224 */ /* 0x000fe200078e000e */
[----:B------:R-:W-:Y:S06]  /*37340*/  BRA `(.L_x_3038) ;  /* 0xfffffef800dc7947 */ /* 0x000fec000383ffff */
.L_x_2686:
[----:B------:R-:W-:Y:S01]  /*37350*/  IMAD.MOV.U32 R13, RZ, RZ, R3 ;  /* 0x000000ffff0d7224 */ /* 0x000fe200078e0003 */
[----:B------:R-:W-:Y:S01]  /*37360*/  MOV R11, 0x181f ;  /* 0x0000181f000b7802 */ /* 0x000fe20000000f00 */
[----:B------:R-:W-:Y:S02]  /*37370*/  IMAD.MOV.U32 R12, RZ, RZ, RZ ;  /* 0x000000ffff0c7224 */ /* 0x000fe400078e00ff */
[----:B------:R-:W-:-:S07]  /*37380*/  IMAD.MOV.U32 R15, RZ, RZ, -0x1 ;  /* 0xffffffffff0f7424 */ /* 0x000fce00078e00ff */
[----:B0-----:R-:W-:Y:S05]  /*37390*/  WARPSYNC.COLLECTIVE R15, `(.L_x_3039) ;  /* 0x000000000f087348 */ /* 0x001fea0003c00000 */
[----:B------:R1:W2:Y:S02]  /*373a0*/  SHFL.IDX P6, R14, R13, R12, R11 ;  /* 0x0000000c0d0e7389 */ /* 0x0002a400000c000b */
[----:B012---:R-:W-:Y:S01]  /*373b0*/  ENDCOLLECTIVE ;  /* 0x000000000000791b */ /* 0x007fe20003800000 */
.L_x_3039:
[----:B------:R-:W-:Y:S02]  /*373c0*/  IMAD.MOV.U32 R13, RZ, RZ, R2 ;  /* 0x000000ffff0d7224 */ /* 0x000fe400078e0002 */
[----:B------:R-:W-:-:S07]  /*373d0*/  IMAD.MOV.U32 R0, RZ, RZ, R14 ;  /* 0x000000ffff007224 */ /* 0x000fce00078e000e */
[----:B------:R-:W-:Y:S05]  /*373e0*/  WARPSYNC.COLLECTIVE R15, `(.L_x_3040) ;  /* 0x000000000f087348 */ /* 0x000fea0003c00000 */
[----:B------:R0:W1:Y:S02]  /*373f0*/  SHFL.IDX P6, R14, R13, R12, R11 ;  /* 0x0000000c0d0e7389 */ /* 0x00006400000c000b */
[----:B01----:R-:W-:Y:S01]  /*37400*/  ENDCOLLECTIVE ;  /* 0x000000000000791b */ /* 0x003fe20003800000 */
.L_x_3040:
[----:B------:R-:W-:Y:S05]  /*37410*/  BRA `(.L_x_3041) ;  /* 0xffffff1c00747947 */ /* 0x000fea000383ffff */
.L_x_2689:
[----:B------:R-:W-:Y:S01]  /*37420*/  BSSY B1, `(.L_x_3042) ;  /* 0x0000008000017945 */ /* 0x000fe20003800000 */
[----:B--2---:R-:W-:Y:S01]  /*37430*/  IMAD.MOV.U32 R13, RZ, RZ, R3 ;  /* 0x000000ffff0d7224 */ /* 0x004fe200078e0003 */
[----:B------:R-:W-:Y:S01]  /*37440*/  MOV R15, 0xffffffff ;  /* 0xffffffff000f7802 */ /* 0x000fe20000000f00 */
[----:B------:R-:W-:Y:S02]  /*37450*/  IMAD.MOV.U32 R12, RZ, RZ, 0x1 ;  /* 0x00000001ff0c7424 */ /* 0x000fe400078e00ff */
[----:B------:R-:W-:-:S07]  /*37460*/  IMAD.MOV.U32 R11, RZ, RZ, 0x181f ;  /* 0x0000181fff0b7424 */ /* 0x000fce00078e00ff */
[----:B01-3--:R-:W-:Y:S05]  /*37470*/  WARPSYNC.COLLECTIVE R15, `(.L_x_3043) ;  /* 0x000000000f087348 */ /* 0x00bfea0003c00000 */
[----:B---3--:R2:W3:Y:S02]  /*37480*/  SHFL.IDX P6, R14, R13, R12, R11 ;  /* 0x0000000c0d0e7389 */ /* 0x0084e400000c000b */
[----:B0123--:R-:W-:Y:S01]  /*37490*/  ENDCOLLECTIVE ;  /* 0x000000000000791b */ /* 0x00ffe20003800000 */
.L_x_3043:
[----:B------:R-:W-:Y:S05]  /*374a0*/  BSYNC B1 ;  /* 0x0000000000017941 */ /* 0x000fea0003800000 */
.L_x_3042:
        /* <DEDUP_REMOVED lines=8> */
.L_x_3044:
[----:B------:R-:W-:Y:S05]  /*37530*/  BRA `(.L_x_3045) ;  /* 0xffffff1c00a47947 */ /* 0x000fea000383ffff */
.L_x_2692:
        /* <DEDUP_REMOVED lines=8> */
.L_x_3047:
[----:B------:R-:W-:Y:S05]  /*375c0*/  BSYNC B1 ;  /* 0x0000000000017941 */ /* 0x000fea0003800000 */
.L_x_3046:
        /* <DEDUP_REMOVED lines=8> */
.L_x_3048:
[----:B------:R-:W-:Y:S05]  /*37650*/  BRA `(.L_x_3049) ;  /* 0xffffff1c00d47947 */ /* 0x000fea000383ffff */
.L_x_2695:
[----:B------:R-:W-:Y:S01]  /*37660*/  BSSY B1, `(.L_x_3050) ;  /* 0x0000008000017945 */ /* 0x000fe20003800000 */
[----:B0-----:R-:W-:Y:S02]  /*37670*/  IMAD.MOV.U32 R13, RZ, RZ, R3 ;  /* 0x000000ffff0d7224 */ /* 0x001fe400078e0003 */
[----:B------:R-:W-:Y:S02]  /*37680*/  IMAD.MOV.U32 R12, RZ, RZ, 0x3 ;  /* 0x00000003ff0c7424 */ /* 0x000fe400078e00ff */
[----:B------:R-:W-:Y:S02]  /*37690*/  IMAD.MOV.U32 R11, RZ, RZ, 0x181f ;  /* 0x0000181fff0b7424 */ /* 0x000fe400078e00ff */
[----:B------:R-:W-:-:S07]  /*376a0*/  IMAD.MOV.U32 R15, RZ, RZ, -0x1 ;  /* 0xffffffffff0f7424 */ /* 0x000fce00078e00ff */
[----:B-1234-:R-:W-:Y:S05]  /*376b0*/  WARPSYNC.COLLECTIVE R15, `(.L_x_3051) ;  /* 0x000000000f087348 */ /* 0x01efea0003c00000 */
[----:B---3--:R0:W3:Y:S02]  /*376c0*/  SHFL.IDX P6, R14, R13, R12, R11 ;  /* 0x0000000c0d0e7389 */ /* 0x0080e400000c000b */
[----:B01234-:R-:W-:Y:S01]  /*376d0*/  ENDCOLLECTIVE ;  /* 0x000000000000791b */ /* 0x01ffe20003800000 */
.L_x_3051:
[----:B------:R-:W-:Y:S05]  /*376e0*/  BSYNC B1 ;  /* 0x0000000000017941 */ /* 0x000fea0003800000 */
.L_x_3050:
        /* <DEDUP_REMOVED lines=8> */
.L_x_3052:
[----:B------:R-:W-:Y:S05]  /*37770*/  BRA `(.L_x_3053) ;  /* 0xffffff2000047947 */ /* 0x000fea000383ffff */
.L_x_2714:
[----:B------:R-:W0:Y:S01]  /*37780*/  S2R R4, SR_TID.X ;  /* 0x0000000000047919 */ /* 0x000e220000002100 */
[----:B------:R-:W-:Y:S01]  /*37790*/  BSSY B1, `(.L_x_3054) ;  /* 0x000000a000017945 */ /* 0x000fe20003800000 */
[----:B------:R-:W-:Y:S02]  /*377a0*/  IMAD.MOV.U32 R12, RZ, RZ, RZ ;  /* 0x000000ffff0c7224 */ /* 0x000fe400078e00ff */
[----:B------:R-:W-:Y:S02]  /*377b0*/  IMAD.MOV.U32 R11, RZ, RZ, 0x1f ;  /* 0x0000001fff0b7424 */ /* 0x000fe400078e00ff */
[----:B------:R-:W-:Y:S01]  /*377c0*/  IMAD.MOV.U32 R15, RZ, RZ, -0x1 ;  /* 0xffffffffff0f7424 */ /* 0x000fe200078e00ff */
[----:B0-----:R-:W-:-:S04]  /*377d0*/  SHF.R.U32.HI R4, RZ, 0x5, R4 ;  /* 0x00000005ff047819 */ /* 0x001fc80000011604 */
[----:B------:R-:W-:-:S05]  /*377e0*/  LOP3.LUT R4, R4, 0x3, RZ, 0xc0, !PT ;  /* 0x0000000304047812 */ /* 0x000fca00078ec0ff */
[----:B------:R-:W-:-:S07]  /*377f0*/  IMAD.MOV.U32 R13, RZ, RZ, R4 ;  /* 0x000000ffff0d7224 */ /* 0x000fce00078e0004 */
[----:B------:R-:W-:Y:S05]  /*37800*/  WARPSYNC.COLLECTIVE R15, `(.L_x_3055) ;  /* 0x000000000f087348 */ /* 0x000fea0003c00000 */
[----:B------:R0:W1:Y:S02]  /*37810*/  SHFL.IDX P6, R14, R13, R12, R11 ;  /* 0x0000000c0d0e7389 */ /* 0x00006400000c000b */
[----:B01----:R-:W-:Y:S01]  /*37820*/  ENDCOLLECTIVE ;  /* 0x000000000000791b */ /* 0x003fe20003800000 */
.L_x_3055:
[----:B------:R-:W-:Y:S05]  /*37830*/  BSYNC B1 ;  /* 0x0000000000017941 */ /* 0x000fea0003800000 */
.L_x_3054:
[----:B------:R-:W-:Y:S05]  /*37840*/  BRA `(.L_x_3056) ;  /* 0xffffff3c00e47947 */ /* 0x000fea000383ffff */
.L_x_2716:
[----:B------:R-:W-:Y:S01]  /*37850*/  BSSY B1, `(.L_x_3057) ;  /* 0x0000006000017945 */ /* 0x000fe20003800000 */
[----:B------:R-:W-:-:S07]  /*37860*/  MOV R15, 0xffffffff ;  /* 0xffffffff000f7802 */ /* 0x000fce0000000f00 */
[----:B0-----:R-:W-:Y:S05]  /*37870*/  WARPSYNC.COLLECTIVE R15, `(.L_x_3058) ;  /* 0x000000000f0c7348 */ /* 0x001fea0003c00000 */
[----:B------:R-:W-:Y:S02]  /*37880*/  ELECT P6, UR62, PT ;  /* 0x00000000003e782f */ /* 0x000fe400038c0000 */
[----:B------:R-:W-:Y:S01]  /*37890*/  MOV R14, UR62 ;  /* 0x0000003e000e7c02 */ /* 0x000fe20008000f00 */
[----:B0-----:R-:W-:Y:S10]  /*378a0*/  ENDCOLLECTIVE ;  /* 0x000000000000791b */ /* 0x001ff40003800000 */
.L_x_3058:
[----:B------:R-:W-:Y:S05]  /*378b0*/  BSYNC B1 ;  /* 0x0000000000017941 */ /* 0x000fea0003800000 */
.L_x_3057:
[----:B------:R-:W-:Y:S05]  /*378c0*/  BRA `(.L_x_2715) ;  /* 0xffffff3c00dc7947 */ /* 0x000fea000383ffff */
.L_x_2718:
[----:B0-----:R0:W1:Y:S02]  /*378d0*/  SYNCS.PHASECHK.TRANS64.TRYWAIT P0, [R18+URZ+0x38820], R4 ;  /* 0x03882004120075a7 */ /* 0x001064000800017f */
[----:B-1----:R-:W-:Y:S05]  /*378e0*/  @!P0 NANOSLEEP.SYNCS 0x989680 ;  /* 0x009896800000895d */ /* 0x002fea0003900000 */
[----:B------:R-:W1:Y:S02]  /*378f0*/  @!P0 SYNCS.PHASECHK.TRANS64 P0, [R18+URZ+0x38820], R4 ;  /* 0x03882004120085a7 */ /* 0x000e64000800007f */
[----:B-1----:R-:W-:Y:S05]  /*37900*/  @!P0 BRA `(.L_x_2718) ;  /* 0xfffffffc00f08947 */ /* 0x002fea000383ffff */
[----:B------:R-:W-:Y:S05]  /*37910*/  BRA `(.L_x_3059) ;  /* 0xffffff3c00ec7947 */ /* 0x000fea000383ffff */
.L_x_2722:
[----:B-1----:R1:W2:Y:S02]  /*37920*/  SYNCS.PHASECHK.TRANS64.TRYWAIT P0, [R7+URZ+0x388a0], R10 ;  /* 0x0388a00a070075a7 */ /* 0x0022a4000800017f */
[----:B--2---:R-:W-:Y:S05]  /*37930*/  @!P0 NANOSLEEP.SYNCS 0x989680 ;  /* 0x009896800000895d */ /* 0x004fea0003900000 */
[----:B------:R-:W2:Y:S02]  /*37940*/  @!P0 SYNCS.PHASECHK.TRANS64 P0, [R7+URZ+0x388a0], R10 ;  /* 0x0388a00a070085a7 */ /* 0x000ea4000800007f */
[----:B--2---:R-:W-:Y:S05]  /*37950*/  @!P0 BRA `(.L_x_2722) ;  /* 0xfffffffc00f08947 */ /* 0x004fea000383ffff */
[----:B------:R-:W-:Y:S05]  /*37960*/  BRA `(.L_x_3060) ;  /* 0xffffff40000c7947 */ /* 0x000fea000383ffff */
.L_x_2728:
[----:B0-----:R0:W2:Y:S02]  /*37970*/  SYNCS.PHASECHK.TRANS64.TRYWAIT P0, [R7+URZ+0x388c0], R10 ;  /* 0x0388c00a070075a7 */ /* 0x0010a4000800017f */
[----:B--2---:R-:W-:Y:S05]  /*37980*/  @!P0 NANOSLEEP.SYNCS 0x989680 ;  /* 0x009896800000895d */ /* 0x004fea0003900000 */
[----:B------:R-:W2:Y:S02]  /*37990*/  @!P0 SYNCS.PHASECHK.TRANS64 P0, [R7+URZ+0x388c0], R10 ;  /* 0x0388c00a070085a7 */ /* 0x000ea4000800007f */
[----:B--2---:R-:W-:Y:S05]  /*379a0*/  @!P0 BRA `(.L_x_2728) ;  /* 0xfffffffc00f08947 */ /* 0x004fea000383ffff */
[----:B------:R-:W-:Y:S05]  /*379b0*/  BRA `(.L_x_3061) ;  /* 0xffffff4000cc7947 */ /* 0x000fea000383ffff */
.L_x_2736:
[----:B0-----:R0:W1:Y:S02]  /*379c0*/  SYNCS.PHASECHK.TRANS64.TRYWAIT P1, [R8+URZ+0x388a0], R7 ;  /* 0x0388a007080075a7 */ /* 0x001064000802017f */
[----:B-1----:R-:W-:Y:S05]  /*379d0*/  @!P1 NANOSLEEP.SYNCS 0x989680 ;  /* 0x009896800000995d */ /* 0x002fea0003900000 */
[----:B------:R-:W1:Y:S02]  /*379e0*/  @!P1 SYNCS.PHASECHK.TRANS64 P1, [R8+URZ+0x388a0], R7 ;  /* 0x0388a007080095a7 */ /* 0x000e64000802007f */
[----:B-1----:R-:W-:Y:S05]  /*379f0*/  @!P1 BRA `(.L_x_2736) ;  /* 0xfffffffc00f09947 */ /* 0x002fea000383ffff */
[----:B------:R-:W-:Y:S05]  /*37a00*/  BRA `(.L_x_3062) ;  /* 0xffffff4400dc7947 */ /* 0x000fea000383ffff */
.L_x_2742:
[----:B-1----:R1:W2:Y:S02]  /*37a10*/  SYNCS.PHASECHK.TRANS64.TRYWAIT P1, [R8+URZ+0x388c0], R7 ;  /* 0x0388c007080075a7 */ /* 0x0022a4000802017f */
[----:B--2---:R-:W-:Y:S05]  /*37a20*/  @!P1 NANOSLEEP.SYNCS 0x989680 ;  /* 0x009896800000995d */ /* 0x004fea0003900000 */
[----:B------:R-:W2:Y:S02]  /*37a30*/  @!P1 SYNCS.PHASECHK.TRANS64 P1, [R8+URZ+0x388c0], R7 ;  /* 0x0388c007080095a7 */ /* 0x000ea4000802007f */
[----:B--2---:R-:W-:Y:S05]  /*37a40*/  @!P1 BRA `(.L_x_2742) ;  /* 0xfffffffc00f09947 */ /* 0x004fea000383ffff */
[----:B------:R-:W-:Y:S05]  /*37a50*/  BRA `(.L_x_3063) ;  /* 0xffffff4800987947 */ /* 0x000fea000383ffff */
.L_x_2760:
        /* <DEDUP_REMOVED lines=8> */
[----:B-1----:R-:W-:Y:S05]  /*37ae0*/  WARPSYNC.COLLECTIVE R15, `(.L_x_3065) ;  /* 0x000000000f087348 */ /* 0x002fea0003c00000 */
[----:B------:R0:W2:Y:S02]  /*37af0*/  SHFL.IDX P6, R14, R13, R12, R11 ;  /* 0x0000000c0d0e7389 */ /* 0x0000a400000c000b */
[----:B012---:R-:W-:Y:S01]  /*37b00*/  ENDCOLLECTIVE ;  /* 0x000000000000791b */ /* 0x007fe20003800000 */
.L_x_3065:
[----:B------:R-:W-:Y:S05]  /*37b10*/  BSYNC B0 ;  /* 0x0000000000007941 */ /* 0x000fea0003800000 */
.L_x_3064:
[----:B------:R-:W-:Y:S05]  /*37b20*/  BRA `(.L_x_3066) ;  /* 0xffffff5800307947 */ /* 0x000fea000383ffff */
.L_x_2762:
[----:B------:R-:W-:Y:S01]  /*37b30*/  BSSY B0, `(.L_x_3067) ;  /* 0x0000006000007945 */ /* 0x000fe20003800000 */
[----:B------:R-:W-:-:S07]  /*37b40*/  IMAD.MOV.U32 R15, RZ, RZ, -0x1 ;  /* 0xffffffffff0f7424 */ /* 0x000fce00078e00ff */
[----:B01----:R-:W-:Y:S05]  /*37b50*/  WARPSYNC.COLLECTIVE R15, `(.L_x_3068) ;  /* 0x000000000f0c7348 */ /* 0x003fea0003c00000 */
[----:B------:R-:W-:Y:S02]  /*37b60*/  ELECT P6, UR62, PT ;  /* 0x00000000003e782f */ /* 0x000fe400038c0000 */
[----:B------:R-:W-:Y:S01]  /*37b70*/  MOV R14, UR62 ;  /* 0x0000003e000e7c02 */ /* 0x000fe20008000f00 */
[----:B01----:R-:W-:Y:S10]  /*37b80*/  ENDCOLLECTIVE ;  /* 0x000000000000791b */ /* 0x003ff40003800000 */
.L_x_3068:
[----:B------:R-:W-:Y:S05]  /*37b90*/  BSYNC B0 ;  /* 0x0000000000007941 */ /* 0x000fea0003800000 */
.L_x_3067:
[----:B------:R-:W-:Y:S05]  /*37ba0*/  BRA `(.L_x_3069) ;  /* 0xffffff5800387947 */ /* 0x000fea000383ffff */
.L_x_2764:
[----:B0-----:R0:W1:Y:S02]  /*37bb0*/  SYNCS.PHASECHK.TRANS64.TRYWAIT P0, [R0+URZ+0x38880], R3 ;  /* 0x03888003000075a7 */ /* 0x001064000800017f */
[----:B-1----:R-:W-:Y:S05]  /*37bc0*/  @!P0 NANOSLEEP.SYNCS 0x989680 ;  /* 0x009896800000895d */ /* 0x002fea0003900000 */
[----:B------:R-:W1:Y:S02]  /*37bd0*/  @!P0 SYNCS.PHASECHK.TRANS64 P0, [R0+URZ+0x38880], R3 ;  /* 0x03888003000085a7 */ /* 0x000e64000800007f */
[----:B-1----:R-:W-:Y:S05]  /*37be0*/  @!P0 BRA `(.L_x_2764) ;  /* 0xfffffffc00f08947 */ /* 0x002fea000383ffff */
[----:B------:R-:W-:Y:S05]  /*37bf0*/  BRA `(.L_x_3070) ;  /* 0xffffff5800a87947 */ /* 0x000fea000383ffff */
.L_x_2766:
[----:B-1----:R1:W2:Y:S02]  /*37c00*/  SYNCS.PHASECHK.TRANS64.TRYWAIT P0, [R0+URZ+0x38840], R3 ;  /* 0x03884003000075a7 */ /* 0x0022a4000800017f */
[----:B--2---:R-:W-:Y:S05]  /*37c10*/  @!P0 NANOSLEEP.SYNCS 0x989680 ;  /* 0x009896800000895d */ /* 0x004fea0003900000 */
[----:B------:R-:W2:Y:S02]  /*37c20*/  @!P0 SYNCS.PHASECHK.TRANS64 P0, [R0+URZ+0x38840], R3 ;  /* 0x03884003000085a7 */ /* 0x000ea4000800007f */
[----:B--2---:R-:W-:Y:S05]  /*37c30*/  @!P0 BRA `(.L_x_2766) ;  /* 0xfffffffc00f08947 */ /* 0x004fea000383ffff */
[----:B------:R-:W-:Y:S05]  /*37c40*/  BRA `(.L_x_3071) ;  /* 0xffffff5c00147947 */ /* 0x000fea000383ffff */
.L_x_2770:
        /* <DEDUP_REMOVED lines=10> */
.L_x_3072:
[----:B------:R-:W-:-:S04]  /*37cf0*/  IMAD R0, R8, 0x80, R5 ;  /* 0x0000008008007824 */ /* 0x000fc800078e0205 */
[C---:B------:R-:W-:Y:S01]  /*37d00*/  VIADD R5, R0.reuse, 0x10 ;  /* 0x0000001000057836 */ /* 0x040fe20000000000 */
[----:B------:R-:W-:Y:S01]  /*37d10*/  ISETP.GE.AND P2, PT, R0, R2, PT ;  /* 0x000000020000720c */ /* 0x000fe20003f46270 */
[----:B------:R-:W-:Y:S02]  /*37d20*/  IMAD.MOV.U32 R13, RZ, RZ, R4 ;  /* 0x000000ffff0d7224 */ /* 0x000fe400078e0004 */
[----:B------:R-:W-:-:S10]  /*37d30*/  IMAD.MOV.U32 R6, RZ, RZ, R14 ;  /* 0x000000ffff067224 */ /* 0x000fd400078e000e */
[----:B------:R-:W-:Y:S05]  /*37d40*/  WARPSYNC.COLLECTIVE R15, `(.L_x_3073) ;  /* 0x000000000f087348 */ /* 0x000fea0003c00000 */
[----:B------:R0:W1:Y:S02]  /*37d50*/  SHFL.IDX P6, R14, R13, R12, R11 ;  /* 0x0000000c0d0e7389 */ /* 0x00006400000c000b */
[----:B01----:R-:W-:Y:S01]  /*37d60*/  ENDCOLLECTIVE ;  /* 0x000000000000791b */ /* 0x003fe20003800000 */
.L_x_3073:
[----:B------:R-:W-:Y:S02]  /*37d70*/  IMAD.MOV.U32 R13, RZ, RZ, R3 ;  /* 0x000000ffff0d7224 */ /* 0x000fe400078e0003 */
[----:B------:R-:W-:Y:S02]  /*37d80*/  IMAD.MOV.U32 R12, RZ, RZ, 0x1 ;  /* 0x00000001ff0c7424 */ /* 0x000fe400078e00ff */
[----:B------:R-:W-:-:S07]  /*37d90*/  IMAD.MOV.U32 R7, RZ, RZ, R14 ;  /* 0x000000ffff077224 */ /* 0x000fce00078e000e */
[----:B------:R-:W-:Y:S05]  /*37da0*/  WARPSYNC.COLLECTIVE R15, `(.L_x_3074) ;  /* 0x000000000f087348 */ /* 0x000fea0003c00000 */
[----:B------:R0:W1:Y:S02]  /*37db0*/  SHFL.IDX P6, R14, R13, R12, R11 ;  /* 0x0000000c0d0e7389 */ /* 0x00006400000c000b */
[----:B01----:R-:W-:Y:S01]  /*37dc0*/  ENDCOLLECTIVE ;  /* 0x000000000000791b */ /* 0x003fe20003800000 */
.L_x_3074:
[----:B------:R-:W-:-:S04]  /*37dd0*/  @!P2 IADD3 R7, P3, R10, R7, RZ ;  /* 0x000000070a07a210 */ /* 0x000fc80007f7e0ff */
[----:B------:R-:W-:-:S04]  /*37de0*/  @!P2 IADD3.X R6, RZ, R6, RZ, P3, !PT ;  /* 0x00000006ff06a210 */ /* 0x000fc80001ffe4ff */
        /* <DEDUP_REMOVED lines=8> */
[----:B------:R0:W-:Y:S03]  /*37e70*/  @!P2 LDGSTS.E.BYPASS.LTC128B.128 [R9+0x20400], desc[UR40][R6.64], !P0 ;  /* 0x204000000609afae */ /* 0x0001e6000c101d68 */
[----:B0-----:R-:W-:Y:S05]  /*37e80*/  WARPSYNC.COLLECTIVE R15, `(.L_x_3075) ;  /* 0x000000000f087348 */ /* 0x001fea0003c00000 */
[----:B------:R1:W2:Y:S02]  /*37e90*/  SHFL.IDX P6, R14, R13, R12, R11 ;  /* 0x0000000c0d0e7389 */ /* 0x0002a400000c000b */
[----:B012---:R-:W-:Y:S01]  /*37ea0*/  ENDCOLLECTIVE ;  /* 0x000000000000791b */ /* 0x007fe20003800000 */
.L_x_3075:
[----:B------:R-:W-:Y:S01]  /*37eb0*/  @!PT LDS RZ, [RZ] ;  /* 0x00000000fffff984 */ /* 0x000fe20000000800 */
[----:B------:R-:W-:Y:S01]  /*37ec0*/  @!PT LDS RZ, [RZ] ;  /* 0x00000000fffff984 */ /* 0x000fe20000000800 */
[----:B------:R-:W-:Y:S01]  /*37ed0*/  @!PT LDS RZ, [RZ] ;  /* 0x00000000fffff984 */ /* 0x000fe20000000800 */
        /* <DEDUP_REMOVED lines=8> */
.L_x_3076:
[----:B------:R-:W-:Y:S01]  /*37f60*/  @!P2 IADD3 R7, P3, R10, R5, RZ ;  /* 0x000000050a07a210 */ /* 0x000fe20007f7e0ff */
[----:B------:R-:W-:-:S03]  /*37f70*/  VIADD R5, R0, 0x20 ;  /* 0x0000002000057836 */ /* 0x000fc60000000000 */
[----:B------:R-:W-:-:S04]  /*37f80*/  @!P2 IADD3.X R6, RZ, R8, RZ, P3, !PT ;  /* 0x00000008ff06a210 */ /* 0x000fc80001ffe4ff */
        /* <DEDUP_REMOVED lines=14> */
.L_x_3077:
[----:B------:R-:W-:Y:S02]  /*38070*/  IMAD.MOV.U32 R13, RZ, RZ, R3 ;  /* 0x000000ffff0d7224 */ /* 0x000fe400078e0003 */
[----:B------:R-:W-:Y:S02]  /*38080*/  IMAD.MOV.U32 R12, RZ, RZ, 0x3 ;  /* 0x00000003ff0c7424 */ /* 0x000fe400078e00ff */
[----:B------:R-:W-:-:S07]  /*38090*/  IMAD.MOV.U32 R5, RZ, RZ, R14 ;  /* 0x000000ffff057224 */ /* 0x000fce00078e000e */
[----:B------:R-:W-:Y:S05]  /*380a0*/  WARPSYNC.COLLECTIVE R15, `(.L_x_3078) ;  /* 0x000000000f087348 */ /* 0x000fea0003c00000 */
[----:B------:R0:W1:Y:S02]  /*380b0*/  SHFL.IDX P6, R14, R13, R12, R11 ;  /* 0x0000000c0d0e7389 */ /* 0x00006400000c000b */
[----:B01----:R-:W-:Y:S01]  /*380c0*/  ENDCOLLECTIVE ;  /* 0x000000000000791b */ /* 0x003fe20003800000 */
.L_x_3078:
[----:B------:R-:W-:-:S04]  /*380d0*/  @!P2 IADD3 R5, P3, R10, R5, RZ ;  /* 0x000000050a05a210 */ /* 0x000fc80007f7e0ff */
[----:B------:R-:W-:-:S05]  /*380e0*/  @!P2 IADD3.X R6, RZ, R6, RZ, P3, !PT ;  /* 0x00000006ff06a210 */ /* 0x000fca0001ffe4ff */
[----:B------:R-:W-:Y:S02]  /*380f0*/  @!P2 IMAD.MOV.U32 R7, RZ, RZ, R6 ;  /* 0x000000ffff07a224 */ /* 0x000fe400078e0006 */
[----:B------:R-:W-:Y:S01]  /*38100*/  @!P2 IMAD.MOV.U32 R6, RZ, RZ, R5 ;  /* 0x000000ffff06a224 */ /* 0x000fe200078e0005 */
[----:B------:R-:W-:Y:S01]  /*38110*/  MOV R13, R4 ;  /* 0x00000004000d7202 */ /* 0x000fe20000000f00 */
[----:B------:R-:W-:-:S03]  /*38120*/  VIADD R5, R0, 0x30 ;  /* 0x0000003000057836 */ /* 0x000fc60000000000 */
        /* <DEDUP_REMOVED lines=10> */
.L_x_3079:
[----:B------:R-:W-:Y:S01]  /*381d0*/  IMAD.MOV.U32 R13, RZ, RZ, R3 ;  /* 0x000000ffff0d7224 */ /* 0x000fe200078e0003 */
[----:B------:R-:W-:Y:S01]  /*381e0*/  MOV R12, 0x4 ;  /* 0x00000004000c7802 */ /* 0x000fe20000000f00 */
[----:B------:R-:W-:-:S07]  /*381f0*/  IMAD.MOV.U32 R5, RZ, RZ, R14 ;  /* 0x000000ffff057224 */ /* 0x000fce00078e000e */
[----:B------:R-:W-:Y:S05]  /*38200*/  WARPSYNC.COLLECTIVE R15, `(.L_x_3080) ;  /* 0x000000000f087348 */ /* 0x000fea0003c00000 */
[----:B------:R0:W1:Y:S02]  /*38210*/  SHFL.IDX P6, R14, R13, R12, R11 ;  /* 0x0000000c0d0e7389 */ /* 0x00006400000c000b */
[----:B01----:R-:W-:Y:S01]  /*38220*/  ENDCOLLECTIVE ;  /* 0x000000000000791b */ /* 0x003fe20003800000 */
.L_x_3080:
        /* <DEDUP_REMOVED lines=16> */
.L_x_3081:
[----:B------:R-:W-:Y:S02]  /*38330*/  IMAD.MOV.U32 R13, RZ, RZ, R3 ;  /* 0x000000ffff0d7224 */ /* 0x000fe400078e0003 */
[----:B------:R-:W-:Y:S02]  /*38340*/  IMAD.MOV.U32 R12, RZ, RZ, 0x5 ;  /* 0x00000005ff0c7424 */ /* 0x000fe400078e00ff */
[----:B------:R-:W-:-:S07]  /*38350*/  IMAD.MOV.U32 R5, RZ, RZ, R14 ;  /* 0x000000ffff057224 */ /* 0x000fce00078e000e */
[----:B------:R-:W-:Y:S05]  /*38360*/  WARPSYNC.COLLECTIVE R15, `(.L_x_3082) ;  /* 0x000000000f087348 */ /* 0x000fea0003c00000 */
[----:B------:R0:W1:Y:S02]  /*38370*/  SHFL.IDX P6, R14, R13, R12, R11 ;  /* 0x0000000c0d0e7389 */ /* 0x00006400000c000b */
[----:B01----:R-:W-:Y:S01]  /*38380*/  ENDCOLLECTIVE ;  /* 0x000000000000791b */ /* 0x003fe20003800000 */
.L_x_3082:
        /* <DEDUP_REMOVED lines=16> */
.L_x_3083:
[----:B------:R-:W-:Y:S02]  /*38490*/  IMAD.MOV.U32 R13, RZ, RZ, R3 ;  /* 0x000000ffff0d7224 */ /* 0x000fe400078e0003 */
[----:B------:R-:W-:Y:S02]  /*384a0*/  IMAD.MOV.U32 R12, RZ, RZ, 0x6 ;  /* 0x00000006ff0c7424 */ /* 0x000fe400078e00ff */
[----:B------:R-:W-:-:S07]  /*384b0*/  IMAD.MOV.U32 R5, RZ, RZ, R14 ;  /* 0x000000ffff057224 */ /* 0x000fce00078e000e */
[----:B------:R-:W-:Y:S05]  /*384c0*/  WARPSYNC.COLLECTIVE R15, `(.L_x_3084) ;  /* 0x000000000f087348 */ /* 0x000fea0003c00000 */
[----:B------:R0:W1:Y:S02]  /*384d0*/  SHFL.IDX P6, R14, R13, R12, R11 ;  /* 0x0000000c0d0e7389 */ /* 0x00006400000c000b */
[----:B01----:R-:W-:Y:S01]  /*384e0*/  ENDCOLLECTIVE ;  /* 0x000000000000791b */ /* 0x003fe20003800000 */
.L_x_3084:
[----:B------:R-:W-:-:S05]  /*384f0*/  @!P2 IADD3 R5, P3, R10, R5, RZ ;  /* 0x000000050a05a210 */ /* 0x000fca0007f7e0ff */
[----:B------:R-:W-:-:S05]  /*38500*/  @!P2 IMAD.X R6, RZ, RZ, R6, P3 ;  /* 0x000000ffff06a224 */ /* 0x000fca00018e0606 */
[----:B------:R-:W-:Y:S01]  /*38510*/  @!P2 MOV R7, R6 ;  /* 0x000000060007a202 */ /* 0x000fe20000000f00 */
        /* <DEDUP_REMOVED lines=12> */
.L_x_3085:
[----:B------:R-:W-:Y:S01]  /*385e0*/  ISETP.GE.AND P2, PT, R7, R2, PT ;  /* 0x000000020700720c */ /* 0x000fe20003f46270 */
[----:B------:R-:W-:Y:S02]  /*385f0*/  IMAD.MOV.U32 R13, RZ, RZ, R3 ;  /* 0x000000ffff0d7224 */ /* 0x000fe400078e0003 */
[----:B------:R-:W-:Y:S02]  /*38600*/  IMAD.MOV.U32 R12, RZ, RZ, 0x7 ;  /* 0x00000007ff0c7424 */ /* 0x000fe400078e00ff */
[----:B------:R-:W-:-:S08]  /*38610*/  IMAD.MOV.U32 R5, RZ, RZ, R14 ;  /* 0x000000ffff057224 */ /* 0x000fd000078e000e */
[----:B------:R-:W-:Y:S05]  /*38620*/  WARPSYNC.COLLECTIVE R15, `(.L_x_3086) ;  /* 0x000000000f087348 */ /* 0x000fea0003c00000 */
[----:B------:R0:W1:Y:S02]  /*38630*/  SHFL.IDX P6, R14, R13, R12, R11 ;  /* 0x0000000c0d0e7389 */ /* 0x00006400000c000b */
[----:B01----:R-:W-:Y:S01]  /*38640*/  ENDCOLLECTIVE ;  /* 0x000000000000791b */ /* 0x003fe20003800000 */
.L_x_3086:
[----:B------:R-:W-:-:S05]  /*38650*/  @!P2 IADD3 R5, P3, R10, R5, RZ ;  /* 0x000000050a05a210 */ /* 0x000fca0007f7e0ff */
[----:B------:R-:W-:-:S04]  /*38660*/  @!P2 IMAD.X R6, RZ, RZ, R6, P3 ;  /* 0x000000ffff06a224 */ /* 0x000fc800018e0606 */
[----:B------:R-:W-:Y:S01]  /*38670*/  @!P2 IMAD.MOV.U32 R7, RZ, RZ, R6 ;  /* 0x000000ffff07a224 */ /* 0x000fe200078e0006 */
[----:B------:R-:W-:Y:S01]  /*38680*/  MOV R13, R4 ;  /* 0x00000004000d7202 */ /* 0x000fe20000000f00 */
        /* <DEDUP_REMOVED lines=10> */
.L_x_3087:
[----:B------:R-:W-:Y:S01]  /*38730*/  IMAD.MOV.U32 R3, RZ, RZ, R14 ;  /* 0x000000ffff037224 */ /* 0x000fe200078e000e */
[----:B------:R-:W-:Y:S06]  /*38740*/  BRA `(.L_x_3088) ;  /* 0xffffff5c008c7947 */ /* 0x000fec000383ffff */
.L_x_2775:
[----:B---3--:R3:W4:Y:S02]  /*38750*/  SYNCS.PHASECHK.TRANS64.TRYWAIT P0, [R18+URZ+0x38820], R0 ;  /* 0x03882000120075a7 */ /* 0x008724000800017f */
[----:B----4-:R-:W-:Y:S05]  /*38760*/  @!P0 NANOSLEEP.SYNCS 0x989680 ;  /* 0x009896800000895d */ /* 0x010fea0003900000 */
[----:B------:R-:W4:Y:S02]  /*38770*/  @!P0 SYNCS.PHASECHK.TRANS64 P0, [R18+URZ+0x38820], R0 ;  /* 0x03882000120085a7 */ /* 0x000f24000800007f */
[----:B----4-:R-:W-:Y:S05]  /*38780*/  @!P0 BRA `(.L_x_2775) ;  /* 0xfffffffc00f08947 */ /* 0x010fea000383ffff */
[----:B------:R-:W-:Y:S05]  /*38790*/  BRA `(.L_x_3089) ;  /* 0xffffff5c00f87947 */ /* 0x000fea000383ffff */
.L_x_2781:
[----:B--2---:R2:W3:Y:S02]  /*387a0*/  SYNCS.PHASECHK.TRANS64.TRYWAIT P0, [R6+URZ+0x38880], R5 ;  /* 0x03888005060075a7 */ /* 0x0044e4000800017f */
[----:B---3--:R-:W-:Y:S05]  /*387b0*/  @!P0 NANOSLEEP.SYNCS 0x989680 ;  /* 0x009896800000895d */ /* 0x008fea0003900000 */
[----:B------:R-:W3:Y:S02]  /*387c0*/  @!P0 SYNCS.PHASECHK.TRANS64 P0, [R6+URZ+0x38880], R5 ;  /* 0x03888005060085a7 */ /* 0x000ee4000800007f */
[----:B---3--:R-:W-:Y:S05]  /*387d0*/  @!P0 BRA `(.L_x_2781) ;  /* 0xfffffffc00f08947 */ /* 0x008fea000383ffff */
[----:B------:R-:W-:Y:S05]  /*387e0*/  BRA `(.L_x_3090) ;  /* 0xffffff6000b47947 */ /* 0x000fea000383ffff */
.L_x_2787:
[----:B-1----:R1:W3:Y:S02]  /*387f0*/  SYNCS.PHASECHK.TRANS64.TRYWAIT P0, [R6+URZ+0x38840], R5 ;  /* 0x03884005060075a7 */ /* 0x0022e4000800017f */
[----:B---3--:R-:W-:Y:S05]  /*38800*/  @!P0 NANOSLEEP.SYNCS 0x989680 ;  /* 0x009896800000895d */ /* 0x008fea0003900000 */
[----:B------:R-:W3:Y:S02]  /*38810*/  @!P0 SYNCS.PHASECHK.TRANS64 P0, [R6+URZ+0x38840], R5 ;  /* 0x03884005060085a7 */ /* 0x000ee4000800007f */
[----:B---3--:R-:W-:Y:S05]  /*38820*/  @!P0 BRA `(.L_x_2787) ;  /* 0xfffffffc00f08947 */ /* 0x008fea000383ffff */
[----:B------:R-:W-:Y:S05]  /*38830*/  BRA `(.L_x_3091) ;  /* 0xffffff6400747947 */ /* 0x000fea000383ffff */
.L_x_2794:
[----:B--2---:R2:W3:Y:S02]  /*38840*/  SYNCS.PHASECHK.TRANS64.TRYWAIT P0, [R20+URZ+0x38870], R4 ;  /* 0x03887004140075a7 */ /* 0x0044e4000800017f */
[----:B---3--:R-:W-:Y:S05]  /*38850*/  @!P0 NANOSLEEP.SYNCS 0x989680 ;  /* 0x009896800000895d */ /* 0x008fea0003900000 */
[----:B------:R-:W3:Y:S02]  /*38860*/  @!P0 SYNCS.PHASECHK.TRANS64 P0, [R20+URZ+0x38870], R4 ;  /* 0x03887004140085a7 */ /* 0x000ee4000800007f */
[----:B---3--:R-:W-:Y:S05]  /*38870*/  @!P0 BRA `(.L_x_2794) ;  /* 0xfffffffc00f08947 */ /* 0x008fea000383ffff */
[----:B------:R-:W-:Y:S05]  /*38880*/  BRA `(.L_x_3092) ;  /* 0xffffff68004c7947 */ /* 0x000fea000383ffff */
.L_x_2796:
[----:B---3--:R3:W4:Y:S02]  /*38890*/  SYNCS.PHASECHK.TRANS64.TRYWAIT P0, [R20+URZ+0x38860], R2 ;  /* 0x03886002140075a7 */ /* 0x008724000800017f */
[----:B----4-:R-:W-:Y:S05]  /*388a0*/  @!P0 NANOSLEEP.SYNCS 0x989680 ;  /* 0x009896800000895d */ /* 0x010fea0003900000 */
[----:B------:R-:W4:Y:S02]  /*388b0*/  @!P0 SYNCS.PHASECHK.TRANS64 P0, [R20+URZ+0x38860], R2 ;  /* 0x03886002140085a7 */ /* 0x000f24000800007f */
[----:B----4-:R-:W-:Y:S05]  /*388c0*/  @!P0 BRA `(.L_x_2796) ;  /* 0xfffffffc00f08947 */ /* 0x010fea000383ffff */
[----:B------:R-:W-:Y:S05]  /*388d0*/  BRA `(.L_x_3093) ;  /* 0xffffff6800547947 */ /* 0x000fea000383ffff */
.L_x_2803:
[----:B--2---:R2:W3:Y:S02]  /*388e0*/  SYNCS.PHASECHK.TRANS64.TRYWAIT P1, [R17+URZ+0x38870], R0 ;  /* 0x03887000110075a7 */ /* 0x0044e4000802017f */
[----:B---3--:R-:W-:Y:S05]  /*388f0*/  @!P1 NANOSLEEP.SYNCS 0x989680 ;  /* 0x009896800000995d */ /* 0x008fea0003900000 */
[----:B------:R-:W3:Y:S02]  /*38900*/  @!P1 SYNCS.PHASECHK.TRANS64 P1, [R17+URZ+0x38870], R0 ;  /* 0x03887000110095a7 */ /* 0x000ee4000802007f */
[----:B---3--:R-:W-:Y:S05]  /*38910*/  @!P1 BRA `(.L_x_2803) ;  /* 0xfffffffc00f09947 */ /* 0x008fea000383ffff */
[----:B------:R-:W-:Y:S05]  /*38920*/  BRA `(.L_x_3094) ;  /* 0xffffff7400047947 */ /* 0x000fea000383ffff */
.L_x_2805:
[----:B--2---:R2:W3:Y:S02]  /*38930*/  SYNCS.PHASECHK.TRANS64.TRYWAIT P1, [R17+URZ+0x38860], R0 ;  /* 0x03886000110075a7 */ /* 0x0044e4000802017f */
[----:B---3--:R-:W-:Y:S05]  /*38940*/  @!P1 NANOSLEEP.SYNCS 0x989680 ;  /* 0x009896800000995d */ /* 0x008fea0003900000 */
[----:B------:R-:W3:Y:S02]  /*38950*/  @!P1 SYNCS.PHASECHK.TRANS64 P1, [R17+URZ+0x38860], R0 ;  /* 0x03886000110095a7 */ /* 0x000ee4000802007f */
[----:B---3--:R-:W-:Y:S05]  /*38960*/  @!P1 BRA `(.L_x_2805) ;  /* 0xfffffffc00f09947 */ /* 0x008fea000383ffff */
[----:B------:R-:W-:Y:S05]  /*38970*/  BRA `(.L_x_3095) ;  /* 0xffffff74000c7947 */ /* 0x000fea000383ffff */
.L_x_2809:
[----:B------:R-:W2:Y:S01]  /*38980*/  LDL R2, [R1] ;  /* 0x0000000001027983 */ /* 0x000ea20000100800 */
[----:B------:R-:W-:Y:S01]  /*38990*/  BSSY B0, `(.L_x_3096) ;  /* 0x0000008000007945 */ /* 0x000fe20003800000 */
[----:B------:R-:W-:Y:S02]  /*389a0*/  IMAD.MOV.U32 R12, RZ, RZ, RZ ;  /* 0x000000ffff0c7224 */ /* 0x000fe400078e00ff */
[----:B------:R-:W-:Y:S02]  /*389b0*/  IMAD.MOV.U32 R11, RZ, RZ, 0x1f ;  /* 0x0000001fff0b7424 */ /* 0x000fe400078e00ff */
[----:B------:R-:W-:Y:S02]  /*389c0*/  IMAD.MOV.U32 R15, RZ, RZ, -0x1 ;  /* 0xffffffffff0f7424 */ /* 0x000fe400078e00ff */
[----:B--2---:R-:W-:-:S07]  /*389d0*/  IMAD.MOV.U32 R13, RZ, RZ, R2 ;  /* 0x000000ffff0d7224 */ /* 0x004fce00078e0002 */
[----:B------:R-:W-:Y:S05]  /*389e0*/  WARPSYNC.COLLECTIVE R15, `(.L_x_3097) ;  /* 0x000000000f087348 */ /* 0x000fea0003c00000 */
[----:B------:R0:W1:Y:S02]  /*389f0*/  SHFL.IDX P6, R14, R13, R12, R11 ;  /* 0x0000000c0d0e7389 */ /* 0x00006400000c000b */
[----:B01----:R-:W-:Y:S01]  /*38a00*/  ENDCOLLECTIVE ;  /* 0x000000000000791b */ /* 0x003fe20003800000 */
.L_x_3097:
[----:B------:R-:W-:Y:S05]  /*38a10*/  BSYNC B0 ;  /* 0x0000000000007941 */ /* 0x000fea0003800000 */
.L_x_3096:
[----:B------:R0:W5:Y:S01]  /*38a20*/  LDL R0, [R1+0xc] ;  /* 0x00000c0001007983 */ /* 0x0001620000100800 */
[----:B------:R-:W-:Y:S01]  /*38a30*/  MOV R13, R2 ;  /* 0x00000002000d7202 */ /* 0x000fe20000000f00 */
[----:B------:R-:W-:Y:S02]  /*38a40*/  IMAD.MOV.U32 R12, RZ, RZ, 0x1 ;  /* 0x00000001ff0c7424 */ /* 0x000fe400078e00ff */
[----:B------:R-:W-:Y:S02]  /*38a50*/  IMAD.MOV.U32 R11, RZ, RZ, 0x1f ;  /* 0x0000001fff0b7424 */ /* 0x000fe400078e00ff */
[----:B------:R-:W-:Y:S02]  /*38a60*/  IMAD.MOV.U32 R15, RZ, RZ, -0x1 ;  /* 0xffffffffff0f7424 */ /* 0x000fe400078e00ff */
[----:B0-----:R-:W-:-:S07]  /*38a70*/  IMAD.MOV.U32 R5, RZ, RZ, R14 ;  /* 0x000000ffff057224 */ /* 0x001fce00078e000e */
[----:B-----5:R-:W-:Y:S05]  /*38a80*/  WARPSYNC.COLLECTIVE R15, `(.L_x_3098) ;  /* 0x000000000f087348 */ /* 0x020fea0003c00000 */
[----:B------:R0:W1:Y:S02]  /*38a90*/  SHFL.IDX P6, R14, R13, R12, R11 ;  /* 0x0000000c0d0e7389 */ /* 0x00006400000c000b */
[----:B01---5:R-:W-:Y:S01]  /*38aa0*/  ENDCOLLECTIVE ;  /* 0x000000000000791b */ /* 0x023fe20003800000 */
.L_x_3098:
        /* <DEDUP_REMOVED lines=15> */
[----:B------:R-:W-:Y:S01]  /*38ba0*/  IMAD.MOV.U32 R8, RZ, RZ, RZ ;  /* 0x000000ffff087224 */ /* 0x000fe200078e00ff */
[C---:B------:R-:W-:Y:S02]  /*38bb0*/  ISETP.GE.U32.AND P4, PT, R16.reuse, 0x8, PT ;  /* 0x000000081000780c */ /* 0x040fe40003f86070 */
[C---:B------:R-:W-:Y:S02]  /*38bc0*/  ISETP.GE.U32.AND P5, PT, R16.reuse, 0x10, PT ;  /* 0x000000101000780c */ /* 0x040fe40003fa6070 */
[----:B--2---:R-:W-:Y:S01]  /*38bd0*/  @!P1 MOV R4, R0 ;  /* 0x0000000000049202 */ /* 0x004fe20000000f00 */
[----:B---3--:R-:W-:Y:S01]  /*38be0*/  @!P1 IMAD.MOV.U32 R6, RZ, RZ, R2 ;  /* 0x000000ffff069224 */ /* 0x008fe200078e0002 */
[----:B------:R-:W-:-:S03]  /*38bf0*/  ISETP.NE.AND P1, PT, R16, RZ, PT ;  /* 0x000000ff1000720c */ /* 0x000fc60003f25270 */
[----:B------:R-:W-:-:S04]  /*38c00*/  IMAD R0, R6, R4, RZ ;  /* 0x0000000406007224 */ /* 0x000fc800078e02ff */
[----:B------:R-:W-:-:S07]  /*38c10*/  IMAD.MOV.U32 R13, RZ, RZ, R0 ;  /* 0x000000ffff0d7224 */ /* 0x000fce00078e0000 */
[----:B------:R-:W-:Y:S05]  /*38c20*/  WARPSYNC.COLLECTIVE R15, `(.L_x_3099) ;  /* 0x000000000f087348 */ /* 0x000fea0003c00000 */
[----:B------:R0:W1:Y:S02]  /*38c30*/  SHFL.UP P6, R14, R13, R12, R11 ;  /* 0x0400000c0d0e7389 */ /* 0x00006400000c000b */
[----:B01----:R-:W-:Y:S01]  /*38c40*/  ENDCOLLECTIVE ;  /* 0x000000000000791b */ /* 0x003fe20003800000 */
.L_x_3099:
        /* <DEDUP_REMOVED lines=8> */
.L_x_3100:
        /* <DEDUP_REMOVED lines=8> */
.L_x_3101:
        /* <DEDUP_REMOVED lines=8> */
.L_x_3102:
        /* <DEDUP_REMOVED lines=8> */
.L_x_3103:
[----:B------:R-:W-:Y:S02]  /*38e50*/  IMAD.MOV.U32 R12, RZ, RZ, 0x1f ;  /* 0x0000001fff0c7424 */ /* 0x000fe400078e00ff */
[----:B------:R-:W-:Y:S01]  /*38e60*/  IMAD.MOV.U32 R11, RZ, RZ, 0x1f ;  /* 0x0000001fff0b7424 */ /* 0x000fe200078e00ff */
[----:B------:R-:W-:-:S04]  /*38e70*/  MOV R2, R14 ;  /* 0x0000000e00027202 */ /* 0x000fc80000000f00 */
[----:B------:R-:W-:-:S05]  /*38e80*/  SEL R2, R2, RZ, P5 ;  /* 0x000000ff02027207 */ /* 0x000fca0002800000 */
[----:B------:R-:W-:-:S04]  /*38e90*/  IMAD.IADD R3, R0, 0x1, R2 ;  /* 0x0000000100037824 */ /* 0x000fc800078e0202 */
[----:B------:R-:W-:-:S07]  /*38ea0*/  IMAD.MOV.U32 R13, RZ, RZ, R3 ;  /* 0x000000ffff0d7224 */ /* 0x000fce00078e0003 */
[----:B------:R-:W-:Y:S05]  /*38eb0*/  WARPSYNC.COLLECTIVE R15, `(.L_x_3104) ;  /* 0x000000000f087348 */ /* 0x000fea0003c00000 */
[----:B------:R0:W1:Y:S02]  /*38ec0*/  SHFL.IDX P6, R14, R13, R12, R11 ;  /* 0x0000000c0d0e7389 */ /* 0x00006400000c000b */
[----:B01----:R-:W-:Y:S01]  /*38ed0*/  ENDCOLLECTIVE ;  /* 0x000000000000791b */ /* 0x003fe20003800000 */
.L_x_3104:
[----:B------:R-:W-:Y:S01]  /*38ee0*/  IMAD.MOV.U32 R9, RZ, RZ, R14 ;  /* 0x000000ffff097224 */ /* 0x000fe200078e000e */
[----:B------:R-:W-:Y:S06]  /*38ef0*/  BRA `(.L_x_3105) ;  /* 0xffffff7800d07947 */ /* 0x000fec000383ffff */
.L_x_2812:
[----:B------:R-:W-:Y:S01]  /*38f00*/  BSSY B0, `(.L_x_3106) ;  /* 0x0000008000007945 */ /* 0x000fe20003800000 */
[----:B------:R-:W-:Y:S01]  /*38f10*/  MOV R13, R2 ;  /* 0x00000002000d7202 */ /* 0x000fe20000000f00 */
[----:B------:R-:W-:Y:S02]  /*38f20*/  IMAD.MOV.U32 R12, RZ, RZ, 0x1 ;  /* 0x00000001ff0c7424 */ /* 0x000fe400078e00ff */
[----:B------:R-:W-:Y:S02]  /*38f30*/  IMAD.MOV.U32 R11, RZ, RZ, RZ ;  /* 0x000000ffff0b7224 */ /* 0x000fe400078e00ff */
[----:B------:R-:W-:-:S07]  /*38f40*/  IMAD.MOV.U32 R15, RZ, RZ, -0x1 ;  /* 0xffffffffff0f7424 */ /* 0x000fce00078e00ff */
[----:B------:R-:W-:Y:S05]  /*38f50*/  WARPSYNC.COLLECTIVE R15, `(.L_x_3107) ;  /* 0x000000000f087348 */ /* 0x000fea0003c00000 */
[----:B------:R0:W1:Y:S02]  /*38f60*/  SHFL.UP P6, R14, R13, R12, R11 ;  /* 0x0400000c0d0e7389 */ /* 0x00006400000c000b */
[----:B01----:R-:W-:Y:S01]  /*38f70*/  ENDCOLLECTIVE ;  /* 0x000000000000791b */ /* 0x003fe20003800000 */
.L_x_3107:
[----:B------:R-:W-:Y:S05]  /*38f80*/  BSYNC B0 ;  /* 0x0000000000007941 */ /* 0x000fea0003800000 */
.L_x_3106:
        /* <DEDUP_REMOVED lines=10> */
.L_x_3108:
        /* <DEDUP_REMOVED lines=8> */
.L_x_3109:
[----:B------:R-:W-:Y:S01]  /*390b0*/  IMAD.MOV.U32 R12, RZ, RZ, 0x8 ;  /* 0x00000008ff0c7424 */ /* 0x000fe200078e00ff */
[----:B------:R-:W-:-:S04]  /*390c0*/  MOV R3, R14 ;  /* 0x0000000e00037202 */ /* 0x000fc80000000f00 */
[----:B------:R-:W-:-:S05]  /*390d0*/  SEL R3, R3, RZ, P3 ;  /* 0x000000ff03037207 */ /* 0x000fca0001800000 */
[----:B------:R-:W-:-:S04]  /*390e0*/  IMAD.IADD R2, R2, 0x1, R3 ;  /* 0x0000000102027824 */ /* 0x000fc800078e0203 */
[----:B------:R-:W-:-:S07]  /*390f0*/  IMAD.MOV.U32 R13, RZ, RZ, R2 ;  /* 0x000000ffff0d7224 */ /* 0x000fce00078e0002 */
[----:B------:R-:W-:Y:S05]  /*39100*/  WARPSYNC.COLLECTIVE R15, `(.L_x_3110) ;  /* 0x000000000f087348 */ /* 0x000fea0003c00000 */
[----:B------:R0:W1:Y:S02]  /*39110*/  SHFL.UP P6, R14, R13, R12, R11 ;  /* 0x0400000c0d0e7389 */ /* 0x00006400000c000b */
[----:B01----:R-:W-:Y:S01]  /*39120*/  ENDCOLLECTIVE ;  /* 0x000000000000791b */ /* 0x003fe20003800000 */
.L_x_3110:
[----:B------:R-:W-:Y:S01]  /*39130*/  MOV R12, 0x10 ;  /* 0x00000010000c7802 */ /* 0x000fe20000000f00 */
[----:B------:R-:W-:-:S05]  /*39140*/  IMAD.MOV.U32 R3, RZ, RZ, R14 ;  /* 0x000000ffff037224 */ /* 0x000fca00078e000e */
[----:B------:R-:W-:-:S05]  /*39150*/  SEL R3, R3, RZ, P4 ;  /* 0x000000ff03037207 */ /* 0x000fca0002000000 */
[----:B------:R-:W-:-:S04]  /*39160*/  IMAD.IADD R2, R2, 0x1, R3 ;  /* 0x0000000102027824 */ /* 0x000fc800078e0203 */
[----:B------:R-:W-:-:S07]  /*39170*/  IMAD.MOV.U32 R13, RZ, RZ, R2 ;  /* 0x000000ffff0d7224 */ /* 0x000fce00078e0002 */
[----:B------:R-:W-:Y:S05]  /*39180*/  WARPSYNC.COLLECTIVE R15, `(.L_x_3111) ;  /* 0x000000000f087348 */ /* 0x000fea0003c00000 */
[----:B------:R0:W1:Y:S02]  /*39190*/  SHFL.UP P6, R14, R13, R12, R11 ;  /* 0x0400000c0d0e7389 */ /* 0x00006400000c000b */
[----:B01----:R-:W-:Y:S01]  /*391a0*/  ENDCOLLECTIVE ;  /* 0x000000000000791b */ /* 0x003fe20003800000 */
.L_x_3111:
[----:B------:R-:W-:Y:S02]  /*391b0*/  IMAD.MOV.U32 R12, RZ, RZ, 0x1f ;  /* 0x0000001fff0c7424 */ /* 0x000fe400078e00ff */
[----:B------:R-:W-:Y:S02]  /*391c0*/  IMAD.MOV.U32 R11, RZ, RZ, 0x1f ;  /* 0x0000001fff0b7424 */ /* 0x000fe400078e00ff */
[----:B------:R-:W-:-:S05]  /*391d0*/  IMAD.MOV.U32 R3, RZ, RZ, R14 ;  /* 0x000000ffff037224 */ /* 0x000fca00078e000e */
[----:B------:R-:W-:-:S05]  /*391e0*/  SEL R3, R3, RZ, P5 ;  /* 0x000000ff03037207 */ /* 0x000fca0002800000 */
[----:B------:R-:W-:-:S04]  /*391f0*/  IMAD.IADD R3, R2, 0x1, R3 ;  /* 0x0000000102037824 */ /* 0x000fc800078e0203 */
[----:B------:R-:W-:-:S07]  /*39200*/  IMAD.MOV.U32 R13, RZ, RZ, R3 ;  /* 0x000000ffff0d7224 */ /* 0x000fce00078e0003 */
[----:B------:R-:W-:Y:S05]  /*39210*/  WARPSYNC.COLLECTIVE R15, `(.L_x_3112) ;  /* 0x000000000f087348 */ /* 0x000fea0003c00000 */
[----:B------:R0:W1:Y:S02]  /*39220*/  SHFL.IDX P6, R14, R13, R12, R11 ;  /* 0x0000000c0d0e7389 */ /* 0x00006400000c000b */
[----:B01----:R-:W-:Y:S01]  /*39230*/  ENDCOLLECTIVE ;  /* 0x000000000000791b */ /* 0x003fe20003800000 */
.L_x_3112:
[----:B------:R-:W-:Y:S01]  /*39240*/  IMAD.MOV.U32 R9, RZ, RZ, R14 ;  /* 0x000000ffff097224 */ /* 0x000fe200078e000e */
[----:B------:R-:W-:Y:S06]  /*39250*/  BRA `(.L_x_3113) ;  /* 0xffffff7800a87947 */ /* 0x000fec000383ffff */
.L_x_2814:
[----:B------:R-:W-:Y:S01]  /*39260*/  BSSY B0, `(.L_x_3114) ;  /* 0x0000006000007945 */ /* 0x000fe20003800000 */
[----:B------:R-:W-:Y:S02]  /*39270*/  PLOP3.LUT P6, PT, P6, PT, PT, 0x8, 0x0 ;  /* 0x000000000000781c */ /* 0x000fe400037ce170 */
[----:B------:R-:W-:-:S11]  /*39280*/  MOV R15, 0xffffffff ;  /* 0xffffffff000f7802 */ /* 0x000fd60000000f00 */
[----:B0-----:R-:W-:Y:S05]  /*39290*/  WARPSYNC.COLLECTIVE R15, `(.L_x_3115) ;  /* 0x000000000f087348 */ /* 0x001fea0003c00000 */
[----:B------:R-:W-:Y:S01]  /*392a0*/  VOTE.ANY R14, PT, P6 ;  /* 0x00000000000e7806 */ /* 0x000fe200030e0100 */
[----:B0-----:R-:W-:Y:S06]  /*392b0*/  ENDCOLLECTIVE ;  /* 0x000000000000791b */ /* 0x001fec0003800000 */
.L_x_3115:
[----:B------:R-:W-:Y:S05]  /*392c0*/  BSYNC B0 ;  /* 0x0000000000007941 */ /* 0x000fea0003800000 */
.L_x_3114:
        /* <DEDUP_REMOVED lines=10> */
.L_x_3116:
[----:B------:R-:W-:Y:S01]  /*39370*/  MOV R13, R6 ;  /* 0x00000006000d7202 */ /* 0x000fe20000000f00 */
[----:B------:R-:W-:-:S07]  /*39380*/  IMAD.MOV.U32 R4, RZ, RZ, R14 ;  /* 0x000000ffff047224 */ /* 0x000fce00078e000e */
[----:B------:R-:W-:Y:S05]  /*39390*/  WARPSYNC.COLLECTIVE R15, `(.L_x_3117) ;  /* 0x000000000f087348 */ /* 0x000fea0003c00000 */
[----:B------:R0:W1:Y:S02]  /*393a0*/  SHFL.IDX P6, R14, R13, R12, R11 ;  /* 0x0000000c0d0e7389 */ /* 0x00006400000c000b */
[----:B01----:R-:W-:Y:S01]  /*393b0*/  ENDCOLLECTIVE ;  /* 0x000000000000791b */ /* 0x003fe20003800000 */
.L_x_3117:
[----:B------:R-:W-:Y:S02]  /*393c0*/  IMAD.MOV.U32 R6, RZ, RZ, R14 ;  /* 0x000000ffff067224 */ /* 0x000fe400078e000e */
[----:B------:R-:W-:-:S05]  /*393d0*/  IMAD.IADD R10, R0, 0x1, R10 ;  /* 0x00000001000a7824 */ /* 0x000fca00078e020a */
[----:B------:R1:W-:Y:S01]  /*393e0*/  STL [R1+0xc], R10 ;  /* 0x00000c0a01007387 */ /* 0x0003e20000100800 */
[----:B------:R-:W-:Y:S05]  /*393f0*/  BRA `(.L_x_3118) ;  /* 0xffffff78008c7947 */ /* 0x000fea000383ffff */
.L_x_2816:
[----:B------:R-:W-:Y:S01]  /*39400*/  BSSY B0, `(.L_x_3119) ;  /* 0x0000008000007945 */ /* 0x000fe20003800000 */
[----:B------:R-:W-:Y:S02]  /*39410*/  IMAD.MOV.U32 R13, RZ, RZ, R7 ;  /* 0x000000ffff0d7224 */ /* 0x000fe400078e0007 */
[----:B------:R-:W-:Y:S02]  /*39420*/  IMAD.MOV.U32 R12, RZ, RZ, R0 ;  /* 0x000000ffff0c7224 */ /* 0x000fe400078e0000 */
[----:B------:R-:W-:Y:S02]  /*39430*/  IMAD.MOV.U32 R11, RZ, RZ, 0x1f ;  /* 0x0000001fff0b7424 */ /* 0x000fe400078e00ff */
[----:B------:R-:W-:-:S07]  /*39440*/  IMAD.MOV.U32 R15, RZ, RZ, -0x1 ;  /* 0xffffffffff0f7424 */ /* 0x000fce00078e00ff */
[----:B-1----:R-:W-:Y:S05]  /*39450*/  WARPSYNC.COLLECTIVE R15, `(.L_x_3120) ;  /* 0x000000000f087348 */ /* 0x002fea0003c00000 */
[----:B------:R0:W2:Y:S02]  /*39460*/  SHFL.IDX P6, R14, R13, R12, R11 ;  /* 0x0000000c0d0e7389 */ /* 0x0000a400000c000b */
[----:B012---:R-:W-:Y:S01]  /*39470*/  ENDCOLLECTIVE ;  /* 0x000000000000791b */ /* 0x007fe20003800000 */
.L_x_3120:
[----:B------:R-:W-:Y:S05]  /*39480*/  BSYNC B0 ;  /* 0x0000000000007941 */ /* 0x000fea0003800000 */
.L_x_3119:
[----:B------:R-:W-:Y:S01]  /*39490*/  MOV R0, R14 ;  /* 0x0000000e00007202 */ /* 0x000fe20000000f00 */
[----:B------:R-:W-:Y:S06]  /*394a0*/  BRA `(.L_x_3121) ;  /* 0xffffff7800787947 */ /* 0x000fec000383ffff */
.L_x_2822:
[----:B0-----:R0:W1:Y:S02]  /*394b0*/  SYNCS.PHASECHK.TRANS64.TRYWAIT P0, [R0+URZ+0x38820], R3 ;  /* 0x03882003000075a7 */ /* 0x001064000800017f */
[----:B-1----:R-:W-:Y:S05]  /*394c0*/  @!P0 NANOSLEEP.SYNCS 0x989680 ;  /* 0x009896800000895d */ /* 0x002fea0003900000 */
[----:B------:R-:W1:Y:S02]  /*394d0*/  @!P0 SYNCS.PHASECHK.TRANS64 P0, [R0+URZ+0x38820], R3 ;  /* 0x03882003000085a7 */ /* 0x000e64000800007f */
[----:B-1----:R-:W-:Y:S05]  /*394e0*/  @!P0 BRA `(.L_x_2822) ;  /* 0xfffffffc00f08947 */ /* 0x002fea000383ffff */
[----:B------:R-:W-:Y:S05]  /*394f0*/  BRA `(.L_x_3122) ;  /* 0xffffff84001c7947 */ /* 0x000fea000383ffff */
.L_x_2823:
        /* <DEDUP_REMOVED lines=11> */
.L_x_3124:
[----:B------:R-:W-:Y:S05]  /*395b0*/  BSYNC B0 ;  /* 0x0000000000007941 */ /* 0x000fea0003800000 */
.L_x_3123:
[----:B------:R-:W-:Y:S05]  /*395c0*/  BRA `(.L_x_3125) ;  /* 0xffffff8400047947 */ /* 0x000fea000383ffff */
.L_x_2824:
[----:B------:R-:W-:Y:S01]  /*395d0*/  BSSY B0, `(.L_x_3126) ;  /* 0x0000006000007945 */ /* 0x000fe20003800000 */
[----:B------:R-:W-:-:S07]  /*395e0*/  IMAD.MOV.U32 R15, RZ, RZ, -0x1 ;  /* 0xffffffffff0f7424 */ /* 0x000fce00078e00ff */
[----:B01----:R-:W-:Y:S05]  /*395f0*/  WARPSYNC.COLLECTIVE R15, `(.L_x_3127) ;  /* 0x000000000f0c7348 */ /* 0x003fea0003c00000 */
[----:B------:R-:W-:Y:S02]  /*39600*/  ELECT P6, UR62, PT ;  /* 0x00000000003e782f */ /* 0x000fe400038c0000 */
[----:B------:R-:W-:Y:S01]  /*39610*/  MOV R14, UR62 ;  /* 0x0000003e000e7c02 */ /* 0x000fe20008000f00 */
[----:B01----:R-:W-:Y:S10]  /*39620*/  ENDCOLLECTIVE ;  /* 0x000000000000791b */ /* 0x003ff40003800000 */
.L_x_3127:
[----:B------:R-:W-:Y:S05]  /*39630*/  BSYNC B0 ;  /* 0x0000000000007941 */ /* 0x000fea0003800000 */
.L_x_3126:
[----:B------:R-:W-:Y:S05]  /*39640*/  BRA `(.L_x_3128) ;  /* 0xffffff8000f87947 */ /* 0x000fea000383ffff */
.L_x_2826:
[----:B0-----:R0:W1:Y:S02]  /*39650*/  SYNCS.PHASECHK.TRANS64.TRYWAIT P1, [R6+URZ], R5 ;  /* 0x00000005060075a7 */ /* 0x001064000802017f */
[----:B-1----:R-:W-:Y:S05]  /*39660*/  @!P1 NANOSLEEP.SYNCS 0x989680 ;  /* 0x009896800000995d */ /* 0x002fea0003900000 */
[----:B------:R-:W1:Y:S02]  /*39670*/  @!P1 SYNCS.PHASECHK.TRANS64 P1, [R6+URZ], R5 ;  /* 0x00000005060095a7 */ /* 0x000e64000802007f */
[----:B-1----:R-:W-:Y:S05]  /*39680*/  @!P1 BRA `(.L_x_2826) ;  /* 0xfffffffc00f09947 */ /* 0x002fea000383ffff */
[----:B------:R-:W-:Y:S05]  /*39690*/  BRA `(.L_x_3129) ;  /* 0xffffff8400347947 */ /* 0x000fea000383ffff */
.L_x_2827:
[----:B-1----:R1:W2:Y:S02]  /*396a0*/  SYNCS.PHASECHK.TRANS64.TRYWAIT P1, [R7+URZ], R2 ;  /* 0x00000002070075a7 */ /* 0x0022a4000802017f */
[----:B--2---:R-:W-:Y:S05]  /*396b0*/  @!P1 NANOSLEEP.SYNCS 0x989680 ;  /* 0x009896800000995d */ /* 0x004fea0003900000 */
[----:B------:R-:W2:Y:S02]  /*396c0*/  @!P1 SYNCS.PHASECHK.TRANS64 P1, [R7+URZ], R2 ;  /* 0x00000002070095a7 */ /* 0x000ea4000802007f */
[----:B--2---:R-:W-:Y:S05]  /*396d0*/  @!P1 BRA `(.L_x_2827) ;  /* 0xfffffffc00f09947 */ /* 0x004fea000383ffff */
[----:B------:R-:W-:Y:S05]  /*396e0*/  BRA `(.L_x_3130) ;  /* 0xffffff8400287947 */ /* 0x000fea000383ffff */
.L_x_2829:
[----:B--2---:R2:W3:Y:S02]  /*396f0*/  SYNCS.PHASECHK.TRANS64.TRYWAIT P1, [R4+URZ+0x38860], R5 ;  /* 0x03886005040075a7 */ /* 0x0044e4000802017f */
[----:B---3--:R-:W-:Y:S05]  /*39700*/  @!P1 NANOSLEEP.SYNCS 0x989680 ;  /* 0x009896800000995d */ /* 0x008fea0003900000 */
[----:B------:R-:W3:Y:S02]  /*39710*/  @!P1 SYNCS.PHASECHK.TRANS64 P1, [R4+URZ+0x38860], R5 ;  /* 0x03886005040095a7 */ /* 0x000ee4000802007f */
[----:B---3--:R-:W-:Y:S05]  /*39720*/  @!P1 BRA `(.L_x_2829) ;  /* 0xfffffffc00f09947 */ /* 0x008fea000383ffff */
[----:B------:R-:W-:Y:S05]  /*39730*/  BRA `(.L_x_3131) ;  /* 0xffffff84002c7947 */ /* 0x000fea000383ffff */
.L_x_2831:
[----:B---3--:R3:W4:Y:S02]  /*39740*/  SYNCS.PHASECHK.TRANS64.TRYWAIT P1, [R3+URZ+0x38860], R2 ;  /* 0x03886002030075a7 */ /* 0x008724000802017f */
[----:B----4-:R-:W-:Y:S05]  /*39750*/  @!P1 NANOSLEEP.SYNCS 0x989680 ;  /* 0x009896800000995d */ /* 0x010fea0003900000 */
[----:B------:R-:W4:Y:S02]  /*39760*/  @!P1 SYNCS.PHASECHK.TRANS64 P1, [R3+URZ+0x38860], R2 ;  /* 0x03886002030095a7 */ /* 0x000f24000802007f */
[----:B----4-:R-:W-:Y:S05]  /*39770*/  @!P1 BRA `(.L_x_2831) ;  /* 0xfffffffc00f09947 */ /* 0x010fea000383ffff */
[----:B------:R-:W-:Y:S05]  /*39780*/  BRA `(.L_x_3132) ;  /* 0xffffff84002c7947 */ /* 0x000fea000383ffff */
.L_x_2833:
[----:B----4-:R4:W0:Y:S02]  /*39790*/  SYNCS.PHASECHK.TRANS64.TRYWAIT P0, [R4+URZ+0x38880], R5 ;  /* 0x03888005040075a7 */ /* 0x010824000800017f */
[----:B0-----:R-:W-:Y:S05]  /*397a0*/  @!P0 NANOSLEEP.SYNCS 0x989680 ;  /* 0x009896800000895d */ /* 0x001fea0003900000 */
[----:B------:R-:W0:Y:S02]  /*397b0*/  @!P0 SYNCS.PHASECHK.TRANS64 P0, [R4+URZ+0x38880], R5 ;  /* 0x03888005040085a7 */ /* 0x000e24000800007f */
[----:B0-----:R-:W-:Y:S05]  /*397c0*/  @!P0 BRA `(.L_x_2833) ;  /* 0xfffffffc00f08947 */ /* 0x001fea000383ffff */
[----:B------:R-:W-:Y:S05]  /*397d0*/  BRA `(.L_x_2834) ;  /* 0xffffff8400287947 */ /* 0x000fea000383ffff */
.L_x_3133:
        /* <DEDUP_REMOVED lines=10> */
.L_x_3142:


//--------------------- .nv.global.init           --------------------------
	.section	.nv.global.init,"aw",@progbits
	.align	4
.nv.global.init:
	.type		_ZZN5flash28permute_output_fp8_VcolmajorIN4cute6TensorINS1_11ArrayEngineIfLm128EEENS1_6LayoutINS1_5tupleIJNS6_IJNS1_1CILi2EEES8_NS7_ILi32EEEEEENS7_ILi1EEESB_EEENS6_IJNS6_IJSB_S8_NS7_ILi4EEEEEENS7_ILi0EEESF_EEEEEEEEEvRT_E9upper_map,@object
	.size		_ZZN5flash28permute_output_fp8_VcolmajorIN4cute6TensorINS1_11ArrayEngineIfLm128EEENS1_6LayoutINS1_5tupleIJNS6_IJNS1_1CILi2EEES8_NS7_ILi32EEEEEENS7_ILi1EEESB_EEENS6_IJNS6_IJSB_S8_NS7_ILi4EEEEEENS7_ILi0EEESF_EEEEEEEEEvRT_E9upper_map,($str$23 - _ZZN5flash28permute_output_fp8_VcolmajorIN4cute6TensorINS1_11ArrayEngineIfLm128EEENS1_6LayoutINS1_5tupleIJNS6_IJNS1_1CILi2EEES8_NS7_ILi32EEEEEENS7_ILi1EEESB_EEENS6_IJNS6_IJSB_S8_NS7_ILi4EEEEEENS7_ILi0EEESF_EEEEEEEEEvRT_E9upper_map)
_ZZN5flash28permute_output_fp8_VcolmajorIN4cute6TensorINS1_11ArrayEngineIfLm128EEENS1_6LayoutINS1_5tupleIJNS6_IJNS1_1CILi2EEES8_NS7_ILi32EEEEEENS7_ILi1EEESB_EEENS6_IJNS6_IJSB_S8_NS7_ILi4EEEEEENS7_ILi0EEESF_EEEEEEEEEvRT_E9upper_map:
        /*0000*/ 	.byte	0x00, 0x00, 0x00, 0x00, 0x02, 0x00, 0x00, 0x00, 0x03, 0x00, 0x00, 0x00, 0x01, 0x00, 0x00, 0x00
	.type		$str$23,@object
	.size		$str$23,($str$24 - $str$23)
$str$23:
        /*0010*/ 	.byte	0x28, 0x61, 0x64, 0x64, 0x72, 0x65, 0x73, 0x73, 0x20, 0x26, 0x20, 0x6d, 0x61, 0x73, 0x6b, 0x29
        /*0020*/ 	.byte	0x20, 0x3d, 0x3d, 0x20, 0x30, 0x00
	.type		$str$24,@object
	.size		$str$24,(__unnamed_11 - $str$24)
$str$24:
        /*0026*/ 	.byte	0x2f, 0x74, 0x6d, 0x70, 0x2f, 0x6f, 0x73, 0x73, 0x5f, 0x6b, 0x65, 0x72, 0x6e, 0x65, 0x6c, 0x73
        /*0036*/ 	.byte	0x5f, 0x73, 0x72, 0x63, 0x2f, 0x66, 0x6c, 0x61, 0x73, 0x68, 0x5f, 0x61, 0x74, 0x74, 0x65, 0x6e
        /*0046*/ 	.byte	0x74, 0x69, 0x6f, 0x6e, 0x2f, 0x63, 0x73, 0x72, 0x63, 0x2f, 0x63, 0x75, 0x74, 0x6c, 0x61, 0x73
        /*0056*/ 	.byte	0x73, 0x2f, 0x69, 0x6e, 0x63, 0x6c, 0x75, 0x64, 0x65, 0x2f, 0x63, 0x75, 0x74, 0x65, 0x2f, 0x70
        /*0066*/ 	.byte	0x6f, 0x69, 0x6e, 0x74, 0x65, 0x72, 0x5f, 0x66, 0x6c, 0x61, 0x67, 0x67, 0x65, 0x64, 0x2e, 0x68
        /*0076*/ 	.byte	0x70, 0x70, 0x00
	.type		__unnamed_11,@object
	.size		__unnamed_11,(__unnamed_6 - __unnamed_11)
__unnamed_11:
        /* <DEDUP_REMOVED lines=24> */
        /*01f9*/ 	.byte	0x26, 0x5d, 0x00
	.type		__unnamed_6,@object
	.size		__unnamed_6,(__unnamed_5 - __unnamed_6)
__unnamed_6:
        /* <DEDUP_REMOVED lines=24> */
        /*037c*/ 	.byte	0x3e, 0x3e, 0x20, 0x26, 0x5d, 0x00
	.type		__unnamed_5,@object
	.size		__unnamed_5,(__unnamed_9 - __unnamed_5)
__unnamed_5:
        /* <DEDUP_REMOVED lines=24> */
        /*0502*/ 	.byte	0x34, 0x3e, 0x3e, 0x3e, 0x3e, 0x3e, 0x20, 0x26, 0x5d, 0x00
	.type		__unnamed_9,@object
	.size		__unnamed_9,(__unnamed_3 - __unnamed_9)
__unnamed_9:
        /* <DEDUP_REMOVED lines=28> */
        /*06cc*/ 	.byte	0x3a, 0x43, 0x3c, 0x31, 0x36, 0x33, 0x38, 0x34, 0x3e, 0x3e, 0x3e, 0x3e, 0x3e, 0x5d, 0x00
	.type		__unnamed_3,@object
	.size		__unnamed_3,(__unnamed_8 - __unnamed_3)
__unnamed_3:
        /* <DEDUP_REMOVED lines=29> */
        /*08ab*/ 	.byte	0x5d, 0x00
	.type		__unnamed_8,@object
	.size		__unnamed_8,(__unnamed_10 - __unnamed_8)
__unnamed_8:
        /* <DEDUP_REMOVED lines=30> */
	.type		__unnamed_10,@object
	.size		__unnamed_10,(__unnamed_2 - __unnamed_10)
__unnamed_10:
        /* <DEDUP_REMOVED lines=30> */
	.type		__unnamed_2,@object
	.size		__unnamed_2,(__unnamed_4 - __unnamed_2)
__unnamed_2:
        /* <DEDUP_REMOVED lines=30> */
	.type		__unnamed_4,@object
	.size		__unnamed_4,(__unnamed_7 - __unnamed_4)
__unnamed_4:
        /* <DEDUP_REMOVED lines=30> */
	.type		__unnamed_7,@object
	.size		__unnamed_7,(__unnamed_1 - __unnamed_7)
__unnamed_7:
        /* <DEDUP_REMOVED lines=30> */
	.type		__unnamed_1,@object
	.size		__unnamed_1,(.L_0 - __unnamed_1)
__unnamed_1:
        /* <DEDUP_REMOVED lines=29> */
        /*13a7*/ 	.byte	0x3e, 0x3e, 0x3e, 0x3e, 0x20, 0x26, 0x5d, 0x00
.L_0:


//--------------------- .nv.shared._ZN7cutlass13device_kernelIN5flash11enable_sm90INS1_16FlashAttnFwdSm90INS1_25CollectiveMainloopFwdSm90ILi2EN4cute5tupleIJNS5_1CILi1EEES8_S8_EEENS6_IJNS7_ILi128EEESA_NS7_ILi256EEEEEELi256ENS_12float_e4m3_tEfNS_4arch4Sm90ELb0ELb0ELb1ELb0ELb0ELb0ELb0ELb1ELb1ELb1ELb1ELb0EEENS1_21CollectiveEpilogueFwdINS6_IJSA_SB_SA_EEES9_NS_10bfloat16_tESF_Li256ELb0ELb1ELb1ELb1EEENS1_19SingleTileSchedulerILb0ELb1ELb1ELi128EEEEEEEEEvNT_6ParamsE --------------------------
	.section	.nv.shared._ZN7cutlass13device_kernelIN5flash11enable_sm90INS1_16FlashAttnFwdSm90INS1_25CollectiveMainloopFwdSm90ILi2EN4cute5tupleIJNS5_1CILi1EEES8_S8_EEENS6_IJNS7_ILi128EEESA_NS7_ILi256EEEEEELi256ENS_12float_e4m3_tEfNS_4arch4Sm90ELb0ELb0ELb1ELb0ELb0ELb0ELb0ELb1ELb1ELb1ELb1ELb0EEENS1_21CollectiveEpilogueFwdINS6_IJSA_SB_SA_EEES9_NS_10bfloat16_tESF_Li256ELb0ELb1ELb1ELb1EEENS1_19SingleTileSchedulerILb0ELb1ELb1ELi128EEEEEEEEEvNT_6ParamsE,"aw",@nobits
	.sectionflags	@""
	.align	16
	.zero		1024


//--------------------- .nv.shared.reserved.0     --------------------------
	.section	.nv.shared.reserved.0,"aw",@nobits
	.weak		__nv_reservedSMEM_offset_0_alias
	.size		__nv_reservedSMEM_offset_0_alias, 0, 0
	.other		__nv_reservedSMEM_offset_0_alias,@"STO_CUDA_RESERVED_SHARED STV_DEFAULT"
__nv_reservedSMEM_offset_0_alias:
	.zero		0


//--------------------- .nv.global                --------------------------
	.section	.nv.global,"aw",@nobits
.nv.global:
	.type		_ZN80_INTERNAL_60eafe87_44_flash_fwd_hdim256_e4m3_split_softcap_sm90_cu_a6473388_32534cute1_E,@object
	.size		_ZN80_INTERNAL_60eafe87_44_flash_fwd_hdim256_e4m3_split_softcap_sm90_cu_a6473388_32534cute1_E,(_ZN80_INTERNAL_60eafe87_44_flash_fwd_hdim256_e4m3_split_softcap_sm90_cu_a6473388_32534cuda3std3__45__cpo6cbeginE - _ZN80_INTERNAL_60eafe87_44_flash_fwd_hdim256_e4m3_split_softcap_sm90_cu_a6473388_32534cute1_E)
_ZN80_INTERNAL_60eafe87_44_flash_fwd_hdim256_e4m3_split_softcap_sm90_cu_a6473388_32534cute1_E:
	.zero		1
	.type		_ZN80_INTERNAL_60eafe87_44_flash_fwd_hdim256_e4m3_split_softcap_sm90_cu_a6473388_32534cuda3std3__45__cpo6cbeginE,@object
	.size		_ZN80_INTERNAL_60eafe87_44_flash_fwd_hdim256_e4m3_split_softcap_sm90_cu_a6473388_32534cuda3std3__45__cpo6cbeginE,(_ZN80_INTERNAL_60eafe87_44_flash_fwd_hdim256_e4m3_split_softcap_sm90_cu_a6473388_32534cuda3std3__48in_placeE - _ZN80_INTERNAL_60eafe87_44_flash_fwd_hdim256_e4m3_split_softcap_sm90_cu_a6473388_32534cuda3std3__45__cpo6cbeginE)
_ZN80_INTERNAL_60eafe87_44_flash_fwd_hdim256_e4m3_split_softcap_sm90_cu_a6473388_32534cuda3std3__45__cpo6cbeginE:
	.zero		1
	.type		_ZN80_INTERNAL_60eafe87_44_flash_fwd_hdim256_e4m3_split_softcap_sm90_cu_a6473388_32534cuda3std3__48in_placeE,@object
	.size		_ZN80_INTERNAL_60eafe87_44_flash_fwd_hdim256_e4m3_split_softcap_sm90_cu_a6473388_32534cuda3std3__48in_placeE,(_ZN80_INTERNAL_60eafe87_44_flash_fwd_hdim256_e4m3_split_softcap_sm90_cu_a6473388_32534cuda3std6ranges3__45__cpo9iter_moveE - _ZN80_INTERNAL_60eafe87_44_flash_fwd_hdim256_e4m3_split_softcap_sm90_cu_a6473388_32534cuda3std3__48in_placeE)
_ZN80_INTERNAL_60eafe87_44_flash_fwd_hdim256_e4m3_split_softcap_sm90_cu_a6473388_32534cuda3std3__48in_placeE:
	.zero		1
	.type		_ZN80_INTERNAL_60eafe87_44_flash_fwd_hdim256_e4m3_split_softcap_sm90_cu_a6473388_32534cuda3std6ranges3__45__cpo9iter_moveE,@object
	.size		_ZN80_INTERNAL_60eafe87_44_flash_fwd_hdim256_e4m3_split_softcap_sm90_cu_a6473388_32534cuda3std6ranges3__45__cpo9iter_moveE,(_ZN80_INTERNAL_60eafe87_44_flash_fwd_hdim256_e4m3_split_softcap_sm90_cu_a6473388_32534cuda3std3__45__cpo5beginE - _ZN80_INTERNAL_60eafe87_44_flash_fwd_hdim256_e4m3_split_softcap_sm90_cu_a6473388_32534cuda3std6ranges3__45__cpo9iter_moveE)
_ZN80_INTERNAL_60eafe87_44_flash_fwd_hdim256_e4m3_split_softcap_sm90_cu_a6473388_32534cuda3std6ranges3__45__cpo9iter_moveE:
	.zero		1
	.type		_ZN80_INTERNAL_60eafe87_44_flash_fwd_hdim256_e4m3_split_softcap_sm90_cu_a6473388_32534cuda3std3__45__cpo5beginE,@object
	.size		_ZN80_INTERNAL_60eafe87_44_flash_fwd_hdim256_e4m3_split_softcap_sm90_cu_a6473388_32534cuda3std3__45__cpo5beginE,(_ZN80_INTERNAL_60eafe87_44_flash_fwd_hdim256_e4m3_split_softcap_sm90_cu_a6473388_32534cuda3std3__482_GLOBAL__N__60eafe87_44_flash_fwd_hdim256_e4m3_split_softcap_sm90_cu_a6473388_32536ignoreE - _ZN80_INTERNAL_60eafe87_44_flash_fwd_hdim256_e4m3_split_softcap_sm90_cu_a6473388_32534cuda3std3__45__cpo5beginE)
_ZN80_INTERNAL_60eafe87_44_flash_fwd_hdim256_e4m3_split_softcap_sm90_cu_a6473388_32534cuda3std3__45__cpo5beginE:
	.zero		1
	.type		_ZN80_INTERNAL_60eafe87_44_flash_fwd_hdim256_e4m3_split_softcap_sm90_cu_a6473388_32534cuda3std3__482_GLOBAL__N__60eafe87_44_flash_fwd_hdim256_e4m3_split_softcap_sm90_cu_a6473388_32536ignoreE,@object
	.size		_ZN80_INTERNAL_60eafe87_44_flash_fwd_hdim256_e4m3_split_softcap_sm90_cu_a6473388_32534cuda3std3__482_GLOBAL__N__60eafe87_44_flash_fwd_hdim256_e4m3_split_softcap_sm90_cu_a6473388_32536ignoreE,(_ZN80_INTERNAL_60eafe87_44_flash_fwd_hdim256_e4m3_split_softcap_sm90_cu_a6473388_32534cute7productE - _ZN80_INTERNAL_60eafe87_44_flash_fwd_hdim256_e4m3_split_softcap_sm90_cu_a6473388_32534cuda3std3__482_GLOBAL__N__60eafe87_44_flash_fwd_hdim256_e4m3_split_softcap_sm90_cu_a6473388_32536ignoreE)
_ZN80_INTERNAL_60eafe87_44_flash_fwd_hdim256_e4m3_split_softcap_sm90_cu_a6473388_32534cuda3std3__482_GLOBAL__N__60eafe87_44_flash_fwd_hdim256_e4m3_split_softcap_sm90_cu_a6473388_32536ignoreE:
	.zero		1
	.type		_ZN80_INTERNAL_60eafe87_44_flash_fwd_hdim256_e4m3_split_softcap_sm90_cu_a6473388_32534cute7productE,@object
	.size		_ZN80_INTERNAL_60eafe87_44_flash_fwd_hdim256_e4m3_split_softcap_sm90_cu_a6473388_32534cute7productE,(_ZN80_INTERNAL_60eafe87_44_flash_fwd_hdim256_e4m3_split_softcap_sm90_cu_a6473388_32534cuda3std3__45__cpo3endE - _ZN80_INTERNAL_60eafe87_44_flash_fwd_hdim256_e4m3_split_softcap_sm90_cu_a6473388_32534cute7productE)
_ZN80_INTERNAL_60eafe87_44_flash_fwd_hdim256_e4m3_split_softcap_sm90_cu_a6473388_32534cute7productE:
	.zero		1
	.type		_ZN80_INTERNAL_60eafe87_44_flash_fwd_hdim256_e4m3_split_softcap_sm90_cu_a6473388_32534cuda3std3__45__cpo3endE,@object
	.size		_ZN80_INTERNAL_60eafe87_44_flash_fwd_hdim256_e4m3_split_softcap_sm90_cu_a6473388_32534cuda3std3__45__cpo3endE,(_ZN80_INTERNAL_60eafe87_44_flash_fwd_hdim256_e4m3_split_softcap_sm90_cu_a6473388_32534cuda3std3__419piecewise_constructE - _ZN80_INTERNAL_60eafe87_44_flash_fwd_hdim256_e4m3_split_softcap_sm90_cu_a6473388_32534cuda3std3__45__cpo3endE)
_ZN80_INTERNAL_60eafe87_44_flash_fwd_hdim256_e4m3_split_softcap_sm90_cu_a6473388_32534cuda3std3__45__cpo3endE:
	.zero		1
	.type		_ZN80_INTERNAL_60eafe87_44_flash_fwd_hdim256_e4m3_split_softcap_sm90_cu_a6473388_32534cuda3std3__419piecewise_constructE,@object
	.size		_ZN80_INTERNAL_60eafe87_44_flash_fwd_hdim256_e4m3_split_softcap_sm90_cu_a6473388_32534cuda3std3__419piecewise_constructE,(_ZN80_INTERNAL_60eafe87_44_flash_fwd_hdim256_e4m3_split_softcap_sm90_cu_a6473388_32534cuda3std3__45__cpo4cendE - _ZN80_INTERNAL_60eafe87_44_flash_fwd_hdim256_e4m3_split_softcap_sm90_cu_a6473388_32534cuda3std3__419piecewise_constructE)
_ZN80_INTERNAL_60eafe87_44_flash_fwd_hdim256_e4m3_split_softcap_sm90_cu_a6473388_32534cuda3std3__419piecewise_constructE:
	.zero		1
	.type		_ZN80_INTERNAL_60eafe87_44_flash_fwd_hdim256_e4m3_split_softcap_sm90_cu_a6473388_32534cuda3std3__45__cpo4cendE,@object
	.size		_ZN80_INTERNAL_60eafe87_44_flash_fwd_hdim256_e4m3_split_softcap_sm90_cu_a6473388_32534cuda3std3__45__cpo4cendE,(_ZN80_INTERNAL_60eafe87_44_flash_fwd_hdim256_e4m3_split_softcap_sm90_cu_a6473388_32534cuda3std6ranges3__45__cpo4swapE - _ZN80_INTERNAL_60eafe87_44_flash_fwd_hdim256_e4m3_split_softcap_sm90_cu_a6473388_32534cuda3std3__45__cpo4cendE)
_ZN80_INTERNAL_60eafe87_44_flash_fwd_hdim256_e4m3_split_softcap_sm90_cu_a6473388_32534cuda3std3__45__cpo4cendE:
	.zero		1
	.type		_ZN80_INTERNAL_60eafe87_44_flash_fwd_hdim256_e4m3_split_softcap_sm90_cu_a6473388_32534cuda3std6ranges3__45__cpo4swapE,@object
	.size		_ZN80_INTERNAL_60eafe87_44_flash_fwd_hdim256_e4m3_split_softcap_sm90_cu_a6473388_32534cuda3std6ranges3__45__cpo4swapE,(.L_19 - _ZN80_INTERNAL_60eafe87_44_flash_fwd_hdim256_e4m3_split_softcap_sm90_cu_a6473388_32534cuda3std6ranges3__45__cpo4swapE)
_ZN80_INTERNAL_60eafe87_44_flash_fwd_hdim256_e4m3_split_softcap_sm90_cu_a6473388_32534cuda3std6ranges3__45__cpo4swapE:
	.zero		1
.L_19:


//--------------------- .nv.shared._ZN7cutlass13device_kernelIN5flash11enable_sm90INS1_16FlashAttnFwdSm90INS1_25CollectiveMainloopFwdSm90ILi2EN4cute5tupleIJNS5_1CILi1EEES8_S8_EEENS6_IJNS7_ILi128EEESA_NS7_ILi256EEEEEELi256ENS_12float_e4m3_tEfNS_4arch4Sm90ELb0ELb0ELb1ELb1ELb0ELb0ELb0ELb1ELb1ELb1ELb1ELb0EEENS1_21CollectiveEpilogueFwdINS6_IJSA_SB_SA_EEES9_NS_10bfloat16_tESF_Li256ELb1ELb1ELb1ELb1EEENS1_36VarlenDynamicPersistentTileSchedulerILi128ELi128ELi256ELi128ELb1ELb1ELb1ELb0ELb1ELb1EEEEEEEEEvNT_6ParamsE --------------------------
	.section	.nv.shared._ZN7cutlass13device_kernelIN5flash11enable_sm90INS1_16FlashAttnFwdSm90INS1_25CollectiveMainloopFwdSm90ILi2EN4cute5tupleIJNS5_1CILi1EEES8_S8_EEENS6_IJNS7_ILi128EEESA_NS7_ILi256EEEEEELi256ENS_12float_e4m3_tEfNS_4arch4Sm90ELb0ELb0ELb1ELb1ELb0ELb0ELb0ELb1ELb1ELb1ELb1ELb0EEENS1_21CollectiveEpilogueFwdINS6_IJSA_SB_SA_EEES9_NS_10bfloat16_tESF_Li256ELb1ELb1ELb1ELb1EEENS1_36VarlenDynamicPersistentTileSchedulerILi128ELi128ELi256ELi128ELb1ELb1ELb1ELb0ELb1ELb1EEEEEEEEEvNT_6ParamsE,"aw",@nobits
	.sectionflags	@""
	.align	16
	.zero		1024


//--------------------- .nv.shared._ZN7cutlass13device_kernelIN5flash11enable_sm90INS1_16FlashAttnFwdSm90INS1_25CollectiveMainloopFwdSm90ILi2EN4cute5tupleIJNS5_1CILi1EEES8_S8_EEENS6_IJNS7_ILi128EEESA_NS7_ILi256EEEEEELi256ENS_12float_e4m3_tEfNS_4arch4Sm90ELb0ELb0ELb1ELb1ELb0ELb1ELb0ELb1ELb1ELb1ELb1ELb0EEENS1_21CollectiveEpilogueFwdINS6_IJSA_SB_SA_EEES9_NS_10bfloat16_tESF_Li256ELb1ELb1ELb1ELb1EEENS1_36VarlenDynamicPersistentTileSchedulerILi128ELi128ELi256ELi128ELb1ELb1ELb1ELb0ELb1ELb1EEEEEEEEEvNT_6ParamsE --------------------------
	.section	.nv.shared._ZN7cutlass13device_kernelIN5flash11enable_sm90INS1_16FlashAttnFwdSm90INS1_25CollectiveMainloopFwdSm90ILi2EN4cute5tupleIJNS5_1CILi1EEES8_S8_EEENS6_IJNS7_ILi128EEESA_NS7_ILi256EEEEEELi256ENS_12float_e4m3_tEfNS_4arch4Sm90ELb0ELb0ELb1ELb1ELb0ELb1ELb0ELb1ELb1ELb1ELb1ELb0EEENS1_21CollectiveEpilogueFwdINS6_IJSA_SB_SA_EEES9_NS_10bfloat16_tESF_Li256ELb1ELb1ELb1ELb1EEENS1_36VarlenDynamicPersistentTileSchedulerILi128ELi128ELi256ELi128ELb1ELb1ELb1ELb0ELb1ELb1EEEEEEEEEvNT_6ParamsE,"aw",@nobits
	.sectionflags	@""
	.align	16
	.zero		1024


//--------------------- .nv.shared._ZN7cutlass13device_kernelIN5flash11enable_sm90INS1_16FlashAttnFwdSm90INS1_25CollectiveMainloopFwdSm90ILi2EN4cute5tupleIJNS5_1CILi1EEES8_S8_EEENS6_IJNS7_ILi128EEENS7_ILi64EEENS7_ILi256EEEEEELi256ENS_12float_e4m3_tEfNS_4arch4Sm90ELb0ELb1ELb1ELb0ELb0ELb0ELb0ELb1ELb1ELb1ELb1ELb0EEENS1_21CollectiveEpilogueFwdINS6_IJSA_SC_SB_EEES9_NS_10bfloat16_tESG_Li256ELb0ELb1ELb1ELb1EEENS1_19SingleTileSchedulerILb0ELb1ELb1ELi128EEEEEEEEEvNT_6ParamsE --------------------------
	.section	.nv.shared._ZN7cutlass13device_kernelIN5flash11enable_sm90INS1_16FlashAttnFwdSm90INS1_25CollectiveMainloopFwdSm90ILi2EN4cute5tupleIJNS5_1CILi1EEES8_S8_EEENS6_IJNS7_ILi128EEENS7_ILi64EEENS7_ILi256EEEEEELi256ENS_12float_e4m3_tEfNS_4arch4Sm90ELb0ELb1ELb1ELb0ELb0ELb0ELb0ELb1ELb1ELb1ELb1ELb0EEENS1_21CollectiveEpilogueFwdINS6_IJSA_SC_SB_EEES9_NS_10bfloat16_tESG_Li256ELb0ELb1ELb1ELb1EEENS1_19SingleTileSchedulerILb0ELb1ELb1ELi128EEEEEEEEEvNT_6ParamsE,"aw",@nobits
	.sectionflags	@""
	.align	16
	.zero		1024


//--------------------- .nv.shared._ZN7cutlass13device_kernelIN5flash11enable_sm90INS1_16FlashAttnFwdSm90INS1_25CollectiveMainloopFwdSm90ILi2EN4cute5tupleIJNS5_1CILi1EEES8_S8_EEENS6_IJNS7_ILi128EEENS7_ILi64EEENS7_ILi256EEEEEELi256ENS_12float_e4m3_tEfNS_4arch4Sm90ELb0ELb1ELb1ELb1ELb0ELb0ELb0ELb1ELb1ELb1ELb1ELb0EEENS1_21CollectiveEpilogueFwdINS6_IJSA_SC_SB_EEES9_NS_10bfloat16_tESG_Li256ELb1ELb1ELb1ELb1EEENS1_36VarlenDynamicPersistentTileSchedulerILi128ELi64ELi256ELi128ELb1ELb1ELb1ELb1ELb0ELb1EEEEEEEEEvNT_6ParamsE --------------------------
	.section	.nv.shared._ZN7cutlass13device_kernelIN5flash11enable_sm90INS1_16FlashAttnFwdSm90INS1_25CollectiveMainloopFwdSm90ILi2EN4cute5tupleIJNS5_1CILi1EEES8_S8_EEENS6_IJNS7_ILi128EEENS7_ILi64EEENS7_ILi256EEEEEELi256ENS_12float_e4m3_tEfNS_4arch4Sm90ELb0ELb1ELb1ELb1ELb0ELb0ELb0ELb1ELb1ELb1ELb1ELb0EEENS1_21CollectiveEpilogueFwdINS6_IJSA_SC_SB_EEES9_NS_10bfloat16_tESG_Li256ELb1ELb1ELb1ELb1EEENS1_36VarlenDynamicPersistentTileSchedulerILi128ELi64ELi256ELi128ELb1ELb1ELb1ELb1ELb0ELb1EEEEEEEEEvNT_6ParamsE,"aw",@nobits
	.sectionflags	@""
	.align	16
	.zero		1024


//--------------------- .nv.shared._ZN7cutlass13device_kernelIN5flash11enable_sm90INS1_16FlashAttnFwdSm90INS1_25CollectiveMainloopFwdSm90ILi2EN4cute5tupleIJNS5_1CILi1EEES8_S8_EEENS6_IJNS7_ILi128EEENS7_ILi64EEENS7_ILi256EEEEEELi256ENS_12float_e4m3_tEfNS_4arch4Sm90ELb0ELb1ELb1ELb1ELb0ELb1ELb0ELb1ELb1ELb1ELb1ELb0EEENS1_21CollectiveEpilogueFwdINS6_IJSA_SC_SB_EEES9_NS_10bfloat16_tESG_Li256ELb1ELb1ELb1ELb1EEENS1_36VarlenDynamicPersistentTileSchedulerILi128ELi64ELi256ELi128ELb1ELb1ELb1ELb1ELb0ELb1EEEEEEEEEvNT_6ParamsE --------------------------
	.section	.nv.shared._ZN7cutlass13device_kernelIN5flash11enable_sm90INS1_16FlashAttnFwdSm90INS1_25CollectiveMainloopFwdSm90ILi2EN4cute5tupleIJNS5_1CILi1EEES8_S8_EEENS6_IJNS7_ILi128EEENS7_ILi64EEENS7_ILi256EEEEEELi256ENS_12float_e4m3_tEfNS_4arch4Sm90ELb0ELb1ELb1ELb1ELb0ELb1ELb0ELb1ELb1ELb1ELb1ELb0EEENS1_21CollectiveEpilogueFwdINS6_IJSA_SC_SB_EEES9_NS_10bfloat16_tESG_Li256ELb1ELb1ELb1ELb1EEENS1_36VarlenDynamicPersistentTileSchedulerILi128ELi64ELi256ELi128ELb1ELb1ELb1ELb1ELb0ELb1EEEEEEEEEvNT_6ParamsE,"aw",@nobits
	.sectionflags	@""
	.align	16
	.zero		1024


//--------------------- .nv.shared._ZN7cutlass13device_kernelIN5flash11enable_sm90INS1_16FlashAttnFwdSm90INS1_25CollectiveMainloopFwdSm90ILi2EN4cute5tupleIJNS5_1CILi1EEES8_S8_EEENS6_IJNS7_ILi128EEESA_NS7_ILi256EEEEEELi256ENS_12float_e4m3_tEfNS_4arch4Sm90ELb1ELb0ELb1ELb0ELb0ELb0ELb0ELb1ELb1ELb1ELb1ELb0EEENS1_21CollectiveEpilogueFwdINS6_IJSA_SB_SA_EEES9_NS_10bfloat16_tESF_Li256ELb0ELb1ELb1ELb1EEENS1_19SingleTileSchedulerILb0ELb1ELb1ELi128EEEEEEEEEvNT_6ParamsE --------------------------
	.section	.nv.shared._ZN7cutlass13device_kernelIN5flash11enable_sm90INS1_16FlashAttnFwdSm90INS1_25CollectiveMainloopFwdSm90ILi2EN4cute5tupleIJNS5_1CILi1EEES8_S8_EEENS6_IJNS7_ILi128EEESA_NS7_ILi256EEEEEELi256ENS_12float_e4m3_tEfNS_4arch4Sm90ELb1ELb0ELb1ELb0ELb0ELb0ELb0ELb1ELb1ELb1ELb1ELb0EEENS1_21CollectiveEpilogueFwdINS6_IJSA_SB_SA_EEES9_NS_10bfloat16_tESF_Li256ELb0ELb1ELb1ELb1EEENS1_19SingleTileSchedulerILb0ELb1ELb1ELi128EEEEEEEEEvNT_6ParamsE,"aw",@nobits
	.sectionflags	@""
	.align	16
	.zero		1024


//--------------------- .nv.shared._ZN7cutlass13device_kernelIN5flash11enable_sm90INS1_16FlashAttnFwdSm90INS1_25CollectiveMainloopFwdSm90ILi2EN4cute5tupleIJNS5_1CILi1EEES8_S8_EEENS6_IJNS7_ILi128EEESA_NS7_ILi256EEEEEELi256ENS_12float_e4m3_tEfNS_4arch4Sm90ELb1ELb0ELb1ELb1ELb0ELb0ELb0ELb1ELb1ELb1ELb1ELb0EEENS1_21CollectiveEpilogueFwdINS6_IJSA_SB_SA_EEES9_NS_10bfloat16_tESF_Li256ELb1ELb1ELb1ELb1EEENS1_36VarlenDynamicPersistentTileSchedulerILi128ELi128ELi256ELi128ELb1ELb1ELb1ELb1ELb1ELb1EEEEEEEEEvNT_6ParamsE --------------------------
	.section	.nv.shared._ZN7cutlass13device_kernelIN5flash11enable_sm90INS1_16FlashAttnFwdSm90INS1_25CollectiveMainloopFwdSm90ILi2EN4cute5tupleIJNS5_1CILi1EEES8_S8_EEENS6_IJNS7_ILi128EEESA_NS7_ILi256EEEEEELi256ENS_12float_e4m3_tEfNS_4arch4Sm90ELb1ELb0ELb1ELb1ELb0ELb0ELb0ELb1ELb1ELb1ELb1ELb0EEENS1_21CollectiveEpilogueFwdINS6_IJSA_SB_SA_EEES9_NS_10bfloat16_tESF_Li256ELb1ELb1ELb1ELb1EEENS1_36VarlenDynamicPersistentTileSchedulerILi128ELi128ELi256ELi128ELb1ELb1ELb1ELb1ELb1ELb1EEEEEEEEEvNT_6ParamsE,"aw",@nobits
	.sectionflags	@""
	.align	16
	.zero		1024


//--------------------- .nv.shared._ZN7cutlass13device_kernelIN5flash11enable_sm90INS1_16FlashAttnFwdSm90INS1_25CollectiveMainloopFwdSm90ILi2EN4cute5tupleIJNS5_1CILi1EEES8_S8_EEENS6_IJNS7_ILi128EEESA_NS7_ILi256EEEEEELi256ENS_12float_e4m3_tEfNS_4arch4Sm90ELb1ELb0ELb1ELb1ELb0ELb1ELb0ELb1ELb1ELb1ELb1ELb0EEENS1_21CollectiveEpilogueFwdINS6_IJSA_SB_SA_EEES9_NS_10bfloat16_tESF_Li256ELb1ELb1ELb1ELb1EEENS1_36VarlenDynamicPersistentTileSchedulerILi128ELi128ELi256ELi128ELb1ELb1ELb1ELb1ELb1ELb1EEEEEEEEEvNT_6ParamsE --------------------------
	.section	.nv.shared._ZN7cutlass13device_kernelIN5flash11enable_sm90INS1_16FlashAttnFwdSm90INS1_25CollectiveMainloopFwdSm90ILi2EN4cute5tupleIJNS5_1CILi1EEES8_S8_EEENS6_IJNS7_ILi128EEESA_NS7_ILi256EEEEEELi256ENS_12float_e4m3_tEfNS_4arch4Sm90ELb1ELb0ELb1ELb1ELb0ELb1ELb0ELb1ELb1ELb1ELb1ELb0EEENS1_21CollectiveEpilogueFwdINS6_IJSA_SB_SA_EEES9_NS_10bfloat16_tESF_Li256ELb1ELb1ELb1ELb1EEENS1_36VarlenDynamicPersistentTileSchedulerILi128ELi128ELi256ELi128ELb1ELb1ELb1ELb1ELb1ELb1EEEEEEEEEvNT_6ParamsE,"aw",@nobits
	.sectionflags	@""
	.align	16
	.zero		1024


//--------------------- .nv.constant0._ZN7cutlass13device_kernelIN5flash11enable_sm90INS1_16FlashAttnFwdSm90INS1_25CollectiveMainloopFwdSm90ILi2EN4cute5tupleIJNS5_1CILi1EEES8_S8_EEENS6_IJNS7_ILi128EEESA_NS7_ILi256EEEEEELi256ENS_12float_e4m3_tEfNS_4arch4Sm90ELb0ELb0ELb1ELb0ELb0ELb0ELb0ELb1ELb1ELb1ELb1ELb0EEENS1_21CollectiveEpilogueFwdINS6_IJSA_SB_SA_EEES9_NS_10bfloat16_tESF_Li256ELb0ELb1ELb1ELb1EEENS1_19SingleTileSchedulerILb0ELb1ELb1ELi128EEEEEEEEEvNT_6ParamsE --------------------------
	.section	.nv.constant0._ZN7cutlass13device_kernelIN5flash11enable_sm90INS1_16FlashAttnFwdSm90INS1_25CollectiveMainloopFwdSm90ILi2EN4cute5tupleIJNS5_1CILi1EEES8_S8_EEENS6_IJNS7_ILi128EEESA_NS7_ILi256EEEEEELi256ENS_12float_e4m3_tEfNS_4arch4Sm90ELb0ELb0ELb1ELb0ELb0ELb0ELb0ELb1ELb1ELb1ELb1ELb0EEENS1_21CollectiveEpilogueFwdINS6_IJSA_SB_SA_EEES9_NS_10bfloat16_tESF_Li256ELb0ELb1ELb1ELb1EEENS1_19SingleTileSchedulerILb0ELb1ELb1ELi128EEEEEEEEEvNT_6ParamsE,"a",@progbits
	.sectionflags	@""
	.align	4
.nv.constant0._ZN7cutlass13device_kernelIN5flash11enable_sm90INS1_16FlashAttnFwdSm90INS1_25CollectiveMainloopFwdSm90ILi2EN4cute5tupleIJNS5_1CILi1EEES8_S8_EEENS6_IJNS7_ILi128EEESA_NS7_ILi256EEEEEELi256ENS_12float_e4m3_tEfNS_4arch4Sm90ELb0ELb0ELb1ELb0ELb0ELb0ELb0ELb1ELb1ELb1ELb1ELb0EEENS1_21CollectiveEpilogueFwdINS6_IJSA_SB_SA_EEES9_NS_10bfloat16_tESF_Li256ELb0ELb1ELb1ELb1EEENS1_19SingleTileSchedulerILb0ELb1ELb1ELi128EEEEEEEEEvNT_6ParamsE:
	.zero		3200


//--------------------- .nv.constant0._ZN7cutlass13device_kernelIN5flash11enable_sm90INS1_16FlashAttnFwdSm90INS1_25CollectiveMainloopFwdSm90ILi2EN4cute5tupleIJNS5_1CILi1EEES8_S8_EEENS6_IJNS7_ILi128EEESA_NS7_ILi256EEEEEELi256ENS_12float_e4m3_tEfNS_4arch4Sm90ELb0ELb0ELb1ELb1ELb0ELb0ELb0ELb1ELb1ELb1ELb1ELb0EEENS1_21CollectiveEpilogueFwdINS6_IJSA_SB_SA_EEES9_NS_10bfloat16_tESF_Li256ELb1ELb1ELb1ELb1EEENS1_36VarlenDynamicPersistentTileSchedulerILi128ELi128ELi256ELi128ELb1ELb1ELb1ELb0ELb1ELb1EEEEEEEEEvNT_6ParamsE --------------------------
	.section	.nv.constant0._ZN7cutlass13device_kernelIN5flash11enable_sm90INS1_16FlashAttnFwdSm90INS1_25CollectiveMainloopFwdSm90ILi2EN4cute5tupleIJNS5_1CILi1EEES8_S8_EEENS6_IJNS7_ILi128EEESA_NS7_ILi256EEEEEELi256ENS_12float_e4m3_tEfNS_4arch4Sm90ELb0ELb0ELb1ELb1ELb0ELb0ELb0ELb1ELb1ELb1ELb1ELb0EEENS1_21CollectiveEpilogueFwdINS6_IJSA_SB_SA_EEES9_NS_10bfloat16_tESF_Li256ELb1ELb1ELb1ELb1EEENS1_36VarlenDynamicPersistentTileSchedulerILi128ELi128ELi256ELi128ELb1ELb1ELb1ELb0ELb1ELb1EEEEEEEEEvNT_6ParamsE,"a",@progbits
	.sectionflags	@""
	.align	4
.nv.constant0._ZN7cutlass13device_kernelIN5flash11enable_sm90INS1_16FlashAttnFwdSm90INS1_25CollectiveMainloopFwdSm90ILi2EN4cute5tupleIJNS5_1CILi1EEES8_S8_EEENS6_IJNS7_ILi128EEESA_NS7_ILi256EEEEEELi256ENS_12float_e4m3_tEfNS_4arch4Sm90ELb0ELb0ELb1ELb1ELb0ELb0ELb0ELb1ELb1ELb1ELb1ELb0EEENS1_21CollectiveEpilogueFwdINS6_IJSA_SB_SA_EEES9_NS_10bfloat16_tESF_Li256ELb1ELb1ELb1ELb1EEENS1_36VarlenDynamicPersistentTileSchedulerILi128ELi128ELi256ELi128ELb1ELb1ELb1ELb0ELb1ELb1EEEEEEEEEvNT_6ParamsE:
	.zero		3328


//--------------------- .nv.constant0._ZN7cutlass13device_kernelIN5flash11enable_sm90INS1_16FlashAttnFwdSm90INS1_25CollectiveMainloopFwdSm90ILi2EN4cute5tupleIJNS5_1CILi1EEES8_S8_EEENS6_IJNS7_ILi128EEESA_NS7_ILi256EEEEEELi256ENS_12float_e4m3_tEfNS_4arch4Sm90ELb0ELb0ELb1ELb1ELb0ELb1ELb0ELb1ELb1ELb1ELb1ELb0EEENS1_21CollectiveEpilogueFwdINS6_IJSA_SB_SA_EEES9_NS_10bfloat16_tESF_Li256ELb1ELb1ELb1ELb1EEENS1_36VarlenDynamicPersistentTileSchedulerILi128ELi128ELi256ELi128ELb1ELb1ELb1ELb0ELb1ELb1EEEEEEEEEvNT_6ParamsE --------------------------
	.section	.nv.constant0._ZN7cutlass13device_kernelIN5flash11enable_sm90INS1_16FlashAttnFwdSm90INS1_25CollectiveMainloopFwdSm90ILi2EN4cute5tupleIJNS5_1CILi1EEES8_S8_EEENS6_IJNS7_ILi128EEESA_NS7_ILi256EEEEEELi256ENS_12float_e4m3_tEfNS_4arch4Sm90ELb0ELb0ELb1ELb1ELb0ELb1ELb0ELb1ELb1ELb1ELb1ELb0EEENS1_21CollectiveEpilogueFwdINS6_IJSA_SB_SA_EEES9_NS_10bfloat16_tESF_Li256ELb1ELb1ELb1ELb1EEENS1_36VarlenDynamicPersistentTileSchedulerILi128ELi128ELi256ELi128ELb1ELb1ELb1ELb0ELb1ELb1EEEEEEEEEvNT_6ParamsE,"a",@progbits
	.sectionflags	@""
	.align	4
.nv.constant0._ZN7cutlass13device_kernelIN5flash11enable_sm90INS1_16FlashAttnFwdSm90INS1_25CollectiveMainloopFwdSm90ILi2EN4cute5tupleIJNS5_1CILi1EEES8_S8_EEENS6_IJNS7_ILi128EEESA_NS7_ILi256EEEEEELi256ENS_12float_e4m3_tEfNS_4arch4Sm90ELb0ELb0ELb1ELb1ELb0ELb1ELb0ELb1ELb1ELb1ELb1ELb0EEENS1_21CollectiveEpilogueFwdINS6_IJSA_SB_SA_EEES9_NS_10bfloat16_tESF_Li256ELb1ELb1ELb1ELb1EEENS1_36VarlenDynamicPersistentTileSchedulerILi128ELi128ELi256ELi128ELb1ELb1ELb1ELb0ELb1ELb1EEEEEEEEEvNT_6ParamsE:
	.zero		3328


//--------------------- .nv.constant0._ZN7cutlass13device_kernelIN5flash11enable_sm90INS1_16FlashAttnFwdSm90INS1_25CollectiveMainloopFwdSm90ILi2EN4cute5tupleIJNS5_1CILi1EEES8_S8_EEENS6_IJNS7_ILi128EEENS7_ILi64EEENS7_ILi256EEEEEELi256ENS_12float_e4m3_tEfNS_4arch4Sm90ELb0ELb1ELb1ELb0ELb0ELb0ELb0ELb1ELb1ELb1ELb1ELb0EEENS1_21CollectiveEpilogueFwdINS6_IJSA_SC_SB_EEES9_NS_10bfloat16_tESG_Li256ELb0ELb1ELb1ELb1EEENS1_19SingleTileSchedulerILb0ELb1ELb1ELi128EEEEEEEEEvNT_6ParamsE --------------------------
	.section	.nv.constant0._ZN7cutlass13device_kernelIN5flash11enable_sm90INS1_16FlashAttnFwdSm90INS1_25CollectiveMainloopFwdSm90ILi2EN4cute5tupleIJNS5_1CILi1EEES8_S8_EEENS6_IJNS7_ILi128EEENS7_ILi64EEENS7_ILi256EEEEEELi256ENS_12float_e4m3_tEfNS_4arch4Sm90ELb0ELb1ELb1ELb0ELb0ELb0ELb0ELb1ELb1ELb1ELb1ELb0EEENS1_21CollectiveEpilogueFwdINS6_IJSA_SC_SB_EEES9_NS_10bfloat16_tESG_Li256ELb0ELb1ELb1ELb1EEENS1_19SingleTileSchedulerILb0ELb1ELb1ELi128EEEEEEEEEvNT_6ParamsE,"a",@progbits
	.sectionflags	@""
	.align	4
.nv.constant0._ZN7cutlass13device_kernelIN5flash11enable_sm90INS1_16FlashAttnFwdSm90INS1_25CollectiveMainloopFwdSm90ILi2EN4cute5tupleIJNS5_1CILi1EEES8_S8_EEENS6_IJNS7_ILi128EEENS7_ILi64EEENS7_ILi256EEEEEELi256ENS_12float_e4m3_tEfNS_4arch4Sm90ELb0ELb1ELb1ELb0ELb0ELb0ELb0ELb1ELb1ELb1ELb1ELb0EEENS1_21CollectiveEpilogueFwdINS6_IJSA_SC_SB_EEES9_NS_10bfloat16_tESG_Li256ELb0ELb1ELb1ELb1EEENS1_19SingleTileSchedulerILb0ELb1ELb1ELi128EEEEEEEEEvNT_6ParamsE:
	.zero		3200


//--------------------- .nv.constant0._ZN7cutlass13device_kernelIN5flash11enable_sm90INS1_16FlashAttnFwdSm90INS1_25CollectiveMainloopFwdSm90ILi2EN4cute5tupleIJNS5_1CILi1EEES8_S8_EEENS6_IJNS7_ILi128EEENS7_ILi64EEENS7_ILi256EEEEEELi256ENS_12float_e4m3_tEfNS_4arch4Sm90ELb0ELb1ELb1ELb1ELb0ELb0ELb0ELb1ELb1ELb1ELb1ELb0EEENS1_21CollectiveEpilogueFwdINS6_IJSA_SC_SB_EEES9_NS_10bfloat16_tESG_Li256ELb1ELb1ELb1ELb1EEENS1_36VarlenDynamicPersistentTileSchedulerILi128ELi64ELi256ELi128ELb1ELb1ELb1ELb1ELb0ELb1EEEEEEEEEvNT_6ParamsE --------------------------
	.section	.nv.constant0._ZN7cutlass13device_kernelIN5flash11enable_sm90INS1_16FlashAttnFwdSm90INS1_25CollectiveMainloopFwdSm90ILi2EN4cute5tupleIJNS5_1CILi1EEES8_S8_EEENS6_IJNS7_ILi128EEENS7_ILi64EEENS7_ILi256EEEEEELi256ENS_12float_e4m3_tEfNS_4arch4Sm90ELb0ELb1ELb1ELb1ELb0ELb0ELb0ELb1ELb1ELb1ELb1ELb0EEENS1_21CollectiveEpilogueFwdINS6_IJSA_SC_SB_EEES9_NS_10bfloat16_tESG_Li256ELb1ELb1ELb1ELb1EEENS1_36VarlenDynamicPersistentTileSchedulerILi128ELi64ELi256ELi128ELb1ELb1ELb1ELb1ELb0ELb1EEEEEEEEEvNT_6ParamsE,"a",@progbits
	.sectionflags	@""
	.align	4
.nv.constant0._ZN7cutlass13device_kernelIN5flash11enable_sm90INS1_16FlashAttnFwdSm90INS1_25CollectiveMainloopFwdSm90ILi2EN4cute5tupleIJNS5_1CILi1EEES8_S8_EEENS6_IJNS7_ILi128EEENS7_ILi64EEENS7_ILi256EEEEEELi256ENS_12float_e4m3_tEfNS_4arch4Sm90ELb0ELb1ELb1ELb1ELb0ELb0ELb0ELb1ELb1ELb1ELb1ELb0EEENS1_21CollectiveEpilogueFwdINS6_IJSA_SC_SB_EEES9_NS_10bfloat16_tESG_Li256ELb1ELb1ELb1ELb1EEENS1_36VarlenDynamicPersistentTileSchedulerILi128ELi64ELi256ELi128ELb1ELb1ELb1ELb1ELb0ELb1EEEEEEEEEvNT_6ParamsE:
	.zero		3328


//--------------------- .nv.constant0._ZN7cutlass13device_kernelIN5flash11enable_sm90INS1_16FlashAttnFwdSm90INS1_25CollectiveMainloopFwdSm90ILi2EN4cute5tupleIJNS5_1CILi1EEES8_S8_EEENS6_IJNS7_ILi128EEENS7_ILi64EEENS7_ILi256EEEEEELi256ENS_12float_e4m3_tEfNS_4arch4Sm90ELb0ELb1ELb1ELb1ELb0ELb1ELb0ELb1ELb1ELb1ELb1ELb0EEENS1_21CollectiveEpilogueFwdINS6_IJSA_SC_SB_EEES9_NS_10bfloat16_tESG_Li256ELb1ELb1ELb1ELb1EEENS1_36VarlenDynamicPersistentTileSchedulerILi128ELi64ELi256ELi128ELb1ELb1ELb1ELb1ELb0ELb1EEEEEEEEEvNT_6ParamsE --------------------------
	.section	.nv.constant0._ZN7cutlass13device_kernelIN5flash11enable_sm90INS1_16FlashAttnFwdSm90INS1_25CollectiveMainloopFwdSm90ILi2EN4cute5tupleIJNS5_1CILi1EEES8_S8_EEENS6_IJNS7_ILi128EEENS7_ILi64EEENS7_ILi256EEEEEELi256ENS_12float_e4m3_tEfNS_4arch4Sm90ELb0ELb1ELb1ELb1ELb0ELb1ELb0ELb1ELb1ELb1ELb1ELb0EEENS1_21CollectiveEpilogueFwdINS6_IJSA_SC_SB_EEES9_NS_10bfloat16_tESG_Li256ELb1ELb1ELb1ELb1EEENS1_36VarlenDynamicPersistentTileSchedulerILi128ELi64ELi256ELi128ELb1ELb1ELb1ELb1ELb0ELb1EEEEEEEEEvNT_6ParamsE,"a",@progbits
	.sectionflags	@""
	.align	4
.nv.constant0._ZN7cutlass13device_kernelIN5flash11enable_sm90INS1_16FlashAttnFwdSm90INS1_25CollectiveMainloopFwdSm90ILi2EN4cute5tupleIJNS5_1CILi1EEES8_S8_EEENS6_IJNS7_ILi128EEENS7_ILi64EEENS7_ILi256EEEEEELi256ENS_12float_e4m3_tEfNS_4arch4Sm90ELb0ELb1ELb1ELb1ELb0ELb1ELb0ELb1ELb1ELb1ELb1ELb0EEENS1_21CollectiveEpilogueFwdINS6_IJSA_SC_SB_EEES9_NS_10bfloat16_tESG_Li256ELb1ELb1ELb1ELb1EEENS1_36VarlenDynamicPersistentTileSchedulerILi128ELi64ELi256ELi128ELb1ELb1ELb1ELb1ELb0ELb1EEEEEEEEEvNT_6ParamsE:
	.zero		3328


//--------------------- .nv.constant0._ZN7cutlass13device_kernelIN5flash11enable_sm90INS1_16FlashAttnFwdSm90INS1_25CollectiveMainloopFwdSm90ILi2EN4cute5tupleIJNS5_1CILi1EEES8_S8_EEENS6_IJNS7_ILi128EEESA_NS7_ILi256EEEEEELi256ENS_12float_e4m3_tEfNS_4arch4Sm90ELb1ELb0ELb1ELb0ELb0ELb0ELb0ELb1ELb1ELb1ELb1ELb0EEENS1_21CollectiveEpilogueFwdINS6_IJSA_SB_SA_EEES9_NS_10bfloat16_tESF_Li256ELb0ELb1ELb1ELb1EEENS1_19SingleTileSchedulerILb0ELb1ELb1ELi128EEEEEEEEEvNT_6ParamsE --------------------------
	.section	.nv.constant0._ZN7cutlass13device_kernelIN5flash11enable_sm90INS1_16FlashAttnFwdSm90INS1_25CollectiveMainloopFwdSm90ILi2EN4cute5tupleIJNS5_1CILi1EEES8_S8_EEENS6_IJNS7_ILi128EEESA_NS7_ILi256EEEEEELi256ENS_12float_e4m3_tEfNS_4arch4Sm90ELb1ELb0ELb1ELb0ELb0ELb0ELb0ELb1ELb1ELb1ELb1ELb0EEENS1_21CollectiveEpilogueFwdINS6_IJSA_SB_SA_EEES9_NS_10bfloat16_tESF_Li256ELb0ELb1ELb1ELb1EEENS1_19SingleTileSchedulerILb0ELb1ELb1ELi128EEEEEEEEEvNT_6ParamsE,"a",@progbits
	.sectionflags	@""
	.align	4
.nv.constant0._ZN7cutlass13device_kernelIN5flash11enable_sm90INS1_16FlashAttnFwdSm90INS1_25CollectiveMainloopFwdSm90ILi2EN4cute5tupleIJNS5_1CILi1EEES8_S8_EEENS6_IJNS7_ILi128EEESA_NS7_ILi256EEEEEELi256ENS_12float_e4m3_tEfNS_4arch4Sm90ELb1ELb0ELb1ELb0ELb0ELb0ELb0ELb1ELb1ELb1ELb1ELb0EEENS1_21CollectiveEpilogueFwdINS6_IJSA_SB_SA_EEES9_NS_10bfloat16_tESF_Li256ELb0ELb1ELb1ELb1EEENS1_19SingleTileSchedulerILb0ELb1ELb1ELi128EEEEEEEEEvNT_6ParamsE:
	.zero		3200


//--------------------- .nv.constant0._ZN7cutlass13device_kernelIN5flash11enable_sm90INS1_16FlashAttnFwdSm90INS1_25CollectiveMainloopFwdSm90ILi2EN4cute5tupleIJNS5_1CILi1EEES8_S8_EEENS6_IJNS7_ILi128EEESA_NS7_ILi256EEEEEELi256ENS_12float_e4m3_tEfNS_4arch4Sm90ELb1ELb0ELb1ELb1ELb0ELb0ELb0ELb1ELb1ELb1ELb1ELb0EEENS1_21CollectiveEpilogueFwdINS6_IJSA_SB_SA_EEES9_NS_10bfloat16_tESF_Li256ELb1ELb1ELb1ELb1EEENS1_36VarlenDynamicPersistentTileSchedulerILi128ELi128ELi256ELi128ELb1ELb1ELb1ELb1ELb1ELb1EEEEEEEEEvNT_6ParamsE --------------------------
	.section	.nv.constant0._ZN7cutlass13device_kernelIN5flash11enable_sm90INS1_16FlashAttnFwdSm90INS1_25CollectiveMainloopFwdSm90ILi2EN4cute5tupleIJNS5_1CILi1EEES8_S8_EEENS6_IJNS7_ILi128EEESA_NS7_ILi256EEEEEELi256ENS_12float_e4m3_tEfNS_4arch4Sm90ELb1ELb0ELb1ELb1ELb0ELb0ELb0ELb1ELb1ELb1ELb1ELb0EEENS1_21CollectiveEpilogueFwdINS6_IJSA_SB_SA_EEES9_NS_10bfloat16_tESF_Li256ELb1ELb1ELb1ELb1EEENS1_36VarlenDynamicPersistentTileSchedulerILi128ELi128ELi256ELi128ELb1ELb1ELb1ELb1ELb1ELb1EEEEEEEEEvNT_6ParamsE,"a",@progbits
	.sectionflags	@""
	.align	4
.nv.constant0._ZN7cutlass13device_kernelIN5flash11enable_sm90INS1_16FlashAttnFwdSm90INS1_25CollectiveMainloopFwdSm90ILi2EN4cute5tupleIJNS5_1CILi1EEES8_S8_EEENS6_IJNS7_ILi128EEESA_NS7_ILi256EEEEEELi256ENS_12float_e4m3_tEfNS_4arch4Sm90ELb1ELb0ELb1ELb1ELb0ELb0ELb0ELb1ELb1ELb1ELb1ELb0EEENS1_21CollectiveEpilogueFwdINS6_IJSA_SB_SA_EEES9_NS_10bfloat16_tESF_Li256ELb1ELb1ELb1ELb1EEENS1_36VarlenDynamicPersistentTileSchedulerILi128ELi128ELi256ELi128ELb1ELb1ELb1ELb1ELb1ELb1EEEEEEEEEvNT_6ParamsE:
	.zero		3328


//--------------------- .nv.constant0._ZN7cutlass13device_kernelIN5flash11enable_sm90INS1_16FlashAttnFwdSm90INS1_25CollectiveMainloopFwdSm90ILi2EN4cute5tupleIJNS5_1CILi1EEES8_S8_EEENS6_IJNS7_ILi128EEESA_NS7_ILi256EEEEEELi256ENS_12float_e4m3_tEfNS_4arch4Sm90ELb1ELb0ELb1ELb1ELb0ELb1ELb0ELb1ELb1ELb1ELb1ELb0EEENS1_21CollectiveEpilogueFwdINS6_IJSA_SB_SA_EEES9_NS_10bfloat16_tESF_Li256ELb1ELb1ELb1ELb1EEENS1_36VarlenDynamicPersistentTileSchedulerILi128ELi128ELi256ELi128ELb1ELb1ELb1ELb1ELb1ELb1EEEEEEEEEvNT_6ParamsE --------------------------
	.section	.nv.constant0._ZN7cutlass13device_kernelIN5flash11enable_sm90INS1_16FlashAttnFwdSm90INS1_25CollectiveMainloopFwdSm90ILi2EN4cute5tupleIJNS5_1CILi1EEES8_S8_EEENS6_IJNS7_ILi128EEESA_NS7_ILi256EEEEEELi256ENS_12float_e4m3_tEfNS_4arch4Sm90ELb1ELb0ELb1ELb1ELb0ELb1ELb0ELb1ELb1ELb1ELb1ELb0EEENS1_21CollectiveEpilogueFwdINS6_IJSA_SB_SA_EEES9_NS_10bfloat16_tESF_Li256ELb1ELb1ELb1ELb1EEENS1_36VarlenDynamicPersistentTileSchedulerILi128ELi128ELi256ELi128ELb1ELb1ELb1ELb1ELb1ELb1EEEEEEEEEvNT_6ParamsE,"a",@progbits
	.sectionflags	@""
	.align	4
.nv.constant0._ZN7cutlass13device_kernelIN5flash11enable_sm90INS1_16FlashAttnFwdSm90INS1_25CollectiveMainloopFwdSm90ILi2EN4cute5tupleIJNS5_1CILi1EEES8_S8_EEENS6_IJNS7_ILi128EEESA_NS7_ILi256EEEEEELi256ENS_12float_e4m3_tEfNS_4arch4Sm90ELb1ELb0ELb1ELb1ELb0ELb1ELb0ELb1ELb1ELb1ELb1ELb0EEENS1_21CollectiveEpilogueFwdINS6_IJSA_SB_SA_EEES9_NS_10bfloat16_tESF_Li256ELb1ELb1ELb1ELb1EEENS1_36VarlenDynamicPersistentTileSchedulerILi128ELi128ELi256ELi128ELb1ELb1ELb1ELb1ELb1ELb1EEEEEEEEEvNT_6ParamsE:
	.zero		3328


//--------------------- SYMBOLS --------------------------

	.type		.nv.reservedSmem.offset0,@object
	.size		.nv.reservedSmem.offset0,0x4
	.type		__assertfail,@function
